	.target	sm_80

	.elftype	@"ET_EXEC"


//--------------------- .note.nv.tkinfo           --------------------------
	.section	.note.nv.tkinfo,"",@"SHT_NOTE"
	.sectionflags	@"SHF_NOTE_NV_TKINFO"
	.tkinfo
        /*0018*/ 	.word	0x00000002
        /*0030*/ 	.string	""
        /*0030*/ 	.string	"ptxas"
        /*0030*/ 	.string	"Cuda compilation tools, release 13.0, V13.0.88"
        /*0030*/ 	.string	"Build cuda_13.0.r13.0/compiler.36424714_0"
        /*0030*/ 	.string	"-arch sm_80 -m 64 "



//--------------------- .note.nv.cuinfo           --------------------------
	.section	.note.nv.cuinfo,"",@"SHT_NOTE"
	.sectionflags	@"SHF_NOTE_NV_CUINFO"
        /*0018*/ 	.short	0x0002
        /*001a*/ 	.short	0x0050
        /*001c*/ 	.short	0x0082
	.zero		2


//--------------------- .nv.info                  --------------------------
	.section	.nv.info,"",@"SHT_CUDA_INFO"
	.align	4


	//----- nvinfo : EIATTR_REGCOUNT
	.align		4
        /*0000*/ 	.byte	0x04, 0x2f
        /*0002*/ 	.short	(.L_12 - .L_11)
	.align		4
.L_11:
        /*0004*/ 	.word	index@(_ZN7cutlass13device_kernelIN5flash19enable_sm80_to_sm89INS1_16FlashAttnFwdSm80INS1_25CollectiveMainloopFwdSm80ILi4ELi1ELb0EN4cute5tupleIJNS5_1CILi128EEENS7_ILi112EEENS7_ILi64EEEEEELi64ENS_10bfloat16_tEfNS_4arch4Sm80ELb1ELb0ELb1ELb1ELb1ELb1ELb1ELb0EEENS1_21CollectiveEpilogueFwdINS6_IJS8_SA_S9_EEENS6_IJNS7_ILi1EEESI_SI_EEESC_SE_Li128ELb1ELb1ELb0ELb0EEENS1_19SingleTileSchedulerILb1ELb0ELb1ELi128EEEEEEEEEvNT_6ParamsE)
        /*0008*/ 	.word	0x000000ff


	//----- nvinfo : EIATTR_FRAME_SIZE
	.align		4
.L_12:
        /*000c*/ 	.byte	0x04, 0x11
        /*000e*/ 	.short	(.L_14 - .L_13)
	.align		4
.L_13:
        /*0010*/ 	.word	index@(_ZN7cutlass13device_kernelIN5flash19enable_sm80_to_sm89INS1_16FlashAttnFwdSm80INS1_25CollectiveMainloopFwdSm80ILi4ELi1ELb0EN4cute5tupleIJNS5_1CILi128EEENS7_ILi112EEENS7_ILi64EEEEEELi64ENS_10bfloat16_tEfNS_4arch4Sm80ELb1ELb0ELb1ELb1ELb1ELb1ELb1ELb0EEENS1_21CollectiveEpilogueFwdINS6_IJS8_SA_S9_EEENS6_IJNS7_ILi1EEESI_SI_EEESC_SE_Li128ELb1ELb1ELb0ELb0EEENS1_19SingleTileSchedulerILb1ELb0ELb1ELi128EEEEEEEEEvNT_6ParamsE)
        /*0014*/ 	.word	0x00000068


	//----- nvinfo : EIATTR_REGCOUNT
	.align		4
.L_14:
        /*0018*/ 	.byte	0x04, 0x2f
        /*001a*/ 	.short	(.L_16 - .L_15)
	.align		4
.L_15:
        /*001c*/ 	.word	index@(_ZN7cutlass13device_kernelIN5flash19enable_sm80_to_sm89INS1_16FlashAttnFwdSm80INS1_25CollectiveMainloopFwdSm80ILi4ELi1ELb0EN4cute5tupleIJNS5_1CILi128EEENS7_ILi112EEENS7_ILi64EEEEEELi64ENS_10bfloat16_tEfNS_4arch4Sm80ELb1ELb0ELb1ELb1ELb1ELb0ELb1ELb0EEENS1_21CollectiveEpilogueFwdINS6_IJS8_SA_S9_EEENS6_IJNS7_ILi1EEESI_SI_EEESC_SE_Li128ELb1ELb1ELb0ELb0EEENS1_19SingleTileSchedulerILb1ELb0ELb1ELi128EEEEEEEEEvNT_6ParamsE)
        /*0020*/ 	.word	0x000000ff


	//----- nvinfo : EIATTR_FRAME_SIZE
	.align		4
.L_16:
        /*0024*/ 	.byte	0x04, 0x11
        /*0026*/ 	.short	(.L_18 - .L_17)
	.align		4
.L_17:
        /*0028*/ 	.word	index@(_ZN7cutlass13device_kernelIN5flash19enable_sm80_to_sm89INS1_16FlashAttnFwdSm80INS1_25CollectiveMainloopFwdSm80ILi4ELi1ELb0EN4cute5tupleIJNS5_1CILi128EEENS7_ILi112EEENS7_ILi64EEEEEELi64ENS_10bfloat16_tEfNS_4arch4Sm80ELb1ELb0ELb1ELb1ELb1ELb0ELb1ELb0EEENS1_21CollectiveEpilogueFwdINS6_IJS8_SA_S9_EEENS6_IJNS7_ILi1EEESI_SI_EEESC_SE_Li128ELb1ELb1ELb0ELb0EEENS1_19SingleTileSchedulerILb1ELb0ELb1ELi128EEEEEEEEEvNT_6ParamsE)
        /*002c*/ 	.word	0x00000078


	//----- nvinfo : EIATTR_REGCOUNT
	.align		4
.L_18:
        /*0030*/ 	.byte	0x04, 0x2f
        /*0032*/ 	.short	(.L_20 - .L_19)
	.align		4
.L_19:
        /*0034*/ 	.word	index@(_ZN7cutlass13device_kernelIN5flash19enable_sm80_to_sm89INS1_16FlashAttnFwdSm80INS1_25CollectiveMainloopFwdSm80ILi4ELi1ELb0EN4cute5tupleIJNS5_1CILi128EEENS7_ILi112EEENS7_ILi64EEEEEELi64ENS_10bfloat16_tEfNS_4arch4Sm80ELb1ELb0ELb1ELb0ELb1ELb0ELb1ELb0EEENS1_21CollectiveEpilogueFwdINS6_IJS8_SA_S9_EEENS6_IJNS7_ILi1EEESI_SI_EEESC_SE_Li128ELb0ELb1ELb0ELb0EEENS1_30DynamicPersistentTileSchedulerILi128ELi128ELb0ELb1ELb0EEEEEEEEEvNT_6ParamsE)
        /*0038*/ 	.word	0x000000ff


	//----- nvinfo : EIATTR_FRAME_SIZE
	.align		4
.L_20:
        /*003c*/ 	.byte	0x04, 0x11
        /*003e*/ 	.short	(.L_22 - .L_21)
	.align		4
.L_21:
        /*0040*/ 	.word	index@($__internal_1_$__cuda_sm70_shflsync_idx_p)
        /*0044*/ 	.word	0x00000000


	//----- nvinfo : EIATTR_FRAME_SIZE
	.align		4
.L_22:
        /*0048*/ 	.byte	0x04, 0x11
        /*004a*/ 	.short	(.L_24 - .L_23)
	.align		4
.L_23:
        /*004c*/ 	.word	index@($__internal_0_$__cuda_sm70_shflsync_bfly_p)
        /*0050*/ 	.word	0x00000000


	//----- nvinfo : EIATTR_FRAME_SIZE
	.align		4
.L_24:
        /*0054*/ 	.byte	0x04, 0x11
        /*0056*/ 	.short	(.L_26 - .L_25)
	.align		4
.L_25:
        /*0058*/ 	.word	index@(_ZN7cutlass13device_kernelIN5flash19enable_sm80_to_sm89INS1_16FlashAttnFwdSm80INS1_25CollectiveMainloopFwdSm80ILi4ELi1ELb0EN4cute5tupleIJNS5_1CILi128EEENS7_ILi112EEENS7_ILi64EEEEEELi64ENS_10bfloat16_tEfNS_4arch4Sm80ELb1ELb0ELb1ELb0ELb1ELb0ELb1ELb0EEENS1_21CollectiveEpilogueFwdINS6_IJS8_SA_S9_EEENS6_IJNS7_ILi1EEESI_SI_EEESC_SE_Li128ELb0ELb1ELb0ELb0EEENS1_30DynamicPersistentTileSchedulerILi128ELi128ELb0ELb1ELb0EEEEEEEEEvNT_6ParamsE)
        /*005c*/ 	.word	0x000000a8


	//----- nvinfo : EIATTR_REGCOUNT
	.align		4
.L_26:
        /*0060*/ 	.byte	0x04, 0x2f
        /*0062*/ 	.short	(.L_28 - .L_27)
	.align		4
.L_27:
        /*0064*/ 	.word	index@(_ZN7cutlass13device_kernelIN5flash19enable_sm80_to_sm89INS1_16FlashAttnFwdSm80INS1_25CollectiveMainloopFwdSm80ILi4ELi1ELb0EN4cute5tupleIJNS5_1CILi128EEENS7_ILi96EEENS7_ILi64EEEEEELi64ENS_10bfloat16_tEfNS_4arch4Sm80ELb0ELb1ELb1ELb1ELb1ELb1ELb1ELb0EEENS1_21CollectiveEpilogueFwdINS6_IJS8_SA_S9_EEENS6_IJNS7_ILi1EEESI_SI_EEESC_SE_Li128ELb1ELb1ELb0ELb0EEENS1_19SingleTileSchedulerILb1ELb0ELb1ELi128EEEEEEEEEvNT_6ParamsE)
        /*0068*/ 	.word	0x000000ff


	//----- nvinfo : EIATTR_FRAME_SIZE
	.align		4
.L_28:
        /*006c*/ 	.byte	0x04, 0x11
        /*006e*/ 	.short	(.L_30 - .L_29)
	.align		4
.L_29:
        /*0070*/ 	.word	index@(_ZN7cutlass13device_kernelIN5flash19enable_sm80_to_sm89INS1_16FlashAttnFwdSm80INS1_25CollectiveMainloopFwdSm80ILi4ELi1ELb0EN4cute5tupleIJNS5_1CILi128EEENS7_ILi96EEENS7_ILi64EEEEEELi64ENS_10bfloat16_tEfNS_4arch4Sm80ELb0ELb1ELb1ELb1ELb1ELb1ELb1ELb0EEENS1_21CollectiveEpilogueFwdINS6_IJS8_SA_S9_EEENS6_IJNS7_ILi1EEESI_SI_EEESC_SE_Li128ELb1ELb1ELb0ELb0EEENS1_19SingleTileSchedulerILb1ELb0ELb1ELi128EEEEEEEEEvNT_6ParamsE)
        /*0074*/ 	.word	0x00000050


	//----- nvinfo : EIATTR_REGCOUNT
	.align		4
.L_30:
        /*0078*/ 	.byte	0x04, 0x2f
        /*007a*/ 	.short	(.L_32 - .L_31)
	.align		4
.L_31:
        /*007c*/ 	.word	index@(_ZN7cutlass13device_kernelIN5flash19enable_sm80_to_sm89INS1_16FlashAttnFwdSm80INS1_25CollectiveMainloopFwdSm80ILi4ELi1ELb0EN4cute5tupleIJNS5_1CILi128EEENS7_ILi96EEENS7_ILi64EEEEEELi64ENS_10bfloat16_tEfNS_4arch4Sm80ELb0ELb1ELb1ELb1ELb1ELb0ELb1ELb0EEENS1_21CollectiveEpilogueFwdINS6_IJS8_SA_S9_EEENS6_IJNS7_ILi1EEESI_SI_EEESC_SE_Li128ELb1ELb1ELb0ELb0EEENS1_19SingleTileSchedulerILb1ELb0ELb1ELi128EEEEEEEEEvNT_6ParamsE)
        /*0080*/ 	.word	0x000000ff


	//----- nvinfo : EIATTR_FRAME_SIZE
	.align		4
.L_32:
        /*0084*/ 	.byte	0x04, 0x11
        /*0086*/ 	.short	(.L_34 - .L_33)
	.align		4
.L_33:
        /*0088*/ 	.word	index@(_ZN7cutlass13device_kernelIN5flash19enable_sm80_to_sm89INS1_16FlashAttnFwdSm80INS1_25CollectiveMainloopFwdSm80ILi4ELi1ELb0EN4cute5tupleIJNS5_1CILi128EEENS7_ILi96EEENS7_ILi64EEEEEELi64ENS_10bfloat16_tEfNS_4arch4Sm80ELb0ELb1ELb1ELb1ELb1ELb0ELb1ELb0EEENS1_21CollectiveEpilogueFwdINS6_IJS8_SA_S9_EEENS6_IJNS7_ILi1EEESI_SI_EEESC_SE_Li128ELb1ELb1ELb0ELb0EEENS1_19SingleTileSchedulerILb1ELb0ELb1ELi128EEEEEEEEEvNT_6ParamsE)
        /*008c*/ 	.word	0x00000048


	//----- nvinfo : EIATTR_REGCOUNT
	.align		4
.L_34:
        /*0090*/ 	.byte	0x04, 0x2f
        /*0092*/ 	.short	(.L_36 - .L_35)
	.align		4
.L_35:
        /*0094*/ 	.word	index@(_ZN7cutlass13device_kernelIN5flash19enable_sm80_to_sm89INS1_16FlashAttnFwdSm80INS1_25CollectiveMainloopFwdSm80ILi4ELi1ELb0EN4cute5tupleIJNS5_1CILi128EEENS7_ILi96EEENS7_ILi64EEEEEELi64ENS_10bfloat16_tEfNS_4arch4Sm80ELb0ELb1ELb1ELb0ELb1ELb0ELb1ELb0EEENS1_21CollectiveEpilogueFwdINS6_IJS8_SA_S9_EEENS6_IJNS7_ILi1EEESI_SI_EEESC_SE_Li128ELb0ELb1ELb0ELb0EEENS1_19SingleTileSchedulerILb0ELb0ELb1ELi128EEEEEEEEEvNT_6ParamsE)
        /*0098*/ 	.word	0x000000ff


	//----- nvinfo : EIATTR_FRAME_SIZE
	.align		4
.L_36:
        /*009c*/ 	.byte	0x04, 0x11
        /*009e*/ 	.short	(.L_38 - .L_37)
	.align		4
.L_37:
        /*00a0*/ 	.word	index@(_ZN7cutlass13device_kernelIN5flash19enable_sm80_to_sm89INS1_16FlashAttnFwdSm80INS1_25CollectiveMainloopFwdSm80ILi4ELi1ELb0EN4cute5tupleIJNS5_1CILi128EEENS7_ILi96EEENS7_ILi64EEEEEELi64ENS_10bfloat16_tEfNS_4arch4Sm80ELb0ELb1ELb1ELb0ELb1ELb0ELb1ELb0EEENS1_21CollectiveEpilogueFwdINS6_IJS8_SA_S9_EEENS6_IJNS7_ILi1EEESI_SI_EEESC_SE_Li128ELb0ELb1ELb0ELb0EEENS1_19SingleTileSchedulerILb0ELb0ELb1ELi128EEEEEEEEEvNT_6ParamsE)
        /*00a4*/ 	.word	0x00000040


	//----- nvinfo : EIATTR_REGCOUNT
	.align		4
.L_38:
        /*00a8*/ 	.byte	0x04, 0x2f
        /*00aa*/ 	.short	(.L_40 - .L_39)
	.align		4
.L_39:
        /*00ac*/ 	.word	index@(_ZN7cutlass13device_kernelIN5flash19enable_sm80_to_sm89INS1_16FlashAttnFwdSm80INS1_25CollectiveMainloopFwdSm80ILi4ELi1ELb0EN4cute5tupleIJNS5_1CILi128EEENS7_ILi112EEENS7_ILi64EEEEEELi64ENS_10bfloat16_tEfNS_4arch4Sm80ELb0ELb0ELb1ELb1ELb1ELb1ELb1ELb0EEENS1_21CollectiveEpilogueFwdINS6_IJS8_SA_S9_EEENS6_IJNS7_ILi1EEESI_SI_EEESC_SE_Li128ELb1ELb1ELb0ELb0EEENS1_19SingleTileSchedulerILb1ELb0ELb1ELi128EEEEEEEEEvNT_6ParamsE)
        /*00b0*/ 	.word	0x000000ff


	//----- nvinfo : EIATTR_FRAME_SIZE
	.align		4
.L_40:
        /*00b4*/ 	.byte	0x04, 0x11
        /*00b6*/ 	.short	(.L_42 - .L_41)
	.align		4
.L_41:
        /*00b8*/ 	.word	index@(_ZN7cutlass13device_kernelIN5flash19enable_sm80_to_sm89INS1_16FlashAttnFwdSm80INS1_25CollectiveMainloopFwdSm80ILi4ELi1ELb0EN4cute5tupleIJNS5_1CILi128EEENS7_ILi112EEENS7_ILi64EEEEEELi64ENS_10bfloat16_tEfNS_4arch4Sm80ELb0ELb0ELb1ELb1ELb1ELb1ELb1ELb0EEENS1_21CollectiveEpilogueFwdINS6_IJS8_SA_S9_EEENS6_IJNS7_ILi1EEESI_SI_EEESC_SE_Li128ELb1ELb1ELb0ELb0EEENS1_19SingleTileSchedulerILb1ELb0ELb1ELi128EEEEEEEEEvNT_6ParamsE)
        /*00bc*/ 	.word	0x00000048


	//----- nvinfo : EIATTR_REGCOUNT
	.align		4
.L_42:
        /*00c0*/ 	.byte	0x04, 0x2f
        /*00c2*/ 	.short	(.L_44 - .L_43)
	.align		4
.L_43:
        /*00c4*/ 	.word	index@(_ZN7cutlass13device_kernelIN5flash19enable_sm80_to_sm89INS1_16FlashAttnFwdSm80INS1_25CollectiveMainloopFwdSm80ILi4ELi1ELb0EN4cute5tupleIJNS5_1CILi128EEENS7_ILi112EEENS7_ILi64EEEEEELi64ENS_10bfloat16_tEfNS_4arch4Sm80ELb0ELb0ELb1ELb1ELb1ELb0ELb1ELb0EEENS1_21CollectiveEpilogueFwdINS6_IJS8_SA_S9_EEENS6_IJNS7_ILi1EEESI_SI_EEESC_SE_Li128ELb1ELb1ELb0ELb0EEENS1_19SingleTileSchedulerILb1ELb0ELb1ELi128EEEEEEEEEvNT_6ParamsE)
        /*00c8*/ 	.word	0x000000ff


	//----- nvinfo : EIATTR_FRAME_SIZE
	.align		4
.L_44:
        /*00cc*/ 	.byte	0x04, 0x11
        /*00ce*/ 	.short	(.L_46 - .L_45)
	.align		4
.L_45:
        /*00d0*/ 	.word	index@(_ZN7cutlass13device_kernelIN5flash19enable_sm80_to_sm89INS1_16FlashAttnFwdSm80INS1_25CollectiveMainloopFwdSm80ILi4ELi1ELb0EN4cute5tupleIJNS5_1CILi128EEENS7_ILi112EEENS7_ILi64EEEEEELi64ENS_10bfloat16_tEfNS_4arch4Sm80ELb0ELb0ELb1ELb1ELb1ELb0ELb1ELb0EEENS1_21CollectiveEpilogueFwdINS6_IJS8_SA_S9_EEENS6_IJNS7_ILi1EEESI_SI_EEESC_SE_Li128ELb1ELb1ELb0ELb0EEENS1_19SingleTileSchedulerILb1ELb0ELb1ELi128EEEEEEEEEvNT_6ParamsE)
        /*00d4*/ 	.word	0x00000048


	//----- nvinfo : EIATTR_REGCOUNT
	.align		4
.L_46:
        /*00d8*/ 	.byte	0x04, 0x2f
        /*00da*/ 	.short	(.L_48 - .L_47)
	.align		4
.L_47:
        /*00dc*/ 	.word	index@(_ZN7cutlass13device_kernelIN5flash19enable_sm80_to_sm89INS1_16FlashAttnFwdSm80INS1_25CollectiveMainloopFwdSm80ILi4ELi1ELb0EN4cute5tupleIJNS5_1CILi128EEENS7_ILi112EEENS7_ILi64EEEEEELi64ENS_10bfloat16_tEfNS_4arch4Sm80ELb0ELb0ELb1ELb0ELb1ELb0ELb1ELb0EEENS1_21CollectiveEpilogueFwdINS6_IJS8_SA_S9_EEENS6_IJNS7_ILi1EEESI_SI_EEESC_SE_Li128ELb0ELb1ELb0ELb0EEENS1_19SingleTileSchedulerILb0ELb0ELb1ELi128EEEEEEEEEvNT_6ParamsE)
        /*00e0*/ 	.word	0x000000ff


	//----- nvinfo : EIATTR_FRAME_SIZE
	.align		4
.L_48:
        /*00e4*/ 	.byte	0x04, 0x11
        /*00e6*/ 	.short	(.L_50 - .L_49)
	.align		4
.L_49:
        /*00e8*/ 	.word	index@(_ZN7cutlass13device_kernelIN5flash19enable_sm80_to_sm89INS1_16FlashAttnFwdSm80INS1_25CollectiveMainloopFwdSm80ILi4ELi1ELb0EN4cute5tupleIJNS5_1CILi128EEENS7_ILi112EEENS7_ILi64EEEEEELi64ENS_10bfloat16_tEfNS_4arch4Sm80ELb0ELb0ELb1ELb0ELb1ELb0ELb1ELb0EEENS1_21CollectiveEpilogueFwdINS6_IJS8_SA_S9_EEENS6_IJNS7_ILi1EEESI_SI_EEESC_SE_Li128ELb0ELb1ELb0ELb0EEENS1_19SingleTileSchedulerILb0ELb0ELb1ELi128EEEEEEEEEvNT_6ParamsE)
        /*00ec*/ 	.word	0x00000078


	//----- nvinfo : EIATTR_MIN_STACK_SIZE
	.align		4
.L_50:
        /*00f0*/ 	.byte	0x04, 0x12
        /*00f2*/ 	.short	(.L_52 - .L_51)
	.align		4
.L_51:
        /*00f4*/ 	.word	index@(_ZN7cutlass13device_kernelIN5flash19enable_sm80_to_sm89INS1_16FlashAttnFwdSm80INS1_25CollectiveMainloopFwdSm80ILi4ELi1ELb0EN4cute5tupleIJNS5_1CILi128EEENS7_ILi112EEENS7_ILi64EEEEEELi64ENS_10bfloat16_tEfNS_4arch4Sm80ELb0ELb0ELb1ELb0ELb1ELb0ELb1ELb0EEENS1_21CollectiveEpilogueFwdINS6_IJS8_SA_S9_EEENS6_IJNS7_ILi1EEESI_SI_EEESC_SE_Li128ELb0ELb1ELb0ELb0EEENS1_19SingleTileSchedulerILb0ELb0ELb1ELi128EEEEEEEEEvNT_6ParamsE)
        /*00f8*/ 	.word	0x00000078


	//----- nvinfo : EIATTR_MIN_STACK_SIZE
	.align		4
.L_52:
        /*00fc*/ 	.byte	0x04, 0x12
        /*00fe*/ 	.short	(.L_54 - .L_53)
	.align		4
.L_53:
        /*0100*/ 	.word	index@(_ZN7cutlass13device_kernelIN5flash19enable_sm80_to_sm89INS1_16FlashAttnFwdSm80INS1_25CollectiveMainloopFwdSm80ILi4ELi1ELb0EN4cute5tupleIJNS5_1CILi128EEENS7_ILi112EEENS7_ILi64EEEEEELi64ENS_10bfloat16_tEfNS_4arch4Sm80ELb0ELb0ELb1ELb1ELb1ELb0ELb1ELb0EEENS1_21CollectiveEpilogueFwdINS6_IJS8_SA_S9_EEENS6_IJNS7_ILi1EEESI_SI_EEESC_SE_Li128ELb1ELb1ELb0ELb0EEENS1_19SingleTileSchedulerILb1ELb0ELb1ELi128EEEEEEEEEvNT_6ParamsE)
        /*0104*/ 	.word	0x00000048


	//----- nvinfo : EIATTR_MIN_STACK_SIZE
	.align		4
.L_54:
        /*0108*/ 	.byte	0x04, 0x12
        /*010a*/ 	.short	(.L_56 - .L_55)
	.align		4
.L_55:
        /*010c*/ 	.word	index@(_ZN7cutlass13device_kernelIN5flash19enable_sm80_to_sm89INS1_16FlashAttnFwdSm80INS1_25CollectiveMainloopFwdSm80ILi4ELi1ELb0EN4cute5tupleIJNS5_1CILi128EEENS7_ILi112EEENS7_ILi64EEEEEELi64ENS_10bfloat16_tEfNS_4arch4Sm80ELb0ELb0ELb1ELb1ELb1ELb1ELb1ELb0EEENS1_21CollectiveEpilogueFwdINS6_IJS8_SA_S9_EEENS6_IJNS7_ILi1EEESI_SI_EEESC_SE_Li128ELb1ELb1ELb0ELb0EEENS1_19SingleTileSchedulerILb1ELb0ELb1ELi128EEEEEEEEEvNT_6ParamsE)
        /*0110*/ 	.word	0x00000048


	//----- nvinfo : EIATTR_MIN_STACK_SIZE
	.align		4
.L_56:
        /*0114*/ 	.byte	0x04, 0x12
        /*0116*/ 	.short	(.L_58 - .L_57)
	.align		4
.L_57:
        /*0118*/ 	.word	index@(_ZN7cutlass13device_kernelIN5flash19enable_sm80_to_sm89INS1_16FlashAttnFwdSm80INS1_25CollectiveMainloopFwdSm80ILi4ELi1ELb0EN4cute5tupleIJNS5_1CILi128EEENS7_ILi96EEENS7_ILi64EEEEEELi64ENS_10bfloat16_tEfNS_4arch4Sm80ELb0ELb1ELb1ELb0ELb1ELb0ELb1ELb0EEENS1_21CollectiveEpilogueFwdINS6_IJS8_SA_S9_EEENS6_IJNS7_ILi1EEESI_SI_EEESC_SE_Li128ELb0ELb1ELb0ELb0EEENS1_19SingleTileSchedulerILb0ELb0ELb1ELi128EEEEEEEEEvNT_6ParamsE)
        /*011c*/ 	.word	0x00000040


	//----- nvinfo : EIATTR_MIN_STACK_SIZE
	.align		4
.L_58:
        /*0120*/ 	.byte	0x04, 0x12
        /*0122*/ 	.short	(.L_60 - .L_59)
	.align		4
.L_59:
        /*0124*/ 	.word	index@(_ZN7cutlass13device_kernelIN5flash19enable_sm80_to_sm89INS1_16FlashAttnFwdSm80INS1_25CollectiveMainloopFwdSm80ILi4ELi1ELb0EN4cute5tupleIJNS5_1CILi128EEENS7_ILi96EEENS7_ILi64EEEEEELi64ENS_10bfloat16_tEfNS_4arch4Sm80ELb0ELb1ELb1ELb1ELb1ELb0ELb1ELb0EEENS1_21CollectiveEpilogueFwdINS6_IJS8_SA_S9_EEENS6_IJNS7_ILi1EEESI_SI_EEESC_SE_Li128ELb1ELb1ELb0ELb0EEENS1_19SingleTileSchedulerILb1ELb0ELb1ELi128EEEEEEEEEvNT_6ParamsE)
        /*0128*/ 	.word	0x00000048


	//----- nvinfo : EIATTR_MIN_STACK_SIZE
	.align		4
.L_60:
        /*012c*/ 	.byte	0x04, 0x12
        /*012e*/ 	.short	(.L_62 - .L_61)
	.align		4
.L_61:
        /*0130*/ 	.word	index@(_ZN7cutlass13device_kernelIN5flash19enable_sm80_to_sm89INS1_16FlashAttnFwdSm80INS1_25CollectiveMainloopFwdSm80ILi4ELi1ELb0EN4cute5tupleIJNS5_1CILi128EEENS7_ILi96EEENS7_ILi64EEEEEELi64ENS_10bfloat16_tEfNS_4arch4Sm80ELb0ELb1ELb1ELb1ELb1ELb1ELb1ELb0EEENS1_21CollectiveEpilogueFwdINS6_IJS8_SA_S9_EEENS6_IJNS7_ILi1EEESI_SI_EEESC_SE_Li128ELb1ELb1ELb0ELb0EEENS1_19SingleTileSchedulerILb1ELb0ELb1ELi128EEEEEEEEEvNT_6ParamsE)
        /*0134*/ 	.word	0x00000050


	//----- nvinfo : EIATTR_MIN_STACK_SIZE
	.align		4
.L_62:
        /*0138*/ 	.byte	0x04, 0x12
        /*013a*/ 	.short	(.L_64 - .L_63)
	.align		4
.L_63:
        /*013c*/ 	.word	index@(_ZN7cutlass13device_kernelIN5flash19enable_sm80_to_sm89INS1_16FlashAttnFwdSm80INS1_25CollectiveMainloopFwdSm80ILi4ELi1ELb0EN4cute5tupleIJNS5_1CILi128EEENS7_ILi112EEENS7_ILi64EEEEEELi64ENS_10bfloat16_tEfNS_4arch4Sm80ELb1ELb0ELb1ELb0ELb1ELb0ELb1ELb0EEENS1_21CollectiveEpilogueFwdINS6_IJS8_SA_S9_EEENS6_IJNS7_ILi1EEESI_SI_EEESC_SE_Li128ELb0ELb1ELb0ELb0EEENS1_30DynamicPersistentTileSchedulerILi128ELi128ELb0ELb1ELb0EEEEEEEEEvNT_6ParamsE)
        /*0140*/ 	.word	0x000000a8


	//----- nvinfo : EIATTR_MIN_STACK_SIZE
	.align		4
.L_64:
        /*0144*/ 	.byte	0x04, 0x12
        /*0146*/ 	.short	(.L_66 - .L_65)
	.align		4
.L_65:
        /*0148*/ 	.word	index@(_ZN7cutlass13device_kernelIN5flash19enable_sm80_to_sm89INS1_16FlashAttnFwdSm80INS1_25CollectiveMainloopFwdSm80ILi4ELi1ELb0EN4cute5tupleIJNS5_1CILi128EEENS7_ILi112EEENS7_ILi64EEEEEELi64ENS_10bfloat16_tEfNS_4arch4Sm80ELb1ELb0ELb1ELb1ELb1ELb0ELb1ELb0EEENS1_21CollectiveEpilogueFwdINS6_IJS8_SA_S9_EEENS6_IJNS7_ILi1EEESI_SI_EEESC_SE_Li128ELb1ELb1ELb0ELb0EEENS1_19SingleTileSchedulerILb1ELb0ELb1ELi128EEEEEEEEEvNT_6ParamsE)
        /*014c*/ 	.word	0x00000078


	//----- nvinfo : EIATTR_MIN_STACK_SIZE
	.align		4
.L_66:
        /*0150*/ 	.byte	0x04, 0x12
        /*0152*/ 	.short	(.L_68 - .L_67)
	.align		4
.L_67:
        /*0154*/ 	.word	index@(_ZN7cutlass13device_kernelIN5flash19enable_sm80_to_sm89INS1_16FlashAttnFwdSm80INS1_25CollectiveMainloopFwdSm80ILi4ELi1ELb0EN4cute5tupleIJNS5_1CILi128EEENS7_ILi112EEENS7_ILi64EEEEEELi64ENS_10bfloat16_tEfNS_4arch4Sm80ELb1ELb0ELb1ELb1ELb1ELb1ELb1ELb0EEENS1_21CollectiveEpilogueFwdINS6_IJS8_SA_S9_EEENS6_IJNS7_ILi1EEESI_SI_EEESC_SE_Li128ELb1ELb1ELb0ELb0EEENS1_19SingleTileSchedulerILb1ELb0ELb1ELi128EEEEEEEEEvNT_6ParamsE)
        /*0158*/ 	.word	0x00000068
.L_68:


//--------------------- .nv.info._ZN7cutlass13device_kernelIN5flash19enable_sm80_to_sm89INS1_16FlashAttnFwdSm80INS1_25CollectiveMainloopFwdSm80ILi4ELi1ELb0EN4cute5tupleIJNS5_1CILi128EEENS7_ILi112EEENS7_ILi64EEEEEELi64ENS_10bfloat16_tEfNS_4arch4Sm80ELb0ELb0ELb1ELb0ELb1ELb0ELb1ELb0EEENS1_21CollectiveEpilogueFwdINS6_IJS8_SA_S9_EEENS6_IJNS7_ILi1EEESI_SI_EEESC_SE_Li128ELb0ELb1ELb0ELb0EEENS1_19SingleTileSchedulerILb0ELb0ELb1ELi128EEEEEEEEEvNT_6ParamsE --------------------------
	.section	.nv.info._ZN7cutlass13device_kernelIN5flash19enable_sm80_to_sm89INS1_16FlashAttnFwdSm80INS1_25CollectiveMainloopFwdSm80ILi4ELi1ELb0EN4cute5tupleIJNS5_1CILi128EEENS7_ILi112EEENS7_ILi64EEEEEELi64ENS_10bfloat16_tEfNS_4arch4Sm80ELb0ELb0ELb1ELb0ELb1ELb0ELb1ELb0EEENS1_21CollectiveEpilogueFwdINS6_IJS8_SA_S9_EEENS6_IJNS7_ILi1EEESI_SI_EEESC_SE_Li128ELb0ELb1ELb0ELb0EEENS1_19SingleTileSchedulerILb0ELb0ELb1ELi128EEEEEEEEEvNT_6ParamsE,"",@"SHT_CUDA_INFO"
	.sectionflags	@""
	.align	4


	//----- nvinfo : EIATTR_CUDA_API_VERSION
	.align		4
        /*0000*/ 	.byte	0x04, 0x37
        /*0002*/ 	.short	(.L_70 - .L_69)
.L_69:
        /*0004*/ 	.word	0x00000082


	//----- nvinfo : EIATTR_SW2861232_WAR
	.align		4
.L_70:
        /*0008*/ 	.byte	0x01, 0x35
	.zero		2


	//----- nvinfo : EIATTR_PARAM_CBANK
	.align		4
        /*000c*/ 	.byte	0x04, 0x0a
        /*000e*/ 	.short	(.L_72 - .L_71)
	.align		4
.L_71:
        /*0010*/ 	.word	index@(.nv.constant0._ZN7cutlass13device_kernelIN5flash19enable_sm80_to_sm89INS1_16FlashAttnFwdSm80INS1_25CollectiveMainloopFwdSm80ILi4ELi1ELb0EN4cute5tupleIJNS5_1CILi128EEENS7_ILi112EEENS7_ILi64EEEEEELi64ENS_10bfloat16_tEfNS_4arch4Sm80ELb0ELb0ELb1ELb0ELb1ELb0ELb1ELb0EEENS1_21CollectiveEpilogueFwdINS6_IJS8_SA_S9_EEENS6_IJNS7_ILi1EEESI_SI_EEESC_SE_Li128ELb0ELb1ELb0ELb0EEENS1_19SingleTileSchedulerILb0ELb0ELb1ELi128EEEEEEEEEvNT_6ParamsE)
        /*0014*/ 	.short	0x0160
        /*0016*/ 	.short	0x0418


	//----- nvinfo : EIATTR_CBANK_PARAM_SIZE
	.align		4
.L_72:
        /*0018*/ 	.byte	0x03, 0x19
        /*001a*/ 	.short	0x0418


	//----- nvinfo : EIATTR_KPARAM_INFO
	.align		4
        /*001c*/ 	.byte	0x04, 0x17
        /*001e*/ 	.short	(.L_74 - .L_73)
.L_73:
        /*0020*/ 	.word	0x00000000
        /*0024*/ 	.short	0x0000
        /*0026*/ 	.short	0x0000
        /*0028*/ 	.byte	0x00, 0xf0, 0x61, 0x10


	//----- nvinfo : EIATTR_MAXREG_COUNT
	.align		4
.L_74:
        /*002c*/ 	.byte	0x03, 0x1b
        /*002e*/ 	.short	0x00ff


	//----- nvinfo : EIATTR_NUM_BARRIERS
	.align		4
        /*0030*/ 	.byte	0x02, 0x4c
        /*0032*/ 	.byte	0x02
	.zero		1


	//----- nvinfo : EIATTR_ANNOTATIONS
	.align		4
        /*0034*/ 	.byte	0x04, 0x55
        /*0036*/ 	.short	(.L_76 - .L_75)


	//   ....[0]....
.L_75:
        /*0038*/ 	.word	0x00000001
        /*003c*/ 	.byte	0x80, 0x03, 0x00, 0x00, 0x01, 0x00, 0x00, 0x00, 0xc0, 0x03, 0x00, 0x00, 0x01, 0x00, 0x00, 0x00
        /* <DEDUP_REMOVED lines=43> */
        /*02fc*/ 	.byte	0xf0, 0xd8, 0x00, 0x00


	//----- nvinfo : EIATTR_MERCURY_ISA_VERSION
	.align		4
.L_76:
        /*0300*/ 	.byte	0x03, 0x5f
        /*0302*/ 	.short	0x0000


	//----- nvinfo : EIATTR_COOP_GROUP_MASK_REGIDS
	.align		4
        /*0304*/ 	.byte	0x04, 0x29
        /*0306*/ 	.short	(.L_78 - .L_77)


	//   ....[0]....
.L_77:
        /*0308*/ 	.word	0xffffffff


	//   ....[1]....
        /*030c*/ 	.word	0xffffffff


	//   ....[2]....
        /*0310*/ 	.word	0xffffffff


	//   ....[3]....
        /*0314*/ 	.word	0xffffffff


	//   ....[4]....
        /*0318*/ 	.word	0xffffffff


	//   ....[5]....
        /*031c*/ 	.word	0xffffffff


	//   ....[6]....
        /*0320*/ 	.word	0xffffffff


	//   ....[7]....
        /*0324*/ 	.word	0xffffffff


	//   ....[8]....
        /*0328*/ 	.word	0xffffffff


	//   ....[9]....
        /*032c*/ 	.word	0xffffffff


	//   ....[10]....
        /*0330*/ 	.word	0xffffffff


	//   ....[11]....
        /*0334*/ 	.word	0xffffffff


	//   ....[12]....
        /*0338*/ 	.word	0xffffffff


	//   ....[13]....
        /*033c*/ 	.word	0xffffffff


	//   ....[14]....
        /*0340*/ 	.word	0xffffffff


	//   ....[15]....
        /*0344*/ 	.word	0xffffffff


	//   ....[16]....
        /*0348*/ 	.word	0xffffffff


	//   ....[17]....
        /*034c*/ 	.word	0xffffffff


	//   ....[18]....
        /*0350*/ 	.word	0xffffffff


	//   ....[19]....
        /*0354*/ 	.word	0xffffffff


	//   ....[20]....
        /*0358*/ 	.word	0xffffffff


	//   ....[21]....
        /*035c*/ 	.word	0xffffffff


	//   ....[22]....
        /*0360*/ 	.word	0xffffffff


	//   ....[23]....
        /*0364*/ 	.word	0xffffffff


	//   ....[24]....
        /*0368*/ 	.word	0xffffffff


	//   ....[25]....
        /*036c*/ 	.word	0xffffffff


	//   ....[26]....
        /*0370*/ 	.word	0xffffffff


	//   ....[27]....
        /*0374*/ 	.word	0xffffffff


	//   ....[28]....
        /*0378*/ 	.word	0xffffffff


	//   ....[29]....
        /*037c*/ 	.word	0xffffffff


	//   ....[30]....
        /*0380*/ 	.word	0xffffffff


	//   ....[31]....
        /*0384*/ 	.word	0xffffffff


	//   ....[32]....
        /*0388*/ 	.word	0xffffffff


	//   ....[33]....
        /*038c*/ 	.word	0xffffffff


	//   ....[34]....
        /*0390*/ 	.word	0xffffffff


	//   ....[35]....
        /*0394*/ 	.word	0xffffffff


	//   ....[36]....
        /*0398*/ 	.word	0xffffffff


	//   ....[37]....
        /*039c*/ 	.word	0xffffffff


	//   ....[38]....
        /*03a0*/ 	.word	0xffffffff


	//   ....[39]....
        /*03a4*/ 	.word	0xffffffff


	//   ....[40]....
        /*03a8*/ 	.word	0xffffffff


	//   ....[41]....
        /*03ac*/ 	.word	0xffffffff


	//   ....[42]....
        /*03b0*/ 	.word	0xffffffff


	//   ....[43]....
        /*03b4*/ 	.word	0xffffffff


	//   ....[44]....
        /*03b8*/ 	.word	0xffffffff


	//   ....[45]....
        /*03bc*/ 	.word	0xffffffff


	//   ....[46]....
        /*03c0*/ 	.word	0xffffffff


	//   ....[47]....
        /*03c4*/ 	.word	0xffffffff


	//   ....[48]....
        /*03c8*/ 	.word	0xffffffff


	//   ....[49]....
        /*03cc*/ 	.word	0xffffffff


	//   ....[50]....
        /*03d0*/ 	.word	0xffffffff


	//   ....[51]....
        /*03d4*/ 	.word	0xffffffff


	//   ....[52]....
        /*03d8*/ 	.word	0xffffffff


	//   ....[53]....
        /*03dc*/ 	.word	0xffffffff


	//   ....[54]....
        /*03e0*/ 	.word	0xffffffff


	//   ....[55]....
        /*03e4*/ 	.word	0xffffffff


	//   ....[56]....
        /*03e8*/ 	.word	0xffffffff


	//   ....[57]....
        /*03ec*/ 	.word	0xffffffff


	//   ....[58]....
        /*03f0*/ 	.word	0xffffffff


	//   ....[59]....
        /*03f4*/ 	.word	0xffffffff


	//   ....[60]....
        /*03f8*/ 	.word	0xffffffff


	//   ....[61]....
        /*03fc*/ 	.word	0xffffffff


	//   ....[62]....
        /*0400*/ 	.word	0xffffffff


	//   ....[63]....
        /*0404*/ 	.word	0xffffffff


	//   ....[64]....
        /*0408*/ 	.word	0xffffffff


	//   ....[65]....
        /*040c*/ 	.word	0xffffffff


	//   ....[66]....
        /*0410*/ 	.word	0xffffffff


	//   ....[67]....
        /*0414*/ 	.word	0xffffffff


	//   ....[68]....
        /*0418*/ 	.word	0xffffffff


	//   ....[69]....
        /*041c*/ 	.word	0xffffffff


	//   ....[70]....
        /*0420*/ 	.word	0xffffffff


	//   ....[71]....
        /*0424*/ 	.word	0xffffffff


	//   ....[72]....
        /*0428*/ 	.word	0xffffffff


	//   ....[73]....
        /*042c*/ 	.word	0xffffffff


	//   ....[74]....
        /*0430*/ 	.word	0xffffffff


	//   ....[75]....
        /*0434*/ 	.word	0xffffffff


	//   ....[76]....
        /*0438*/ 	.word	0xffffffff


	//   ....[77]....
        /*043c*/ 	.word	0xffffffff


	//   ....[78]....
        /*0440*/ 	.word	0xffffffff


	//   ....[79]....
        /*0444*/ 	.word	0xffffffff


	//   ....[80]....
        /*0448*/ 	.word	0xffffffff


	//   ....[81]....
        /*044c*/ 	.word	0xffffffff


	//   ....[82]....
        /*0450*/ 	.word	0xffffffff


	//   ....[83]....
        /*0454*/ 	.word	0xffffffff


	//   ....[84]....
        /*0458*/ 	.word	0xffffffff


	//   ....[85]....
        /*045c*/ 	.word	0xffffffff


	//   ....[86]....
        /*0460*/ 	.word	0xffffffff


	//   ....[87]....
        /*0464*/ 	.word	0xffffffff


	//   ....[88]....
        /*0468*/ 	.word	0xffffffff


	//   ....[89]....
        /*046c*/ 	.word	0xffffffff


	//   ....[90]....
        /*0470*/ 	.word	0xffffffff


	//   ....[91]....
        /*0474*/ 	.word	0xffffffff


	//   ....[92]....
        /*0478*/ 	.word	0xffffffff


	//   ....[93]....
        /*047c*/ 	.word	0xffffffff


	//   ....[94]....
        /*0480*/ 	.word	0xffffffff


	//   ....[95]....
        /*0484*/ 	.word	0xffffffff


	//   ....[96]....
        /*0488*/ 	.word	0xffffffff


	//   ....[97]....
        /*048c*/ 	.word	0xffffffff


	//   ....[98]....
        /*0490*/ 	.word	0xffffffff


	//   ....[99]....
        /*0494*/ 	.word	0xffffffff


	//   ....[100]....
        /*0498*/ 	.word	0xffffffff


	//   ....[101]....
        /*049c*/ 	.word	0xffffffff


	//   ....[102]....
        /*04a0*/ 	.word	0xffffffff


	//   ....[103]....
        /*04a4*/ 	.word	0xffffffff


	//   ....[104]....
        /*04a8*/ 	.word	0xffffffff


	//   ....[105]....
        /*04ac*/ 	.word	0xffffffff


	//   ....[106]....
        /*04b0*/ 	.word	0xffffffff


	//   ....[107]....
        /*04b4*/ 	.word	0xffffffff


	//   ....[108]....
        /*04b8*/ 	.word	0xffffffff


	//   ....[109]....
        /*04bc*/ 	.word	0xffffffff


	//   ....[110]....
        /*04c0*/ 	.word	0xffffffff


	//   ....[111]....
        /*04c4*/ 	.word	0xffffffff


	//   ....[112]....
        /*04c8*/ 	.word	0xffffffff


	//   ....[113]....
        /*04cc*/ 	.word	0xffffffff


	//   ....[114]....
        /*04d0*/ 	.word	0xffffffff


	//   ....[115]....
        /*04d4*/ 	.word	0xffffffff


	//   ....[116]....
        /*04d8*/ 	.word	0xffffffff


	//   ....[117]....
        /*04dc*/ 	.word	0xffffffff


	//   ....[118]....
        /*04e0*/ 	.word	0xffffffff


	//   ....[119]....
        /*04e4*/ 	.word	0xffffffff


	//   ....[120]....
        /*04e8*/ 	.word	0xffffffff


	//   ....[121]....
        /*04ec*/ 	.word	0xffffffff


	//   ....[122]....
        /*04f0*/ 	.word	0xffffffff


	//   ....[123]....
        /*04f4*/ 	.word	0xffffffff


	//   ....[124]....
        /*04f8*/ 	.word	0xffffffff


	//   ....[125]....
        /*04fc*/ 	.word	0xffffffff


	//   ....[126]....
        /*0500*/ 	.word	0xffffffff


	//   ....[127]....
        /*0504*/ 	.word	0xffffffff


	//   ....[128]....
        /*0508*/ 	.word	0xffffffff


	//   ....[129]....
        /*050c*/ 	.word	0xffffffff


	//   ....[130]....
        /*0510*/ 	.word	0xffffffff


	//   ....[131]....
        /*0514*/ 	.word	0xffffffff


	//   ....[132]....
        /*0518*/ 	.word	0xffffffff


	//   ....[133]....
        /*051c*/ 	.word	0xffffffff


	//----- nvinfo : EIATTR_COOP_GROUP_INSTR_OFFSETS
	.align		4
.L_78:
        /*0520*/ 	.byte	0x04, 0x28
        /*0522*/ 	.short	(.L_80 - .L_79)


	//   ....[0]....
.L_79:
        /*0524*/ 	.word	0x000005f0


	//   ....[1]....
        /*0528*/ 	.word	0x00000630


	//   ....[2]....
        /*052c*/ 	.word	0x00000650


	//   ....[3]....
        /*0530*/ 	.word	0x00000670


	//   ....[4]....
        /*0534*/ 	.word	0x000006a0


	//   ....[5]....
        /*0538*/ 	.word	0x000006d0


	//   ....[6]....
        /*053c*/ 	.word	0x000006f0


	//   ....[7]....
        /*0540*/ 	.word	0x00000760


	//   ....[8]....
        /*0544*/ 	.word	0x000007b0


	//   ....[9]....
        /*0548*/ 	.word	0x00000880


	//   ....[10]....
        /*054c*/ 	.word	0x00000890


	//   ....[11]....
        /*0550*/ 	.word	0x000008c0


	//   ....[12]....
        /*0554*/ 	.word	0x00000900


	//   ....[13]....
        /*0558*/ 	.word	0x00000950


	//   ....[14]....
        /*055c*/ 	.word	0x00000980


	//   ....[15]....
        /*0560*/ 	.word	0x00000990


	//   ....[16]....
        /*0564*/ 	.word	0x00000de0


	//   ....[17]....
        /*0568*/ 	.word	0x00000e10


	//   ....[18]....
        /*056c*/ 	.word	0x00000e30


	//   ....[19]....
        /*0570*/ 	.word	0x00000e50


	//   ....[20]....
        /*0574*/ 	.word	0x00000e70


	//   ....[21]....
        /*0578*/ 	.word	0x00000e80


	//   ....[22]....
        /*057c*/ 	.word	0x00000e90


	//   ....[23]....
        /*0580*/ 	.word	0x00000ec0


	//   ....[24]....
        /*0584*/ 	.word	0x00000ef0


	//   ....[25]....
        /*0588*/ 	.word	0x00000f40


	//   ....[26]....
        /*058c*/ 	.word	0x00000f70


	//   ....[27]....
        /*0590*/ 	.word	0x00000fc0


	//   ....[28]....
        /*0594*/ 	.word	0x00000ff0


	//   ....[29]....
        /*0598*/ 	.word	0x00001060


	//   ....[30]....
        /*059c*/ 	.word	0x000016a0


	//   ....[31]....
        /*05a0*/ 	.word	0x000016b0


	//   ....[32]....
        /*05a4*/ 	.word	0x000016c0


	//   ....[33]....
        /*05a8*/ 	.word	0x000016d0


	//   ....[34]....
        /*05ac*/ 	.word	0x000016e0


	//   ....[35]....
        /*05b0*/ 	.word	0x000016f0


	//   ....[36]....
        /*05b4*/ 	.word	0x00001700


	//   ....[37]....
        /*05b8*/ 	.word	0x00001720


	//   ....[38]....
        /*05bc*/ 	.word	0x00001760


	//   ....[39]....
        /*05c0*/ 	.word	0x00001770


	//   ....[40]....
        /*05c4*/ 	.word	0x000017a0


	//   ....[41]....
        /*05c8*/ 	.word	0x000017d0


	//   ....[42]....
        /*05cc*/ 	.word	0x000017f0


	//   ....[43]....
        /*05d0*/ 	.word	0x00001800


	//   ....[44]....
        /*05d4*/ 	.word	0x00003320


	//   ....[45]....
        /*05d8*/ 	.word	0x00003330


	//   ....[46]....
        /*05dc*/ 	.word	0x00003340


	//   ....[47]....
        /*05e0*/ 	.word	0x00003350


	//   ....[48]....
        /*05e4*/ 	.word	0x00003360


	//   ....[49]....
        /*05e8*/ 	.word	0x00003370


	//   ....[50]....
        /*05ec*/ 	.word	0x00003380


	//   ....[51]....
        /*05f0*/ 	.word	0x00003390


	//   ....[52]....
        /*05f4*/ 	.word	0x000033a0


	//   ....[53]....
        /*05f8*/ 	.word	0x000033b0


	//   ....[54]....
        /*05fc*/ 	.word	0x000033c0


	//   ....[55]....
        /*0600*/ 	.word	0x000033d0


	//   ....[56]....
        /*0604*/ 	.word	0x000033e0


	//   ....[57]....
        /*0608*/ 	.word	0x000033f0


	//   ....[58]....
        /*060c*/ 	.word	0x00004490


	//   ....[59]....
        /*0610*/ 	.word	0x000044d0


	//   ....[60]....
        /*0614*/ 	.word	0x000045d0


	//   ....[61]....
        /*0618*/ 	.word	0x00004600


	//   ....[62]....
        /*061c*/ 	.word	0x00004630


	//   ....[63]....
        /*0620*/ 	.word	0x000046d0


	//   ....[64]....
        /*0624*/ 	.word	0x000047a0


	//   ....[65]....
        /*0628*/ 	.word	0x000048e0


	//   ....[66]....
        /*062c*/ 	.word	0x00007900


	//   ....[67]....
        /*0630*/ 	.word	0x00007920


	//   ....[68]....
        /*0634*/ 	.word	0x00007930


	//   ....[69]....
        /*0638*/ 	.word	0x00007940


	//   ....[70]....
        /*063c*/ 	.word	0x00007950


	//   ....[71]....
        /*0640*/ 	.word	0x00007960


	//   ....[72]....
        /*0644*/ 	.word	0x00007970


	//   ....[73]....
        /*0648*/ 	.word	0x00007990


	//   ....[74]....
        /*064c*/ 	.word	0x000079a0


	//   ....[75]....
        /*0650*/ 	.word	0x000079c0


	//   ....[76]....
        /*0654*/ 	.word	0x00007a10


	//   ....[77]....
        /*0658*/ 	.word	0x00007a50


	//   ....[78]....
        /*065c*/ 	.word	0x00007a70


	//   ....[79]....
        /*0660*/ 	.word	0x00007a80


	//   ....[80]....
        /*0664*/ 	.word	0x00007e70


	//   ....[81]....
        /*0668*/ 	.word	0x00007e90


	//   ....[82]....
        /*066c*/ 	.word	0x00007eb0


	//   ....[83]....
        /*0670*/ 	.word	0x00007ee0


	//   ....[84]....
        /*0674*/ 	.word	0x00007f10


	//   ....[85]....
        /*0678*/ 	.word	0x00007f60


	//   ....[86]....
        /*067c*/ 	.word	0x00007f90


	//   ....[87]....
        /*0680*/ 	.word	0x00007fc0


	//   ....[88]....
        /*0684*/ 	.word	0x00007fd0


	//   ....[89]....
        /*0688*/ 	.word	0x00007ff0


	//   ....[90]....
        /*068c*/ 	.word	0x00008060


	//   ....[91]....
        /*0690*/ 	.word	0x00008080


	//   ....[92]....
        /*0694*/ 	.word	0x000080b0


	//   ....[93]....
        /*0698*/ 	.word	0x000080c0


	//   ....[94]....
        /*069c*/ 	.word	0x00009cf0


	//   ....[95]....
        /*06a0*/ 	.word	0x00009f40


	//   ....[96]....
        /*06a4*/ 	.word	0x00009f80


	//   ....[97]....
        /*06a8*/ 	.word	0x00009f90


	//   ....[98]....
        /*06ac*/ 	.word	0x0000a000


	//   ....[99]....
        /*06b0*/ 	.word	0x0000a050


	//   ....[100]....
        /*06b4*/ 	.word	0x0000a1b0


	//   ....[101]....
        /*06b8*/ 	.word	0x0000a510


	//   ....[102]....
        /*06bc*/ 	.word	0x0000cfd0


	//   ....[103]....
        /*06c0*/ 	.word	0x0000cfe0


	//   ....[104]....
        /*06c4*/ 	.word	0x0000cff0


	//   ....[105]....
        /*06c8*/ 	.word	0x0000d000


	//   ....[106]....
        /*06cc*/ 	.word	0x0000d030


	//   ....[107]....
        /*06d0*/ 	.word	0x0000d070


	//   ....[108]....
        /*06d4*/ 	.word	0x0000d080


	//   ....[109]....
        /*06d8*/ 	.word	0x0000d090


	//   ....[110]....
        /*06dc*/ 	.word	0x0000e050


	//   ....[111]....
        /*06e0*/ 	.word	0x0000e080


	//   ....[112]....
        /*06e4*/ 	.word	0x0000e0a0


	//   ....[113]....
        /*06e8*/ 	.word	0x0000e0c0


	//   ....[114]....
        /*06ec*/ 	.word	0x0000e240


	//   ....[115]....
        /*06f0*/ 	.word	0x0000e260


	//   ....[116]....
        /*06f4*/ 	.word	0x0000e270


	//   ....[117]....
        /*06f8*/ 	.word	0x0000e280


	//   ....[118]....
        /*06fc*/ 	.word	0x0000e2b0


	//   ....[119]....
        /*0700*/ 	.word	0x0000e2d0


	//   ....[120]....
        /*0704*/ 	.word	0x0000e320


	//   ....[121]....
        /*0708*/ 	.word	0x0000e360


	//   ....[122]....
        /*070c*/ 	.word	0x0000e370


	//   ....[123]....
        /*0710*/ 	.word	0x0000e380


	//   ....[124]....
        /*0714*/ 	.word	0x0000e450


	//   ....[125]....
        /*0718*/ 	.word	0x0000e490


	//   ....[126]....
        /*071c*/ 	.word	0x0000e4c0


	//   ....[127]....
        /*0720*/ 	.word	0x0000e4e0


	//   ....[128]....
        /*0724*/ 	.word	0x0000e500


	//   ....[129]....
        /*0728*/ 	.word	0x0000e520


	//   ....[130]....
        /*072c*/ 	.word	0x0000e530


	//   ....[131]....
        /*0730*/ 	.word	0x0000e550


	//   ....[132]....
        /*0734*/ 	.word	0x0000e680


	//   ....[133]....
        /*0738*/ 	.word	0x0000e690


	//----- nvinfo : EIATTR_EXIT_INSTR_OFFSETS
	.align		4
.L_80:
        /*073c*/ 	.byte	0x04, 0x1c
        /*073e*/ 	.short	(.L_82 - .L_81)


	//   ....[0]....
.L_81:
        /*0740*/ 	.word	0x00000040


	//   ....[1]....
        /*0744*/ 	.word	0x0000e6c0


	//   ....[2]....
        /*0748*/ 	.word	0x0000e700


	//----- nvinfo : EIATTR_CTAIDZ_USED
	.align		4
.L_82:
        /*074c*/ 	.byte	0x01, 0x04
	.zero		2


	//----- nvinfo : EIATTR_MAX_THREADS
	.align		4
        /*0750*/ 	.byte	0x04, 0x05
        /*0752*/ 	.short	(.L_84 - .L_83)
.L_83:
        /*0754*/ 	.word	0x00000080
        /*0758*/ 	.word	0x00000001
        /*075c*/ 	.word	0x00000001
.L_84:


//--------------------- .nv.info._ZN7cutlass13device_kernelIN5flash19enable_sm80_to_sm89INS1_16FlashAttnFwdSm80INS1_25CollectiveMainloopFwdSm80ILi4ELi1ELb0EN4cute5tupleIJNS5_1CILi128EEENS7_ILi112EEENS7_ILi64EEEEEELi64ENS_10bfloat16_tEfNS_4arch4Sm80ELb0ELb0ELb1ELb1ELb1ELb0ELb1ELb0EEENS1_21CollectiveEpilogueFwdINS6_IJS8_SA_S9_EEENS6_IJNS7_ILi1EEESI_SI_EEESC_SE_Li128ELb1ELb1ELb0ELb0EEENS1_19SingleTileSchedulerILb1ELb0ELb1ELi128EEEEEEEEEvNT_6ParamsE --------------------------
	.section	.nv.info._ZN7cutlass13device_kernelIN5flash19enable_sm80_to_sm89INS1_16FlashAttnFwdSm80INS1_25CollectiveMainloopFwdSm80ILi4ELi1ELb0EN4cute5tupleIJNS5_1CILi128EEENS7_ILi112EEENS7_ILi64EEEEEELi64ENS_10bfloat16_tEfNS_4arch4Sm80ELb0ELb0ELb1ELb1ELb1ELb0ELb1ELb0EEENS1_21CollectiveEpilogueFwdINS6_IJS8_SA_S9_EEENS6_IJNS7_ILi1EEESI_SI_EEESC_SE_Li128ELb1ELb1ELb0ELb0EEENS1_19SingleTileSchedulerILb1ELb0ELb1ELi128EEEEEEEEEvNT_6ParamsE,"",@"SHT_CUDA_INFO"
	.sectionflags	@""
	.align	4


	//----- nvinfo : EIATTR_CUDA_API_VERSION
	.align		4
        /*0000*/ 	.byte	0x04, 0x37
        /*0002*/ 	.short	(.L_86 - .L_85)
.L_85:
        /*0004*/ 	.word	0x00000082


	//----- nvinfo : EIATTR_SW2861232_WAR
	.align		4
.L_86:
        /*0008*/ 	.byte	0x01, 0x35
	.zero		2


	//----- nvinfo : EIATTR_PARAM_CBANK
	.align		4
        /*000c*/ 	.byte	0x04, 0x0a
        /*000e*/ 	.short	(.L_88 - .L_87)
	.align		4
.L_87:
        /*0010*/ 	.word	index@(.nv.constant0._ZN7cutlass13device_kernelIN5flash19enable_sm80_to_sm89INS1_16FlashAttnFwdSm80INS1_25CollectiveMainloopFwdSm80ILi4ELi1ELb0EN4cute5tupleIJNS5_1CILi128EEENS7_ILi112EEENS7_ILi64EEEEEELi64ENS_10bfloat16_tEfNS_4arch4Sm80ELb0ELb0ELb1ELb1ELb1ELb0ELb1ELb0EEENS1_21CollectiveEpilogueFwdINS6_IJS8_SA_S9_EEENS6_IJNS7_ILi1EEESI_SI_EEESC_SE_Li128ELb1ELb1ELb0ELb0EEENS1_19SingleTileSchedulerILb1ELb0ELb1ELi128EEEEEEEEEvNT_6ParamsE)
        /*0014*/ 	.short	0x0160
        /*0016*/ 	.short	0x0418


	//----- nvinfo : EIATTR_CBANK_PARAM_SIZE
	.align		4
.L_88:
        /*0018*/ 	.byte	0x03, 0x19
        /*001a*/ 	.short	0x0418


	//----- nvinfo : EIATTR_KPARAM_INFO
	.align		4
        /*001c*/ 	.byte	0x04, 0x17
        /*001e*/ 	.short	(.L_90 - .L_89)
.L_89:
        /*0020*/ 	.word	0x00000000
        /*0024*/ 	.short	0x0000
        /*0026*/ 	.short	0x0000
        /*0028*/ 	.byte	0x00, 0xf0, 0x61, 0x10


	//----- nvinfo : EIATTR_MAXREG_COUNT
	.align		4
.L_90:
        /*002c*/ 	.byte	0x03, 0x1b
        /*002e*/ 	.short	0x00ff


	//----- nvinfo : EIATTR_NUM_BARRIERS
	.align		4
        /*0030*/ 	.byte	0x02, 0x4c
        /*0032*/ 	.byte	0x02
	.zero		1


	//----- nvinfo : EIATTR_ANNOTATIONS
	.align		4
        /*0034*/ 	.byte	0x04, 0x55
        /*0036*/ 	.short	(.L_92 - .L_91)


	//   ....[0]....
.L_91:
        /* <DEDUP_REMOVED lines=23> */
        /*019c*/ 	.byte	0x10, 0xd2, 0x00, 0x00, 0x01, 0x00, 0x00, 0x00, 0x20, 0xd2, 0x00, 0x00


	//----- nvinfo : EIATTR_MERCURY_ISA_VERSION
	.align		4
.L_92:
        /*01a8*/ 	.byte	0x03, 0x5f
        /*01aa*/ 	.short	0x0000


	//----- nvinfo : EIATTR_COOP_GROUP_MASK_REGIDS
	.align		4
        /*01ac*/ 	.byte	0x04, 0x29
        /*01ae*/ 	.short	(.L_94 - .L_93)


	//   ....[0]....
.L_93:
        /*01b0*/ 	.word	0xffffffff


	//   ....[1]....
        /*01b4*/ 	.word	0xffffffff


	//   ....[2]....
        /*01b8*/ 	.word	0xffffffff


	//   ....[3]....
        /*01bc*/ 	.word	0xffffffff


	//   ....[4]....
        /*01c0*/ 	.word	0xffffffff


	//   ....[5]....
        /*01c4*/ 	.word	0xffffffff


	//   ....[6]....
        /*01c8*/ 	.word	0xffffffff


	//   ....[7]....
        /*01cc*/ 	.word	0xffffffff


	//   ....[8]....
        /*01d0*/ 	.word	0xffffffff


	//   ....[9]....
        /*01d4*/ 	.word	0xffffffff


	//   ....[10]....
        /*01d8*/ 	.word	0xffffffff


	//   ....[11]....
        /*01dc*/ 	.word	0xffffffff


	//   ....[12]....
        /*01e0*/ 	.word	0xffffffff


	//   ....[13]....
        /*01e4*/ 	.word	0xffffffff


	//   ....[14]....
        /*01e8*/ 	.word	0xffffffff


	//   ....[15]....
        /*01ec*/ 	.word	0xffffffff


	//   ....[16]....
        /*01f0*/ 	.word	0xffffffff


	//   ....[17]....
        /*01f4*/ 	.word	0xffffffff


	//   ....[18]....
        /*01f8*/ 	.word	0xffffffff


	//   ....[19]....
        /*01fc*/ 	.word	0xffffffff


	//   ....[20]....
        /*0200*/ 	.word	0xffffffff


	//   ....[21]....
        /*0204*/ 	.word	0xffffffff


	//   ....[22]....
        /*0208*/ 	.word	0xffffffff


	//   ....[23]....
        /*020c*/ 	.word	0xffffffff


	//   ....[24]....
        /*0210*/ 	.word	0xffffffff


	//   ....[25]....
        /*0214*/ 	.word	0xffffffff


	//   ....[26]....
        /*0218*/ 	.word	0xffffffff


	//   ....[27]....
        /*021c*/ 	.word	0xffffffff


	//   ....[28]....
        /*0220*/ 	.word	0xffffffff


	//   ....[29]....
        /*0224*/ 	.word	0xffffffff


	//   ....[30]....
        /*0228*/ 	.word	0xffffffff


	//   ....[31]....
        /*022c*/ 	.word	0xffffffff


	//   ....[32]....
        /*0230*/ 	.word	0xffffffff


	//   ....[33]....
        /*0234*/ 	.word	0xffffffff


	//   ....[34]....
        /*0238*/ 	.word	0xffffffff


	//   ....[35]....
        /*023c*/ 	.word	0xffffffff


	//   ....[36]....
        /*0240*/ 	.word	0xffffffff


	//   ....[37]....
        /*0244*/ 	.word	0xffffffff


	//   ....[38]....
        /*0248*/ 	.word	0xffffffff


	//   ....[39]....
        /*024c*/ 	.word	0xffffffff


	//   ....[40]....
        /*0250*/ 	.word	0xffffffff


	//   ....[41]....
        /*0254*/ 	.word	0xffffffff


	//   ....[42]....
        /*0258*/ 	.word	0xffffffff


	//   ....[43]....
        /*025c*/ 	.word	0xffffffff


	//   ....[44]....
        /*0260*/ 	.word	0xffffffff


	//   ....[45]....
        /*0264*/ 	.word	0xffffffff


	//   ....[46]....
        /*0268*/ 	.word	0xffffffff


	//   ....[47]....
        /*026c*/ 	.word	0xffffffff


	//   ....[48]....
        /*0270*/ 	.word	0xffffffff


	//   ....[49]....
        /*0274*/ 	.word	0xffffffff


	//   ....[50]....
        /*0278*/ 	.word	0xffffffff


	//   ....[51]....
        /*027c*/ 	.word	0xffffffff


	//   ....[52]....
        /*0280*/ 	.word	0xffffffff


	//   ....[53]....
        /*0284*/ 	.word	0xffffffff


	//   ....[54]....
        /*0288*/ 	.word	0xffffffff


	//   ....[55]....
        /*028c*/ 	.word	0xffffffff


	//   ....[56]....
        /*0290*/ 	.word	0xffffffff


	//   ....[57]....
        /*0294*/ 	.word	0xffffffff


	//   ....[58]....
        /*0298*/ 	.word	0xffffffff


	//   ....[59]....
        /*029c*/ 	.word	0xffffffff


	//   ....[60]....
        /*02a0*/ 	.word	0xffffffff


	//   ....[61]....
        /*02a4*/ 	.word	0xffffffff


	//   ....[62]....
        /*02a8*/ 	.word	0xffffffff


	//   ....[63]....
        /*02ac*/ 	.word	0xffffffff


	//   ....[64]....
        /*02b0*/ 	.word	0xffffffff


	//   ....[65]....
        /*02b4*/ 	.word	0xffffffff


	//   ....[66]....
        /*02b8*/ 	.word	0xffffffff


	//   ....[67]....
        /*02bc*/ 	.word	0xffffffff


	//   ....[68]....
        /*02c0*/ 	.word	0xffffffff


	//   ....[69]....
        /*02c4*/ 	.word	0xffffffff


	//   ....[70]....
        /*02c8*/ 	.word	0xffffffff


	//   ....[71]....
        /*02cc*/ 	.word	0xffffffff


	//   ....[72]....
        /*02d0*/ 	.word	0xffffffff


	//   ....[73]....
        /*02d4*/ 	.word	0xffffffff


	//   ....[74]....
        /*02d8*/ 	.word	0xffffffff


	//   ....[75]....
        /*02dc*/ 	.word	0xffffffff


	//   ....[76]....
        /*02e0*/ 	.word	0xffffffff


	//   ....[77]....
        /*02e4*/ 	.word	0xffffffff


	//   ....[78]....
        /*02e8*/ 	.word	0xffffffff


	//   ....[79]....
        /*02ec*/ 	.word	0xffffffff


	//   ....[80]....
        /*02f0*/ 	.word	0xffffffff


	//   ....[81]....
        /*02f4*/ 	.word	0xffffffff


	//   ....[82]....
        /*02f8*/ 	.word	0xffffffff


	//   ....[83]....
        /*02fc*/ 	.word	0xffffffff


	//   ....[84]....
        /*0300*/ 	.word	0xffffffff


	//   ....[85]....
        /*0304*/ 	.word	0xffffffff


	//   ....[86]....
        /*0308*/ 	.word	0xffffffff


	//   ....[87]....
        /*030c*/ 	.word	0xffffffff


	//   ....[88]....
        /*0310*/ 	.word	0xffffffff


	//   ....[89]....
        /*0314*/ 	.word	0xffffffff


	//   ....[90]....
        /*0318*/ 	.word	0xffffffff


	//   ....[91]....
        /*031c*/ 	.word	0xffffffff


	//   ....[92]....
        /*0320*/ 	.word	0xffffffff


	//   ....[93]....
        /*0324*/ 	.word	0xffffffff


	//   ....[94]....
        /*0328*/ 	.word	0xffffffff


	//   ....[95]....
        /*032c*/ 	.word	0xffffffff


	//   ....[96]....
        /*0330*/ 	.word	0xffffffff


	//   ....[97]....
        /*0334*/ 	.word	0xffffffff


	//   ....[98]....
        /*0338*/ 	.word	0xffffffff


	//   ....[99]....
        /*033c*/ 	.word	0xffffffff


	//   ....[100]....
        /*0340*/ 	.word	0xffffffff


	//   ....[101]....
        /*0344*/ 	.word	0xffffffff


	//   ....[102]....
        /*0348*/ 	.word	0xffffffff


	//   ....[103]....
        /*034c*/ 	.word	0xffffffff


	//   ....[104]....
        /*0350*/ 	.word	0xffffffff


	//   ....[105]....
        /*0354*/ 	.word	0xffffffff


	//   ....[106]....
        /*0358*/ 	.word	0xffffffff


	//   ....[107]....
        /*035c*/ 	.word	0xffffffff


	//   ....[108]....
        /*0360*/ 	.word	0xffffffff


	//   ....[109]....
        /*0364*/ 	.word	0xffffffff


	//   ....[110]....
        /*0368*/ 	.word	0xffffffff


	//   ....[111]....
        /*036c*/ 	.word	0xffffffff


	//   ....[112]....
        /*0370*/ 	.word	0xffffffff


	//   ....[113]....
        /*0374*/ 	.word	0xffffffff


	//   ....[114]....
        /*0378*/ 	.word	0xffffffff


	//   ....[115]....
        /*037c*/ 	.word	0xffffffff


	//   ....[116]....
        /*0380*/ 	.word	0xffffffff


	//   ....[117]....
        /*0384*/ 	.word	0xffffffff


	//   ....[118]....
        /*0388*/ 	.word	0xffffffff


	//   ....[119]....
        /*038c*/ 	.word	0xffffffff


	//   ....[120]....
        /*0390*/ 	.word	0xffffffff


	//   ....[121]....
        /*0394*/ 	.word	0xffffffff


	//   ....[122]....
        /*0398*/ 	.word	0xffffffff


	//   ....[123]....
        /*039c*/ 	.word	0xffffffff


	//   ....[124]....
        /*03a0*/ 	.word	0xffffffff


	//   ....[125]....
        /*03a4*/ 	.word	0xffffffff


	//   ....[126]....
        /*03a8*/ 	.word	0xffffffff


	//   ....[127]....
        /*03ac*/ 	.word	0xffffffff


	//   ....[128]....
        /*03b0*/ 	.word	0xffffffff


	//   ....[129]....
        /*03b4*/ 	.word	0xffffffff


	//   ....[130]....
        /*03b8*/ 	.word	0xffffffff


	//   ....[131]....
        /*03bc*/ 	.word	0xffffffff


	//   ....[132]....
        /*03c0*/ 	.word	0xffffffff


	//   ....[133]....
        /*03c4*/ 	.word	0xffffffff


	//   ....[134]....
        /*03c8*/ 	.word	0xffffffff


	//   ....[135]....
        /*03cc*/ 	.word	0xffffffff


	//   ....[136]....
        /*03d0*/ 	.word	0xffffffff


	//   ....[137]....
        /*03d4*/ 	.word	0xffffffff


	//   ....[138]....
        /*03d8*/ 	.word	0xffffffff


	//   ....[139]....
        /*03dc*/ 	.word	0xffffffff


	//   ....[140]....
        /*03e0*/ 	.word	0xffffffff


	//   ....[141]....
        /*03e4*/ 	.word	0xffffffff


	//   ....[142]....
        /*03e8*/ 	.word	0xffffffff


	//   ....[143]....
        /*03ec*/ 	.word	0xffffffff


	//   ....[144]....
        /*03f0*/ 	.word	0xffffffff


	//   ....[145]....
        /*03f4*/ 	.word	0xffffffff


	//   ....[146]....
        /*03f8*/ 	.word	0xffffffff


	//   ....[147]....
        /*03fc*/ 	.word	0xffffffff


	//   ....[148]....
        /*0400*/ 	.word	0xffffffff


	//   ....[149]....
        /*0404*/ 	.word	0xffffffff


	//   ....[150]....
        /*0408*/ 	.word	0xffffffff


	//----- nvinfo : EIATTR_COOP_GROUP_INSTR_OFFSETS
	.align		4
.L_94:
        /*040c*/ 	.byte	0x04, 0x28
        /*040e*/ 	.short	(.L_96 - .L_95)


	//   ....[0]....
.L_95:
        /*0410*/ 	.word	0x000000a0


	//   ....[1]....
        /*0414*/ 	.word	0x00001030


	//   ....[2]....
        /*0418*/ 	.word	0x00001160


	//   ....[3]....
        /*041c*/ 	.word	0x000011f0


	//   ....[4]....
        /*0420*/ 	.word	0x00001220


	//   ....[5]....
        /*0424*/ 	.word	0x000012b0


	//   ....[6]....
        /*0428*/ 	.word	0x000012e0


	//   ....[7]....
        /*042c*/ 	.word	0x00001370


	//   ....[8]....
        /*0430*/ 	.word	0x000013a0


	//   ....[9]....
        /*0434*/ 	.word	0x00001430


	//   ....[10]....
        /*0438*/ 	.word	0x00001460


	//   ....[11]....
        /*043c*/ 	.word	0x000014f0


	//   ....[12]....
        /*0440*/ 	.word	0x00001520


	//   ....[13]....
        /*0444*/ 	.word	0x000015b0


	//   ....[14]....
        /*0448*/ 	.word	0x000015e0


	//   ....[15]....
        /*044c*/ 	.word	0x00001660


	//   ....[16]....
        /*0450*/ 	.word	0x000016a0


	//   ....[17]....
        /*0454*/ 	.word	0x00001bb0


	//   ....[18]....
        /*0458*/ 	.word	0x00001bd0


	//   ....[19]....
        /*045c*/ 	.word	0x00001c00


	//   ....[20]....
        /*0460*/ 	.word	0x00001c30


	//   ....[21]....
        /*0464*/ 	.word	0x00001c40


	//   ....[22]....
        /*0468*/ 	.word	0x00001c60


	//   ....[23]....
        /*046c*/ 	.word	0x00001c70


	//   ....[24]....
        /*0470*/ 	.word	0x00001c90


	//   ....[25]....
        /*0474*/ 	.word	0x00001d30


	//   ....[26]....
        /*0478*/ 	.word	0x00001d70


	//   ....[27]....
        /*047c*/ 	.word	0x00001d80


	//   ....[28]....
        /*0480*/ 	.word	0x00001d90


	//   ....[29]....
        /*0484*/ 	.word	0x00001db0


	//   ....[30]....
        /*0488*/ 	.word	0x00001dd0


	//   ....[31]....
        /*048c*/ 	.word	0x00001f90


	//   ....[32]....
        /*0490*/ 	.word	0x00001fc0


	//   ....[33]....
        /*0494*/ 	.word	0x00001ff0


	//   ....[34]....
        /*0498*/ 	.word	0x00002020


	//   ....[35]....
        /*049c*/ 	.word	0x00002050


	//   ....[36]....
        /*04a0*/ 	.word	0x000020d0


	//   ....[37]....
        /*04a4*/ 	.word	0x00002100


	//   ....[38]....
        /*04a8*/ 	.word	0x00002130


	//   ....[39]....
        /*04ac*/ 	.word	0x00002160


	//   ....[40]....
        /*04b0*/ 	.word	0x00002190


	//   ....[41]....
        /*04b4*/ 	.word	0x00002220


	//   ....[42]....
        /*04b8*/ 	.word	0x00002250


	//   ....[43]....
        /*04bc*/ 	.word	0x000022a0


	//   ....[44]....
        /*04c0*/ 	.word	0x000022d0


	//   ....[45]....
        /*04c4*/ 	.word	0x00003ed0


	//   ....[46]....
        /*04c8*/ 	.word	0x00003ef0


	//   ....[47]....
        /*04cc*/ 	.word	0x00003f00


	//   ....[48]....
        /*04d0*/ 	.word	0x00003f10


	//   ....[49]....
        /*04d4*/ 	.word	0x00003f20


	//   ....[50]....
        /*04d8*/ 	.word	0x00003f30


	//   ....[51]....
        /*04dc*/ 	.word	0x00003f40


	//   ....[52]....
        /*04e0*/ 	.word	0x00003f60


	//   ....[53]....
        /*04e4*/ 	.word	0x00003f70


	//   ....[54]....
        /*04e8*/ 	.word	0x00003f90


	//   ....[55]....
        /*04ec*/ 	.word	0x00003fc0


	//   ....[56]....
        /*04f0*/ 	.word	0x00003fe0


	//   ....[57]....
        /*04f4*/ 	.word	0x00004000


	//   ....[58]....
        /*04f8*/ 	.word	0x00004020


	//   ....[59]....
        /*04fc*/ 	.word	0x00004f90


	//   ....[60]....
        /*0500*/ 	.word	0x00004fc0


	//   ....[61]....
        /*0504*/ 	.word	0x000050f0


	//   ....[62]....
        /*0508*/ 	.word	0x00005120


	//   ....[63]....
        /*050c*/ 	.word	0x00005150


	//   ....[64]....
        /*0510*/ 	.word	0x000051e0


	//   ....[65]....
        /*0514*/ 	.word	0x000052c0


	//   ....[66]....
        /*0518*/ 	.word	0x00005430


	//   ....[67]....
        /*051c*/ 	.word	0x00007e20


	//   ....[68]....
        /*0520*/ 	.word	0x00007e40


	//   ....[69]....
        /*0524*/ 	.word	0x00007e50


	//   ....[70]....
        /*0528*/ 	.word	0x00007e60


	//   ....[71]....
        /*052c*/ 	.word	0x00007e70


	//   ....[72]....
        /*0530*/ 	.word	0x00007e80


	//   ....[73]....
        /*0534*/ 	.word	0x00007e90


	//   ....[74]....
        /*0538*/ 	.word	0x00007eb0


	//   ....[75]....
        /*053c*/ 	.word	0x00007ec0


	//   ....[76]....
        /*0540*/ 	.word	0x00007ee0


	//   ....[77]....
        /*0544*/ 	.word	0x00007f30


	//   ....[78]....
        /*0548*/ 	.word	0x00007f70


	//   ....[79]....
        /*054c*/ 	.word	0x00007f90


	//   ....[80]....
        /*0550*/ 	.word	0x00007fa0


	//   ....[81]....
        /*0554*/ 	.word	0x000083c0


	//   ....[82]....
        /*0558*/ 	.word	0x000083f0


	//   ....[83]....
        /*055c*/ 	.word	0x00008410


	//   ....[84]....
        /*0560*/ 	.word	0x00008440


	//   ....[85]....
        /*0564*/ 	.word	0x00008470


	//   ....[86]....
        /*0568*/ 	.word	0x000084c0


	//   ....[87]....
        /*056c*/ 	.word	0x000084f0


	//   ....[88]....
        /*0570*/ 	.word	0x00008510


	//   ....[89]....
        /*0574*/ 	.word	0x00008550


	//   ....[90]....
        /*0578*/ 	.word	0x00008580


	//   ....[91]....
        /*057c*/ 	.word	0x000085b0


	//   ....[92]....
        /*0580*/ 	.word	0x000085d0


	//   ....[93]....
        /*0584*/ 	.word	0x00008600


	//   ....[94]....
        /*0588*/ 	.word	0x00008620


	//   ....[95]....
        /*058c*/ 	.word	0x0000a0f0


	//   ....[96]....
        /*0590*/ 	.word	0x0000a310


	//   ....[97]....
        /*0594*/ 	.word	0x0000a360


	//   ....[98]....
        /*0598*/ 	.word	0x0000a390


	//   ....[99]....
        /*059c*/ 	.word	0x0000a3b0


	//   ....[100]....
        /*05a0*/ 	.word	0x0000a470


	//   ....[101]....
        /*05a4*/ 	.word	0x0000a5a0


	//   ....[102]....
        /*05a8*/ 	.word	0x0000a870


	//   ....[103]....
        /*05ac*/ 	.word	0x0000d280


	//   ....[104]....
        /*05b0*/ 	.word	0x0000d290


	//   ....[105]....
        /*05b4*/ 	.word	0x0000d2a0


	//   ....[106]....
        /*05b8*/ 	.word	0x0000d2b0


	//   ....[107]....
        /*05bc*/ 	.word	0x0000d2e0


	//   ....[108]....
        /*05c0*/ 	.word	0x0000d300


	//   ....[109]....
        /*05c4*/ 	.word	0x0000d320


	//   ....[110]....
        /*05c8*/ 	.word	0x0000d330


	//   ....[111]....
        /*05cc*/ 	.word	0x0000e7f0


	//   ....[112]....
        /*05d0*/ 	.word	0x0000e810


	//   ....[113]....
        /*05d4*/ 	.word	0x0000e840


	//   ....[114]....
        /*05d8*/ 	.word	0x0000e880


	//   ....[115]....
        /*05dc*/ 	.word	0x0000e8c0


	//   ....[116]....
        /*05e0*/ 	.word	0x0000e8e0


	//   ....[117]....
        /*05e4*/ 	.word	0x0000e910


	//   ....[118]....
        /*05e8*/ 	.word	0x0000e940


	//   ....[119]....
        /*05ec*/ 	.word	0x0000e990


	//   ....[120]....
        /*05f0*/ 	.word	0x0000e9a0


	//   ....[121]....
        /*05f4*/ 	.word	0x0000e9c0


	//   ....[122]....
        /*05f8*/ 	.word	0x0000ea10


	//   ....[123]....
        /*05fc*/ 	.word	0x0000ea30


	//   ....[124]....
        /*0600*/ 	.word	0x0000ea60


	//   ....[125]....
        /*0604*/ 	.word	0x0000eab0


	//   ....[126]....
        /*0608*/ 	.word	0x0000eae0


	//   ....[127]....
        /*060c*/ 	.word	0x0000eaf0


	//   ....[128]....
        /*0610*/ 	.word	0x0000ebf0


	//   ....[129]....
        /*0614*/ 	.word	0x0000ec10


	//   ....[130]....
        /*0618*/ 	.word	0x0000ec30


	//   ....[131]....
        /*061c*/ 	.word	0x0000ec60


	//   ....[132]....
        /*0620*/ 	.word	0x0000ec80


	//   ....[133]....
        /*0624*/ 	.word	0x0000ed10


	//   ....[134]....
        /*0628*/ 	.word	0x0000ed30


	//   ....[135]....
        /*062c*/ 	.word	0x0000f5b0


	//   ....[136]....
        /*0630*/ 	.word	0x0000f5e0


	//   ....[137]....
        /*0634*/ 	.word	0x0000f610


	//   ....[138]....
        /*0638*/ 	.word	0x0000f640


	//   ....[139]....
        /*063c*/ 	.word	0x0000f670


	//   ....[140]....
        /*0640*/ 	.word	0x0000f6a0


	//   ....[141]....
        /*0644*/ 	.word	0x0000f6d0


	//   ....[142]....
        /*0648*/ 	.word	0x0000f6f0


	//   ....[143]....
        /*064c*/ 	.word	0x0000f720


	//   ....[144]....
        /*0650*/ 	.word	0x0000f730


	//   ....[145]....
        /*0654*/ 	.word	0x0000f740


	//   ....[146]....
        /*0658*/ 	.word	0x0000f750


	//   ....[147]....
        /*065c*/ 	.word	0x0000f760


	//   ....[148]....
        /*0660*/ 	.word	0x0000f770


	//   ....[149]....
        /*0664*/ 	.word	0x0000f7a0


	//   ....[150]....
        /*0668*/ 	.word	0x0000f7c0


	//----- nvinfo : EIATTR_EXIT_INSTR_OFFSETS
	.align		4
.L_96:
        /*066c*/ 	.byte	0x04, 0x1c
        /*066e*/ 	.short	(.L_98 - .L_97)


	//   ....[0]....
.L_97:
        /*0670*/ 	.word	0x00000450


	//   ....[1]....
        /*0674*/ 	.word	0x0000edc0


	//   ....[2]....
        /*0678*/ 	.word	0x0000ee00


	//   ....[3]....
        /*067c*/ 	.word	0x0000f920


	//   ....[4]....
        /*0680*/ 	.word	0x0000f960


	//----- nvinfo : EIATTR_CTAIDZ_USED
	.align		4
.L_98:
        /*0684*/ 	.byte	0x01, 0x04
	.zero		2


	//----- nvinfo : EIATTR_MAX_THREADS
	.align		4
        /*0688*/ 	.byte	0x04, 0x05
        /*068a*/ 	.short	(.L_100 - .L_99)
.L_99:
        /*068c*/ 	.word	0x00000080
        /*0690*/ 	.word	0x00000001
        /*0694*/ 	.word	0x00000001


	//----- nvinfo : EIATTR_CRS_STACK_SIZE
	.align		4
.L_100:
        /*0698*/ 	.byte	0x04, 0x1e
        /*069a*/ 	.short	(.L_102 - .L_101)
.L_101:
        /*069c*/ 	.word	0x00000000
.L_102:


//--------------------- .nv.info._ZN7cutlass13device_kernelIN5flash19enable_sm80_to_sm89INS1_16FlashAttnFwdSm80INS1_25CollectiveMainloopFwdSm80ILi4ELi1ELb0EN4cute5tupleIJNS5_1CILi128EEENS7_ILi112EEENS7_ILi64EEEEEELi64ENS_10bfloat16_tEfNS_4arch4Sm80ELb0ELb0ELb1ELb1ELb1ELb1ELb1ELb0EEENS1_21CollectiveEpilogueFwdINS6_IJS8_SA_S9_EEENS6_IJNS7_ILi1EEESI_SI_EEESC_SE_Li128ELb1ELb1ELb0ELb0EEENS1_19SingleTileSchedulerILb1ELb0ELb1ELi128EEEEEEEEEvNT_6ParamsE --------------------------
	.section	.nv.info._ZN7cutlass13device_kernelIN5flash19enable_sm80_to_sm89INS1_16FlashAttnFwdSm80INS1_25CollectiveMainloopFwdSm80ILi4ELi1ELb0EN4cute5tupleIJNS5_1CILi128EEENS7_ILi112EEENS7_ILi64EEEEEELi64ENS_10bfloat16_tEfNS_4arch4Sm80ELb0ELb0ELb1ELb1ELb1ELb1ELb1ELb0EEENS1_21CollectiveEpilogueFwdINS6_IJS8_SA_S9_EEENS6_IJNS7_ILi1EEESI_SI_EEESC_SE_Li128ELb1ELb1ELb0ELb0EEENS1_19SingleTileSchedulerILb1ELb0ELb1ELi128EEEEEEEEEvNT_6ParamsE,"",@"SHT_CUDA_INFO"
	.sectionflags	@""
	.align	4


	//----- nvinfo : EIATTR_CUDA_API_VERSION
	.align		4
        /*0000*/ 	.byte	0x04, 0x37
        /*0002*/ 	.short	(.L_104 - .L_103)
.L_103:
        /*0004*/ 	.word	0x00000082


	//----- nvinfo : EIATTR_SW2861232_WAR
	.align		4
.L_104:
        /*0008*/ 	.byte	0x01, 0x35
	.zero		2


	//----- nvinfo : EIATTR_PARAM_CBANK
	.align		4
        /*000c*/ 	.byte	0x04, 0x0a
        /*000e*/ 	.short	(.L_106 - .L_105)
	.align		4
.L_105:
        /*0010*/ 	.word	index@(.nv.constant0._ZN7cutlass13device_kernelIN5flash19enable_sm80_to_sm89INS1_16FlashAttnFwdSm80INS1_25CollectiveMainloopFwdSm80ILi4ELi1ELb0EN4cute5tupleIJNS5_1CILi128EEENS7_ILi112EEENS7_ILi64EEEEEELi64ENS_10bfloat16_tEfNS_4arch4Sm80ELb0ELb0ELb1ELb1ELb1ELb1ELb1ELb0EEENS1_21CollectiveEpilogueFwdINS6_IJS8_SA_S9_EEENS6_IJNS7_ILi1EEESI_SI_EEESC_SE_Li128ELb1ELb1ELb0ELb0EEENS1_19SingleTileSchedulerILb1ELb0ELb1ELi128EEEEEEEEEvNT_6ParamsE)
        /*0014*/ 	.short	0x0160
        /*0016*/ 	.short	0x0418


	//----- nvinfo : EIATTR_CBANK_PARAM_SIZE
	.align		4
.L_106:
        /*0018*/ 	.byte	0x03, 0x19
        /*001a*/ 	.short	0x0418


	//----- nvinfo : EIATTR_KPARAM_INFO
	.align		4
        /*001c*/ 	.byte	0x04, 0x17
        /*001e*/ 	.short	(.L_108 - .L_107)
.L_107:
        /*0020*/ 	.word	0x00000000
        /*0024*/ 	.short	0x0000
        /*0026*/ 	.short	0x0000
        /*0028*/ 	.byte	0x00, 0xf0, 0x61, 0x10


	//----- nvinfo : EIATTR_MAXREG_COUNT
	.align		4
.L_108:
        /*002c*/ 	.byte	0x03, 0x1b
        /*002e*/ 	.short	0x00ff


	//----- nvinfo : EIATTR_NUM_BARRIERS
	.align		4
        /*0030*/ 	.byte	0x02, 0x4c
        /*0032*/ 	.byte	0x02
	.zero		1


	//----- nvinfo : EIATTR_ANNOTATIONS
	.align		4
        /*0034*/ 	.byte	0x04, 0x55
        /*0036*/ 	.short	(.L_110 - .L_109)


	//   ....[0]....
.L_109:
        /* <DEDUP_REMOVED lines=26> */


	//----- nvinfo : EIATTR_MERCURY_ISA_VERSION
	.align		4
.L_110:
        /*01c0*/ 	.byte	0x03, 0x5f
        /*01c2*/ 	.short	0x0000


	//----- nvinfo : EIATTR_COOP_GROUP_MASK_REGIDS
	.align		4
        /*01c4*/ 	.byte	0x04, 0x29
        /*01c6*/ 	.short	(.L_112 - .L_111)


	//   ....[0]....
.L_111:
        /*01c8*/ 	.word	0xffffffff


	//   ....[1]....
        /*01cc*/ 	.word	0xffffffff


	//   ....[2]....
        /*01d0*/ 	.word	0xffffffff


	//   ....[3]....
        /*01d4*/ 	.word	0xffffffff


	//   ....[4]....
        /*01d8*/ 	.word	0xffffffff


	//   ....[5]....
        /*01dc*/ 	.word	0xffffffff


	//   ....[6]....
        /*01e0*/ 	.word	0xffffffff


	//   ....[7]....
        /*01e4*/ 	.word	0xffffffff


	//   ....[8]....
        /*01e8*/ 	.word	0xffffffff


	//   ....[9]....
        /*01ec*/ 	.word	0xffffffff


	//   ....[10]....
        /*01f0*/ 	.word	0xffffffff


	//   ....[11]....
        /*01f4*/ 	.word	0xffffffff


	//   ....[12]....
        /*01f8*/ 	.word	0xffffffff


	//   ....[13]....
        /*01fc*/ 	.word	0xffffffff


	//   ....[14]....
        /*0200*/ 	.word	0xffffffff


	//   ....[15]....
        /*0204*/ 	.word	0xffffffff


	//   ....[16]....
        /*0208*/ 	.word	0xffffffff


	//   ....[17]....
        /*020c*/ 	.word	0xffffffff


	//   ....[18]....
        /*0210*/ 	.word	0xffffffff


	//   ....[19]....
        /*0214*/ 	.word	0xffffffff


	//   ....[20]....
        /*0218*/ 	.word	0xffffffff


	//   ....[21]....
        /*021c*/ 	.word	0xffffffff


	//   ....[22]....
        /*0220*/ 	.word	0xffffffff


	//   ....[23]....
        /*0224*/ 	.word	0xffffffff


	//   ....[24]....
        /*0228*/ 	.word	0xffffffff


	//   ....[25]....
        /*022c*/ 	.word	0xffffffff


	//   ....[26]....
        /*0230*/ 	.word	0xffffffff


	//   ....[27]....
        /*0234*/ 	.word	0xffffffff


	//   ....[28]....
        /*0238*/ 	.word	0xffffffff


	//   ....[29]....
        /*023c*/ 	.word	0xffffffff


	//   ....[30]....
        /*0240*/ 	.word	0xffffffff


	//   ....[31]....
        /*0244*/ 	.word	0xffffffff


	//   ....[32]....
        /*0248*/ 	.word	0xffffffff


	//   ....[33]....
        /*024c*/ 	.word	0xffffffff


	//   ....[34]....
        /*0250*/ 	.word	0xffffffff


	//   ....[35]....
        /*0254*/ 	.word	0xffffffff


	//   ....[36]....
        /*0258*/ 	.word	0xffffffff


	//   ....[37]....
        /*025c*/ 	.word	0xffffffff


	//   ....[38]....
        /*0260*/ 	.word	0xffffffff


	//   ....[39]....
        /*0264*/ 	.word	0xffffffff


	//   ....[40]....
        /*0268*/ 	.word	0xffffffff


	//   ....[41]....
        /*026c*/ 	.word	0xffffffff


	//   ....[42]....
        /*0270*/ 	.word	0xffffffff


	//   ....[43]....
        /*0274*/ 	.word	0xffffffff


	//   ....[44]....
        /*0278*/ 	.word	0xffffffff


	//   ....[45]....
        /*027c*/ 	.word	0xffffffff


	//   ....[46]....
        /*0280*/ 	.word	0xffffffff


	//   ....[47]....
        /*0284*/ 	.word	0xffffffff


	//   ....[48]....
        /*0288*/ 	.word	0xffffffff


	//   ....[49]....
        /*028c*/ 	.word	0xffffffff


	//   ....[50]....
        /*0290*/ 	.word	0xffffffff


	//   ....[51]....
        /*0294*/ 	.word	0xffffffff


	//   ....[52]....
        /*0298*/ 	.word	0xffffffff


	//   ....[53]....
        /*029c*/ 	.word	0xffffffff


	//   ....[54]....
        /*02a0*/ 	.word	0xffffffff


	//   ....[55]....
        /*02a4*/ 	.word	0xffffffff


	//   ....[56]....
        /*02a8*/ 	.word	0xffffffff


	//   ....[57]....
        /*02ac*/ 	.word	0xffffffff


	//   ....[58]....
        /*02b0*/ 	.word	0xffffffff


	//   ....[59]....
        /*02b4*/ 	.word	0xffffffff


	//   ....[60]....
        /*02b8*/ 	.word	0xffffffff


	//   ....[61]....
        /*02bc*/ 	.word	0xffffffff


	//   ....[62]....
        /*02c0*/ 	.word	0xffffffff


	//   ....[63]....
        /*02c4*/ 	.word	0xffffffff


	//   ....[64]....
        /*02c8*/ 	.word	0xffffffff


	//   ....[65]....
        /*02cc*/ 	.word	0xffffffff


	//   ....[66]....
        /*02d0*/ 	.word	0xffffffff


	//   ....[67]....
        /*02d4*/ 	.word	0xffffffff


	//   ....[68]....
        /*02d8*/ 	.word	0xffffffff


	//   ....[69]....
        /*02dc*/ 	.word	0xffffffff


	//   ....[70]....
        /*02e0*/ 	.word	0xffffffff


	//   ....[71]....
        /*02e4*/ 	.word	0xffffffff


	//   ....[72]....
        /*02e8*/ 	.word	0xffffffff


	//   ....[73]....
        /*02ec*/ 	.word	0xffffffff


	//   ....[74]....
        /*02f0*/ 	.word	0xffffffff


	//   ....[75]....
        /*02f4*/ 	.word	0xffffffff


	//   ....[76]....
        /*02f8*/ 	.word	0xffffffff


	//   ....[77]....
        /*02fc*/ 	.word	0xffffffff


	//   ....[78]....
        /*0300*/ 	.word	0xffffffff


	//   ....[79]....
        /*0304*/ 	.word	0xffffffff


	//   ....[80]....
        /*0308*/ 	.word	0xffffffff


	//   ....[81]....
        /*030c*/ 	.word	0xffffffff


	//   ....[82]....
        /*0310*/ 	.word	0xffffffff


	//   ....[83]....
        /*0314*/ 	.word	0xffffffff


	//   ....[84]....
        /*0318*/ 	.word	0xffffffff


	//   ....[85]....
        /*031c*/ 	.word	0xffffffff


	//   ....[86]....
        /*0320*/ 	.word	0xffffffff


	//   ....[87]....
        /*0324*/ 	.word	0xffffffff


	//   ....[88]....
        /*0328*/ 	.word	0xffffffff


	//   ....[89]....
        /*032c*/ 	.word	0xffffffff


	//   ....[90]....
        /*0330*/ 	.word	0xffffffff


	//   ....[91]....
        /*0334*/ 	.word	0xffffffff


	//   ....[92]....
        /*0338*/ 	.word	0xffffffff


	//   ....[93]....
        /*033c*/ 	.word	0xffffffff


	//   ....[94]....
        /*0340*/ 	.word	0xffffffff


	//   ....[95]....
        /*0344*/ 	.word	0xffffffff


	//   ....[96]....
        /*0348*/ 	.word	0xffffffff


	//   ....[97]....
        /*034c*/ 	.word	0xffffffff


	//   ....[98]....
        /*0350*/ 	.word	0xffffffff


	//   ....[99]....
        /*0354*/ 	.word	0xffffffff


	//   ....[100]....
        /*0358*/ 	.word	0xffffffff


	//   ....[101]....
        /*035c*/ 	.word	0xffffffff


	//   ....[102]....
        /*0360*/ 	.word	0xffffffff


	//   ....[103]....
        /*0364*/ 	.word	0xffffffff


	//   ....[104]....
        /*0368*/ 	.word	0xffffffff


	//   ....[105]....
        /*036c*/ 	.word	0xffffffff


	//   ....[106]....
        /*0370*/ 	.word	0xffffffff


	//   ....[107]....
        /*0374*/ 	.word	0xffffffff


	//   ....[108]....
        /*0378*/ 	.word	0xffffffff


	//   ....[109]....
        /*037c*/ 	.word	0xffffffff


	//   ....[110]....
        /*0380*/ 	.word	0xffffffff


	//   ....[111]....
        /*0384*/ 	.word	0xffffffff


	//   ....[112]....
        /*0388*/ 	.word	0xffffffff


	//   ....[113]....
        /*038c*/ 	.word	0xffffffff


	//   ....[114]....
        /*0390*/ 	.word	0xffffffff


	//   ....[115]....
        /*0394*/ 	.word	0xffffffff


	//   ....[116]....
        /*0398*/ 	.word	0xffffffff


	//   ....[117]....
        /*039c*/ 	.word	0xffffffff


	//   ....[118]....
        /*03a0*/ 	.word	0xffffffff


	//   ....[119]....
        /*03a4*/ 	.word	0xffffffff


	//   ....[120]....
        /*03a8*/ 	.word	0xffffffff


	//   ....[121]....
        /*03ac*/ 	.word	0xffffffff


	//   ....[122]....
        /*03b0*/ 	.word	0xffffffff


	//   ....[123]....
        /*03b4*/ 	.word	0xffffffff


	//   ....[124]....
        /*03b8*/ 	.word	0xffffffff


	//   ....[125]....
        /*03bc*/ 	.word	0xffffffff


	//   ....[126]....
        /*03c0*/ 	.word	0xffffffff


	//   ....[127]....
        /*03c4*/ 	.word	0xffffffff


	//   ....[128]....
        /*03c8*/ 	.word	0xffffffff


	//   ....[129]....
        /*03cc*/ 	.word	0xffffffff


	//   ....[130]....
        /*03d0*/ 	.word	0xffffffff


	//   ....[131]....
        /*03d4*/ 	.word	0xffffffff


	//   ....[132]....
        /*03d8*/ 	.word	0xffffffff


	//   ....[133]....
        /*03dc*/ 	.word	0xffffffff


	//   ....[134]....
        /*03e0*/ 	.word	0xffffffff


	//   ....[135]....
        /*03e4*/ 	.word	0xffffffff


	//   ....[136]....
        /*03e8*/ 	.word	0xffffffff


	//   ....[137]....
        /*03ec*/ 	.word	0xffffffff


	//   ....[138]....
        /*03f0*/ 	.word	0xffffffff


	//   ....[139]....
        /*03f4*/ 	.word	0xffffffff


	//   ....[140]....
        /*03f8*/ 	.word	0xffffffff


	//   ....[141]....
        /*03fc*/ 	.word	0xffffffff


	//   ....[142]....
        /*0400*/ 	.word	0xffffffff


	//   ....[143]....
        /*0404*/ 	.word	0xffffffff


	//   ....[144]....
        /*0408*/ 	.word	0xffffffff


	//   ....[145]....
        /*040c*/ 	.word	0xffffffff


	//   ....[146]....
        /*0410*/ 	.word	0xffffffff


	//   ....[147]....
        /*0414*/ 	.word	0xffffffff


	//   ....[148]....
        /*0418*/ 	.word	0xffffffff


	//   ....[149]....
        /*041c*/ 	.word	0xffffffff


	//   ....[150]....
        /*0420*/ 	.word	0xffffffff


	//   ....[151]....
        /*0424*/ 	.word	0xffffffff


	//   ....[152]....
        /*0428*/ 	.word	0xffffffff


	//   ....[153]....
        /*042c*/ 	.word	0xffffffff


	//   ....[154]....
        /*0430*/ 	.word	0xffffffff


	//   ....[155]....
        /*0434*/ 	.word	0xffffffff


	//   ....[156]....
        /*0438*/ 	.word	0xffffffff


	//   ....[157]....
        /*043c*/ 	.word	0xffffffff


	//   ....[158]....
        /*0440*/ 	.word	0xffffffff


	//   ....[159]....
        /*0444*/ 	.word	0xffffffff


	//   ....[160]....
        /*0448*/ 	.word	0xffffffff


	//   ....[161]....
        /*044c*/ 	.word	0xffffffff


	//   ....[162]....
        /*0450*/ 	.word	0xffffffff


	//   ....[163]....
        /*0454*/ 	.word	0xffffffff


	//   ....[164]....
        /*0458*/ 	.word	0xffffffff


	//   ....[165]....
        /*045c*/ 	.word	0xffffffff


	//   ....[166]....
        /*0460*/ 	.word	0xffffffff


	//   ....[167]....
        /*0464*/ 	.word	0xffffffff


	//   ....[168]....
        /*0468*/ 	.word	0xffffffff


	//   ....[169]....
        /*046c*/ 	.word	0xffffffff


	//   ....[170]....
        /*0470*/ 	.word	0xffffffff


	//   ....[171]....
        /*0474*/ 	.word	0xffffffff


	//   ....[172]....
        /*0478*/ 	.word	0xffffffff


	//   ....[173]....
        /*047c*/ 	.word	0xffffffff


	//   ....[174]....
        /*0480*/ 	.word	0xffffffff


	//   ....[175]....
        /*0484*/ 	.word	0xffffffff


	//   ....[176]....
        /*0488*/ 	.word	0xffffffff


	//   ....[177]....
        /*048c*/ 	.word	0xffffffff


	//   ....[178]....
        /*0490*/ 	.word	0xffffffff


	//   ....[179]....
        /*0494*/ 	.word	0xffffffff


	//   ....[180]....
        /*0498*/ 	.word	0xffffffff


	//   ....[181]....
        /*049c*/ 	.word	0xffffffff


	//   ....[182]....
        /*04a0*/ 	.word	0xffffffff


	//----- nvinfo : EIATTR_COOP_GROUP_INSTR_OFFSETS
	.align		4
.L_112:
        /*04a4*/ 	.byte	0x04, 0x28
        /*04a6*/ 	.short	(.L_114 - .L_113)


	//   ....[0]....
.L_113:
        /*04a8*/ 	.word	0x000000a0


	//   ....[1]....
        /*04ac*/ 	.word	0x00002b50


	//   ....[2]....
        /*04b0*/ 	.word	0x00002ba0


	//   ....[3]....
        /*04b4*/ 	.word	0x00003390


	//   ....[4]....
        /*04b8*/ 	.word	0x000033b0


	//   ....[5]....
        /*04bc*/ 	.word	0x00003b20


	//   ....[6]....
        /*04c0*/ 	.word	0x00003b40


	//   ....[7]....
        /*04c4*/ 	.word	0x000042b0


	//   ....[8]....
        /*04c8*/ 	.word	0x000042c0


	//   ....[9]....
        /*04cc*/ 	.word	0x00004b60


	//   ....[10]....
        /*04d0*/ 	.word	0x00004bb0


	//   ....[11]....
        /*04d4*/ 	.word	0x000058c0


	//   ....[12]....
        /*04d8*/ 	.word	0x000058f0


	//   ....[13]....
        /*04dc*/ 	.word	0x00006030


	//   ....[14]....
        /*04e0*/ 	.word	0x00006060


	//   ....[15]....
        /*04e4*/ 	.word	0x000067a0


	//   ....[16]....
        /*04e8*/ 	.word	0x000067c0


	//   ....[17]....
        /*04ec*/ 	.word	0x00006f20


	//   ....[18]....
        /*04f0*/ 	.word	0x00006f50


	//   ....[19]....
        /*04f4*/ 	.word	0x00007090


	//   ....[20]....
        /*04f8*/ 	.word	0x000070c0


	//   ....[21]....
        /*04fc*/ 	.word	0x000071b0


	//   ....[22]....
        /*0500*/ 	.word	0x000071e0


	//   ....[23]....
        /*0504*/ 	.word	0x000072d0


	//   ....[24]....
        /*0508*/ 	.word	0x000072f0


	//   ....[25]....
        /*050c*/ 	.word	0x00007b50


	//   ....[26]....
        /*0510*/ 	.word	0x00007b70


	//   ....[27]....
        /*0514*/ 	.word	0x00007c60


	//   ....[28]....
        /*0518*/ 	.word	0x00007c90


	//   ....[29]....
        /*051c*/ 	.word	0x00007d80


	//   ....[30]....
        /*0520*/ 	.word	0x00007db0


	//   ....[31]....
        /*0524*/ 	.word	0x00007ea0


	//   ....[32]....
        /*0528*/ 	.word	0x00007ed0


	//   ....[33]....
        /*052c*/ 	.word	0x000089f0


	//   ....[34]....
        /*0530*/ 	.word	0x00008a20


	//   ....[35]....
        /*0534*/ 	.word	0x00008a50


	//   ....[36]....
        /*0538*/ 	.word	0x00008a70


	//   ....[37]....
        /*053c*/ 	.word	0x00008a90


	//   ....[38]....
        /*0540*/ 	.word	0x00008ad0


	//   ....[39]....
        /*0544*/ 	.word	0x00008af0


	//   ....[40]....
        /*0548*/ 	.word	0x00008b30


	//   ....[41]....
        /*054c*/ 	.word	0x00008b70


	//   ....[42]....
        /*0550*/ 	.word	0x00008ba0


	//   ....[43]....
        /*0554*/ 	.word	0x00008bc0


	//   ....[44]....
        /*0558*/ 	.word	0x00008c40


	//   ....[45]....
        /*055c*/ 	.word	0x00008c50


	//   ....[46]....
        /*0560*/ 	.word	0x00008cd0


	//   ....[47]....
        /*0564*/ 	.word	0x00008d30


	//   ....[48]....
        /*0568*/ 	.word	0x00008de0


	//   ....[49]....
        /*056c*/ 	.word	0x00009200


	//   ....[50]....
        /*0570*/ 	.word	0x00009230


	//   ....[51]....
        /*0574*/ 	.word	0x00009260


	//   ....[52]....
        /*0578*/ 	.word	0x00009280


	//   ....[53]....
        /*057c*/ 	.word	0x00009290


	//   ....[54]....
        /*0580*/ 	.word	0x000092b0


	//   ....[55]....
        /*0584*/ 	.word	0x000092c0


	//   ....[56]....
        /*0588*/ 	.word	0x000092e0


	//   ....[57]....
        /*058c*/ 	.word	0x000092f0


	//   ....[58]....
        /*0590*/ 	.word	0x00009320


	//   ....[59]....
        /*0594*/ 	.word	0x00009350


	//   ....[60]....
        /*0598*/ 	.word	0x00009380


	//   ....[61]....
        /*059c*/ 	.word	0x000093a0


	//   ....[62]....
        /*05a0*/ 	.word	0x000093d0


	//   ....[63]....
        /*05a4*/ 	.word	0x0000ce10


	//   ....[64]....
        /*05a8*/ 	.word	0x0000ce40


	//   ....[65]....
        /*05ac*/ 	.word	0x0000ce70


	//   ....[66]....
        /*05b0*/ 	.word	0x0000cea0


	//   ....[67]....
        /*05b4*/ 	.word	0x0000ced0


	//   ....[68]....
        /*05b8*/ 	.word	0x0000cf00


	//   ....[69]....
        /*05bc*/ 	.word	0x0000cf30


	//   ....[70]....
        /*05c0*/ 	.word	0x0000cf60


	//   ....[71]....
        /*05c4*/ 	.word	0x0000cf90


	//   ....[72]....
        /*05c8*/ 	.word	0x0000cfc0


	//   ....[73]....
        /*05cc*/ 	.word	0x0000cff0


	//   ....[74]....
        /*05d0*/ 	.word	0x0000d020


	//   ....[75]....
        /*05d4*/ 	.word	0x0000d080


	//   ....[76]....
        /*05d8*/ 	.word	0x0000d0b0


	//   ....[77]....
        /*05dc*/ 	.word	0x0000ed60


	//   ....[78]....
        /*05e0*/ 	.word	0x0000ed80


	//   ....[79]....
        /*05e4*/ 	.word	0x0000ed90


	//   ....[80]....
        /*05e8*/ 	.word	0x0000eda0


	//   ....[81]....
        /*05ec*/ 	.word	0x0000edb0


	//   ....[82]....
        /*05f0*/ 	.word	0x0000edc0


	//   ....[83]....
        /*05f4*/ 	.word	0x0000edd0


	//   ....[84]....
        /*05f8*/ 	.word	0x0000edf0


	//   ....[85]....
        /*05fc*/ 	.word	0x0000ee00


	//   ....[86]....
        /*0600*/ 	.word	0x0000ee20


	//   ....[87]....
        /*0604*/ 	.word	0x0000ee40


	//   ....[88]....
        /*0608*/ 	.word	0x0000ee70


	//   ....[89]....
        /*060c*/ 	.word	0x0000ee90


	//   ....[90]....
        /*0610*/ 	.word	0x0000eeb0


	//   ....[91]....
        /*0614*/ 	.word	0x0000fdd0


	//   ....[92]....
        /*0618*/ 	.word	0x0000fe10


	//   ....[93]....
        /*061c*/ 	.word	0x0000ff50


	//   ....[94]....
        /*0620*/ 	.word	0x0000ff80


	//   ....[95]....
        /*0624*/ 	.word	0x0000ffb0


	//   ....[96]....
        /*0628*/ 	.word	0x000100b0


	//   ....[97]....
        /*062c*/ 	.word	0x00010180


	//   ....[98]....
        /*0630*/ 	.word	0x000102f0


	//   ....[99]....
        /*0634*/ 	.word	0x00012d90


	//   ....[100]....
        /*0638*/ 	.word	0x00012db0


	//   ....[101]....
        /*063c*/ 	.word	0x00012dc0


	//   ....[102]....
        /*0640*/ 	.word	0x00012dd0


	//   ....[103]....
        /*0644*/ 	.word	0x00012de0


	//   ....[104]....
        /*0648*/ 	.word	0x00012df0


	//   ....[105]....
        /*064c*/ 	.word	0x00012e00


	//   ....[106]....
        /*0650*/ 	.word	0x00012e20


	//   ....[107]....
        /*0654*/ 	.word	0x00012e30


	//   ....[108]....
        /*0658*/ 	.word	0x00012e50


	//   ....[109]....
        /*065c*/ 	.word	0x00012ea0


	//   ....[110]....
        /*0660*/ 	.word	0x00012ee0


	//   ....[111]....
        /*0664*/ 	.word	0x00012f00


	//   ....[112]....
        /*0668*/ 	.word	0x00012f10


	//   ....[113]....
        /*066c*/ 	.word	0x00013340


	//   ....[114]....
        /*0670*/ 	.word	0x00013360


	//   ....[115]....
        /*0674*/ 	.word	0x00013380


	//   ....[116]....
        /*0678*/ 	.word	0x000133b0


	//   ....[117]....
        /*067c*/ 	.word	0x000133e0


	//   ....[118]....
        /*0680*/ 	.word	0x00013430


	//   ....[119]....
        /*0684*/ 	.word	0x00013460


	//   ....[120]....
        /*0688*/ 	.word	0x00013480


	//   ....[121]....
        /*068c*/ 	.word	0x000134c0


	//   ....[122]....
        /*0690*/ 	.word	0x000134f0


	//   ....[123]....
        /*0694*/ 	.word	0x00013520


	//   ....[124]....
        /*0698*/ 	.word	0x00013540


	//   ....[125]....
        /*069c*/ 	.word	0x00013570


	//   ....[126]....
        /*06a0*/ 	.word	0x00013590


	//   ....[127]....
        /*06a4*/ 	.word	0x00015060


	//   ....[128]....
        /*06a8*/ 	.word	0x00015280


	//   ....[129]....
        /*06ac*/ 	.word	0x000152d0


	//   ....[130]....
        /*06b0*/ 	.word	0x00015300


	//   ....[131]....
        /*06b4*/ 	.word	0x00015320


	//   ....[132]....
        /*06b8*/ 	.word	0x000153e0


	//   ....[133]....
        /*06bc*/ 	.word	0x00015510


	//   ....[134]....
        /*06c0*/ 	.word	0x000157e0


	//   ....[135]....
        /*06c4*/ 	.word	0x000181f0


	//   ....[136]....
        /*06c8*/ 	.word	0x00018200


	//   ....[137]....
        /*06cc*/ 	.word	0x00018210


	//   ....[138]....
        /*06d0*/ 	.word	0x00018220


	//   ....[139]....
        /*06d4*/ 	.word	0x00018250


	//   ....[140]....
        /*06d8*/ 	.word	0x00018270


	//   ....[141]....
        /*06dc*/ 	.word	0x00018290


	//   ....[142]....
        /*06e0*/ 	.word	0x000182a0


	//   ....[143]....
        /*06e4*/ 	.word	0x00019760


	//   ....[144]....
        /*06e8*/ 	.word	0x00019780


	//   ....[145]....
        /*06ec*/ 	.word	0x000197b0


	//   ....[146]....
        /*06f0*/ 	.word	0x000197e0


	//   ....[147]....
        /*06f4*/ 	.word	0x00019820


	//   ....[148]....
        /*06f8*/ 	.word	0x00019850


	//   ....[149]....
        /*06fc*/ 	.word	0x00019890


	//   ....[150]....
        /*0700*/ 	.word	0x000198b0


	//   ....[151]....
        /*0704*/ 	.word	0x00019900


	//   ....[152]....
        /*0708*/ 	.word	0x00019910


	//   ....[153]....
        /*070c*/ 	.word	0x00019920


	//   ....[154]....
        /*0710*/ 	.word	0x00019940


	//   ....[155]....
        /*0714*/ 	.word	0x00019990


	//   ....[156]....
        /*0718*/ 	.word	0x000199b0


	//   ....[157]....
        /*071c*/ 	.word	0x000199e0


	//   ....[158]....
        /*0720*/ 	.word	0x00019a20


	//   ....[159]....
        /*0724*/ 	.word	0x00019a70


	//   ....[160]....
        /*0728*/ 	.word	0x00019b30


	//   ....[161]....
        /*072c*/ 	.word	0x00019b50


	//   ....[162]....
        /*0730*/ 	.word	0x00019ba0


	//   ....[163]....
        /*0734*/ 	.word	0x00019bc0


	//   ....[164]....
        /*0738*/ 	.word	0x00019bf0


	//   ....[165]....
        /*073c*/ 	.word	0x00019c20


	//   ....[166]....
        /*0740*/ 	.word	0x00019cc0


	//   ....[167]....
        /*0744*/ 	.word	0x0001a550


	//   ....[168]....
        /*0748*/ 	.word	0x0001a580


	//   ....[169]....
        /*074c*/ 	.word	0x0001a5b0


	//   ....[170]....
        /*0750*/ 	.word	0x0001a5e0


	//   ....[171]....
        /*0754*/ 	.word	0x0001a610


	//   ....[172]....
        /*0758*/ 	.word	0x0001a640


	//   ....[173]....
        /*075c*/ 	.word	0x0001a670


	//   ....[174]....
        /*0760*/ 	.word	0x0001a690


	//   ....[175]....
        /*0764*/ 	.word	0x0001a6b0


	//   ....[176]....
        /*0768*/ 	.word	0x0001a6d0


	//   ....[177]....
        /*076c*/ 	.word	0x0001a6e0


	//   ....[178]....
        /*0770*/ 	.word	0x0001a6f0


	//   ....[179]....
        /*0774*/ 	.word	0x0001a700


	//   ....[180]....
        /*0778*/ 	.word	0x0001a710


	//   ....[181]....
        /*077c*/ 	.word	0x0001a720


	//   ....[182]....
        /*0780*/ 	.word	0x0001a750


	//----- nvinfo : EIATTR_EXIT_INSTR_OFFSETS
	.align		4
.L_114:
        /*0784*/ 	.byte	0x04, 0x1c
        /*0786*/ 	.short	(.L_116 - .L_115)


	//   ....[0]....
.L_115:
        /*0788*/ 	.word	0x00000450


	//   ....[1]....
        /*078c*/ 	.word	0x00019d60


	//   ....[2]....
        /*0790*/ 	.word	0x00019da0


	//   ....[3]....
        /*0794*/ 	.word	0x0001a8e0


	//   ....[4]....
        /*0798*/ 	.word	0x0001a920


	//----- nvinfo : EIATTR_CTAIDZ_USED
	.align		4
.L_116:
        /*079c*/ 	.byte	0x01, 0x04
	.zero		2


	//----- nvinfo : EIATTR_MAX_THREADS
	.align		4
        /*07a0*/ 	.byte	0x04, 0x05
        /*07a2*/ 	.short	(.L_118 - .L_117)
.L_117:
        /*07a4*/ 	.word	0x00000080
        /*07a8*/ 	.word	0x00000001
        /*07ac*/ 	.word	0x00000001


	//----- nvinfo : EIATTR_CRS_STACK_SIZE
	.align		4
.L_118:
        /*07b0*/ 	.byte	0x04, 0x1e
        /*07b2*/ 	.short	(.L_120 - .L_119)
.L_119:
        /*07b4*/ 	.word	0x00000000
.L_120:


//--------------------- .nv.info._ZN7cutlass13device_kernelIN5flash19enable_sm80_to_sm89INS1_16FlashAttnFwdSm80INS1_25CollectiveMainloopFwdSm80ILi4ELi1ELb0EN4cute5tupleIJNS5_1CILi128EEENS7_ILi96EEENS7_ILi64EEEEEELi64ENS_10bfloat16_tEfNS_4arch4Sm80ELb0ELb1ELb1ELb0ELb1ELb0ELb1ELb0EEENS1_21CollectiveEpilogueFwdINS6_IJS8_SA_S9_EEENS6_IJNS7_ILi1EEESI_SI_EEESC_SE_Li128ELb0ELb1ELb0ELb0EEENS1_19SingleTileSchedulerILb0ELb0ELb1ELi128EEEEEEEEEvNT_6ParamsE --------------------------
	.section	.nv.info._ZN7cutlass13device_kernelIN5flash19enable_sm80_to_sm89INS1_16FlashAttnFwdSm80INS1_25CollectiveMainloopFwdSm80ILi4ELi1ELb0EN4cute5tupleIJNS5_1CILi128EEENS7_ILi96EEENS7_ILi64EEEEEELi64ENS_10bfloat16_tEfNS_4arch4Sm80ELb0ELb1ELb1ELb0ELb1ELb0ELb1ELb0EEENS1_21CollectiveEpilogueFwdINS6_IJS8_SA_S9_EEENS6_IJNS7_ILi1EEESI_SI_EEESC_SE_Li128ELb0ELb1ELb0ELb0EEENS1_19SingleTileSchedulerILb0ELb0ELb1ELi128EEEEEEEEEvNT_6ParamsE,"",@"SHT_CUDA_INFO"
	.sectionflags	@""
	.align	4


	//----- nvinfo : EIATTR_CUDA_API_VERSION
	.align		4
        /*0000*/ 	.byte	0x04, 0x37
        /*0002*/ 	.short	(.L_122 - .L_121)
.L_121:
        /*0004*/ 	.word	0x00000082


	//----- nvinfo : EIATTR_SW2861232_WAR
	.align		4
.L_122:
        /*0008*/ 	.byte	0x01, 0x35
	.zero		2


	//----- nvinfo : EIATTR_PARAM_CBANK
	.align		4
        /*000c*/ 	.byte	0x04, 0x0a
        /*000e*/ 	.short	(.L_124 - .L_123)
	.align		4
.L_123:
        /*0010*/ 	.word	index@(.nv.constant0._ZN7cutlass13device_kernelIN5flash19enable_sm80_to_sm89INS1_16FlashAttnFwdSm80INS1_25CollectiveMainloopFwdSm80ILi4ELi1ELb0EN4cute5tupleIJNS5_1CILi128EEENS7_ILi96EEENS7_ILi64EEEEEELi64ENS_10bfloat16_tEfNS_4arch4Sm80ELb0ELb1ELb1ELb0ELb1ELb0ELb1ELb0EEENS1_21CollectiveEpilogueFwdINS6_IJS8_SA_S9_EEENS6_IJNS7_ILi1EEESI_SI_EEESC_SE_Li128ELb0ELb1ELb0ELb0EEENS1_19SingleTileSchedulerILb0ELb0ELb1ELi128EEEEEEEEEvNT_6ParamsE)
        /*0014*/ 	.short	0x0160
        /*0016*/ 	.short	0x0418


	//----- nvinfo : EIATTR_CBANK_PARAM_SIZE
	.align		4
.L_124:
        /*0018*/ 	.byte	0x03, 0x19
        /*001a*/ 	.short	0x0418


	//----- nvinfo : EIATTR_KPARAM_INFO
	.align		4
        /*001c*/ 	.byte	0x04, 0x17
        /*001e*/ 	.short	(.L_126 - .L_125)
.L_125:
        /*0020*/ 	.word	0x00000000
        /*0024*/ 	.short	0x0000
        /*0026*/ 	.short	0x0000
        /*0028*/ 	.byte	0x00, 0xf0, 0x61, 0x10


	//----- nvinfo : EIATTR_MAXREG_COUNT
	.align		4
.L_126:
        /*002c*/ 	.byte	0x03, 0x1b
        /*002e*/ 	.short	0x00ff


	//----- nvinfo : EIATTR_NUM_BARRIERS
	.align		4
        /*0030*/ 	.byte	0x02, 0x4c
        /*0032*/ 	.byte	0x02
	.zero		1


	//----- nvinfo : EIATTR_ANNOTATIONS
	.align		4
        /*0034*/ 	.byte	0x04, 0x55
        /*0036*/ 	.short	(.L_128 - .L_127)


	//   ....[0]....
.L_127:
        /* <DEDUP_REMOVED lines=36> */


	//----- nvinfo : EIATTR_MERCURY_ISA_VERSION
	.align		4
.L_128:
        /*0268*/ 	.byte	0x03, 0x5f
        /*026a*/ 	.short	0x0000


	//----- nvinfo : EIATTR_COOP_GROUP_MASK_REGIDS
	.align		4
        /*026c*/ 	.byte	0x04, 0x29
        /*026e*/ 	.short	(.L_130 - .L_129)


	//   ....[0]....
.L_129:
        /*0270*/ 	.word	0xffffffff


	//   ....[1]....
        /*0274*/ 	.word	0xffffffff


	//   ....[2]....
        /*0278*/ 	.word	0xffffffff


	//   ....[3]....
        /*027c*/ 	.word	0xffffffff


	//   ....[4]....
        /*0280*/ 	.word	0xffffffff


	//   ....[5]....
        /*0284*/ 	.word	0xffffffff


	//   ....[6]....
        /*0288*/ 	.word	0xffffffff


	//   ....[7]....
        /*028c*/ 	.word	0xffffffff


	//   ....[8]....
        /*0290*/ 	.word	0xffffffff


	//   ....[9]....
        /*0294*/ 	.word	0xffffffff


	//   ....[10]....
        /*0298*/ 	.word	0xffffffff


	//   ....[11]....
        /*029c*/ 	.word	0xffffffff


	//   ....[12]....
        /*02a0*/ 	.word	0xffffffff


	//   ....[13]....
        /*02a4*/ 	.word	0xffffffff


	//   ....[14]....
        /*02a8*/ 	.word	0xffffffff


	//   ....[15]....
        /*02ac*/ 	.word	0xffffffff


	//   ....[16]....
        /*02b0*/ 	.word	0xffffffff


	//   ....[17]....
        /*02b4*/ 	.word	0xffffffff


	//   ....[18]....
        /*02b8*/ 	.word	0xffffffff


	//   ....[19]....
        /*02bc*/ 	.word	0xffffffff


	//   ....[20]....
        /*02c0*/ 	.word	0xffffffff


	//   ....[21]....
        /*02c4*/ 	.word	0xffffffff


	//   ....[22]....
        /*02c8*/ 	.word	0xffffffff


	//   ....[23]....
        /*02cc*/ 	.word	0xffffffff


	//   ....[24]....
        /*02d0*/ 	.word	0xffffffff


	//   ....[25]....
        /*02d4*/ 	.word	0xffffffff


	//   ....[26]....
        /*02d8*/ 	.word	0xffffffff


	//   ....[27]....
        /*02dc*/ 	.word	0xffffffff


	//   ....[28]....
        /*02e0*/ 	.word	0xffffffff


	//   ....[29]....
        /*02e4*/ 	.word	0xffffffff


	//   ....[30]....
        /*02e8*/ 	.word	0xffffffff


	//   ....[31]....
        /*02ec*/ 	.word	0xffffffff


	//   ....[32]....
        /*02f0*/ 	.word	0xffffffff


	//   ....[33]....
        /*02f4*/ 	.word	0xffffffff


	//   ....[34]....
        /*02f8*/ 	.word	0xffffffff


	//   ....[35]....
        /*02fc*/ 	.word	0xffffffff


	//   ....[36]....
        /*0300*/ 	.word	0xffffffff


	//   ....[37]....
        /*0304*/ 	.word	0xffffffff


	//   ....[38]....
        /*0308*/ 	.word	0xffffffff


	//   ....[39]....
        /*030c*/ 	.word	0xffffffff


	//   ....[40]....
        /*0310*/ 	.word	0xffffffff


	//   ....[41]....
        /*0314*/ 	.word	0xffffffff


	//   ....[42]....
        /*0318*/ 	.word	0xffffffff


	//   ....[43]....
        /*031c*/ 	.word	0xffffffff


	//   ....[44]....
        /*0320*/ 	.word	0xffffffff


	//   ....[45]....
        /*0324*/ 	.word	0xffffffff


	//   ....[46]....
        /*0328*/ 	.word	0xffffffff


	//   ....[47]....
        /*032c*/ 	.word	0xffffffff


	//   ....[48]....
        /*0330*/ 	.word	0xffffffff


	//   ....[49]....
        /*0334*/ 	.word	0xffffffff


	//   ....[50]....
        /*0338*/ 	.word	0xffffffff


	//   ....[51]....
        /*033c*/ 	.word	0xffffffff


	//   ....[52]....
        /*0340*/ 	.word	0xffffffff


	//   ....[53]....
        /*0344*/ 	.word	0xffffffff


	//   ....[54]....
        /*0348*/ 	.word	0xffffffff


	//   ....[55]....
        /*034c*/ 	.word	0xffffffff


	//   ....[56]....
        /*0350*/ 	.word	0xffffffff


	//   ....[57]....
        /*0354*/ 	.word	0xffffffff


	//   ....[58]....
        /*0358*/ 	.word	0xffffffff


	//   ....[59]....
        /*035c*/ 	.word	0xffffffff


	//   ....[60]....
        /*0360*/ 	.word	0xffffffff


	//   ....[61]....
        /*0364*/ 	.word	0xffffffff


	//   ....[62]....
        /*0368*/ 	.word	0xffffffff


	//   ....[63]....
        /*036c*/ 	.word	0xffffffff


	//   ....[64]....
        /*0370*/ 	.word	0xffffffff


	//   ....[65]....
        /*0374*/ 	.word	0xffffffff


	//   ....[66]....
        /*0378*/ 	.word	0xffffffff


	//   ....[67]....
        /*037c*/ 	.word	0xffffffff


	//   ....[68]....
        /*0380*/ 	.word	0xffffffff


	//   ....[69]....
        /*0384*/ 	.word	0xffffffff


	//   ....[70]....
        /*0388*/ 	.word	0xffffffff


	//   ....[71]....
        /*038c*/ 	.word	0xffffffff


	//   ....[72]....
        /*0390*/ 	.word	0xffffffff


	//   ....[73]....
        /*0394*/ 	.word	0xffffffff


	//   ....[74]....
        /*0398*/ 	.word	0xffffffff


	//   ....[75]....
        /*039c*/ 	.word	0xffffffff


	//   ....[76]....
        /*03a0*/ 	.word	0xffffffff


	//   ....[77]....
        /*03a4*/ 	.word	0xffffffff


	//   ....[78]....
        /*03a8*/ 	.word	0xffffffff


	//   ....[79]....
        /*03ac*/ 	.word	0xffffffff


	//   ....[80]....
        /*03b0*/ 	.word	0xffffffff


	//   ....[81]....
        /*03b4*/ 	.word	0xffffffff


	//   ....[82]....
        /*03b8*/ 	.word	0xffffffff


	//   ....[83]....
        /*03bc*/ 	.word	0xffffffff


	//   ....[84]....
        /*03c0*/ 	.word	0xffffffff


	//   ....[85]....
        /*03c4*/ 	.word	0xffffffff


	//   ....[86]....
        /*03c8*/ 	.word	0xffffffff


	//   ....[87]....
        /*03cc*/ 	.word	0xffffffff


	//   ....[88]....
        /*03d0*/ 	.word	0xffffffff


	//   ....[89]....
        /*03d4*/ 	.word	0xffffffff


	//   ....[90]....
        /*03d8*/ 	.word	0xffffffff


	//   ....[91]....
        /*03dc*/ 	.word	0xffffffff


	//   ....[92]....
        /*03e0*/ 	.word	0xffffffff


	//   ....[93]....
        /*03e4*/ 	.word	0xffffffff


	//   ....[94]....
        /*03e8*/ 	.word	0xffffffff


	//   ....[95]....
        /*03ec*/ 	.word	0xffffffff


	//   ....[96]....
        /*03f0*/ 	.word	0xffffffff


	//   ....[97]....
        /*03f4*/ 	.word	0xffffffff


	//   ....[98]....
        /*03f8*/ 	.word	0xffffffff


	//   ....[99]....
        /*03fc*/ 	.word	0xffffffff


	//   ....[100]....
        /*0400*/ 	.word	0xffffffff


	//   ....[101]....
        /*0404*/ 	.word	0xffffffff


	//   ....[102]....
        /*0408*/ 	.word	0xffffffff


	//   ....[103]....
        /*040c*/ 	.word	0xffffffff


	//   ....[104]....
        /*0410*/ 	.word	0xffffffff


	//   ....[105]....
        /*0414*/ 	.word	0xffffffff


	//   ....[106]....
        /*0418*/ 	.word	0xffffffff


	//   ....[107]....
        /*041c*/ 	.word	0xffffffff


	//   ....[108]....
        /*0420*/ 	.word	0xffffffff


	//   ....[109]....
        /*0424*/ 	.word	0xffffffff


	//   ....[110]....
        /*0428*/ 	.word	0xffffffff


	//   ....[111]....
        /*042c*/ 	.word	0xffffffff


	//   ....[112]....
        /*0430*/ 	.word	0xffffffff


	//   ....[113]....
        /*0434*/ 	.word	0xffffffff


	//   ....[114]....
        /*0438*/ 	.word	0xffffffff


	//   ....[115]....
        /*043c*/ 	.word	0xffffffff


	//   ....[116]....
        /*0440*/ 	.word	0xffffffff


	//   ....[117]....
        /*0444*/ 	.word	0xffffffff


	//   ....[118]....
        /*0448*/ 	.word	0xffffffff


	//   ....[119]....
        /*044c*/ 	.word	0xffffffff


	//   ....[120]....
        /*0450*/ 	.word	0xffffffff


	//   ....[121]....
        /*0454*/ 	.word	0xffffffff


	//   ....[122]....
        /*0458*/ 	.word	0xffffffff


	//   ....[123]....
        /*045c*/ 	.word	0xffffffff


	//   ....[124]....
        /*0460*/ 	.word	0xffffffff


	//   ....[125]....
        /*0464*/ 	.word	0xffffffff


	//   ....[126]....
        /*0468*/ 	.word	0xffffffff


	//   ....[127]....
        /*046c*/ 	.word	0xffffffff


	//   ....[128]....
        /*0470*/ 	.word	0xffffffff


	//   ....[129]....
        /*0474*/ 	.word	0xffffffff


	//   ....[130]....
        /*0478*/ 	.word	0xffffffff


	//   ....[131]....
        /*047c*/ 	.word	0xffffffff


	//   ....[132]....
        /*0480*/ 	.word	0xffffffff


	//   ....[133]....
        /*0484*/ 	.word	0xffffffff


	//   ....[134]....
        /*0488*/ 	.word	0xffffffff


	//   ....[135]....
        /*048c*/ 	.word	0xffffffff


	//   ....[136]....
        /*0490*/ 	.word	0xffffffff


	//   ....[137]....
        /*0494*/ 	.word	0xffffffff


	//   ....[138]....
        /*0498*/ 	.word	0xffffffff


	//   ....[139]....
        /*049c*/ 	.word	0xffffffff


	//   ....[140]....
        /*04a0*/ 	.word	0xffffffff


	//   ....[141]....
        /*04a4*/ 	.word	0xffffffff


	//   ....[142]....
        /*04a8*/ 	.word	0xffffffff


	//   ....[143]....
        /*04ac*/ 	.word	0xffffffff


	//   ....[144]....
        /*04b0*/ 	.word	0xffffffff


	//   ....[145]....
        /*04b4*/ 	.word	0xffffffff


	//   ....[146]....
        /*04b8*/ 	.word	0xffffffff


	//   ....[147]....
        /*04bc*/ 	.word	0xffffffff


	//   ....[148]....
        /*04c0*/ 	.word	0xffffffff


	//   ....[149]....
        /*04c4*/ 	.word	0xffffffff


	//   ....[150]....
        /*04c8*/ 	.word	0xffffffff


	//   ....[151]....
        /*04cc*/ 	.word	0xffffffff


	//   ....[152]....
        /*04d0*/ 	.word	0xffffffff


	//   ....[153]....
        /*04d4*/ 	.word	0xffffffff


	//   ....[154]....
        /*04d8*/ 	.word	0xffffffff


	//   ....[155]....
        /*04dc*/ 	.word	0xffffffff


	//   ....[156]....
        /*04e0*/ 	.word	0xffffffff


	//   ....[157]....
        /*04e4*/ 	.word	0xffffffff


	//   ....[158]....
        /*04e8*/ 	.word	0xffffffff


	//   ....[159]....
        /*04ec*/ 	.word	0xffffffff


	//   ....[160]....
        /*04f0*/ 	.word	0xffffffff


	//   ....[161]....
        /*04f4*/ 	.word	0xffffffff


	//   ....[162]....
        /*04f8*/ 	.word	0xffffffff


	//   ....[163]....
        /*04fc*/ 	.word	0xffffffff


	//   ....[164]....
        /*0500*/ 	.word	0xffffffff


	//   ....[165]....
        /*0504*/ 	.word	0xffffffff


	//   ....[166]....
        /*0508*/ 	.word	0xffffffff


	//   ....[167]....
        /*050c*/ 	.word	0xffffffff


	//   ....[168]....
        /*0510*/ 	.word	0xffffffff


	//   ....[169]....
        /*0514*/ 	.word	0xffffffff


	//   ....[170]....
        /*0518*/ 	.word	0xffffffff


	//   ....[171]....
        /*051c*/ 	.word	0xffffffff


	//   ....[172]....
        /*0520*/ 	.word	0xffffffff


	//   ....[173]....
        /*0524*/ 	.word	0xffffffff


	//   ....[174]....
        /*0528*/ 	.word	0xffffffff


	//   ....[175]....
        /*052c*/ 	.word	0xffffffff


	//   ....[176]....
        /*0530*/ 	.word	0xffffffff


	//   ....[177]....
        /*0534*/ 	.word	0xffffffff


	//   ....[178]....
        /*0538*/ 	.word	0xffffffff


	//   ....[179]....
        /*053c*/ 	.word	0xffffffff


	//   ....[180]....
        /*0540*/ 	.word	0xffffffff


	//   ....[181]....
        /*0544*/ 	.word	0xffffffff


	//   ....[182]....
        /*0548*/ 	.word	0xffffffff


	//   ....[183]....
        /*054c*/ 	.word	0xffffffff


	//   ....[184]....
        /*0550*/ 	.word	0xffffffff


	//   ....[185]....
        /*0554*/ 	.word	0xffffffff


	//   ....[186]....
        /*0558*/ 	.word	0xffffffff


	//   ....[187]....
        /*055c*/ 	.word	0xffffffff


	//   ....[188]....
        /*0560*/ 	.word	0xffffffff


	//   ....[189]....
        /*0564*/ 	.word	0xffffffff


	//   ....[190]....
        /*0568*/ 	.word	0xffffffff


	//   ....[191]....
        /*056c*/ 	.word	0xffffffff


	//   ....[192]....
        /*0570*/ 	.word	0xffffffff


	//   ....[193]....
        /*0574*/ 	.word	0xffffffff


	//   ....[194]....
        /*0578*/ 	.word	0xffffffff


	//   ....[195]....
        /*057c*/ 	.word	0xffffffff


	//   ....[196]....
        /*0580*/ 	.word	0xffffffff


	//   ....[197]....
        /*0584*/ 	.word	0xffffffff


	//   ....[198]....
        /*0588*/ 	.word	0xffffffff


	//   ....[199]....
        /*058c*/ 	.word	0xffffffff


	//   ....[200]....
        /*0590*/ 	.word	0xffffffff


	//   ....[201]....
        /*0594*/ 	.word	0xffffffff


	//   ....[202]....
        /*0598*/ 	.word	0xffffffff


	//   ....[203]....
        /*059c*/ 	.word	0xffffffff


	//   ....[204]....
        /*05a0*/ 	.word	0xffffffff


	//   ....[205]....
        /*05a4*/ 	.word	0xffffffff


	//   ....[206]....
        /*05a8*/ 	.word	0xffffffff


	//   ....[207]....
        /*05ac*/ 	.word	0xffffffff


	//   ....[208]....
        /*05b0*/ 	.word	0xffffffff


	//   ....[209]....
        /*05b4*/ 	.word	0xffffffff


	//   ....[210]....
        /*05b8*/ 	.word	0xffffffff


	//   ....[211]....
        /*05bc*/ 	.word	0xffffffff


	//   ....[212]....
        /*05c0*/ 	.word	0xffffffff


	//   ....[213]....
        /*05c4*/ 	.word	0xffffffff


	//   ....[214]....
        /*05c8*/ 	.word	0xffffffff


	//   ....[215]....
        /*05cc*/ 	.word	0xffffffff


	//----- nvinfo : EIATTR_COOP_GROUP_INSTR_OFFSETS
	.align		4
.L_130:
        /*05d0*/ 	.byte	0x04, 0x28
        /*05d2*/ 	.short	(.L_132 - .L_131)


	//   ....[0]....
.L_131:
        /*05d4*/ 	.word	0x00000e50


	//   ....[1]....
        /*05d8*/ 	.word	0x00000e80


	//   ....[2]....
        /*05dc*/ 	.word	0x00000eb0


	//   ....[3]....
        /*05e0*/ 	.word	0x00000ee0


	//   ....[4]....
        /*05e4*/ 	.word	0x00000f10


	//   ....[5]....
        /*05e8*/ 	.word	0x00000f30


	//   ....[6]....
        /*05ec*/ 	.word	0x00000f50


	//   ....[7]....
        /*05f0*/ 	.word	0x00000f70


	//   ....[8]....
        /*05f4*/ 	.word	0x00000fa0


	//   ....[9]....
        /*05f8*/ 	.word	0x00000ff0


	//   ....[10]....
        /*05fc*/ 	.word	0x00001070


	//   ....[11]....
        /*0600*/ 	.word	0x00001090


	//   ....[12]....
        /*0604*/ 	.word	0x000010e0


	//   ....[13]....
        /*0608*/ 	.word	0x000011a0


	//   ....[14]....
        /*060c*/ 	.word	0x000011d0


	//   ....[15]....
        /*0610*/ 	.word	0x00001200


	//   ....[16]....
        /*0614*/ 	.word	0x00001580


	//   ....[17]....
        /*0618*/ 	.word	0x000015b0


	//   ....[18]....
        /*061c*/ 	.word	0x000015c0


	//   ....[19]....
        /*0620*/ 	.word	0x000015d0


	//   ....[20]....
        /*0624*/ 	.word	0x000015e0


	//   ....[21]....
        /*0628*/ 	.word	0x000015f0


	//   ....[22]....
        /*062c*/ 	.word	0x00001600


	//   ....[23]....
        /*0630*/ 	.word	0x00001610


	//   ....[24]....
        /*0634*/ 	.word	0x00001630


	//   ....[25]....
        /*0638*/ 	.word	0x00001650


	//   ....[26]....
        /*063c*/ 	.word	0x00001690


	//   ....[27]....
        /*0640*/ 	.word	0x000016a0


	//   ....[28]....
        /*0644*/ 	.word	0x00001b30


	//   ....[29]....
        /*0648*/ 	.word	0x00001b60


	//   ....[30]....
        /*064c*/ 	.word	0x00001ba0


	//   ....[31]....
        /*0650*/ 	.word	0x00001bc0


	//   ....[32]....
        /*0654*/ 	.word	0x00001bf0


	//   ....[33]....
        /*0658*/ 	.word	0x00001c20


	//   ....[34]....
        /*065c*/ 	.word	0x00001c60


	//   ....[35]....
        /*0660*/ 	.word	0x00001c90


	//   ....[36]....
        /*0664*/ 	.word	0x00001cc0


	//   ....[37]....
        /*0668*/ 	.word	0x00001ce0


	//   ....[38]....
        /*066c*/ 	.word	0x00001d00


	//   ....[39]....
        /*0670*/ 	.word	0x00001d10


	//   ....[40]....
        /*0674*/ 	.word	0x00002890


	//   ....[41]....
        /*0678*/ 	.word	0x000028a0


	//   ....[42]....
        /*067c*/ 	.word	0x000028b0


	//   ....[43]....
        /*0680*/ 	.word	0x000028c0


	//   ....[44]....
        /*0684*/ 	.word	0x000028d0


	//   ....[45]....
        /*0688*/ 	.word	0x000028e0


	//   ....[46]....
        /*068c*/ 	.word	0x000028f0


	//   ....[47]....
        /*0690*/ 	.word	0x00002900


	//   ....[48]....
        /*0694*/ 	.word	0x00002920


	//   ....[49]....
        /*0698*/ 	.word	0x00002950


	//   ....[50]....
        /*069c*/ 	.word	0x00002970


	//   ....[51]....
        /*06a0*/ 	.word	0x00002990


	//   ....[52]....
        /*06a4*/ 	.word	0x00002fa0


	//   ....[53]....
        /*06a8*/ 	.word	0x00003b10


	//   ....[54]....
        /*06ac*/ 	.word	0x00004a40


	//   ....[55]....
        /*06b0*/ 	.word	0x00005560


	//   ....[56]....
        /*06b4*/ 	.word	0x00005d50


	//   ....[57]....
        /*06b8*/ 	.word	0x00005d90


	//   ....[58]....
        /*06bc*/ 	.word	0x00005ea0


	//   ....[59]....
        /*06c0*/ 	.word	0x00005ee0


	//   ....[60]....
        /*06c4*/ 	.word	0x00006bf0


	//   ....[61]....
        /*06c8*/ 	.word	0x00006cc0


	//   ....[62]....
        /*06cc*/ 	.word	0x00006ed0


	//   ....[63]....
        /*06d0*/ 	.word	0x00006f50


	//   ....[64]....
        /*06d4*/ 	.word	0x000093b0


	//   ....[65]....
        /*06d8*/ 	.word	0x000093c0


	//   ....[66]....
        /*06dc*/ 	.word	0x000093d0


	//   ....[67]....
        /*06e0*/ 	.word	0x000093e0


	//   ....[68]....
        /*06e4*/ 	.word	0x000093f0


	//   ....[69]....
        /*06e8*/ 	.word	0x00009400


	//   ....[70]....
        /*06ec*/ 	.word	0x00009410


	//   ....[71]....
        /*06f0*/ 	.word	0x00009420


	//   ....[72]....
        /*06f4*/ 	.word	0x00009430


	//   ....[73]....
        /*06f8*/ 	.word	0x00009440


	//   ....[74]....
        /*06fc*/ 	.word	0x00009450


	//   ....[75]....
        /*0700*/ 	.word	0x00009460


	//   ....[76]....
        /*0704*/ 	.word	0x0000aaf0


	//   ....[77]....
        /*0708*/ 	.word	0x0000ab00


	//   ....[78]....
        /*070c*/ 	.word	0x0000ab10


	//   ....[79]....
        /*0710*/ 	.word	0x0000ab20


	//   ....[80]....
        /*0714*/ 	.word	0x0000ab30


	//   ....[81]....
        /*0718*/ 	.word	0x0000ab40


	//   ....[82]....
        /*071c*/ 	.word	0x0000ab50


	//   ....[83]....
        /*0720*/ 	.word	0x0000ab70


	//   ....[84]....
        /*0724*/ 	.word	0x0000ab90


	//   ....[85]....
        /*0728*/ 	.word	0x0000abd0


	//   ....[86]....
        /*072c*/ 	.word	0x0000abf0


	//   ....[87]....
        /*0730*/ 	.word	0x0000ac10


	//   ....[88]....
        /*0734*/ 	.word	0x0000ad80


	//   ....[89]....
        /*0738*/ 	.word	0x0000afc0


	//   ....[90]....
        /*073c*/ 	.word	0x0000b900


	//   ....[91]....
        /*0740*/ 	.word	0x0000c0c0


	//   ....[92]....
        /*0744*/ 	.word	0x0000cae0


	//   ....[93]....
        /*0748*/ 	.word	0x0000cb00


	//   ....[94]....
        /*074c*/ 	.word	0x0000d130


	//   ....[95]....
        /*0750*/ 	.word	0x0000d330


	//   ....[96]....
        /*0754*/ 	.word	0x0000d380


	//   ....[97]....
        /*0758*/ 	.word	0x0000d4b0


	//   ....[98]....
        /*075c*/ 	.word	0x0000d7d0


	//   ....[99]....
        /*0760*/ 	.word	0x0000d860


	//   ....[100]....
        /*0764*/ 	.word	0x00010140


	//   ....[101]....
        /*0768*/ 	.word	0x00010150


	//   ....[102]....
        /*076c*/ 	.word	0x00010160


	//   ....[103]....
        /*0770*/ 	.word	0x00010170


	//   ....[104]....
        /*0774*/ 	.word	0x00010180


	//   ....[105]....
        /*0778*/ 	.word	0x00010190


	//   ....[106]....
        /*077c*/ 	.word	0x000101a0


	//   ....[107]....
        /*0780*/ 	.word	0x000101b0


	//   ....[108]....
        /*0784*/ 	.word	0x000101c0


	//   ....[109]....
        /*0788*/ 	.word	0x000101d0


	//   ....[110]....
        /*078c*/ 	.word	0x000101e0


	//   ....[111]....
        /*0790*/ 	.word	0x000101f0


	//   ....[112]....
        /*0794*/ 	.word	0x00011860


	//   ....[113]....
        /*0798*/ 	.word	0x00011870


	//   ....[114]....
        /*079c*/ 	.word	0x00011880


	//   ....[115]....
        /*07a0*/ 	.word	0x00011890


	//   ....[116]....
        /*07a4*/ 	.word	0x000118a0


	//   ....[117]....
        /*07a8*/ 	.word	0x000118b0


	//   ....[118]....
        /*07ac*/ 	.word	0x000118c0


	//   ....[119]....
        /*07b0*/ 	.word	0x000118d0


	//   ....[120]....
        /*07b4*/ 	.word	0x000118f0


	//   ....[121]....
        /*07b8*/ 	.word	0x00011920


	//   ....[122]....
        /*07bc*/ 	.word	0x00011960


	//   ....[123]....
        /*07c0*/ 	.word	0x00011980


	//   ....[124]....
        /*07c4*/ 	.word	0x00011ea0


	//   ....[125]....
        /*07c8*/ 	.word	0x00011f50


	//   ....[126]....
        /*07cc*/ 	.word	0x00012050


	//   ....[127]....
        /*07d0*/ 	.word	0x000120a0


	//   ....[128]....
        /*07d4*/ 	.word	0x000120f0


	//   ....[129]....
        /*07d8*/ 	.word	0x00012200


	//   ....[130]....
        /*07dc*/ 	.word	0x000122a0


	//   ....[131]....
        /*07e0*/ 	.word	0x00012500


	//   ....[132]....
        /*07e4*/ 	.word	0x00014e30


	//   ....[133]....
        /*07e8*/ 	.word	0x00014e60


	//   ....[134]....
        /*07ec*/ 	.word	0x00014e80


	//   ....[135]....
        /*07f0*/ 	.word	0x00014ec0


	//   ....[136]....
        /*07f4*/ 	.word	0x00014ee0


	//   ....[137]....
        /*07f8*/ 	.word	0x00014f00


	//   ....[138]....
        /*07fc*/ 	.word	0x00014f20


	//   ....[139]....
        /*0800*/ 	.word	0x00014f40


	//   ....[140]....
        /*0804*/ 	.word	0x00014f60


	//   ....[141]....
        /*0808*/ 	.word	0x00014f80


	//   ....[142]....
        /*080c*/ 	.word	0x00014fa0


	//   ....[143]....
        /*0810*/ 	.word	0x00014fc0


	//   ....[144]....
        /*0814*/ 	.word	0x000163c0


	//   ....[145]....
        /*0818*/ 	.word	0x000163d0


	//   ....[146]....
        /*081c*/ 	.word	0x000163e0


	//   ....[147]....
        /*0820*/ 	.word	0x000163f0


	//   ....[148]....
        /*0824*/ 	.word	0x00016400


	//   ....[149]....
        /*0828*/ 	.word	0x00016410


	//   ....[150]....
        /*082c*/ 	.word	0x00016420


	//   ....[151]....
        /*0830*/ 	.word	0x00016440


	//   ....[152]....
        /*0834*/ 	.word	0x00016460


	//   ....[153]....
        /*0838*/ 	.word	0x000164a0


	//   ....[154]....
        /*083c*/ 	.word	0x000164c0


	//   ....[155]....
        /*0840*/ 	.word	0x000164e0


	//   ....[156]....
        /*0844*/ 	.word	0x00016650


	//   ....[157]....
        /*0848*/ 	.word	0x00016fa0


	//   ....[158]....
        /*084c*/ 	.word	0x000171a0


	//   ....[159]....
        /*0850*/ 	.word	0x00017950


	//   ....[160]....
        /*0854*/ 	.word	0x00018380


	//   ....[161]....
        /*0858*/ 	.word	0x00018760


	//   ....[162]....
        /*085c*/ 	.word	0x000187b0


	//   ....[163]....
        /*0860*/ 	.word	0x000188b0


	//   ....[164]....
        /*0864*/ 	.word	0x00018e90


	//   ....[165]....
        /*0868*/ 	.word	0x00018f10


	//   ....[166]....
        /*086c*/ 	.word	0x00018f40


	//   ....[167]....
        /*0870*/ 	.word	0x000190c0


	//   ....[168]....
        /*0874*/ 	.word	0x0001b540


	//   ....[169]....
        /*0878*/ 	.word	0x0001b550


	//   ....[170]....
        /*087c*/ 	.word	0x0001b560


	//   ....[171]....
        /*0880*/ 	.word	0x0001b570


	//   ....[172]....
        /*0884*/ 	.word	0x0001b5a0


	//   ....[173]....
        /*0888*/ 	.word	0x0001b5c0


	//   ....[174]....
        /*088c*/ 	.word	0x0001b5e0


	//   ....[175]....
        /*0890*/ 	.word	0x0001b5f0


	//   ....[176]....
        /*0894*/ 	.word	0x0001c550


	//   ....[177]....
        /*0898*/ 	.word	0x0001c710


	//   ....[178]....
        /*089c*/ 	.word	0x0001c740


	//   ....[179]....
        /*08a0*/ 	.word	0x0001c770


	//   ....[180]....
        /*08a4*/ 	.word	0x0001c7a0


	//   ....[181]....
        /*08a8*/ 	.word	0x0001c7d0


	//   ....[182]....
        /*08ac*/ 	.word	0x0001c8a0


	//   ....[183]....
        /*08b0*/ 	.word	0x0001c8b0


	//   ....[184]....
        /*08b4*/ 	.word	0x0001c8e0


	//   ....[185]....
        /*08b8*/ 	.word	0x0001c910


	//   ....[186]....
        /*08bc*/ 	.word	0x0001c940


	//   ....[187]....
        /*08c0*/ 	.word	0x0001c950


	//   ....[188]....
        /*08c4*/ 	.word	0x0001c960


	//   ....[189]....
        /*08c8*/ 	.word	0x0001c970


	//   ....[190]....
        /*08cc*/ 	.word	0x0001ca90


	//   ....[191]....
        /*08d0*/ 	.word	0x0001caa0


	//   ....[192]....
        /*08d4*/ 	.word	0x0001cb30


	//   ....[193]....
        /*08d8*/ 	.word	0x0001cb50


	//   ....[194]....
        /*08dc*/ 	.word	0x0001cba0


	//   ....[195]....
        /*08e0*/ 	.word	0x0001cbb0


	//   ....[196]....
        /*08e4*/ 	.word	0x0001cbc0


	//   ....[197]....
        /*08e8*/ 	.word	0x0001ccb0


	//   ....[198]....
        /*08ec*/ 	.word	0x0001cde0


	//   ....[199]....
        /*08f0*/ 	.word	0x0001ce00


	//   ....[200]....
        /*08f4*/ 	.word	0x0001d380


	//   ....[201]....
        /*08f8*/ 	.word	0x0001d3c0


	//   ....[202]....
        /*08fc*/ 	.word	0x0001d3f0


	//   ....[203]....
        /*0900*/ 	.word	0x0001d420


	//   ....[204]....
        /*0904*/ 	.word	0x0001d450


	//   ....[205]....
        /*0908*/ 	.word	0x0001d480


	//   ....[206]....
        /*090c*/ 	.word	0x0001d4b0


	//   ....[207]....
        /*0910*/ 	.word	0x0001d4d0


	//   ....[208]....
        /*0914*/ 	.word	0x0001d4f0


	//   ....[209]....
        /*0918*/ 	.word	0x0001d520


	//   ....[210]....
        /*091c*/ 	.word	0x0001d530


	//   ....[211]....
        /*0920*/ 	.word	0x0001d540


	//   ....[212]....
        /*0924*/ 	.word	0x0001d550


	//   ....[213]....
        /*0928*/ 	.word	0x0001d560


	//   ....[214]....
        /*092c*/ 	.word	0x0001d590


	//   ....[215]....
        /*0930*/ 	.word	0x0001d5b0


	//----- nvinfo : EIATTR_EXIT_INSTR_OFFSETS
	.align		4
.L_132:
        /*0934*/ 	.byte	0x04, 0x1c
        /*0936*/ 	.short	(.L_134 - .L_133)


	//   ....[0]....
.L_133:
        /*0938*/ 	.word	0x00000040


	//   ....[1]....
        /*093c*/ 	.word	0x0001ce20


	//   ....[2]....
        /*0940*/ 	.word	0x0001ce60


	//   ....[3]....
        /*0944*/ 	.word	0x0001d710


	//   ....[4]....
        /*0948*/ 	.word	0x0001d750


	//----- nvinfo : EIATTR_CTAIDZ_USED
	.align		4
.L_134:
        /*094c*/ 	.byte	0x01, 0x04
	.zero		2


	//----- nvinfo : EIATTR_MAX_THREADS
	.align		4
        /*0950*/ 	.byte	0x04, 0x05
        /*0952*/ 	.short	(.L_136 - .L_135)
.L_135:
        /*0954*/ 	.word	0x00000080
        /*0958*/ 	.word	0x00000001
        /*095c*/ 	.word	0x00000001


	//----- nvinfo : EIATTR_CRS_STACK_SIZE
	.align		4
.L_136:
        /*0960*/ 	.byte	0x04, 0x1e
        /*0962*/ 	.short	(.L_138 - .L_137)
.L_137:
        /*0964*/ 	.word	0x00000000
.L_138:


//--------------------- .nv.info._ZN7cutlass13device_kernelIN5flash19enable_sm80_to_sm89INS1_16FlashAttnFwdSm80INS1_25CollectiveMainloopFwdSm80ILi4ELi1ELb0EN4cute5tupleIJNS5_1CILi128EEENS7_ILi96EEENS7_ILi64EEEEEELi64ENS_10bfloat16_tEfNS_4arch4Sm80ELb0ELb1ELb1ELb1ELb1ELb0ELb1ELb0EEENS1_21CollectiveEpilogueFwdINS6_IJS8_SA_S9_EEENS6_IJNS7_ILi1EEESI_SI_EEESC_SE_Li128ELb1ELb1ELb0ELb0EEENS1_19SingleTileSchedulerILb1ELb0ELb1ELi128EEEEEEEEEvNT_6ParamsE --------------------------
	.section	.nv.info._ZN7cutlass13device_kernelIN5flash19enable_sm80_to_sm89INS1_16FlashAttnFwdSm80INS1_25CollectiveMainloopFwdSm80ILi4ELi1ELb0EN4cute5tupleIJNS5_1CILi128EEENS7_ILi96EEENS7_ILi64EEEEEELi64ENS_10bfloat16_tEfNS_4arch4Sm80ELb0ELb1ELb1ELb1ELb1ELb0ELb1ELb0EEENS1_21CollectiveEpilogueFwdINS6_IJS8_SA_S9_EEENS6_IJNS7_ILi1EEESI_SI_EEESC_SE_Li128ELb1ELb1ELb0ELb0EEENS1_19SingleTileSchedulerILb1ELb0ELb1ELi128EEEEEEEEEvNT_6ParamsE,"",@"SHT_CUDA_INFO"
	.sectionflags	@""
	.align	4


	//----- nvinfo : EIATTR_CUDA_API_VERSION
	.align		4
        /*0000*/ 	.byte	0x04, 0x37
        /*0002*/ 	.short	(.L_140 - .L_139)
.L_139:
        /*0004*/ 	.word	0x00000082


	//----- nvinfo : EIATTR_SW2861232_WAR
	.align		4
.L_140:
        /*0008*/ 	.byte	0x01, 0x35
	.zero		2


	//----- nvinfo : EIATTR_PARAM_CBANK
	.align		4
        /*000c*/ 	.byte	0x04, 0x0a
        /*000e*/ 	.short	(.L_142 - .L_141)
	.align		4
.L_141:
        /*0010*/ 	.word	index@(.nv.constant0._ZN7cutlass13device_kernelIN5flash19enable_sm80_to_sm89INS1_16FlashAttnFwdSm80INS1_25CollectiveMainloopFwdSm80ILi4ELi1ELb0EN4cute5tupleIJNS5_1CILi128EEENS7_ILi96EEENS7_ILi64EEEEEELi64ENS_10bfloat16_tEfNS_4arch4Sm80ELb0ELb1ELb1ELb1ELb1ELb0ELb1ELb0EEENS1_21CollectiveEpilogueFwdINS6_IJS8_SA_S9_EEENS6_IJNS7_ILi1EEESI_SI_EEESC_SE_Li128ELb1ELb1ELb0ELb0EEENS1_19SingleTileSchedulerILb1ELb0ELb1ELi128EEEEEEEEEvNT_6ParamsE)
        /*0014*/ 	.short	0x0160
        /*0016*/ 	.short	0x0418


	//----- nvinfo : EIATTR_CBANK_PARAM_SIZE
	.align		4
.L_142:
        /*0018*/ 	.byte	0x03, 0x19
        /*001a*/ 	.short	0x0418


	//----- nvinfo : EIATTR_KPARAM_INFO
	.align		4
        /*001c*/ 	.byte	0x04, 0x17
        /*001e*/ 	.short	(.L_144 - .L_143)
.L_143:
        /*0020*/ 	.word	0x00000000
        /*0024*/ 	.short	0x0000
        /*0026*/ 	.short	0x0000
        /*0028*/ 	.byte	0x00, 0xf0, 0x61, 0x10


	//----- nvinfo : EIATTR_MAXREG_COUNT
	.align		4
.L_144:
        /*002c*/ 	.byte	0x03, 0x1b
        /*002e*/ 	.short	0x00ff


	//----- nvinfo : EIATTR_NUM_BARRIERS
	.align		4
        /*0030*/ 	.byte	0x02, 0x4c
        /*0032*/ 	.byte	0x02
	.zero		1


	//----- nvinfo : EIATTR_ANNOTATIONS
	.align		4
        /*0034*/ 	.byte	0x04, 0x55
        /*0036*/ 	.short	(.L_146 - .L_145)


	//   ....[0]....
.L_145:
        /* <DEDUP_REMOVED lines=34> */


	//----- nvinfo : EIATTR_MERCURY_ISA_VERSION
	.align		4
.L_146:
        /*0248*/ 	.byte	0x03, 0x5f
        /*024a*/ 	.short	0x0000


	//----- nvinfo : EIATTR_COOP_GROUP_MASK_REGIDS
	.align		4
        /*024c*/ 	.byte	0x04, 0x29
        /*024e*/ 	.short	(.L_148 - .L_147)


	//   ....[0]....
.L_147:
        /*0250*/ 	.word	0xffffffff


	//   ....[1]....
        /*0254*/ 	.word	0xffffffff


	//   ....[2]....
        /*0258*/ 	.word	0xffffffff


	//   ....[3]....
        /*025c*/ 	.word	0xffffffff


	//   ....[4]....
        /*0260*/ 	.word	0xffffffff


	//   ....[5]....
        /*0264*/ 	.word	0xffffffff


	//   ....[6]....
        /*0268*/ 	.word	0xffffffff


	//   ....[7]....
        /*026c*/ 	.word	0xffffffff


	//   ....[8]....
        /*0270*/ 	.word	0xffffffff


	//   ....[9]....
        /*0274*/ 	.word	0xffffffff


	//   ....[10]....
        /*0278*/ 	.word	0xffffffff


	//   ....[11]....
        /*027c*/ 	.word	0xffffffff


	//   ....[12]....
        /*0280*/ 	.word	0xffffffff


	//   ....[13]....
        /*0284*/ 	.word	0xffffffff


	//   ....[14]....
        /*0288*/ 	.word	0xffffffff


	//   ....[15]....
        /*028c*/ 	.word	0xffffffff


	//   ....[16]....
        /*0290*/ 	.word	0xffffffff


	//   ....[17]....
        /*0294*/ 	.word	0xffffffff


	//   ....[18]....
        /*0298*/ 	.word	0xffffffff


	//   ....[19]....
        /*029c*/ 	.word	0xffffffff


	//   ....[20]....
        /*02a0*/ 	.word	0xffffffff


	//   ....[21]....
        /*02a4*/ 	.word	0xffffffff


	//   ....[22]....
        /*02a8*/ 	.word	0xffffffff


	//   ....[23]....
        /*02ac*/ 	.word	0xffffffff


	//   ....[24]....
        /*02b0*/ 	.word	0xffffffff


	//   ....[25]....
        /*02b4*/ 	.word	0xffffffff


	//   ....[26]....
        /*02b8*/ 	.word	0xffffffff


	//   ....[27]....
        /*02bc*/ 	.word	0xffffffff


	//   ....[28]....
        /*02c0*/ 	.word	0xffffffff


	//   ....[29]....
        /*02c4*/ 	.word	0xffffffff


	//   ....[30]....
        /*02c8*/ 	.word	0xffffffff


	//   ....[31]....
        /*02cc*/ 	.word	0xffffffff


	//   ....[32]....
        /*02d0*/ 	.word	0xffffffff


	//   ....[33]....
        /*02d4*/ 	.word	0xffffffff


	//   ....[34]....
        /*02d8*/ 	.word	0xffffffff


	//   ....[35]....
        /*02dc*/ 	.word	0xffffffff


	//   ....[36]....
        /*02e0*/ 	.word	0xffffffff


	//   ....[37]....
        /*02e4*/ 	.word	0xffffffff


	//   ....[38]....
        /*02e8*/ 	.word	0xffffffff


	//   ....[39]....
        /*02ec*/ 	.word	0xffffffff


	//   ....[40]....
        /*02f0*/ 	.word	0xffffffff


	//   ....[41]....
        /*02f4*/ 	.word	0xffffffff


	//   ....[42]....
        /*02f8*/ 	.word	0xffffffff


	//   ....[43]....
        /*02fc*/ 	.word	0xffffffff


	//   ....[44]....
        /*0300*/ 	.word	0xffffffff


	//   ....[45]....
        /*0304*/ 	.word	0xffffffff


	//   ....[46]....
        /*0308*/ 	.word	0xffffffff


	//   ....[47]....
        /*030c*/ 	.word	0xffffffff


	//   ....[48]....
        /*0310*/ 	.word	0xffffffff


	//   ....[49]....
        /*0314*/ 	.word	0xffffffff


	//   ....[50]....
        /*0318*/ 	.word	0xffffffff


	//   ....[51]....
        /*031c*/ 	.word	0xffffffff


	//   ....[52]....
        /*0320*/ 	.word	0xffffffff


	//   ....[53]....
        /*0324*/ 	.word	0xffffffff


	//   ....[54]....
        /*0328*/ 	.word	0xffffffff


	//   ....[55]....
        /*032c*/ 	.word	0xffffffff


	//   ....[56]....
        /*0330*/ 	.word	0xffffffff


	//   ....[57]....
        /*0334*/ 	.word	0xffffffff


	//   ....[58]....
        /*0338*/ 	.word	0xffffffff


	//   ....[59]....
        /*033c*/ 	.word	0xffffffff


	//   ....[60]....
        /*0340*/ 	.word	0xffffffff


	//   ....[61]....
        /*0344*/ 	.word	0xffffffff


	//   ....[62]....
        /*0348*/ 	.word	0xffffffff


	//   ....[63]....
        /*034c*/ 	.word	0xffffffff


	//   ....[64]....
        /*0350*/ 	.word	0xffffffff


	//   ....[65]....
        /*0354*/ 	.word	0xffffffff


	//   ....[66]....
        /*0358*/ 	.word	0xffffffff


	//   ....[67]....
        /*035c*/ 	.word	0xffffffff


	//   ....[68]....
        /*0360*/ 	.word	0xffffffff


	//   ....[69]....
        /*0364*/ 	.word	0xffffffff


	//   ....[70]....
        /*0368*/ 	.word	0xffffffff


	//   ....[71]....
        /*036c*/ 	.word	0xffffffff


	//   ....[72]....
        /*0370*/ 	.word	0xffffffff


	//   ....[73]....
        /*0374*/ 	.word	0xffffffff


	//   ....[74]....
        /*0378*/ 	.word	0xffffffff


	//   ....[75]....
        /*037c*/ 	.word	0xffffffff


	//   ....[76]....
        /*0380*/ 	.word	0xffffffff


	//   ....[77]....
        /*0384*/ 	.word	0xffffffff


	//   ....[78]....
        /*0388*/ 	.word	0xffffffff


	//   ....[79]....
        /*038c*/ 	.word	0xffffffff


	//   ....[80]....
        /*0390*/ 	.word	0xffffffff


	//   ....[81]....
        /*0394*/ 	.word	0xffffffff


	//   ....[82]....
        /*0398*/ 	.word	0xffffffff


	//   ....[83]....
        /*039c*/ 	.word	0xffffffff


	//   ....[84]....
        /*03a0*/ 	.word	0xffffffff


	//   ....[85]....
        /*03a4*/ 	.word	0xffffffff


	//   ....[86]....
        /*03a8*/ 	.word	0xffffffff


	//   ....[87]....
        /*03ac*/ 	.word	0xffffffff


	//   ....[88]....
        /*03b0*/ 	.word	0xffffffff


	//   ....[89]....
        /*03b4*/ 	.word	0xffffffff


	//   ....[90]....
        /*03b8*/ 	.word	0xffffffff


	//   ....[91]....
        /*03bc*/ 	.word	0xffffffff


	//   ....[92]....
        /*03c0*/ 	.word	0xffffffff


	//   ....[93]....
        /*03c4*/ 	.word	0xffffffff


	//   ....[94]....
        /*03c8*/ 	.word	0xffffffff


	//   ....[95]....
        /*03cc*/ 	.word	0xffffffff


	//   ....[96]....
        /*03d0*/ 	.word	0xffffffff


	//   ....[97]....
        /*03d4*/ 	.word	0xffffffff


	//   ....[98]....
        /*03d8*/ 	.word	0xffffffff


	//   ....[99]....
        /*03dc*/ 	.word	0xffffffff


	//   ....[100]....
        /*03e0*/ 	.word	0xffffffff


	//   ....[101]....
        /*03e4*/ 	.word	0xffffffff


	//   ....[102]....
        /*03e8*/ 	.word	0xffffffff


	//   ....[103]....
        /*03ec*/ 	.word	0xffffffff


	//   ....[104]....
        /*03f0*/ 	.word	0xffffffff


	//   ....[105]....
        /*03f4*/ 	.word	0xffffffff


	//   ....[106]....
        /*03f8*/ 	.word	0xffffffff


	//   ....[107]....
        /*03fc*/ 	.word	0xffffffff


	//   ....[108]....
        /*0400*/ 	.word	0xffffffff


	//   ....[109]....
        /*0404*/ 	.word	0xffffffff


	//   ....[110]....
        /*0408*/ 	.word	0xffffffff


	//   ....[111]....
        /*040c*/ 	.word	0xffffffff


	//   ....[112]....
        /*0410*/ 	.word	0xffffffff


	//   ....[113]....
        /*0414*/ 	.word	0xffffffff


	//   ....[114]....
        /*0418*/ 	.word	0xffffffff


	//   ....[115]....
        /*041c*/ 	.word	0xffffffff


	//   ....[116]....
        /*0420*/ 	.word	0xffffffff


	//   ....[117]....
        /*0424*/ 	.word	0xffffffff


	//   ....[118]....
        /*0428*/ 	.word	0xffffffff


	//   ....[119]....
        /*042c*/ 	.word	0xffffffff


	//   ....[120]....
        /*0430*/ 	.word	0xffffffff


	//   ....[121]....
        /*0434*/ 	.word	0xffffffff


	//   ....[122]....
        /*0438*/ 	.word	0xffffffff


	//   ....[123]....
        /*043c*/ 	.word	0xffffffff


	//   ....[124]....
        /*0440*/ 	.word	0xffffffff


	//   ....[125]....
        /*0444*/ 	.word	0xffffffff


	//   ....[126]....
        /*0448*/ 	.word	0xffffffff


	//   ....[127]....
        /*044c*/ 	.word	0xffffffff


	//   ....[128]....
        /*0450*/ 	.word	0xffffffff


	//   ....[129]....
        /*0454*/ 	.word	0xffffffff


	//   ....[130]....
        /*0458*/ 	.word	0xffffffff


	//   ....[131]....
        /*045c*/ 	.word	0xffffffff


	//   ....[132]....
        /*0460*/ 	.word	0xffffffff


	//   ....[133]....
        /*0464*/ 	.word	0xffffffff


	//   ....[134]....
        /*0468*/ 	.word	0xffffffff


	//   ....[135]....
        /*046c*/ 	.word	0xffffffff


	//   ....[136]....
        /*0470*/ 	.word	0xffffffff


	//   ....[137]....
        /*0474*/ 	.word	0xffffffff


	//   ....[138]....
        /*0478*/ 	.word	0xffffffff


	//   ....[139]....
        /*047c*/ 	.word	0xffffffff


	//   ....[140]....
        /*0480*/ 	.word	0xffffffff


	//   ....[141]....
        /*0484*/ 	.word	0xffffffff


	//   ....[142]....
        /*0488*/ 	.word	0xffffffff


	//   ....[143]....
        /*048c*/ 	.word	0xffffffff


	//   ....[144]....
        /*0490*/ 	.word	0xffffffff


	//   ....[145]....
        /*0494*/ 	.word	0xffffffff


	//   ....[146]....
        /*0498*/ 	.word	0xffffffff


	//   ....[147]....
        /*049c*/ 	.word	0xffffffff


	//   ....[148]....
        /*04a0*/ 	.word	0xffffffff


	//   ....[149]....
        /*04a4*/ 	.word	0xffffffff


	//   ....[150]....
        /*04a8*/ 	.word	0xffffffff


	//   ....[151]....
        /*04ac*/ 	.word	0xffffffff


	//   ....[152]....
        /*04b0*/ 	.word	0xffffffff


	//   ....[153]....
        /*04b4*/ 	.word	0xffffffff


	//   ....[154]....
        /*04b8*/ 	.word	0xffffffff


	//   ....[155]....
        /*04bc*/ 	.word	0xffffffff


	//   ....[156]....
        /*04c0*/ 	.word	0xffffffff


	//   ....[157]....
        /*04c4*/ 	.word	0xffffffff


	//   ....[158]....
        /*04c8*/ 	.word	0xffffffff


	//   ....[159]....
        /*04cc*/ 	.word	0xffffffff


	//   ....[160]....
        /*04d0*/ 	.word	0xffffffff


	//   ....[161]....
        /*04d4*/ 	.word	0xffffffff


	//   ....[162]....
        /*04d8*/ 	.word	0xffffffff


	//   ....[163]....
        /*04dc*/ 	.word	0xffffffff


	//   ....[164]....
        /*04e0*/ 	.word	0xffffffff


	//   ....[165]....
        /*04e4*/ 	.word	0xffffffff


	//   ....[166]....
        /*04e8*/ 	.word	0xffffffff


	//   ....[167]....
        /*04ec*/ 	.word	0xffffffff


	//   ....[168]....
        /*04f0*/ 	.word	0xffffffff


	//   ....[169]....
        /*04f4*/ 	.word	0xffffffff


	//   ....[170]....
        /*04f8*/ 	.word	0xffffffff


	//   ....[171]....
        /*04fc*/ 	.word	0xffffffff


	//   ....[172]....
        /*0500*/ 	.word	0xffffffff


	//   ....[173]....
        /*0504*/ 	.word	0xffffffff


	//   ....[174]....
        /*0508*/ 	.word	0xffffffff


	//   ....[175]....
        /*050c*/ 	.word	0xffffffff


	//   ....[176]....
        /*0510*/ 	.word	0xffffffff


	//   ....[177]....
        /*0514*/ 	.word	0xffffffff


	//   ....[178]....
        /*0518*/ 	.word	0xffffffff


	//   ....[179]....
        /*051c*/ 	.word	0xffffffff


	//   ....[180]....
        /*0520*/ 	.word	0xffffffff


	//   ....[181]....
        /*0524*/ 	.word	0xffffffff


	//   ....[182]....
        /*0528*/ 	.word	0xffffffff


	//   ....[183]....
        /*052c*/ 	.word	0xffffffff


	//   ....[184]....
        /*0530*/ 	.word	0xffffffff


	//   ....[185]....
        /*0534*/ 	.word	0xffffffff


	//   ....[186]....
        /*0538*/ 	.word	0xffffffff


	//   ....[187]....
        /*053c*/ 	.word	0xffffffff


	//   ....[188]....
        /*0540*/ 	.word	0xffffffff


	//   ....[189]....
        /*0544*/ 	.word	0xffffffff


	//   ....[190]....
        /*0548*/ 	.word	0xffffffff


	//   ....[191]....
        /*054c*/ 	.word	0xffffffff


	//   ....[192]....
        /*0550*/ 	.word	0xffffffff


	//   ....[193]....
        /*0554*/ 	.word	0xffffffff


	//   ....[194]....
        /*0558*/ 	.word	0xffffffff


	//   ....[195]....
        /*055c*/ 	.word	0xffffffff


	//   ....[196]....
        /*0560*/ 	.word	0xffffffff


	//   ....[197]....
        /*0564*/ 	.word	0xffffffff


	//   ....[198]....
        /*0568*/ 	.word	0xffffffff


	//   ....[199]....
        /*056c*/ 	.word	0xffffffff


	//   ....[200]....
        /*0570*/ 	.word	0xffffffff


	//   ....[201]....
        /*0574*/ 	.word	0xffffffff


	//   ....[202]....
        /*0578*/ 	.word	0xffffffff


	//   ....[203]....
        /*057c*/ 	.word	0xffffffff


	//   ....[204]....
        /*0580*/ 	.word	0xffffffff


	//   ....[205]....
        /*0584*/ 	.word	0xffffffff


	//   ....[206]....
        /*0588*/ 	.word	0xffffffff


	//   ....[207]....
        /*058c*/ 	.word	0xffffffff


	//   ....[208]....
        /*0590*/ 	.word	0xffffffff


	//   ....[209]....
        /*0594*/ 	.word	0xffffffff


	//   ....[210]....
        /*0598*/ 	.word	0xffffffff


	//   ....[211]....
        /*059c*/ 	.word	0xffffffff


	//   ....[212]....
        /*05a0*/ 	.word	0xffffffff


	//   ....[213]....
        /*05a4*/ 	.word	0xffffffff


	//   ....[214]....
        /*05a8*/ 	.word	0xffffffff


	//   ....[215]....
        /*05ac*/ 	.word	0xffffffff


	//   ....[216]....
        /*05b0*/ 	.word	0xffffffff


	//----- nvinfo : EIATTR_COOP_GROUP_INSTR_OFFSETS
	.align		4
.L_148:
        /*05b4*/ 	.byte	0x04, 0x28
        /*05b6*/ 	.short	(.L_150 - .L_149)


	//   ....[0]....
.L_149:
        /*05b8*/ 	.word	0x000000a0


	//   ....[1]....
        /*05bc*/ 	.word	0x00001570


	//   ....[2]....
        /*05c0*/ 	.word	0x000015b0


	//   ....[3]....
        /*05c4*/ 	.word	0x00001780


	//   ....[4]....
        /*05c8*/ 	.word	0x000017b0


	//   ....[5]....
        /*05cc*/ 	.word	0x00001840


	//   ....[6]....
        /*05d0*/ 	.word	0x00001870


	//   ....[7]....
        /*05d4*/ 	.word	0x00001900


	//   ....[8]....
        /*05d8*/ 	.word	0x00001930


	//   ....[9]....
        /*05dc*/ 	.word	0x000019c0


	//   ....[10]....
        /*05e0*/ 	.word	0x000019f0


	//   ....[11]....
        /*05e4*/ 	.word	0x00001a80


	//   ....[12]....
        /*05e8*/ 	.word	0x00001ab0


	//   ....[13]....
        /*05ec*/ 	.word	0x00001b40


	//   ....[14]....
        /*05f0*/ 	.word	0x00001b70


	//   ....[15]....
        /*05f4*/ 	.word	0x00001bf0


	//   ....[16]....
        /*05f8*/ 	.word	0x00001c30


	//   ....[17]....
        /*05fc*/ 	.word	0x000020c0


	//   ....[18]....
        /*0600*/ 	.word	0x000020e0


	//   ....[19]....
        /*0604*/ 	.word	0x000020f0


	//   ....[20]....
        /*0608*/ 	.word	0x00002100


	//   ....[21]....
        /*060c*/ 	.word	0x00002110


	//   ....[22]....
        /*0610*/ 	.word	0x00002120


	//   ....[23]....
        /*0614*/ 	.word	0x00002130


	//   ....[24]....
        /*0618*/ 	.word	0x00002150


	//   ....[25]....
        /*061c*/ 	.word	0x00002170


	//   ....[26]....
        /*0620*/ 	.word	0x00002190


	//   ....[27]....
        /*0624*/ 	.word	0x000021a0


	//   ....[28]....
        /*0628*/ 	.word	0x000021b0


	//   ....[29]....
        /*062c*/ 	.word	0x00002690


	//   ....[30]....
        /*0630*/ 	.word	0x000026a0


	//   ....[31]....
        /*0634*/ 	.word	0x000026b0


	//   ....[32]....
        /*0638*/ 	.word	0x000026c0


	//   ....[33]....
        /*063c*/ 	.word	0x000026f0


	//   ....[34]....
        /*0640*/ 	.word	0x00002780


	//   ....[35]....
        /*0644*/ 	.word	0x00002790


	//   ....[36]....
        /*0648*/ 	.word	0x00002830


	//   ....[37]....
        /*064c*/ 	.word	0x00002870


	//   ....[38]....
        /*0650*/ 	.word	0x00002890


	//   ....[39]....
        /*0654*/ 	.word	0x000028e0


	//   ....[40]....
        /*0658*/ 	.word	0x000028f0


	//   ....[41]....
        /*065c*/ 	.word	0x00003320


	//   ....[42]....
        /*0660*/ 	.word	0x00003330


	//   ....[43]....
        /*0664*/ 	.word	0x00003340


	//   ....[44]....
        /*0668*/ 	.word	0x00003350


	//   ....[45]....
        /*066c*/ 	.word	0x00003360


	//   ....[46]....
        /*0670*/ 	.word	0x00003370


	//   ....[47]....
        /*0674*/ 	.word	0x00003380


	//   ....[48]....
        /*0678*/ 	.word	0x00003390


	//   ....[49]....
        /*067c*/ 	.word	0x000033b0


	//   ....[50]....
        /*0680*/ 	.word	0x000033e0


	//   ....[51]....
        /*0684*/ 	.word	0x00003400


	//   ....[52]....
        /*0688*/ 	.word	0x00003420


	//   ....[53]....
        /*068c*/ 	.word	0x00003a40


	//   ....[54]....
        /*0690*/ 	.word	0x00004780


	//   ....[55]....
        /*0694*/ 	.word	0x000054e0


	//   ....[56]....
        /*0698*/ 	.word	0x00006190


	//   ....[57]....
        /*069c*/ 	.word	0x00006820


	//   ....[58]....
        /*06a0*/ 	.word	0x00006870


	//   ....[59]....
        /*06a4*/ 	.word	0x00006990


	//   ....[60]....
        /*06a8*/ 	.word	0x000069e0


	//   ....[61]....
        /*06ac*/ 	.word	0x000076f0


	//   ....[62]....
        /*06b0*/ 	.word	0x00007770


	//   ....[63]....
        /*06b4*/ 	.word	0x00007960


	//   ....[64]....
        /*06b8*/ 	.word	0x000079e0


	//   ....[65]....
        /*06bc*/ 	.word	0x00009c60


	//   ....[66]....
        /*06c0*/ 	.word	0x00009c70


	//   ....[67]....
        /*06c4*/ 	.word	0x00009c80


	//   ....[68]....
        /*06c8*/ 	.word	0x00009c90


	//   ....[69]....
        /*06cc*/ 	.word	0x00009ca0


	//   ....[70]....
        /*06d0*/ 	.word	0x00009cb0


	//   ....[71]....
        /*06d4*/ 	.word	0x00009cc0


	//   ....[72]....
        /*06d8*/ 	.word	0x00009cd0


	//   ....[73]....
        /*06dc*/ 	.word	0x00009ce0


	//   ....[74]....
        /*06e0*/ 	.word	0x00009cf0


	//   ....[75]....
        /*06e4*/ 	.word	0x00009d00


	//   ....[76]....
        /*06e8*/ 	.word	0x00009d10


	//   ....[77]....
        /*06ec*/ 	.word	0x0000b3b0


	//   ....[78]....
        /*06f0*/ 	.word	0x0000b3c0


	//   ....[79]....
        /*06f4*/ 	.word	0x0000b3d0


	//   ....[80]....
        /*06f8*/ 	.word	0x0000b3e0


	//   ....[81]....
        /*06fc*/ 	.word	0x0000b3f0


	//   ....[82]....
        /*0700*/ 	.word	0x0000b400


	//   ....[83]....
        /*0704*/ 	.word	0x0000b410


	//   ....[84]....
        /*0708*/ 	.word	0x0000b430


	//   ....[85]....
        /*070c*/ 	.word	0x0000b450


	//   ....[86]....
        /*0710*/ 	.word	0x0000b490


	//   ....[87]....
        /*0714*/ 	.word	0x0000b4b0


	//   ....[88]....
        /*0718*/ 	.word	0x0000b4d0


	//   ....[89]....
        /*071c*/ 	.word	0x0000b670


	//   ....[90]....
        /*0720*/ 	.word	0x0000b890


	//   ....[91]....
        /*0724*/ 	.word	0x0000c390


	//   ....[92]....
        /*0728*/ 	.word	0x0000cde0


	//   ....[93]....
        /*072c*/ 	.word	0x0000dca0


	//   ....[94]....
        /*0730*/ 	.word	0x0000e030


	//   ....[95]....
        /*0734*/ 	.word	0x0000e190


	//   ....[96]....
        /*0738*/ 	.word	0x0000e4a0


	//   ....[97]....
        /*073c*/ 	.word	0x0000e4d0


	//   ....[98]....
        /*0740*/ 	.word	0x0000e590


	//   ....[99]....
        /*0744*/ 	.word	0x0000e980


	//   ....[100]....
        /*0748*/ 	.word	0x0000ea70


	//   ....[101]....
        /*074c*/ 	.word	0x00011350


	//   ....[102]....
        /*0750*/ 	.word	0x00011360


	//   ....[103]....
        /*0754*/ 	.word	0x00011370


	//   ....[104]....
        /*0758*/ 	.word	0x00011380


	//   ....[105]....
        /*075c*/ 	.word	0x00011390


	//   ....[106]....
        /*0760*/ 	.word	0x000113a0


	//   ....[107]....
        /*0764*/ 	.word	0x000113b0


	//   ....[108]....
        /*0768*/ 	.word	0x000113c0


	//   ....[109]....
        /*076c*/ 	.word	0x000113d0


	//   ....[110]....
        /*0770*/ 	.word	0x000113e0


	//   ....[111]....
        /*0774*/ 	.word	0x000113f0


	//   ....[112]....
        /*0778*/ 	.word	0x00011400


	//   ....[113]....
        /*077c*/ 	.word	0x00012a90


	//   ....[114]....
        /*0780*/ 	.word	0x00012aa0


	//   ....[115]....
        /*0784*/ 	.word	0x00012ab0


	//   ....[116]....
        /*0788*/ 	.word	0x00012ac0


	//   ....[117]....
        /*078c*/ 	.word	0x00012ad0


	//   ....[118]....
        /*0790*/ 	.word	0x00012ae0


	//   ....[119]....
        /*0794*/ 	.word	0x00012af0


	//   ....[120]....
        /*0798*/ 	.word	0x00012b00


	//   ....[121]....
        /*079c*/ 	.word	0x00012b20


	//   ....[122]....
        /*07a0*/ 	.word	0x00012b50


	//   ....[123]....
        /*07a4*/ 	.word	0x00012b90


	//   ....[124]....
        /*07a8*/ 	.word	0x00012bb0


	//   ....[125]....
        /*07ac*/ 	.word	0x000130d0


	//   ....[126]....
        /*07b0*/ 	.word	0x00013250


	//   ....[127]....
        /*07b4*/ 	.word	0x000132a0


	//   ....[128]....
        /*07b8*/ 	.word	0x00013370


	//   ....[129]....
        /*07bc*/ 	.word	0x000133b0


	//   ....[130]....
        /*07c0*/ 	.word	0x000133d0


	//   ....[131]....
        /*07c4*/ 	.word	0x000134d0


	//   ....[132]....
        /*07c8*/ 	.word	0x00013700


	//   ....[133]....
        /*07cc*/ 	.word	0x00016090


	//   ....[134]....
        /*07d0*/ 	.word	0x000160c0


	//   ....[135]....
        /*07d4*/ 	.word	0x000160e0


	//   ....[136]....
        /*07d8*/ 	.word	0x00016120


	//   ....[137]....
        /*07dc*/ 	.word	0x00016140


	//   ....[138]....
        /*07e0*/ 	.word	0x00016160


	//   ....[139]....
        /*07e4*/ 	.word	0x00016180


	//   ....[140]....
        /*07e8*/ 	.word	0x000161a0


	//   ....[141]....
        /*07ec*/ 	.word	0x000161c0


	//   ....[142]....
        /*07f0*/ 	.word	0x000161e0


	//   ....[143]....
        /*07f4*/ 	.word	0x00016200


	//   ....[144]....
        /*07f8*/ 	.word	0x00016220


	//   ....[145]....
        /*07fc*/ 	.word	0x00017610


	//   ....[146]....
        /*0800*/ 	.word	0x00017620


	//   ....[147]....
        /*0804*/ 	.word	0x00017630


	//   ....[148]....
        /*0808*/ 	.word	0x00017640


	//   ....[149]....
        /*080c*/ 	.word	0x00017650


	//   ....[150]....
        /*0810*/ 	.word	0x00017660


	//   ....[151]....
        /*0814*/ 	.word	0x00017670


	//   ....[152]....
        /*0818*/ 	.word	0x00017690


	//   ....[153]....
        /*081c*/ 	.word	0x000176b0


	//   ....[154]....
        /*0820*/ 	.word	0x000176f0


	//   ....[155]....
        /*0824*/ 	.word	0x00017710


	//   ....[156]....
        /*0828*/ 	.word	0x00017730


	//   ....[157]....
        /*082c*/ 	.word	0x000178e0


	//   ....[158]....
        /*0830*/ 	.word	0x00017af0


	//   ....[159]....
        /*0834*/ 	.word	0x00018580


	//   ....[160]....
        /*0838*/ 	.word	0x00018f50


	//   ....[161]....
        /*083c*/ 	.word	0x00019d20


	//   ....[162]....
        /*0840*/ 	.word	0x00019e70


	//   ....[163]....
        /*0844*/ 	.word	0x00019ec0


	//   ....[164]....
        /*0848*/ 	.word	0x0001a160


	//   ....[165]....
        /*084c*/ 	.word	0x0001a650


	//   ....[166]....
        /*0850*/ 	.word	0x0001a8b0


	//   ....[167]....
        /*0854*/ 	.word	0x0001a9e0


	//   ....[168]....
        /*0858*/ 	.word	0x0001ab10


	//   ....[169]....
        /*085c*/ 	.word	0x0001cf60


	//   ....[170]....
        /*0860*/ 	.word	0x0001cf70


	//   ....[171]....
        /*0864*/ 	.word	0x0001cf80


	//   ....[172]....
        /*0868*/ 	.word	0x0001cf90


	//   ....[173]....
        /*086c*/ 	.word	0x0001cfc0


	//   ....[174]....
        /*0870*/ 	.word	0x0001cfe0


	//   ....[175]....
        /*0874*/ 	.word	0x0001d000


	//   ....[176]....
        /*0878*/ 	.word	0x0001d010


	//   ....[177]....
        /*087c*/ 	.word	0x0001e480


	//   ....[178]....
        /*0880*/ 	.word	0x0001e4c0


	//   ....[179]....
        /*0884*/ 	.word	0x0001e4e0


	//   ....[180]....
        /*0888*/ 	.word	0x0001e510


	//   ....[181]....
        /*088c*/ 	.word	0x0001e540


	//   ....[182]....
        /*0890*/ 	.word	0x0001e580


	//   ....[183]....
        /*0894*/ 	.word	0x0001e5c0


	//   ....[184]....
        /*0898*/ 	.word	0x0001e5e0


	//   ....[185]....
        /*089c*/ 	.word	0x0001e670


	//   ....[186]....
        /*08a0*/ 	.word	0x0001e680


	//   ....[187]....
        /*08a4*/ 	.word	0x0001e6b0


	//   ....[188]....
        /*08a8*/ 	.word	0x0001e6f0


	//   ....[189]....
        /*08ac*/ 	.word	0x0001e710


	//   ....[190]....
        /*08b0*/ 	.word	0x0001e740


	//   ....[191]....
        /*08b4*/ 	.word	0x0001e790


	//   ....[192]....
        /*08b8*/ 	.word	0x0001e7c0


	//   ....[193]....
        /*08bc*/ 	.word	0x0001e7d0


	//   ....[194]....
        /*08c0*/ 	.word	0x0001e8d0


	//   ....[195]....
        /*08c4*/ 	.word	0x0001e8f0


	//   ....[196]....
        /*08c8*/ 	.word	0x0001e910


	//   ....[197]....
        /*08cc*/ 	.word	0x0001e940


	//   ....[198]....
        /*08d0*/ 	.word	0x0001e960


	//   ....[199]....
        /*08d4*/ 	.word	0x0001e9f0


	//   ....[200]....
        /*08d8*/ 	.word	0x0001ea10


	//   ....[201]....
        /*08dc*/ 	.word	0x0001f290


	//   ....[202]....
        /*08e0*/ 	.word	0x0001f2c0


	//   ....[203]....
        /*08e4*/ 	.word	0x0001f2f0


	//   ....[204]....
        /*08e8*/ 	.word	0x0001f320


	//   ....[205]....
        /*08ec*/ 	.word	0x0001f350


	//   ....[206]....
        /*08f0*/ 	.word	0x0001f380


	//   ....[207]....
        /*08f4*/ 	.word	0x0001f3b0


	//   ....[208]....
        /*08f8*/ 	.word	0x0001f3d0


	//   ....[209]....
        /*08fc*/ 	.word	0x0001f400


	//   ....[210]....
        /*0900*/ 	.word	0x0001f410


	//   ....[211]....
        /*0904*/ 	.word	0x0001f420


	//   ....[212]....
        /*0908*/ 	.word	0x0001f430


	//   ....[213]....
        /*090c*/ 	.word	0x0001f440


	//   ....[214]....
        /*0910*/ 	.word	0x0001f450


	//   ....[215]....
        /*0914*/ 	.word	0x0001f480


	//   ....[216]....
        /*0918*/ 	.word	0x0001f4a0


	//----- nvinfo : EIATTR_EXIT_INSTR_OFFSETS
	.align		4
.L_150:
        /*091c*/ 	.byte	0x04, 0x1c
        /*091e*/ 	.short	(.L_152 - .L_151)


	//   ....[0]....
.L_151:
        /*0920*/ 	.word	0x00000450


	//   ....[1]....
        /*0924*/ 	.word	0x0001eaa0


	//   ....[2]....
        /*0928*/ 	.word	0x0001eae0


	//   ....[3]....
        /*092c*/ 	.word	0x0001f600


	//   ....[4]....
        /*0930*/ 	.word	0x0001f640


	//----- nvinfo : EIATTR_CTAIDZ_USED
	.align		4
.L_152:
        /*0934*/ 	.byte	0x01, 0x04
	.zero		2


	//----- nvinfo : EIATTR_MAX_THREADS
	.align		4
        /*0938*/ 	.byte	0x04, 0x05
        /*093a*/ 	.short	(.L_154 - .L_153)
.L_153:
        /*093c*/ 	.word	0x00000080
        /*0940*/ 	.word	0x00000001
        /*0944*/ 	.word	0x00000001


	//----- nvinfo : EIATTR_CRS_STACK_SIZE
	.align		4
.L_154:
        /*0948*/ 	.byte	0x04, 0x1e
        /*094a*/ 	.short	(.L_156 - .L_155)
.L_155:
        /*094c*/ 	.word	0x00000000
.L_156:


//--------------------- .nv.info._ZN7cutlass13device_kernelIN5flash19enable_sm80_to_sm89INS1_16FlashAttnFwdSm80INS1_25CollectiveMainloopFwdSm80ILi4ELi1ELb0EN4cute5tupleIJNS5_1CILi128EEENS7_ILi96EEENS7_ILi64EEEEEELi64ENS_10bfloat16_tEfNS_4arch4Sm80ELb0ELb1ELb1ELb1ELb1ELb1ELb1ELb0EEENS1_21CollectiveEpilogueFwdINS6_IJS8_SA_S9_EEENS6_IJNS7_ILi1EEESI_SI_EEESC_SE_Li128ELb1ELb1ELb0ELb0EEENS1_19SingleTileSchedulerILb1ELb0ELb1ELi128EEEEEEEEEvNT_6ParamsE --------------------------
	.section	.nv.info._ZN7cutlass13device_kernelIN5flash19enable_sm80_to_sm89INS1_16FlashAttnFwdSm80INS1_25CollectiveMainloopFwdSm80ILi4ELi1ELb0EN4cute5tupleIJNS5_1CILi128EEENS7_ILi96EEENS7_ILi64EEEEEELi64ENS_10bfloat16_tEfNS_4arch4Sm80ELb0ELb1ELb1ELb1ELb1ELb1ELb1ELb0EEENS1_21CollectiveEpilogueFwdINS6_IJS8_SA_S9_EEENS6_IJNS7_ILi1EEESI_SI_EEESC_SE_Li128ELb1ELb1ELb0ELb0EEENS1_19SingleTileSchedulerILb1ELb0ELb1ELi128EEEEEEEEEvNT_6ParamsE,"",@"SHT_CUDA_INFO"
	.sectionflags	@""
	.align	4


	//----- nvinfo : EIATTR_CUDA_API_VERSION
	.align		4
        /*0000*/ 	.byte	0x04, 0x37
        /*0002*/ 	.short	(.L_158 - .L_157)
.L_157:
        /*0004*/ 	.word	0x00000082


	//----- nvinfo : EIATTR_SW2861232_WAR
	.align		4
.L_158:
        /*0008*/ 	.byte	0x01, 0x35
	.zero		2


	//----- nvinfo : EIATTR_PARAM_CBANK
	.align		4
        /*000c*/ 	.byte	0x04, 0x0a
        /*000e*/ 	.short	(.L_160 - .L_159)
	.align		4
.L_159:
        /*0010*/ 	.word	index@(.nv.constant0._ZN7cutlass13device_kernelIN5flash19enable_sm80_to_sm89INS1_16FlashAttnFwdSm80INS1_25CollectiveMainloopFwdSm80ILi4ELi1ELb0EN4cute5tupleIJNS5_1CILi128EEENS7_ILi96EEENS7_ILi64EEEEEELi64ENS_10bfloat16_tEfNS_4arch4Sm80ELb0ELb1ELb1ELb1ELb1ELb1ELb1ELb0EEENS1_21CollectiveEpilogueFwdINS6_IJS8_SA_S9_EEENS6_IJNS7_ILi1EEESI_SI_EEESC_SE_Li128ELb1ELb1ELb0ELb0EEENS1_19SingleTileSchedulerILb1ELb0ELb1ELi128EEEEEEEEEvNT_6ParamsE)
        /*0014*/ 	.short	0x0160
        /*0016*/ 	.short	0x0418


	//----- nvinfo : EIATTR_CBANK_PARAM_SIZE
	.align		4
.L_160:
        /*0018*/ 	.byte	0x03, 0x19
        /*001a*/ 	.short	0x0418


	//----- nvinfo : EIATTR_KPARAM_INFO
	.align		4
        /*001c*/ 	.byte	0x04, 0x17
        /*001e*/ 	.short	(.L_162 - .L_161)
.L_161:
        /*0020*/ 	.word	0x00000000
        /*0024*/ 	.short	0x0000
        /*0026*/ 	.short	0x0000
        /*0028*/ 	.byte	0x00, 0xf0, 0x61, 0x10


	//----- nvinfo : EIATTR_MAXREG_COUNT
	.align		4
.L_162:
        /*002c*/ 	.byte	0x03, 0x1b
        /*002e*/ 	.short	0x00ff


	//----- nvinfo : EIATTR_NUM_BARRIERS
	.align		4
        /*0030*/ 	.byte	0x02, 0x4c
        /*0032*/ 	.byte	0x02
	.zero		1


	//----- nvinfo : EIATTR_ANNOTATIONS
	.align		4
        /*0034*/ 	.byte	0x04, 0x55
        /*0036*/ 	.short	(.L_164 - .L_163)


	//   ....[0]....
.L_163:
        /* <DEDUP_REMOVED lines=44> */


	//----- nvinfo : EIATTR_MERCURY_ISA_VERSION
	.align		4
.L_164:
        /*02e0*/ 	.byte	0x03, 0x5f
        /*02e2*/ 	.short	0x0000


	//----- nvinfo : EIATTR_COOP_GROUP_MASK_REGIDS
	.align		4
        /*02e4*/ 	.byte	0x04, 0x29
        /*02e6*/ 	.short	(.L_166 - .L_165)


	//   ....[0]....
.L_165:
        /*02e8*/ 	.word	0xffffffff


	//   ....[1]....
        /*02ec*/ 	.word	0xffffffff


	//   ....[2]....
        /*02f0*/ 	.word	0xffffffff


	//   ....[3]....
        /*02f4*/ 	.word	0xffffffff


	//   ....[4]....
        /*02f8*/ 	.word	0xffffffff


	//   ....[5]....
        /*02fc*/ 	.word	0xffffffff


	//   ....[6]....
        /*0300*/ 	.word	0xffffffff


	//   ....[7]....
        /*0304*/ 	.word	0xffffffff


	//   ....[8]....
        /*0308*/ 	.word	0xffffffff


	//   ....[9]....
        /*030c*/ 	.word	0xffffffff


	//   ....[10]....
        /*0310*/ 	.word	0xffffffff


	//   ....[11]....
        /*0314*/ 	.word	0xffffffff


	//   ....[12]....
        /*0318*/ 	.word	0xffffffff


	//   ....[13]....
        /*031c*/ 	.word	0xffffffff


	//   ....[14]....
        /*0320*/ 	.word	0xffffffff


	//   ....[15]....
        /*0324*/ 	.word	0xffffffff


	//   ....[16]....
        /*0328*/ 	.word	0xffffffff


	//   ....[17]....
        /*032c*/ 	.word	0xffffffff


	//   ....[18]....
        /*0330*/ 	.word	0xffffffff


	//   ....[19]....
        /*0334*/ 	.word	0xffffffff


	//   ....[20]....
        /*0338*/ 	.word	0xffffffff


	//   ....[21]....
        /*033c*/ 	.word	0xffffffff


	//   ....[22]....
        /*0340*/ 	.word	0xffffffff


	//   ....[23]....
        /*0344*/ 	.word	0xffffffff


	//   ....[24]....
        /*0348*/ 	.word	0xffffffff


	//   ....[25]....
        /*034c*/ 	.word	0xffffffff


	//   ....[26]....
        /*0350*/ 	.word	0xffffffff


	//   ....[27]....
        /*0354*/ 	.word	0xffffffff


	//   ....[28]....
        /*0358*/ 	.word	0xffffffff


	//   ....[29]....
        /*035c*/ 	.word	0xffffffff


	//   ....[30]....
        /*0360*/ 	.word	0xffffffff


	//   ....[31]....
        /*0364*/ 	.word	0xffffffff


	//   ....[32]....
        /*0368*/ 	.word	0xffffffff


	//   ....[33]....
        /*036c*/ 	.word	0xffffffff


	//   ....[34]....
        /*0370*/ 	.word	0xffffffff


	//   ....[35]....
        /*0374*/ 	.word	0xffffffff


	//   ....[36]....
        /*0378*/ 	.word	0xffffffff


	//   ....[37]....
        /*037c*/ 	.word	0xffffffff


	//   ....[38]....
        /*0380*/ 	.word	0xffffffff


	//   ....[39]....
        /*0384*/ 	.word	0xffffffff


	//   ....[40]....
        /*0388*/ 	.word	0xffffffff


	//   ....[41]....
        /*038c*/ 	.word	0xffffffff


	//   ....[42]....
        /*0390*/ 	.word	0xffffffff


	//   ....[43]....
        /*0394*/ 	.word	0xffffffff


	//   ....[44]....
        /*0398*/ 	.word	0xffffffff


	//   ....[45]....
        /*039c*/ 	.word	0xffffffff


	//   ....[46]....
        /*03a0*/ 	.word	0xffffffff


	//   ....[47]....
        /*03a4*/ 	.word	0xffffffff


	//   ....[48]....
        /*03a8*/ 	.word	0xffffffff


	//   ....[49]....
        /*03ac*/ 	.word	0xffffffff


	//   ....[50]....
        /*03b0*/ 	.word	0xffffffff


	//   ....[51]....
        /*03b4*/ 	.word	0xffffffff


	//   ....[52]....
        /*03b8*/ 	.word	0xffffffff


	//   ....[53]....
        /*03bc*/ 	.word	0xffffffff


	//   ....[54]....
        /*03c0*/ 	.word	0xffffffff


	//   ....[55]....
        /*03c4*/ 	.word	0xffffffff


	//   ....[56]....
        /*03c8*/ 	.word	0xffffffff


	//   ....[57]....
        /*03cc*/ 	.word	0xffffffff


	//   ....[58]....
        /*03d0*/ 	.word	0xffffffff


	//   ....[59]....
        /*03d4*/ 	.word	0xffffffff


	//   ....[60]....
        /*03d8*/ 	.word	0xffffffff


	//   ....[61]....
        /*03dc*/ 	.word	0xffffffff


	//   ....[62]....
        /*03e0*/ 	.word	0xffffffff


	//   ....[63]....
        /*03e4*/ 	.word	0xffffffff


	//   ....[64]....
        /*03e8*/ 	.word	0xffffffff


	//   ....[65]....
        /*03ec*/ 	.word	0xffffffff


	//   ....[66]....
        /*03f0*/ 	.word	0xffffffff


	//   ....[67]....
        /*03f4*/ 	.word	0xffffffff


	//   ....[68]....
        /*03f8*/ 	.word	0xffffffff


	//   ....[69]....
        /*03fc*/ 	.word	0xffffffff


	//   ....[70]....
        /*0400*/ 	.word	0xffffffff


	//   ....[71]....
        /*0404*/ 	.word	0xffffffff


	//   ....[72]....
        /*0408*/ 	.word	0xffffffff


	//   ....[73]....
        /*040c*/ 	.word	0xffffffff


	//   ....[74]....
        /*0410*/ 	.word	0xffffffff


	//   ....[75]....
        /*0414*/ 	.word	0xffffffff


	//   ....[76]....
        /*0418*/ 	.word	0xffffffff


	//   ....[77]....
        /*041c*/ 	.word	0xffffffff


	//   ....[78]....
        /*0420*/ 	.word	0xffffffff


	//   ....[79]....
        /*0424*/ 	.word	0xffffffff


	//   ....[80]....
        /*0428*/ 	.word	0xffffffff


	//   ....[81]....
        /*042c*/ 	.word	0xffffffff


	//   ....[82]....
        /*0430*/ 	.word	0xffffffff


	//   ....[83]....
        /*0434*/ 	.word	0xffffffff


	//   ....[84]....
        /*0438*/ 	.word	0xffffffff


	//   ....[85]....
        /*043c*/ 	.word	0xffffffff


	//   ....[86]....
        /*0440*/ 	.word	0xffffffff


	//   ....[87]....
        /*0444*/ 	.word	0xffffffff


	//   ....[88]....
        /*0448*/ 	.word	0xffffffff


	//   ....[89]....
        /*044c*/ 	.word	0xffffffff


	//   ....[90]....
        /*0450*/ 	.word	0xffffffff


	//   ....[91]....
        /*0454*/ 	.word	0xffffffff


	//   ....[92]....
        /*0458*/ 	.word	0xffffffff


	//   ....[93]....
        /*045c*/ 	.word	0xffffffff


	//   ....[94]....
        /*0460*/ 	.word	0xffffffff


	//   ....[95]....
        /*0464*/ 	.word	0xffffffff


	//   ....[96]....
        /*0468*/ 	.word	0xffffffff


	//   ....[97]....
        /*046c*/ 	.word	0xffffffff


	//   ....[98]....
        /*0470*/ 	.word	0xffffffff


	//   ....[99]....
        /*0474*/ 	.word	0xffffffff


	//   ....[100]....
        /*0478*/ 	.word	0xffffffff


	//   ....[101]....
        /*047c*/ 	.word	0xffffffff


	//   ....[102]....
        /*0480*/ 	.word	0xffffffff


	//   ....[103]....
        /*0484*/ 	.word	0xffffffff


	//   ....[104]....
        /*0488*/ 	.word	0xffffffff


	//   ....[105]....
        /*048c*/ 	.word	0xffffffff


	//   ....[106]....
        /*0490*/ 	.word	0xffffffff


	//   ....[107]....
        /*0494*/ 	.word	0xffffffff


	//   ....[108]....
        /*0498*/ 	.word	0xffffffff


	//   ....[109]....
        /*049c*/ 	.word	0xffffffff


	//   ....[110]....
        /*04a0*/ 	.word	0xffffffff


	//   ....[111]....
        /*04a4*/ 	.word	0xffffffff


	//   ....[112]....
        /*04a8*/ 	.word	0xffffffff


	//   ....[113]....
        /*04ac*/ 	.word	0xffffffff


	//   ....[114]....
        /*04b0*/ 	.word	0xffffffff


	//   ....[115]....
        /*04b4*/ 	.word	0xffffffff


	//   ....[116]....
        /*04b8*/ 	.word	0xffffffff


	//   ....[117]....
        /*04bc*/ 	.word	0xffffffff


	//   ....[118]....
        /*04c0*/ 	.word	0xffffffff


	//   ....[119]....
        /*04c4*/ 	.word	0xffffffff


	//   ....[120]....
        /*04c8*/ 	.word	0xffffffff


	//   ....[121]....
        /*04cc*/ 	.word	0xffffffff


	//   ....[122]....
        /*04d0*/ 	.word	0xffffffff


	//   ....[123]....
        /*04d4*/ 	.word	0xffffffff


	//   ....[124]....
        /*04d8*/ 	.word	0xffffffff


	//   ....[125]....
        /*04dc*/ 	.word	0xffffffff


	//   ....[126]....
        /*04e0*/ 	.word	0xffffffff


	//   ....[127]....
        /*04e4*/ 	.word	0xffffffff


	//   ....[128]....
        /*04e8*/ 	.word	0xffffffff


	//   ....[129]....
        /*04ec*/ 	.word	0xffffffff


	//   ....[130]....
        /*04f0*/ 	.word	0xffffffff


	//   ....[131]....
        /*04f4*/ 	.word	0xffffffff


	//   ....[132]....
        /*04f8*/ 	.word	0xffffffff


	//   ....[133]....
        /*04fc*/ 	.word	0xffffffff


	//   ....[134]....
        /*0500*/ 	.word	0xffffffff


	//   ....[135]....
        /*0504*/ 	.word	0xffffffff


	//   ....[136]....
        /*0508*/ 	.word	0xffffffff


	//   ....[137]....
        /*050c*/ 	.word	0xffffffff


	//   ....[138]....
        /*0510*/ 	.word	0xffffffff


	//   ....[139]....
        /*0514*/ 	.word	0xffffffff


	//   ....[140]....
        /*0518*/ 	.word	0xffffffff


	//   ....[141]....
        /*051c*/ 	.word	0xffffffff


	//   ....[142]....
        /*0520*/ 	.word	0xffffffff


	//   ....[143]....
        /*0524*/ 	.word	0xffffffff


	//   ....[144]....
        /*0528*/ 	.word	0xffffffff


	//   ....[145]....
        /*052c*/ 	.word	0xffffffff


	//   ....[146]....
        /*0530*/ 	.word	0xffffffff


	//   ....[147]....
        /*0534*/ 	.word	0xffffffff


	//   ....[148]....
        /*0538*/ 	.word	0xffffffff


	//   ....[149]....
        /*053c*/ 	.word	0xffffffff


	//   ....[150]....
        /*0540*/ 	.word	0xffffffff


	//   ....[151]....
        /*0544*/ 	.word	0xffffffff


	//   ....[152]....
        /*0548*/ 	.word	0xffffffff


	//   ....[153]....
        /*054c*/ 	.word	0xffffffff


	//   ....[154]....
        /*0550*/ 	.word	0xffffffff


	//   ....[155]....
        /*0554*/ 	.word	0xffffffff


	//   ....[156]....
        /*0558*/ 	.word	0xffffffff


	//   ....[157]....
        /*055c*/ 	.word	0xffffffff


	//   ....[158]....
        /*0560*/ 	.word	0xffffffff


	//   ....[159]....
        /*0564*/ 	.word	0xffffffff


	//   ....[160]....
        /*0568*/ 	.word	0xffffffff


	//   ....[161]....
        /*056c*/ 	.word	0xffffffff


	//   ....[162]....
        /*0570*/ 	.word	0xffffffff


	//   ....[163]....
        /*0574*/ 	.word	0xffffffff


	//   ....[164]....
        /*0578*/ 	.word	0xffffffff


	//   ....[165]....
        /*057c*/ 	.word	0xffffffff


	//   ....[166]....
        /*0580*/ 	.word	0xffffffff


	//   ....[167]....
        /*0584*/ 	.word	0xffffffff


	//   ....[168]....
        /*0588*/ 	.word	0xffffffff


	//   ....[169]....
        /*058c*/ 	.word	0xffffffff


	//   ....[170]....
        /*0590*/ 	.word	0xffffffff


	//   ....[171]....
        /*0594*/ 	.word	0xffffffff


	//   ....[172]....
        /*0598*/ 	.word	0xffffffff


	//   ....[173]....
        /*059c*/ 	.word	0xffffffff


	//   ....[174]....
        /*05a0*/ 	.word	0xffffffff


	//   ....[175]....
        /*05a4*/ 	.word	0xffffffff


	//   ....[176]....
        /*05a8*/ 	.word	0xffffffff


	//   ....[177]....
        /*05ac*/ 	.word	0xffffffff


	//   ....[178]....
        /*05b0*/ 	.word	0xffffffff


	//   ....[179]....
        /*05b4*/ 	.word	0xffffffff


	//   ....[180]....
        /*05b8*/ 	.word	0xffffffff


	//   ....[181]....
        /*05bc*/ 	.word	0xffffffff


	//   ....[182]....
        /*05c0*/ 	.word	0xffffffff


	//   ....[183]....
        /*05c4*/ 	.word	0xffffffff


	//   ....[184]....
        /*05c8*/ 	.word	0xffffffff


	//   ....[185]....
        /*05cc*/ 	.word	0xffffffff


	//   ....[186]....
        /*05d0*/ 	.word	0xffffffff


	//   ....[187]....
        /*05d4*/ 	.word	0xffffffff


	//   ....[188]....
        /*05d8*/ 	.word	0xffffffff


	//   ....[189]....
        /*05dc*/ 	.word	0xffffffff


	//   ....[190]....
        /*05e0*/ 	.word	0xffffffff


	//   ....[191]....
        /*05e4*/ 	.word	0xffffffff


	//   ....[192]....
        /*05e8*/ 	.word	0xffffffff


	//   ....[193]....
        /*05ec*/ 	.word	0xffffffff


	//   ....[194]....
        /*05f0*/ 	.word	0xffffffff


	//   ....[195]....
        /*05f4*/ 	.word	0xffffffff


	//   ....[196]....
        /*05f8*/ 	.word	0xffffffff


	//   ....[197]....
        /*05fc*/ 	.word	0xffffffff


	//   ....[198]....
        /*0600*/ 	.word	0xffffffff


	//   ....[199]....
        /*0604*/ 	.word	0xffffffff


	//   ....[200]....
        /*0608*/ 	.word	0xffffffff


	//   ....[201]....
        /*060c*/ 	.word	0xffffffff


	//   ....[202]....
        /*0610*/ 	.word	0xffffffff


	//   ....[203]....
        /*0614*/ 	.word	0xffffffff


	//   ....[204]....
        /*0618*/ 	.word	0xffffffff


	//   ....[205]....
        /*061c*/ 	.word	0xffffffff


	//   ....[206]....
        /*0620*/ 	.word	0xffffffff


	//   ....[207]....
        /*0624*/ 	.word	0xffffffff


	//   ....[208]....
        /*0628*/ 	.word	0xffffffff


	//   ....[209]....
        /*062c*/ 	.word	0xffffffff


	//   ....[210]....
        /*0630*/ 	.word	0xffffffff


	//   ....[211]....
        /*0634*/ 	.word	0xffffffff


	//   ....[212]....
        /*0638*/ 	.word	0xffffffff


	//   ....[213]....
        /*063c*/ 	.word	0xffffffff


	//   ....[214]....
        /*0640*/ 	.word	0xffffffff


	//   ....[215]....
        /*0644*/ 	.word	0xffffffff


	//   ....[216]....
        /*0648*/ 	.word	0xffffffff


	//   ....[217]....
        /*064c*/ 	.word	0xffffffff


	//   ....[218]....
        /*0650*/ 	.word	0xffffffff


	//   ....[219]....
        /*0654*/ 	.word	0xffffffff


	//   ....[220]....
        /*0658*/ 	.word	0xffffffff


	//   ....[221]....
        /*065c*/ 	.word	0xffffffff


	//   ....[222]....
        /*0660*/ 	.word	0xffffffff


	//   ....[223]....
        /*0664*/ 	.word	0xffffffff


	//   ....[224]....
        /*0668*/ 	.word	0xffffffff


	//   ....[225]....
        /*066c*/ 	.word	0xffffffff


	//   ....[226]....
        /*0670*/ 	.word	0xffffffff


	//   ....[227]....
        /*0674*/ 	.word	0xffffffff


	//   ....[228]....
        /*0678*/ 	.word	0xffffffff


	//   ....[229]....
        /*067c*/ 	.word	0xffffffff


	//   ....[230]....
        /*0680*/ 	.word	0xffffffff


	//   ....[231]....
        /*0684*/ 	.word	0xffffffff


	//   ....[232]....
        /*0688*/ 	.word	0xffffffff


	//   ....[233]....
        /*068c*/ 	.word	0xffffffff


	//   ....[234]....
        /*0690*/ 	.word	0xffffffff


	//   ....[235]....
        /*0694*/ 	.word	0xffffffff


	//   ....[236]....
        /*0698*/ 	.word	0xffffffff


	//   ....[237]....
        /*069c*/ 	.word	0xffffffff


	//   ....[238]....
        /*06a0*/ 	.word	0xffffffff


	//   ....[239]....
        /*06a4*/ 	.word	0xffffffff


	//   ....[240]....
        /*06a8*/ 	.word	0xffffffff


	//   ....[241]....
        /*06ac*/ 	.word	0xffffffff


	//   ....[242]....
        /*06b0*/ 	.word	0xffffffff


	//   ....[243]....
        /*06b4*/ 	.word	0xffffffff


	//   ....[244]....
        /*06b8*/ 	.word	0xffffffff


	//   ....[245]....
        /*06bc*/ 	.word	0xffffffff


	//   ....[246]....
        /*06c0*/ 	.word	0xffffffff


	//   ....[247]....
        /*06c4*/ 	.word	0xffffffff


	//   ....[248]....
        /*06c8*/ 	.word	0xffffffff


	//   ....[249]....
        /*06cc*/ 	.word	0xffffffff


	//   ....[250]....
        /*06d0*/ 	.word	0xffffffff


	//   ....[251]....
        /*06d4*/ 	.word	0xffffffff


	//   ....[252]....
        /*06d8*/ 	.word	0xffffffff


	//   ....[253]....
        /*06dc*/ 	.word	0xffffffff


	//   ....[254]....
        /*06e0*/ 	.word	0xffffffff


	//   ....[255]....
        /*06e4*/ 	.word	0xffffffff


	//   ....[0]....
        /*06e8*/ 	.word	0xffffffff


	//   ....[1]....
        /*06ec*/ 	.word	0xffffffff


	//   ....[2]....
        /*06f0*/ 	.word	0xffffffff


	//   ....[3]....
        /*06f4*/ 	.word	0xffffffff


	//   ....[4]....
        /*06f8*/ 	.word	0xffffffff


	//   ....[5]....
        /*06fc*/ 	.word	0xffffffff


	//   ....[6]....
        /*0700*/ 	.word	0xffffffff


	//   ....[7]....
        /*0704*/ 	.word	0xffffffff


	//   ....[8]....
        /*0708*/ 	.word	0xffffffff


	//   ....[9]....
        /*070c*/ 	.word	0xffffffff


	//   ....[10]....
        /*0710*/ 	.word	0xffffffff


	//   ....[11]....
        /*0714*/ 	.word	0xffffffff


	//   ....[12]....
        /*0718*/ 	.word	0xffffffff


	//   ....[13]....
        /*071c*/ 	.word	0xffffffff


	//   ....[14]....
        /*0720*/ 	.word	0xffffffff


	//   ....[15]....
        /*0724*/ 	.word	0xffffffff


	//   ....[16]....
        /*0728*/ 	.word	0xffffffff


	//----- nvinfo : EIATTR_COOP_GROUP_INSTR_OFFSETS
	.align		4
.L_166:
        /*072c*/ 	.byte	0x04, 0x28
        /*072e*/ 	.short	(.L_168 - .L_167)


	//   ....[0]....
.L_167:
        /*0730*/ 	.word	0x000000a0


	//   ....[1]....
        /*0734*/ 	.word	0x000029d0


	//   ....[2]....
        /*0738*/ 	.word	0x00002a20


	//   ....[3]....
        /*073c*/ 	.word	0x00003210


	//   ....[4]....
        /*0740*/ 	.word	0x00003230


	//   ....[5]....
        /*0744*/ 	.word	0x000039a0


	//   ....[6]....
        /*0748*/ 	.word	0x000039b0


	//   ....[7]....
        /*074c*/ 	.word	0x00004250


	//   ....[8]....
        /*0750*/ 	.word	0x000042b0


	//   ....[9]....
        /*0754*/ 	.word	0x00004e30


	//   ....[10]....
        /*0758*/ 	.word	0x00004e60


	//   ....[11]....
        /*075c*/ 	.word	0x000055a0


	//   ....[12]....
        /*0760*/ 	.word	0x000055c0


	//   ....[13]....
        /*0764*/ 	.word	0x00005d20


	//   ....[14]....
        /*0768*/ 	.word	0x00005d50


	//   ....[15]....
        /*076c*/ 	.word	0x00005e90


	//   ....[16]....
        /*0770*/ 	.word	0x00005ec0


	//   ....[17]....
        /*0774*/ 	.word	0x00005fb0


	//   ....[18]....
        /*0778*/ 	.word	0x00005fd0


	//   ....[19]....
        /*077c*/ 	.word	0x00006700


	//   ....[20]....
        /*0780*/ 	.word	0x00006720


	//   ....[21]....
        /*0784*/ 	.word	0x00006810


	//   ....[22]....
        /*0788*/ 	.word	0x00006840


	//   ....[23]....
        /*078c*/ 	.word	0x00006930


	//   ....[24]....
        /*0790*/ 	.word	0x00006960


	//   ....[25]....
        /*0794*/ 	.word	0x00007c40


	//   ....[26]....
        /*0798*/ 	.word	0x00007c80


	//   ....[27]....
        /*079c*/ 	.word	0x00007e50


	//   ....[28]....
        /*07a0*/ 	.word	0x00007e80


	//   ....[29]....
        /*07a4*/ 	.word	0x00007f10


	//   ....[30]....
        /*07a8*/ 	.word	0x00007f40


	//   ....[31]....
        /*07ac*/ 	.word	0x00007fd0


	//   ....[32]....
        /*07b0*/ 	.word	0x00008000


	//   ....[33]....
        /*07b4*/ 	.word	0x00008090


	//   ....[34]....
        /*07b8*/ 	.word	0x000080c0


	//   ....[35]....
        /*07bc*/ 	.word	0x00008150


	//   ....[36]....
        /*07c0*/ 	.word	0x00008180


	//   ....[37]....
        /*07c4*/ 	.word	0x00008210


	//   ....[38]....
        /*07c8*/ 	.word	0x00008240


	//   ....[39]....
        /*07cc*/ 	.word	0x000082c0


	//   ....[40]....
        /*07d0*/ 	.word	0x00008300


	//   ....[41]....
        /*07d4*/ 	.word	0x00008730


	//   ....[42]....
        /*07d8*/ 	.word	0x00008750


	//   ....[43]....
        /*07dc*/ 	.word	0x00008760


	//   ....[44]....
        /*07e0*/ 	.word	0x00008770


	//   ....[45]....
        /*07e4*/ 	.word	0x00008790


	//   ....[46]....
        /*07e8*/ 	.word	0x000087a0


	//   ....[47]....
        /*07ec*/ 	.word	0x000087b0


	//   ....[48]....
        /*07f0*/ 	.word	0x000087d0


	//   ....[49]....
        /*07f4*/ 	.word	0x000087f0


	//   ....[50]....
        /*07f8*/ 	.word	0x00008810


	//   ....[51]....
        /*07fc*/ 	.word	0x00008840


	//   ....[52]....
        /*0800*/ 	.word	0x00008850


	//   ....[53]....
        /*0804*/ 	.word	0x00008cf0


	//   ....[54]....
        /*0808*/ 	.word	0x00008d10


	//   ....[55]....
        /*080c*/ 	.word	0x00008d20


	//   ....[56]....
        /*0810*/ 	.word	0x00008d30


	//   ....[57]....
        /*0814*/ 	.word	0x00008ea0


	//   ....[58]....
        /*0818*/ 	.word	0x00008ee0


	//   ....[59]....
        /*081c*/ 	.word	0x00008f30


	//   ....[60]....
        /*0820*/ 	.word	0x00008f70


	//   ....[61]....
        /*0824*/ 	.word	0x00009140


	//   ....[62]....
        /*0828*/ 	.word	0x00009180


	//   ....[63]....
        /*082c*/ 	.word	0x000091d0


	//   ....[64]....
        /*0830*/ 	.word	0x00009210


	//   ....[65]....
        /*0834*/ 	.word	0x00009400


	//   ....[66]....
        /*0838*/ 	.word	0x00009440


	//   ....[67]....
        /*083c*/ 	.word	0x00009490


	//   ....[68]....
        /*0840*/ 	.word	0x000094d0


	//   ....[69]....
        /*0844*/ 	.word	0x0000b3e0


	//   ....[70]....
        /*0848*/ 	.word	0x0000b400


	//   ....[71]....
        /*084c*/ 	.word	0x0000b430


	//   ....[72]....
        /*0850*/ 	.word	0x0000b440


	//   ....[73]....
        /*0854*/ 	.word	0x0000b520


	//   ....[74]....
        /*0858*/ 	.word	0x0000b560


	//   ....[75]....
        /*085c*/ 	.word	0x0000b580


	//   ....[76]....
        /*0860*/ 	.word	0x0000b590


	//   ....[77]....
        /*0864*/ 	.word	0x0000b750


	//   ....[78]....
        /*0868*/ 	.word	0x0000b790


	//   ....[79]....
        /*086c*/ 	.word	0x0000b7b0


	//   ....[80]....
        /*0870*/ 	.word	0x0000b7c0


	//   ....[81]....
        /*0874*/ 	.word	0x0000b8c0


	//   ....[82]....
        /*0878*/ 	.word	0x0000b900


	//   ....[83]....
        /*087c*/ 	.word	0x0000b960


	//   ....[84]....
        /*0880*/ 	.word	0x0000b990


	//   ....[85]....
        /*0884*/ 	.word	0x0000dc10


	//   ....[86]....
        /*0888*/ 	.word	0x0000dc20


	//   ....[87]....
        /*088c*/ 	.word	0x0000dc30


	//   ....[88]....
        /*0890*/ 	.word	0x0000dd50


	//   ....[89]....
        /*0894*/ 	.word	0x0000dd60


	//   ....[90]....
        /*0898*/ 	.word	0x0000dd80


	//   ....[91]....
        /*089c*/ 	.word	0x0000dd90


	//   ....[92]....
        /*08a0*/ 	.word	0x0000ddb0


	//   ....[93]....
        /*08a4*/ 	.word	0x0000ddc0


	//   ....[94]....
        /*08a8*/ 	.word	0x0000dde0


	//   ....[95]....
        /*08ac*/ 	.word	0x0000dec0


	//   ....[96]....
        /*08b0*/ 	.word	0x0000df00


	//   ....[97]....
        /*08b4*/ 	.word	0x0000e880


	//   ....[98]....
        /*08b8*/ 	.word	0x0000e890


	//   ....[99]....
        /*08bc*/ 	.word	0x0000e8a0


	//   ....[100]....
        /*08c0*/ 	.word	0x0000e8b0


	//   ....[101]....
        /*08c4*/ 	.word	0x0000e8c0


	//   ....[102]....
        /*08c8*/ 	.word	0x0000e8d0


	//   ....[103]....
        /*08cc*/ 	.word	0x0000e8e0


	//   ....[104]....
        /*08d0*/ 	.word	0x0000e8f0


	//   ....[105]....
        /*08d4*/ 	.word	0x0000e910


	//   ....[106]....
        /*08d8*/ 	.word	0x0000e940


	//   ....[107]....
        /*08dc*/ 	.word	0x0000e960


	//   ....[108]....
        /*08e0*/ 	.word	0x0000e980


	//   ....[109]....
        /*08e4*/ 	.word	0x0000ef60


	//   ....[110]....
        /*08e8*/ 	.word	0x0000fd90


	//   ....[111]....
        /*08ec*/ 	.word	0x00010a20


	//   ....[112]....
        /*08f0*/ 	.word	0x000116b0


	//   ....[113]....
        /*08f4*/ 	.word	0x00011cb0


	//   ....[114]....
        /*08f8*/ 	.word	0x00011cf0


	//   ....[115]....
        /*08fc*/ 	.word	0x00011dc0


	//   ....[116]....
        /*0900*/ 	.word	0x00011dd0


	//   ....[117]....
        /*0904*/ 	.word	0x00012980


	//   ....[118]....
        /*0908*/ 	.word	0x000129f0


	//   ....[119]....
        /*090c*/ 	.word	0x00012a70


	//   ....[120]....
        /*0910*/ 	.word	0x00012ac0


	//   ....[121]....
        /*0914*/ 	.word	0x00015350


	//   ....[122]....
        /*0918*/ 	.word	0x00015360


	//   ....[123]....
        /*091c*/ 	.word	0x00015370


	//   ....[124]....
        /*0920*/ 	.word	0x00015380


	//   ....[125]....
        /*0924*/ 	.word	0x00015390


	//   ....[126]....
        /*0928*/ 	.word	0x000153a0


	//   ....[127]....
        /*092c*/ 	.word	0x000153b0


	//   ....[128]....
        /*0930*/ 	.word	0x000153d0


	//   ....[129]....
        /*0934*/ 	.word	0x000153f0


	//   ....[130]....
        /*0938*/ 	.word	0x00015430


	//   ....[131]....
        /*093c*/ 	.word	0x00015450


	//   ....[132]....
        /*0940*/ 	.word	0x00015470


	//   ....[133]....
        /*0944*/ 	.word	0x00016ac0


	//   ....[134]....
        /*0948*/ 	.word	0x00016ad0


	//   ....[135]....
        /*094c*/ 	.word	0x00016ae0


	//   ....[136]....
        /*0950*/ 	.word	0x00016af0


	//   ....[137]....
        /*0954*/ 	.word	0x00016b00


	//   ....[138]....
        /*0958*/ 	.word	0x00016b10


	//   ....[139]....
        /*095c*/ 	.word	0x00016b20


	//   ....[140]....
        /*0960*/ 	.word	0x00016b40


	//   ....[141]....
        /*0964*/ 	.word	0x00016b60


	//   ....[142]....
        /*0968*/ 	.word	0x00016ba0


	//   ....[143]....
        /*096c*/ 	.word	0x00016bc0


	//   ....[144]....
        /*0970*/ 	.word	0x00016be0


	//   ....[145]....
        /*0974*/ 	.word	0x00016d80


	//   ....[146]....
        /*0978*/ 	.word	0x00016fa0


	//   ....[147]....
        /*097c*/ 	.word	0x00017aa0


	//   ....[148]....
        /*0980*/ 	.word	0x000184d0


	//   ....[149]....
        /*0984*/ 	.word	0x00019460


	//   ....[150]....
        /*0988*/ 	.word	0x00019530


	//   ....[151]....
        /*098c*/ 	.word	0x00019660


	//   ....[152]....
        /*0990*/ 	.word	0x000196f0


	//   ....[153]....
        /*0994*/ 	.word	0x00019b40


	//   ....[154]....
        /*0998*/ 	.word	0x00019cb0


	//   ....[155]....
        /*099c*/ 	.word	0x00019fe0


	//   ....[156]....
        /*09a0*/ 	.word	0x0001a0e0


	//   ....[157]....
        /*09a4*/ 	.word	0x0001c9e0


	//   ....[158]....
        /*09a8*/ 	.word	0x0001c9f0


	//   ....[159]....
        /*09ac*/ 	.word	0x0001ca00


	//   ....[160]....
        /*09b0*/ 	.word	0x0001ca10


	//   ....[161]....
        /*09b4*/ 	.word	0x0001ca20


	//   ....[162]....
        /*09b8*/ 	.word	0x0001ca30


	//   ....[163]....
        /*09bc*/ 	.word	0x0001ca40


	//   ....[164]....
        /*09c0*/ 	.word	0x0001ca50


	//   ....[165]....
        /*09c4*/ 	.word	0x0001ca70


	//   ....[166]....
        /*09c8*/ 	.word	0x0001caa0


	//   ....[167]....
        /*09cc*/ 	.word	0x0001cae0


	//   ....[168]....
        /*09d0*/ 	.word	0x0001cb00


	//   ....[169]....
        /*09d4*/ 	.word	0x0001e170


	//   ....[170]....
        /*09d8*/ 	.word	0x0001e180


	//   ....[171]....
        /*09dc*/ 	.word	0x0001e190


	//   ....[172]....
        /*09e0*/ 	.word	0x0001e1a0


	//   ....[173]....
        /*09e4*/ 	.word	0x0001e1b0


	//   ....[174]....
        /*09e8*/ 	.word	0x0001e1c0


	//   ....[175]....
        /*09ec*/ 	.word	0x0001e1d0


	//   ....[176]....
        /*09f0*/ 	.word	0x0001e1e0


	//   ....[177]....
        /*09f4*/ 	.word	0x0001e200


	//   ....[178]....
        /*09f8*/ 	.word	0x0001e230


	//   ....[179]....
        /*09fc*/ 	.word	0x0001e270


	//   ....[180]....
        /*0a00*/ 	.word	0x0001e290


	//   ....[181]....
        /*0a04*/ 	.word	0x0001e7d0


	//   ....[182]....
        /*0a08*/ 	.word	0x0001e920


	//   ....[183]....
        /*0a0c*/ 	.word	0x0001e970


	//   ....[184]....
        /*0a10*/ 	.word	0x0001ea20


	//   ....[185]....
        /*0a14*/ 	.word	0x0001ea50


	//   ....[186]....
        /*0a18*/ 	.word	0x0001ea80


	//   ....[187]....
        /*0a1c*/ 	.word	0x0001eb80


	//   ....[188]....
        /*0a20*/ 	.word	0x0001edd0


	//   ....[189]....
        /*0a24*/ 	.word	0x000217a0


	//   ....[190]....
        /*0a28*/ 	.word	0x000217d0


	//   ....[191]....
        /*0a2c*/ 	.word	0x000217f0


	//   ....[192]....
        /*0a30*/ 	.word	0x00021830


	//   ....[193]....
        /*0a34*/ 	.word	0x00021850


	//   ....[194]....
        /*0a38*/ 	.word	0x00021870


	//   ....[195]....
        /*0a3c*/ 	.word	0x00021890


	//   ....[196]....
        /*0a40*/ 	.word	0x000218b0


	//   ....[197]....
        /*0a44*/ 	.word	0x000218d0


	//   ....[198]....
        /*0a48*/ 	.word	0x000218f0


	//   ....[199]....
        /*0a4c*/ 	.word	0x00021910


	//   ....[200]....
        /*0a50*/ 	.word	0x00021930


	//   ....[201]....
        /*0a54*/ 	.word	0x00022d50


	//   ....[202]....
        /*0a58*/ 	.word	0x00022d60


	//   ....[203]....
        /*0a5c*/ 	.word	0x00022d70


	//   ....[204]....
        /*0a60*/ 	.word	0x00022d80


	//   ....[205]....
        /*0a64*/ 	.word	0x00022d90


	//   ....[206]....
        /*0a68*/ 	.word	0x00022da0


	//   ....[207]....
        /*0a6c*/ 	.word	0x00022db0


	//   ....[208]....
        /*0a70*/ 	.word	0x00022dd0


	//   ....[209]....
        /*0a74*/ 	.word	0x00022df0


	//   ....[210]....
        /*0a78*/ 	.word	0x00022e30


	//   ....[211]....
        /*0a7c*/ 	.word	0x00022e50


	//   ....[212]....
        /*0a80*/ 	.word	0x00022e70


	//   ....[213]....
        /*0a84*/ 	.word	0x00023020


	//   ....[214]....
        /*0a88*/ 	.word	0x00023230


	//   ....[215]....
        /*0a8c*/ 	.word	0x00023cc0


	//   ....[216]....
        /*0a90*/ 	.word	0x00024670


	//   ....[217]....
        /*0a94*/ 	.word	0x00025590


	//   ....[218]....
        /*0a98*/ 	.word	0x00025660


	//   ....[219]....
        /*0a9c*/ 	.word	0x00025790


	//   ....[220]....
        /*0aa0*/ 	.word	0x00025820


	//   ....[221]....
        /*0aa4*/ 	.word	0x00025c70


	//   ....[222]....
        /*0aa8*/ 	.word	0x00025dd0


	//   ....[223]....
        /*0aac*/ 	.word	0x00026130


	//   ....[224]....
        /*0ab0*/ 	.word	0x00026220


	//   ....[225]....
        /*0ab4*/ 	.word	0x000285f0


	//   ....[226]....
        /*0ab8*/ 	.word	0x00028600


	//   ....[227]....
        /*0abc*/ 	.word	0x00028610


	//   ....[228]....
        /*0ac0*/ 	.word	0x00028620


	//   ....[229]....
        /*0ac4*/ 	.word	0x00028650


	//   ....[230]....
        /*0ac8*/ 	.word	0x00028670


	//   ....[231]....
        /*0acc*/ 	.word	0x00028690


	//   ....[232]....
        /*0ad0*/ 	.word	0x000286a0


	//   ....[233]....
        /*0ad4*/ 	.word	0x00029b70


	//   ....[234]....
        /*0ad8*/ 	.word	0x00029ba0


	//   ....[235]....
        /*0adc*/ 	.word	0x00029bd0


	//   ....[236]....
        /*0ae0*/ 	.word	0x00029c00


	//   ....[237]....
        /*0ae4*/ 	.word	0x00029c40


	//   ....[238]....
        /*0ae8*/ 	.word	0x00029c70


	//   ....[239]....
        /*0aec*/ 	.word	0x00029cb0


	//   ....[240]....
        /*0af0*/ 	.word	0x00029cd0


	//   ....[241]....
        /*0af4*/ 	.word	0x00029d80


	//   ....[242]....
        /*0af8*/ 	.word	0x00029da0


	//   ....[243]....
        /*0afc*/ 	.word	0x00029dd0


	//   ....[244]....
        /*0b00*/ 	.word	0x00029e00


	//   ....[245]....
        /*0b04*/ 	.word	0x00029e30


	//   ....[246]....
        /*0b08*/ 	.word	0x00029e80


	//   ....[247]....
        /*0b0c*/ 	.word	0x00029eb0


	//   ....[248]....
        /*0b10*/ 	.word	0x00029f20


	//   ....[249]....
        /*0b14*/ 	.word	0x00029fe0


	//   ....[250]....
        /*0b18*/ 	.word	0x0002a000


	//   ....[251]....
        /*0b1c*/ 	.word	0x0002a030


	//   ....[252]....
        /*0b20*/ 	.word	0x0002a040


	//   ....[253]....
        /*0b24*/ 	.word	0x0002a050


	//   ....[254]....
        /*0b28*/ 	.word	0x0002a060


	//   ....[255]....
        /*0b2c*/ 	.word	0x0002a150


	//   ....[0]....
        /*0b30*/ 	.word	0x0002a170


	//   ....[1]....
        /*0b34*/ 	.word	0x0002a9e0


	//   ....[2]....
        /*0b38*/ 	.word	0x0002aa10


	//   ....[3]....
        /*0b3c*/ 	.word	0x0002aa40


	//   ....[4]....
        /*0b40*/ 	.word	0x0002aa70


	//   ....[5]....
        /*0b44*/ 	.word	0x0002aaa0


	//   ....[6]....
        /*0b48*/ 	.word	0x0002aad0


	//   ....[7]....
        /*0b4c*/ 	.word	0x0002ab00


	//   ....[8]....
        /*0b50*/ 	.word	0x0002ab20


	//   ....[9]....
        /*0b54*/ 	.word	0x0002ab40


	//   ....[10]....
        /*0b58*/ 	.word	0x0002ab60


	//   ....[11]....
        /*0b5c*/ 	.word	0x0002ab70


	//   ....[12]....
        /*0b60*/ 	.word	0x0002ab80


	//   ....[13]....
        /*0b64*/ 	.word	0x0002ab90


	//   ....[14]....
        /*0b68*/ 	.word	0x0002aba0


	//   ....[15]....
        /*0b6c*/ 	.word	0x0002abb0


	//   ....[16]....
        /*0b70*/ 	.word	0x0002abe0


	//----- nvinfo : EIATTR_EXIT_INSTR_OFFSETS
	.align		4
.L_168:
        /*0b74*/ 	.byte	0x04, 0x1c
        /*0b76*/ 	.short	(.L_170 - .L_169)


	//   ....[0]....
.L_169:
        /*0b78*/ 	.word	0x000003b0


	//   ....[1]....
        /*0b7c*/ 	.word	0x0002a190


	//   ....[2]....
        /*0b80*/ 	.word	0x0002a1d0


	//   ....[3]....
        /*0b84*/ 	.word	0x0002ad70


	//   ....[4]....
        /*0b88*/ 	.word	0x0002adb0


	//----- nvinfo : EIATTR_CTAIDZ_USED
	.align		4
.L_170:
        /*0b8c*/ 	.byte	0x01, 0x04
	.zero		2


	//----- nvinfo : EIATTR_MAX_THREADS
	.align		4
        /*0b90*/ 	.byte	0x04, 0x05
        /*0b92*/ 	.short	(.L_172 - .L_171)
.L_171:
        /*0b94*/ 	.word	0x00000080
        /*0b98*/ 	.word	0x00000001
        /*0b9c*/ 	.word	0x00000001


	//----- nvinfo : EIATTR_CRS_STACK_SIZE
	.align		4
.L_172:
        /*0ba0*/ 	.byte	0x04, 0x1e
        /*0ba2*/ 	.short	(.L_174 - .L_173)
.L_173:
        /*0ba4*/ 	.word	0x00000000
.L_174:


//--------------------- .nv.info._ZN7cutlass13device_kernelIN5flash19enable_sm80_to_sm89INS1_16FlashAttnFwdSm80INS1_25CollectiveMainloopFwdSm80ILi4ELi1ELb0EN4cute5tupleIJNS5_1CILi128EEENS7_ILi112EEENS7_ILi64EEEEEELi64ENS_10bfloat16_tEfNS_4arch4Sm80ELb1ELb0ELb1ELb0ELb1ELb0ELb1ELb0EEENS1_21CollectiveEpilogueFwdINS6_IJS8_SA_S9_EEENS6_IJNS7_ILi1EEESI_SI_EEESC_SE_Li128ELb0ELb1ELb0ELb0EEENS1_30DynamicPersistentTileSchedulerILi128ELi128ELb0ELb1ELb0EEEEEEEEEvNT_6ParamsE --------------------------
	.section	.nv.info._ZN7cutlass13device_kernelIN5flash19enable_sm80_to_sm89INS1_16FlashAttnFwdSm80INS1_25CollectiveMainloopFwdSm80ILi4ELi1ELb0EN4cute5tupleIJNS5_1CILi128EEENS7_ILi112EEENS7_ILi64EEEEEELi64ENS_10bfloat16_tEfNS_4arch4Sm80ELb1ELb0ELb1ELb0ELb1ELb0ELb1ELb0EEENS1_21CollectiveEpilogueFwdINS6_IJS8_SA_S9_EEENS6_IJNS7_ILi1EEESI_SI_EEESC_SE_Li128ELb0ELb1ELb0ELb0EEENS1_30DynamicPersistentTileSchedulerILi128ELi128ELb0ELb1ELb0EEEEEEEEEvNT_6ParamsE,"",@"SHT_CUDA_INFO"
	.sectionflags	@""
	.align	4


	//----- nvinfo : EIATTR_CUDA_API_VERSION
	.align		4
        /*0000*/ 	.byte	0x04, 0x37
        /*0002*/ 	.short	(.L_176 - .L_175)
.L_175:
        /*0004*/ 	.word	0x00000082


	//----- nvinfo : EIATTR_SW2861232_WAR
	.align		4
.L_176:
        /*0008*/ 	.byte	0x01, 0x35
	.zero		2


	//----- nvinfo : EIATTR_PARAM_CBANK
	.align		4
        /*000c*/ 	.byte	0x04, 0x0a
        /*000e*/ 	.short	(.L_178 - .L_177)
	.align		4
.L_177:
        /*0010*/ 	.word	index@(.nv.constant0._ZN7cutlass13device_kernelIN5flash19enable_sm80_to_sm89INS1_16FlashAttnFwdSm80INS1_25CollectiveMainloopFwdSm80ILi4ELi1ELb0EN4cute5tupleIJNS5_1CILi128EEENS7_ILi112EEENS7_ILi64EEEEEELi64ENS_10bfloat16_tEfNS_4arch4Sm80ELb1ELb0ELb1ELb0ELb1ELb0ELb1ELb0EEENS1_21CollectiveEpilogueFwdINS6_IJS8_SA_S9_EEENS6_IJNS7_ILi1EEESI_SI_EEESC_SE_Li128ELb0ELb1ELb0ELb0EEENS1_30DynamicPersistentTileSchedulerILi128ELi128ELb0ELb1ELb0EEEEEEEEEvNT_6ParamsE)
        /*0014*/ 	.short	0x0160
        /*0016*/ 	.short	0x0428


	//----- nvinfo : EIATTR_CBANK_PARAM_SIZE
	.align		4
.L_178:
        /*0018*/ 	.byte	0x03, 0x19
        /*001a*/ 	.short	0x0428


	//----- nvinfo : EIATTR_KPARAM_INFO
	.align		4
        /*001c*/ 	.byte	0x04, 0x17
        /*001e*/ 	.short	(.L_180 - .L_179)
.L_179:
        /*0020*/ 	.word	0x00000000
        /*0024*/ 	.short	0x0000
        /*0026*/ 	.short	0x0000
        /*0028*/ 	.byte	0x00, 0xf0, 0xa1, 0x10


	//----- nvinfo : EIATTR_MAXREG_COUNT
	.align		4
.L_180:
        /*002c*/ 	.byte	0x03, 0x1b
        /*002e*/ 	.short	0x00ff


	//----- nvinfo : EIATTR_NUM_BARRIERS
	.align		4
        /*0030*/ 	.byte	0x02, 0x4c
        /*0032*/ 	.byte	0x06
	.zero		1


	//----- nvinfo : EIATTR_ANNOTATIONS
	.align		4
        /*0034*/ 	.byte	0x04, 0x55
        /*0036*/ 	.short	(.L_182 - .L_181)


	//   ....[0]....
.L_181:
        /* <DEDUP_REMOVED lines=71> */


	//----- nvinfo : EIATTR_MERCURY_ISA_VERSION
	.align		4
.L_182:
        /*0490*/ 	.byte	0x03, 0x5f
        /*0492*/ 	.short	0x0000


	//----- nvinfo : EIATTR_INT_WARP_WIDE_INSTR_OFFSETS
	.align		4
        /*0494*/ 	.byte	0x04, 0x31
        /*0496*/ 	.short	(.L_184 - .L_183)


	//   ....[0]....
.L_183:
        /*0498*/ 	.word	0x000140c0


	//   ....[1]....
        /*049c*/ 	.word	0x00014140


	//----- nvinfo : EIATTR_COOP_GROUP_MASK_REGIDS
	.align		4
.L_184:
        /*04a0*/ 	.byte	0x04, 0x29
        /*04a2*/ 	.short	(.L_186 - .L_185)


	//   ....[0]....
.L_185:
        /*04a4*/ 	.word	0xffffffff


	//   ....[1]....
        /*04a8*/ 	.word	0xffffffff


	//   ....[2]....
        /*04ac*/ 	.word	0xffffffff


	//   ....[3]....
        /*04b0*/ 	.word	0xffffffff


	//   ....[4]....
        /*04b4*/ 	.word	0xffffffff


	//   ....[5]....
        /*04b8*/ 	.word	0xffffffff


	//   ....[6]....
        /*04bc*/ 	.word	0xffffffff


	//   ....[7]....
        /*04c0*/ 	.word	0xffffffff


	//   ....[8]....
        /*04c4*/ 	.word	0xffffffff


	//   ....[9]....
        /*04c8*/ 	.word	0xffffffff


	//   ....[10]....
        /*04cc*/ 	.word	0xffffffff


	//   ....[11]....
        /*04d0*/ 	.word	0xffffffff


	//   ....[12]....
        /*04d4*/ 	.word	0xffffffff


	//   ....[13]....
        /*04d8*/ 	.word	0xffffffff


	//   ....[14]....
        /*04dc*/ 	.word	0xffffffff


	//   ....[15]....
        /*04e0*/ 	.word	0xffffffff


	//   ....[16]....
        /*04e4*/ 	.word	0xffffffff


	//   ....[17]....
        /*04e8*/ 	.word	0xffffffff


	//   ....[18]....
        /*04ec*/ 	.word	0xffffffff


	//   ....[19]....
        /*04f0*/ 	.word	0xffffffff


	//   ....[20]....
        /*04f4*/ 	.word	0xffffffff


	//   ....[21]....
        /*04f8*/ 	.word	0xffffffff


	//   ....[22]....
        /*04fc*/ 	.word	0xffffffff


	//   ....[23]....
        /*0500*/ 	.word	0xffffffff


	//   ....[24]....
        /*0504*/ 	.word	0xffffffff


	//   ....[25]....
        /*0508*/ 	.word	0xffffffff


	//   ....[26]....
        /*050c*/ 	.word	0xffffffff


	//   ....[27]....
        /*0510*/ 	.word	0xffffffff


	//   ....[28]....
        /*0514*/ 	.word	0xffffffff


	//   ....[29]....
        /*0518*/ 	.word	0xffffffff


	//   ....[30]....
        /*051c*/ 	.word	0xffffffff


	//   ....[31]....
        /*0520*/ 	.word	0xffffffff


	//   ....[32]....
        /*0524*/ 	.word	0xffffffff


	//   ....[33]....
        /*0528*/ 	.word	0xffffffff


	//   ....[34]....
        /*052c*/ 	.word	0xffffffff


	//   ....[35]....
        /*0530*/ 	.word	0xffffffff


	//   ....[36]....
        /*0534*/ 	.word	0xffffffff


	//   ....[37]....
        /*0538*/ 	.word	0xffffffff


	//   ....[38]....
        /*053c*/ 	.word	0xffffffff


	//   ....[39]....
        /*0540*/ 	.word	0xffffffff


	//   ....[40]....
        /*0544*/ 	.word	0xffffffff


	//   ....[41]....
        /*0548*/ 	.word	0xffffffff


	//   ....[42]....
        /*054c*/ 	.word	0xffffffff


	//   ....[43]....
        /*0550*/ 	.word	0xffffffff


	//   ....[44]....
        /*0554*/ 	.word	0xffffffff


	//   ....[45]....
        /*0558*/ 	.word	0xffffffff


	//   ....[46]....
        /*055c*/ 	.word	0xffffffff


	//   ....[47]....
        /*0560*/ 	.word	0xffffffff


	//   ....[48]....
        /*0564*/ 	.word	0xffffffff


	//   ....[49]....
        /*0568*/ 	.word	0xffffffff


	//   ....[50]....
        /*056c*/ 	.word	0xffffffff


	//   ....[51]....
        /*0570*/ 	.word	0xffffffff


	//   ....[52]....
        /*0574*/ 	.word	0xffffffff


	//   ....[53]....
        /*0578*/ 	.word	0xffffffff


	//   ....[54]....
        /*057c*/ 	.word	0xffffffff


	//   ....[55]....
        /*0580*/ 	.word	0xffffffff


	//   ....[56]....
        /*0584*/ 	.word	0xffffffff


	//   ....[57]....
        /*0588*/ 	.word	0xffffffff


	//   ....[58]....
        /*058c*/ 	.word	0xffffffff


	//   ....[59]....
        /*0590*/ 	.word	0xffffffff


	//   ....[60]....
        /*0594*/ 	.word	0xffffffff


	//   ....[61]....
        /*0598*/ 	.word	0xffffffff


	//   ....[62]....
        /*059c*/ 	.word	0xffffffff


	//   ....[63]....
        /*05a0*/ 	.word	0xffffffff


	//   ....[64]....
        /*05a4*/ 	.word	0xffffffff


	//   ....[65]....
        /*05a8*/ 	.word	0xffffffff


	//   ....[66]....
        /*05ac*/ 	.word	0xffffffff


	//   ....[67]....
        /*05b0*/ 	.word	0xffffffff


	//   ....[68]....
        /*05b4*/ 	.word	0xffffffff


	//   ....[69]....
        /*05b8*/ 	.word	0xffffffff


	//   ....[70]....
        /*05bc*/ 	.word	0xffffffff


	//   ....[71]....
        /*05c0*/ 	.word	0xffffffff


	//   ....[72]....
        /*05c4*/ 	.word	0xffffffff


	//   ....[73]....
        /*05c8*/ 	.word	0xffffffff


	//   ....[74]....
        /*05cc*/ 	.word	0xffffffff


	//   ....[75]....
        /*05d0*/ 	.word	0xffffffff


	//   ....[76]....
        /*05d4*/ 	.word	0xffffffff


	//   ....[77]....
        /*05d8*/ 	.word	0xffffffff


	//   ....[78]....
        /*05dc*/ 	.word	0xffffffff


	//   ....[79]....
        /*05e0*/ 	.word	0xffffffff


	//   ....[80]....
        /*05e4*/ 	.word	0xffffffff


	//   ....[81]....
        /*05e8*/ 	.word	0xffffffff


	//   ....[82]....
        /*05ec*/ 	.word	0xffffffff


	//   ....[83]....
        /*05f0*/ 	.word	0xffffffff


	//   ....[84]....
        /*05f4*/ 	.word	0xffffffff


	//   ....[85]....
        /*05f8*/ 	.word	0xffffffff


	//   ....[86]....
        /*05fc*/ 	.word	0xffffffff


	//   ....[87]....
        /*0600*/ 	.word	0xffffffff


	//   ....[88]....
        /*0604*/ 	.word	0xffffffff


	//   ....[89]....
        /*0608*/ 	.word	0xffffffff


	//   ....[90]....
        /*060c*/ 	.word	0xffffffff


	//   ....[91]....
        /*0610*/ 	.word	0xffffffff


	//   ....[92]....
        /*0614*/ 	.word	0xffffffff


	//   ....[93]....
        /*0618*/ 	.word	0xffffffff


	//   ....[94]....
        /*061c*/ 	.word	0xffffffff


	//   ....[95]....
        /*0620*/ 	.word	0xffffffff


	//   ....[96]....
        /*0624*/ 	.word	0xffffffff


	//   ....[97]....
        /*0628*/ 	.word	0xffffffff


	//   ....[98]....
        /*062c*/ 	.word	0xffffffff


	//   ....[99]....
        /*0630*/ 	.word	0xffffffff


	//   ....[100]....
        /*0634*/ 	.word	0xffffffff


	//   ....[101]....
        /*0638*/ 	.word	0xffffffff


	//   ....[102]....
        /*063c*/ 	.word	0xffffffff


	//   ....[103]....
        /*0640*/ 	.word	0xffffffff


	//   ....[104]....
        /*0644*/ 	.word	0xffffffff


	//   ....[105]....
        /*0648*/ 	.word	0xffffffff


	//   ....[106]....
        /*064c*/ 	.word	0xffffffff


	//   ....[107]....
        /*0650*/ 	.word	0xffffffff


	//   ....[108]....
        /*0654*/ 	.word	0xffffffff


	//   ....[109]....
        /*0658*/ 	.word	0xffffffff


	//   ....[110]....
        /*065c*/ 	.word	0xffffffff


	//   ....[111]....
        /*0660*/ 	.word	0xffffffff


	//   ....[112]....
        /*0664*/ 	.word	0xffffffff


	//   ....[113]....
        /*0668*/ 	.word	0xffffffff


	//   ....[114]....
        /*066c*/ 	.word	0xffffffff


	//   ....[115]....
        /*0670*/ 	.word	0xffffffff


	//   ....[116]....
        /*0674*/ 	.word	0xffffffff


	//   ....[117]....
        /*0678*/ 	.word	0xffffffff


	//   ....[118]....
        /*067c*/ 	.word	0xffffffff


	//   ....[119]....
        /*0680*/ 	.word	0xffffffff


	//   ....[120]....
        /*0684*/ 	.word	0xffffffff


	//   ....[121]....
        /*0688*/ 	.word	0xffffffff


	//   ....[122]....
        /*068c*/ 	.word	0xffffffff


	//   ....[123]....
        /*0690*/ 	.word	0xffffffff


	//   ....[124]....
        /*0694*/ 	.word	0xffffffff


	//   ....[125]....
        /*0698*/ 	.word	0xffffffff


	//   ....[126]....
        /*069c*/ 	.word	0xffffffff


	//   ....[127]....
        /*06a0*/ 	.word	0xffffffff


	//   ....[128]....
        /*06a4*/ 	.word	0xffffffff


	//   ....[129]....
        /*06a8*/ 	.word	0xffffffff


	//   ....[130]....
        /*06ac*/ 	.word	0xffffffff


	//   ....[131]....
        /*06b0*/ 	.word	0xffffffff


	//   ....[132]....
        /*06b4*/ 	.word	0xffffffff


	//   ....[133]....
        /*06b8*/ 	.word	0xffffffff


	//   ....[134]....
        /*06bc*/ 	.word	0xffffffff


	//   ....[135]....
        /*06c0*/ 	.word	0xffffffff


	//   ....[136]....
        /*06c4*/ 	.word	0xffffffff


	//   ....[137]....
        /*06c8*/ 	.word	0xffffffff


	//   ....[138]....
        /*06cc*/ 	.word	0xffffffff


	//   ....[139]....
        /*06d0*/ 	.word	0xffffffff


	//   ....[140]....
        /*06d4*/ 	.word	0xffffffff


	//   ....[141]....
        /*06d8*/ 	.word	0xffffffff


	//   ....[142]....
        /*06dc*/ 	.word	0xffffffff


	//   ....[143]....
        /*06e0*/ 	.word	0xffffffff


	//   ....[144]....
        /*06e4*/ 	.word	0xffffffff


	//   ....[145]....
        /*06e8*/ 	.word	0xffffffff


	//   ....[146]....
        /*06ec*/ 	.word	0xffffffff


	//   ....[147]....
        /*06f0*/ 	.word	0xffffffff


	//   ....[148]....
        /*06f4*/ 	.word	0xffffffff


	//   ....[149]....
        /*06f8*/ 	.word	0xffffffff


	//   ....[150]....
        /*06fc*/ 	.word	0xffffffff


	//   ....[151]....
        /*0700*/ 	.word	0xffffffff


	//   ....[152]....
        /*0704*/ 	.word	0xffffffff


	//   ....[153]....
        /*0708*/ 	.word	0xffffffff


	//   ....[154]....
        /*070c*/ 	.word	0xffffffff


	//   ....[155]....
        /*0710*/ 	.word	0xffffffff


	//   ....[156]....
        /*0714*/ 	.word	0xffffffff


	//   ....[157]....
        /*0718*/ 	.word	0xffffffff


	//   ....[158]....
        /*071c*/ 	.word	0xffffffff


	//   ....[159]....
        /*0720*/ 	.word	0xffffffff


	//   ....[160]....
        /*0724*/ 	.word	0xffffffff


	//   ....[161]....
        /*0728*/ 	.word	0xffffffff


	//   ....[162]....
        /*072c*/ 	.word	0xffffffff


	//   ....[163]....
        /*0730*/ 	.word	0xffffffff


	//   ....[164]....
        /*0734*/ 	.word	0xffffffff


	//   ....[165]....
        /*0738*/ 	.word	0xffffffff


	//   ....[166]....
        /*073c*/ 	.word	0xffffffff


	//   ....[167]....
        /*0740*/ 	.word	0xffffffff


	//   ....[168]....
        /*0744*/ 	.word	0xffffffff


	//   ....[169]....
        /*0748*/ 	.word	0xffffffff


	//   ....[170]....
        /*074c*/ 	.word	0xffffffff


	//   ....[171]....
        /*0750*/ 	.word	0xffffffff


	//   ....[172]....
        /*0754*/ 	.word	0xffffffff


	//   ....[173]....
        /*0758*/ 	.word	0xffffffff


	//   ....[174]....
        /*075c*/ 	.word	0xffffffff


	//   ....[175]....
        /*0760*/ 	.word	0xffffffff


	//   ....[176]....
        /*0764*/ 	.word	0xffffffff


	//   ....[177]....
        /*0768*/ 	.word	0xffffffff


	//   ....[178]....
        /*076c*/ 	.word	0xffffffff


	//   ....[179]....
        /*0770*/ 	.word	0xffffffff


	//   ....[180]....
        /*0774*/ 	.word	0xffffffff


	//   ....[181]....
        /*0778*/ 	.word	0xffffffff


	//   ....[182]....
        /*077c*/ 	.word	0xffffffff


	//   ....[183]....
        /*0780*/ 	.word	0xffffffff


	//   ....[184]....
        /*0784*/ 	.word	0xffffffff


	//   ....[185]....
        /*0788*/ 	.word	0xffffffff


	//   ....[186]....
        /*078c*/ 	.word	0xffffffff


	//   ....[187]....
        /*0790*/ 	.word	0xffffffff


	//   ....[188]....
        /*0794*/ 	.word	0xffffffff


	//   ....[189]....
        /*0798*/ 	.word	0xffffffff


	//   ....[190]....
        /*079c*/ 	.word	0xffffffff


	//   ....[191]....
        /*07a0*/ 	.word	0xffffffff


	//   ....[192]....
        /*07a4*/ 	.word	0xffffffff


	//   ....[193]....
        /*07a8*/ 	.word	0xffffffff


	//   ....[194]....
        /*07ac*/ 	.word	0xffffffff


	//   ....[195]....
        /*07b0*/ 	.word	0xffffffff


	//   ....[196]....
        /*07b4*/ 	.word	0xffffffff


	//   ....[197]....
        /*07b8*/ 	.word	0xffffffff


	//   ....[198]....
        /*07bc*/ 	.word	0xffffffff


	//   ....[199]....
        /*07c0*/ 	.word	0xffffffff


	//   ....[200]....
        /*07c4*/ 	.word	0xffffffff


	//   ....[201]....
        /*07c8*/ 	.word	0xffffffff


	//   ....[202]....
        /*07cc*/ 	.word	0xffffffff


	//   ....[203]....
        /*07d0*/ 	.word	0xffffffff


	//   ....[204]....
        /*07d4*/ 	.word	0xffffffff


	//   ....[205]....
        /*07d8*/ 	.word	0xffffffff


	//   ....[206]....
        /*07dc*/ 	.word	0xffffffff


	//   ....[207]....
        /*07e0*/ 	.word	0xffffffff


	//   ....[208]....
        /*07e4*/ 	.word	0xffffffff


	//   ....[209]....
        /*07e8*/ 	.word	0xffffffff


	//   ....[210]....
        /*07ec*/ 	.word	0xffffffff


	//   ....[211]....
        /*07f0*/ 	.word	0xffffffff


	//   ....[212]....
        /*07f4*/ 	.word	0xffffffff


	//   ....[213]....
        /*07f8*/ 	.word	0xffffffff


	//   ....[214]....
        /*07fc*/ 	.word	0xffffffff


	//   ....[215]....
        /*0800*/ 	.word	0xffffffff


	//   ....[216]....
        /*0804*/ 	.word	0xffffffff


	//   ....[217]....
        /*0808*/ 	.word	0xffffffff


	//   ....[218]....
        /*080c*/ 	.word	0xffffffff


	//   ....[219]....
        /*0810*/ 	.word	0xffffffff


	//   ....[220]....
        /*0814*/ 	.word	0xffffffff


	//   ....[221]....
        /*0818*/ 	.word	0xffffffff


	//   ....[222]....
        /*081c*/ 	.word	0xffffffff


	//   ....[223]....
        /*0820*/ 	.word	0xffffffff


	//   ....[224]....
        /*0824*/ 	.word	0xffffffff


	//   ....[225]....
        /*0828*/ 	.word	0xffffffff


	//   ....[226]....
        /*082c*/ 	.word	0xffffffff


	//   ....[227]....
        /*0830*/ 	.word	0xffffffff


	//   ....[228]....
        /*0834*/ 	.word	0xffffffff


	//   ....[229]....
        /*0838*/ 	.word	0xffffffff


	//   ....[230]....
        /*083c*/ 	.word	0xffffffff


	//   ....[231]....
        /*0840*/ 	.word	0xffffffff


	//   ....[232]....
        /*0844*/ 	.word	0xffffffff


	//   ....[233]....
        /*0848*/ 	.word	0xffffffff


	//   ....[234]....
        /*084c*/ 	.word	0xffffffff


	//   ....[235]....
        /*0850*/ 	.word	0xffffffff


	//   ....[236]....
        /*0854*/ 	.word	0xffffffff


	//   ....[237]....
        /*0858*/ 	.word	0xffffffff


	//   ....[238]....
        /*085c*/ 	.word	0xffffffff


	//   ....[239]....
        /*0860*/ 	.word	0xffffffff


	//   ....[240]....
        /*0864*/ 	.word	0xffffffff


	//   ....[241]....
        /*0868*/ 	.word	0xffffffff


	//   ....[242]....
        /*086c*/ 	.word	0xffffffff


	//   ....[243]....
        /*0870*/ 	.word	0xffffffff


	//   ....[244]....
        /*0874*/ 	.word	0xffffffff


	//   ....[245]....
        /*0878*/ 	.word	0xffffffff


	//   ....[246]....
        /*087c*/ 	.word	0xffffffff


	//   ....[247]....
        /*0880*/ 	.word	0xffffffff


	//   ....[248]....
        /*0884*/ 	.word	0xffffffff


	//   ....[249]....
        /*0888*/ 	.word	0xffffffff


	//   ....[250]....
        /*088c*/ 	.word	0xffffffff


	//   ....[251]....
        /*0890*/ 	.word	0xffffffff


	//   ....[252]....
        /*0894*/ 	.word	0xffffffff


	//   ....[253]....
        /*0898*/ 	.word	0xffffffff


	//   ....[254]....
        /*089c*/ 	.word	0xffffffff


	//   ....[255]....
        /*08a0*/ 	.word	0xffffffff


	//   ....[0]....
        /*08a4*/ 	.word	0xffffffff


	//   ....[1]....
        /*08a8*/ 	.word	0xffffffff


	//   ....[2]....
        /*08ac*/ 	.word	0xffffffff


	//   ....[3]....
        /*08b0*/ 	.word	0xffffffff


	//   ....[4]....
        /*08b4*/ 	.word	0xffffffff


	//   ....[5]....
        /*08b8*/ 	.word	0xffffffff


	//   ....[6]....
        /*08bc*/ 	.word	0xffffffff


	//   ....[7]....
        /*08c0*/ 	.word	0xffffffff


	//   ....[8]....
        /*08c4*/ 	.word	0xffffffff


	//   ....[9]....
        /*08c8*/ 	.word	0xffffffff


	//   ....[10]....
        /*08cc*/ 	.word	0xffffffff


	//   ....[11]....
        /*08d0*/ 	.word	0xffffffff


	//   ....[12]....
        /*08d4*/ 	.word	0xffffffff


	//   ....[13]....
        /*08d8*/ 	.word	0xffffffff


	//   ....[14]....
        /*08dc*/ 	.word	0xffffffff


	//   ....[15]....
        /*08e0*/ 	.word	0xffffffff


	//   ....[16]....
        /*08e4*/ 	.word	0xffffffff


	//   ....[17]....
        /*08e8*/ 	.word	0xffffffff


	//   ....[18]....
        /*08ec*/ 	.word	0xffffffff


	//   ....[19]....
        /*08f0*/ 	.word	0xffffffff


	//   ....[20]....
        /*08f4*/ 	.word	0xffffffff


	//   ....[21]....
        /*08f8*/ 	.word	0xffffffff


	//   ....[22]....
        /*08fc*/ 	.word	0xffffffff


	//   ....[23]....
        /*0900*/ 	.word	0xffffffff


	//   ....[24]....
        /*0904*/ 	.word	0xffffffff


	//   ....[25]....
        /*0908*/ 	.word	0xffffffff


	//   ....[26]....
        /*090c*/ 	.word	0xffffffff


	//   ....[27]....
        /*0910*/ 	.word	0xffffffff


	//   ....[28]....
        /*0914*/ 	.word	0xffffffff


	//   ....[29]....
        /*0918*/ 	.word	0xffffffff


	//   ....[30]....
        /*091c*/ 	.word	0xffffffff


	//   ....[31]....
        /*0920*/ 	.word	0xffffffff


	//   ....[32]....
        /*0924*/ 	.word	0xffffffff


	//   ....[33]....
        /*0928*/ 	.word	0xffffffff


	//   ....[34]....
        /*092c*/ 	.word	0xffffffff


	//   ....[35]....
        /*0930*/ 	.word	0xffffffff


	//   ....[36]....
        /*0934*/ 	.word	0xffffffff


	//   ....[37]....
        /*0938*/ 	.word	0xffffffff


	//   ....[38]....
        /*093c*/ 	.word	0xffffffff


	//   ....[39]....
        /*0940*/ 	.word	0xffffffff


	//   ....[40]....
        /*0944*/ 	.word	0xffffffff


	//   ....[41]....
        /*0948*/ 	.word	0xffffffff


	//   ....[42]....
        /*094c*/ 	.word	0xffffffff


	//   ....[43]....
        /*0950*/ 	.word	0xffffffff


	//   ....[44]....
        /*0954*/ 	.word	0xffffffff


	//   ....[45]....
        /*0958*/ 	.word	0xffffffff


	//   ....[46]....
        /*095c*/ 	.word	0xffffffff


	//   ....[47]....
        /*0960*/ 	.word	0xffffffff


	//   ....[48]....
        /*0964*/ 	.word	0xffffffff


	//   ....[49]....
        /*0968*/ 	.word	0xffffffff


	//   ....[50]....
        /*096c*/ 	.word	0xffffffff


	//   ....[51]....
        /*0970*/ 	.word	0xffffffff


	//   ....[52]....
        /*0974*/ 	.word	0xffffffff


	//   ....[53]....
        /*0978*/ 	.word	0xffffffff


	//   ....[54]....
        /*097c*/ 	.word	0xffffffff


	//   ....[55]....
        /*0980*/ 	.word	0xffffffff


	//   ....[56]....
        /*0984*/ 	.word	0xffffffff


	//   ....[57]....
        /*0988*/ 	.word	0xffffffff


	//   ....[58]....
        /*098c*/ 	.word	0xffffffff


	//   ....[59]....
        /*0990*/ 	.word	0xffffffff


	//   ....[60]....
        /*0994*/ 	.word	0xffffffff


	//   ....[61]....
        /*0998*/ 	.word	0xffffffff


	//   ....[62]....
        /*099c*/ 	.word	0xffffffff


	//   ....[63]....
        /*09a0*/ 	.word	0xffffffff


	//   ....[64]....
        /*09a4*/ 	.word	0xffffffff


	//   ....[65]....
        /*09a8*/ 	.word	0xffffffff


	//   ....[66]....
        /*09ac*/ 	.word	0xffffffff


	//   ....[67]....
        /*09b0*/ 	.word	0xffffffff


	//   ....[68]....
        /*09b4*/ 	.word	0xffffffff


	//   ....[69]....
        /*09b8*/ 	.word	0xffffffff


	//   ....[70]....
        /*09bc*/ 	.word	0xffffffff


	//----- nvinfo : EIATTR_COOP_GROUP_INSTR_OFFSETS
	.align		4
.L_186:
        /*09c0*/ 	.byte	0x04, 0x28
        /*09c2*/ 	.short	(.L_188 - .L_187)


	//   ....[0]....
.L_187:
        /*09c4*/ 	.word	0x00000050


	//   ....[1]....
        /*09c8*/ 	.word	0x00001360


	//   ....[2]....
        /*09cc*/ 	.word	0x00001380


	//   ....[3]....
        /*09d0*/ 	.word	0x000014d0


	//   ....[4]....
        /*09d4*/ 	.word	0x000014e0


	//   ....[5]....
        /*09d8*/ 	.word	0x000015c0


	//   ....[6]....
        /*09dc*/ 	.word	0x000015e0


	//   ....[7]....
        /*09e0*/ 	.word	0x000016c0


	//   ....[8]....
        /*09e4*/ 	.word	0x000016d0


	//   ....[9]....
        /*09e8*/ 	.word	0x000017b0


	//   ....[10]....
        /*09ec*/ 	.word	0x000017d0


	//   ....[11]....
        /*09f0*/ 	.word	0x000018b0


	//   ....[12]....
        /*09f4*/ 	.word	0x000018c0


	//   ....[13]....
        /*09f8*/ 	.word	0x000019a0


	//   ....[14]....
        /*09fc*/ 	.word	0x000019c0


	//   ....[15]....
        /*0a00*/ 	.word	0x00001aa0


	//   ....[16]....
        /*0a04*/ 	.word	0x00001ab0


	//   ....[17]....
        /*0a08*/ 	.word	0x00001f70


	//   ....[18]....
        /*0a0c*/ 	.word	0x00001f90


	//   ....[19]....
        /*0a10*/ 	.word	0x00001fb0


	//   ....[20]....
        /*0a14*/ 	.word	0x00001fd0


	//   ....[21]....
        /*0a18*/ 	.word	0x00001ff0


	//   ....[22]....
        /*0a1c*/ 	.word	0x00002000


	//   ....[23]....
        /*0a20*/ 	.word	0x00002020


	//   ....[24]....
        /*0a24*/ 	.word	0x00002040


	//   ....[25]....
        /*0a28*/ 	.word	0x000020b0


	//   ....[26]....
        /*0a2c*/ 	.word	0x000020f0


	//   ....[27]....
        /*0a30*/ 	.word	0x00002140


	//   ....[28]....
        /*0a34*/ 	.word	0x00002180


	//   ....[29]....
        /*0a38*/ 	.word	0x00002190


	//   ....[30]....
        /*0a3c*/ 	.word	0x000021b0


	//   ....[31]....
        /*0a40*/ 	.word	0x00002300


	//   ....[32]....
        /*0a44*/ 	.word	0x00002310


	//   ....[33]....
        /*0a48*/ 	.word	0x00002320


	//   ....[34]....
        /*0a4c*/ 	.word	0x00002370


	//   ....[35]....
        /*0a50*/ 	.word	0x00002380


	//   ....[36]....
        /*0a54*/ 	.word	0x00002390


	//   ....[37]....
        /*0a58*/ 	.word	0x000023a0


	//   ....[38]....
        /*0a5c*/ 	.word	0x000023b0


	//   ....[39]....
        /*0a60*/ 	.word	0x000023c0


	//   ....[40]....
        /*0a64*/ 	.word	0x000023e0


	//   ....[41]....
        /*0a68*/ 	.word	0x000023f0


	//   ....[42]....
        /*0a6c*/ 	.word	0x00002410


	//   ....[43]....
        /*0a70*/ 	.word	0x00002490


	//   ....[44]....
        /*0a74*/ 	.word	0x000024b0


	//   ....[45]....
        /*0a78*/ 	.word	0x00003f90


	//   ....[46]....
        /*0a7c*/ 	.word	0x00003fb0


	//   ....[47]....
        /*0a80*/ 	.word	0x00003fc0


	//   ....[48]....
        /*0a84*/ 	.word	0x00003fd0


	//   ....[49]....
        /*0a88*/ 	.word	0x00003fe0


	//   ....[50]....
        /*0a8c*/ 	.word	0x00003ff0


	//   ....[51]....
        /*0a90*/ 	.word	0x00004000


	//   ....[52]....
        /*0a94*/ 	.word	0x00004010


	//   ....[53]....
        /*0a98*/ 	.word	0x00004030


	//   ....[54]....
        /*0a9c*/ 	.word	0x00004060


	//   ....[55]....
        /*0aa0*/ 	.word	0x00004080


	//   ....[56]....
        /*0aa4*/ 	.word	0x000040a0


	//   ....[57]....
        /*0aa8*/ 	.word	0x00004100


	//   ....[58]....
        /*0aac*/ 	.word	0x00004110


	//   ....[59]....
        /*0ab0*/ 	.word	0x000042c0


	//   ....[60]....
        /*0ab4*/ 	.word	0x00004680


	//   ....[61]....
        /*0ab8*/ 	.word	0x00004690


	//   ....[62]....
        /*0abc*/ 	.word	0x000046a0


	//   ....[63]....
        /*0ac0*/ 	.word	0x00005820


	//   ....[64]....
        /*0ac4*/ 	.word	0x00005850


	//   ....[65]....
        /*0ac8*/ 	.word	0x00005870


	//   ....[66]....
        /*0acc*/ 	.word	0x00005880


	//   ....[67]....
        /*0ad0*/ 	.word	0x000058b0


	//   ....[68]....
        /*0ad4*/ 	.word	0x000058d0


	//   ....[69]....
        /*0ad8*/ 	.word	0x000058f0


	//   ....[70]....
        /*0adc*/ 	.word	0x00005900


	//   ....[71]....
        /*0ae0*/ 	.word	0x000084e0


	//   ....[72]....
        /*0ae4*/ 	.word	0x00008500


	//   ....[73]....
        /*0ae8*/ 	.word	0x00008510


	//   ....[74]....
        /*0aec*/ 	.word	0x00008520


	//   ....[75]....
        /*0af0*/ 	.word	0x00008530


	//   ....[76]....
        /*0af4*/ 	.word	0x00008540


	//   ....[77]....
        /*0af8*/ 	.word	0x00008550


	//   ....[78]....
        /*0afc*/ 	.word	0x00008560


	//   ....[79]....
        /*0b00*/ 	.word	0x00008570


	//   ....[80]....
        /*0b04*/ 	.word	0x00008580


	//   ....[81]....
        /*0b08*/ 	.word	0x00008590


	//   ....[82]....
        /*0b0c*/ 	.word	0x000085a0


	//   ....[83]....
        /*0b10*/ 	.word	0x000085b0


	//   ....[84]....
        /*0b14*/ 	.word	0x000085c0


	//   ....[85]....
        /*0b18*/ 	.word	0x0000a0a0


	//   ....[86]....
        /*0b1c*/ 	.word	0x0000a0c0


	//   ....[87]....
        /*0b20*/ 	.word	0x0000a120


	//   ....[88]....
        /*0b24*/ 	.word	0x0000a130


	//   ....[89]....
        /*0b28*/ 	.word	0x0000a170


	//   ....[90]....
        /*0b2c*/ 	.word	0x0000a180


	//   ....[91]....
        /*0b30*/ 	.word	0x0000a1c0


	//   ....[92]....
        /*0b34*/ 	.word	0x0000a1d0


	//   ....[93]....
        /*0b38*/ 	.word	0x0000a210


	//   ....[94]....
        /*0b3c*/ 	.word	0x0000a220


	//   ....[95]....
        /*0b40*/ 	.word	0x0000a260


	//   ....[96]....
        /*0b44*/ 	.word	0x0000a270


	//   ....[97]....
        /*0b48*/ 	.word	0x0000a280


	//   ....[98]....
        /*0b4c*/ 	.word	0x0000a290


	//   ....[99]....
        /*0b50*/ 	.word	0x0000a420


	//   ....[100]....
        /*0b54*/ 	.word	0x0000a7d0


	//   ....[101]....
        /*0b58*/ 	.word	0x0000a7e0


	//   ....[102]....
        /*0b5c*/ 	.word	0x0000a7f0


	//   ....[103]....
        /*0b60*/ 	.word	0x0000b1d0


	//   ....[104]....
        /*0b64*/ 	.word	0x0000b370


	//   ....[105]....
        /*0b68*/ 	.word	0x0000b890


	//   ....[106]....
        /*0b6c*/ 	.word	0x0000b970


	//   ....[107]....
        /*0b70*/ 	.word	0x0000b9f0


	//   ....[108]....
        /*0b74*/ 	.word	0x0000ba20


	//   ....[109]....
        /*0b78*/ 	.word	0x0000bae0


	//   ....[110]....
        /*0b7c*/ 	.word	0x0000bb00


	//   ....[111]....
        /*0b80*/ 	.word	0x0000e900


	//   ....[112]....
        /*0b84*/ 	.word	0x0000e920


	//   ....[113]....
        /*0b88*/ 	.word	0x0000e950


	//   ....[114]....
        /*0b8c*/ 	.word	0x0000e970


	//   ....[115]....
        /*0b90*/ 	.word	0x0000e990


	//   ....[116]....
        /*0b94*/ 	.word	0x0000e9b0


	//   ....[117]....
        /*0b98*/ 	.word	0x0000e9d0


	//   ....[118]....
        /*0b9c*/ 	.word	0x0000e9f0


	//   ....[119]....
        /*0ba0*/ 	.word	0x0000ea10


	//   ....[120]....
        /*0ba4*/ 	.word	0x0000ea30


	//   ....[121]....
        /*0ba8*/ 	.word	0x0000ea50


	//   ....[122]....
        /*0bac*/ 	.word	0x0000ea70


	//   ....[123]....
        /*0bb0*/ 	.word	0x0000ea90


	//   ....[124]....
        /*0bb4*/ 	.word	0x0000ec60


	//   ....[125]....
        /*0bb8*/ 	.word	0x000103f0


	//   ....[126]....
        /*0bbc*/ 	.word	0x00010410


	//   ....[127]....
        /*0bc0*/ 	.word	0x00010470


	//   ....[128]....
        /*0bc4*/ 	.word	0x00010480


	//   ....[129]....
        /*0bc8*/ 	.word	0x000104c0


	//   ....[130]....
        /*0bcc*/ 	.word	0x000104d0


	//   ....[131]....
        /*0bd0*/ 	.word	0x00010510


	//   ....[132]....
        /*0bd4*/ 	.word	0x00010520


	//   ....[133]....
        /*0bd8*/ 	.word	0x00010560


	//   ....[134]....
        /*0bdc*/ 	.word	0x00010570


	//   ....[135]....
        /*0be0*/ 	.word	0x000105b0


	//   ....[136]....
        /*0be4*/ 	.word	0x000105c0


	//   ....[137]....
        /*0be8*/ 	.word	0x000105d0


	//   ....[138]....
        /*0bec*/ 	.word	0x000105e0


	//   ....[139]....
        /*0bf0*/ 	.word	0x00010db0


	//   ....[140]....
        /*0bf4*/ 	.word	0x00010dc0


	//   ....[141]....
        /*0bf8*/ 	.word	0x00010df0


	//   ....[142]....
        /*0bfc*/ 	.word	0x00010e00


	//   ....[143]....
        /*0c00*/ 	.word	0x00010e10


	//   ....[144]....
        /*0c04*/ 	.word	0x00010e40


	//   ....[145]....
        /*0c08*/ 	.word	0x00010e60


	//   ....[146]....
        /*0c0c*/ 	.word	0x00010e90


	//   ....[147]....
        /*0c10*/ 	.word	0x000138c0


	//   ....[148]....
        /*0c14*/ 	.word	0x00013930


	//   ....[149]....
        /*0c18*/ 	.word	0x00013940


	//   ....[150]....
        /*0c1c*/ 	.word	0x00013950


	//   ....[151]....
        /*0c20*/ 	.word	0x00013980


	//   ....[152]....
        /*0c24*/ 	.word	0x000139a0


	//   ....[153]....
        /*0c28*/ 	.word	0x000139b0


	//   ....[154]....
        /*0c2c*/ 	.word	0x000139c0


	//   ....[155]....
        /*0c30*/ 	.word	0x00014730


	//   ....[156]....
        /*0c34*/ 	.word	0x00014b60


	//   ....[157]....
        /*0c38*/ 	.word	0x00014b80


	//   ....[158]....
        /*0c3c*/ 	.word	0x00014b90


	//   ....[159]....
        /*0c40*/ 	.word	0x00014ba0


	//   ....[160]....
        /*0c44*/ 	.word	0x00014bb0


	//   ....[161]....
        /*0c48*/ 	.word	0x00014bc0


	//   ....[162]....
        /*0c4c*/ 	.word	0x00014bd0


	//   ....[163]....
        /*0c50*/ 	.word	0x00014be0


	//   ....[164]....
        /*0c54*/ 	.word	0x00014d50


	//   ....[165]....
        /*0c58*/ 	.word	0x00014d80


	//   ....[166]....
        /*0c5c*/ 	.word	0x00014d90


	//   ....[167]....
        /*0c60*/ 	.word	0x00014da0


	//   ....[168]....
        /*0c64*/ 	.word	0x00014dc0


	//   ....[169]....
        /*0c68*/ 	.word	0x00014de0


	//   ....[170]....
        /*0c6c*/ 	.word	0x00014e70


	//   ....[171]....
        /*0c70*/ 	.word	0x00014ea0


	//   ....[172]....
        /*0c74*/ 	.word	0x00014f30


	//   ....[173]....
        /*0c78*/ 	.word	0x00014f60


	//   ....[174]....
        /*0c7c*/ 	.word	0x00014f70


	//   ....[175]....
        /*0c80*/ 	.word	0x00014f80


	//   ....[176]....
        /*0c84*/ 	.word	0x00014f90


	//   ....[177]....
        /*0c88*/ 	.word	0x00014fa0


	//   ....[178]....
        /*0c8c*/ 	.word	0x000150f0


	//   ....[179]....
        /*0c90*/ 	.word	0x00015100


	//   ....[180]....
        /*0c94*/ 	.word	0x00015600


	//   ....[181]....
        /*0c98*/ 	.word	0x00015620


	//   ....[182]....
        /*0c9c*/ 	.word	0x00015710


	//   ....[183]....
        /*0ca0*/ 	.word	0x00015720


	//   ....[184]....
        /*0ca4*/ 	.word	0x000157a0


	//   ....[185]....
        /*0ca8*/ 	.word	0x000157c0


	//   ....[186]....
        /*0cac*/ 	.word	0x00015840


	//   ....[187]....
        /*0cb0*/ 	.word	0x00015850


	//   ....[188]....
        /*0cb4*/ 	.word	0x000158d0


	//   ....[189]....
        /*0cb8*/ 	.word	0x000158f0


	//   ....[190]....
        /*0cbc*/ 	.word	0x00015970


	//   ....[191]....
        /*0cc0*/ 	.word	0x00015980


	//   ....[192]....
        /*0cc4*/ 	.word	0x00015a00


	//   ....[193]....
        /*0cc8*/ 	.word	0x00015a20


	//   ....[194]....
        /*0ccc*/ 	.word	0x00015aa0


	//   ....[195]....
        /*0cd0*/ 	.word	0x00015ab0


	//   ....[196]....
        /*0cd4*/ 	.word	0x00015bc0


	//   ....[197]....
        /*0cd8*/ 	.word	0x00015cb0


	//   ....[198]....
        /*0cdc*/ 	.word	0x00015d20


	//   ....[199]....
        /*0ce0*/ 	.word	0x00015d90


	//   ....[200]....
        /*0ce4*/ 	.word	0x00015df0


	//   ....[201]....
        /*0ce8*/ 	.word	0x00015e60


	//   ....[202]....
        /*0cec*/ 	.word	0x00015ed0


	//   ....[203]....
        /*0cf0*/ 	.word	0x00015f40


	//   ....[204]....
        /*0cf4*/ 	.word	0x00015fa0


	//   ....[205]....
        /*0cf8*/ 	.word	0x00016010


	//   ....[206]....
        /*0cfc*/ 	.word	0x00016080


	//   ....[207]....
        /*0d00*/ 	.word	0x000160f0


	//   ....[208]....
        /*0d04*/ 	.word	0x00016150


	//   ....[209]....
        /*0d08*/ 	.word	0x000161c0


	//   ....[210]....
        /*0d0c*/ 	.word	0x00016230


	//   ....[211]....
        /*0d10*/ 	.word	0x000162a0


	//   ....[212]....
        /*0d14*/ 	.word	0x00016300


	//   ....[213]....
        /*0d18*/ 	.word	0x00016370


	//   ....[214]....
        /*0d1c*/ 	.word	0x000163e0


	//   ....[215]....
        /*0d20*/ 	.word	0x00016490


	//   ....[216]....
        /*0d24*/ 	.word	0x000164f0


	//   ....[217]....
        /*0d28*/ 	.word	0x000165a0


	//   ....[218]....
        /*0d2c*/ 	.word	0x00016600


	//   ....[219]....
        /*0d30*/ 	.word	0x000166b0


	//   ....[220]....
        /*0d34*/ 	.word	0x00016710


	//   ....[221]....
        /*0d38*/ 	.word	0x000167c0


	//   ....[222]....
        /*0d3c*/ 	.word	0x00016820


	//   ....[223]....
        /*0d40*/ 	.word	0x000168d0


	//   ....[224]....
        /*0d44*/ 	.word	0x00016930


	//   ....[225]....
        /*0d48*/ 	.word	0x000169e0


	//   ....[226]....
        /*0d4c*/ 	.word	0x00016a40


	//   ....[227]....
        /*0d50*/ 	.word	0x00016aa0


	//   ....[228]....
        /*0d54*/ 	.word	0x00016b00


	//   ....[229]....
        /*0d58*/ 	.word	0x00016ee0


	//   ....[230]....
        /*0d5c*/ 	.word	0x000172c0


	//   ....[231]....
        /*0d60*/ 	.word	0x00017d60


	//   ....[232]....
        /*0d64*/ 	.word	0x00017db0


	//   ....[233]....
        /*0d68*/ 	.word	0x00017e00


	//   ....[234]....
        /*0d6c*/ 	.word	0x00017e50


	//   ....[235]....
        /*0d70*/ 	.word	0x00017ea0


	//   ....[236]....
        /*0d74*/ 	.word	0x00017ef0


	//   ....[237]....
        /*0d78*/ 	.word	0x00017f40


	//   ....[238]....
        /*0d7c*/ 	.word	0x00017f90


	//   ....[239]....
        /*0d80*/ 	.word	0x00018000


	//   ....[240]....
        /*0d84*/ 	.word	0x00018070


	//   ....[241]....
        /*0d88*/ 	.word	0x00018120


	//   ....[242]....
        /*0d8c*/ 	.word	0x00018180


	//   ....[243]....
        /*0d90*/ 	.word	0x00018230


	//   ....[244]....
        /*0d94*/ 	.word	0x00018290


	//   ....[245]....
        /*0d98*/ 	.word	0x00018340


	//   ....[246]....
        /*0d9c*/ 	.word	0x000183a0


	//   ....[247]....
        /*0da0*/ 	.word	0x00018450


	//   ....[248]....
        /*0da4*/ 	.word	0x000184b0


	//   ....[249]....
        /*0da8*/ 	.word	0x00018560


	//   ....[250]....
        /*0dac*/ 	.word	0x000185c0


	//   ....[251]....
        /*0db0*/ 	.word	0x00018670


	//   ....[252]....
        /*0db4*/ 	.word	0x000186d0


	//   ....[253]....
        /*0db8*/ 	.word	0x00018740


	//   ....[254]....
        /*0dbc*/ 	.word	0x000187b0


	//   ....[255]....
        /*0dc0*/ 	.word	0x00018860


	//   ....[0]....
        /*0dc4*/ 	.word	0x000188c0


	//   ....[1]....
        /*0dc8*/ 	.word	0x00018970


	//   ....[2]....
        /*0dcc*/ 	.word	0x000189d0


	//   ....[3]....
        /*0dd0*/ 	.word	0x00018a80


	//   ....[4]....
        /*0dd4*/ 	.word	0x00018ae0


	//   ....[5]....
        /*0dd8*/ 	.word	0x00018b90


	//   ....[6]....
        /*0ddc*/ 	.word	0x00018bf0


	//   ....[7]....
        /*0de0*/ 	.word	0x00018ca0


	//   ....[8]....
        /*0de4*/ 	.word	0x00018d00


	//   ....[9]....
        /*0de8*/ 	.word	0x00018db0


	//   ....[10]....
        /*0dec*/ 	.word	0x00018e10


	//   ....[11]....
        /*0df0*/ 	.word	0x00018e80


	//   ....[12]....
        /*0df4*/ 	.word	0x00018ef0


	//   ....[13]....
        /*0df8*/ 	.word	0x000192d0


	//   ....[14]....
        /*0dfc*/ 	.word	0x000196c0


	//   ....[15]....
        /*0e00*/ 	.word	0x0001a1e0


	//   ....[16]....
        /*0e04*/ 	.word	0x0001a220


	//   ....[17]....
        /*0e08*/ 	.word	0x0001a270


	//   ....[18]....
        /*0e0c*/ 	.word	0x0001a2b0


	//   ....[19]....
        /*0e10*/ 	.word	0x0001a300


	//   ....[20]....
        /*0e14*/ 	.word	0x0001a340


	//   ....[21]....
        /*0e18*/ 	.word	0x0001a390


	//   ....[22]....
        /*0e1c*/ 	.word	0x0001a3d0


	//   ....[23]....
        /*0e20*/ 	.word	0x0001a420


	//   ....[24]....
        /*0e24*/ 	.word	0x0001a490


	//   ....[25]....
        /*0e28*/ 	.word	0x0001a500


	//   ....[26]....
        /*0e2c*/ 	.word	0x0001a5b0


	//   ....[27]....
        /*0e30*/ 	.word	0x0001a610


	//   ....[28]....
        /*0e34*/ 	.word	0x0001a6c0


	//   ....[29]....
        /*0e38*/ 	.word	0x0001a720


	//   ....[30]....
        /*0e3c*/ 	.word	0x0001a7d0


	//   ....[31]....
        /*0e40*/ 	.word	0x0001a830


	//   ....[32]....
        /*0e44*/ 	.word	0x0001a8e0


	//   ....[33]....
        /*0e48*/ 	.word	0x0001a940


	//   ....[34]....
        /*0e4c*/ 	.word	0x0001a9f0


	//   ....[35]....
        /*0e50*/ 	.word	0x0001aa50


	//   ....[36]....
        /*0e54*/ 	.word	0x0001ab00


	//   ....[37]....
        /*0e58*/ 	.word	0x0001ab60


	//   ....[38]....
        /*0e5c*/ 	.word	0x0001abb0


	//   ....[39]....
        /*0e60*/ 	.word	0x0001abf0


	//   ....[40]....
        /*0e64*/ 	.word	0x0001ac40


	//   ....[41]....
        /*0e68*/ 	.word	0x0001ac80


	//   ....[42]....
        /*0e6c*/ 	.word	0x0001acd0


	//   ....[43]....
        /*0e70*/ 	.word	0x0001ad10


	//   ....[44]....
        /*0e74*/ 	.word	0x0001ad60


	//   ....[45]....
        /*0e78*/ 	.word	0x0001ada0


	//   ....[46]....
        /*0e7c*/ 	.word	0x0001adf0


	//   ....[47]....
        /*0e80*/ 	.word	0x0001ae50


	//   ....[48]....
        /*0e84*/ 	.word	0x0001aea0


	//   ....[49]....
        /*0e88*/ 	.word	0x0001af00


	//   ....[50]....
        /*0e8c*/ 	.word	0x0001af50


	//   ....[51]....
        /*0e90*/ 	.word	0x0001afb0


	//   ....[52]....
        /*0e94*/ 	.word	0x0001b000


	//   ....[53]....
        /*0e98*/ 	.word	0x0001b050


	//   ....[54]....
        /*0e9c*/ 	.word	0x0001b0c0


	//   ....[55]....
        /*0ea0*/ 	.word	0x0001b130


	//   ....[56]....
        /*0ea4*/ 	.word	0x0001b1a0


	//   ....[57]....
        /*0ea8*/ 	.word	0x0001b200


	//   ....[58]....
        /*0eac*/ 	.word	0x0001b270


	//   ....[59]....
        /*0eb0*/ 	.word	0x0001b2e0


	//   ....[60]....
        /*0eb4*/ 	.word	0x0001b350


	//   ....[61]....
        /*0eb8*/ 	.word	0x0001b3b0


	//   ....[62]....
        /*0ebc*/ 	.word	0x0001b420


	//   ....[63]....
        /*0ec0*/ 	.word	0x0001b490


	//   ....[64]....
        /*0ec4*/ 	.word	0x0001b500


	//   ....[65]....
        /*0ec8*/ 	.word	0x0001b560


	//   ....[66]....
        /*0ecc*/ 	.word	0x0001b5d0


	//   ....[67]....
        /*0ed0*/ 	.word	0x0001b640


	//   ....[68]....
        /*0ed4*/ 	.word	0x0001b6b0


	//   ....[69]....
        /*0ed8*/ 	.word	0x0001b710


	//   ....[70]....
        /*0edc*/ 	.word	0x0001b780


	//----- nvinfo : EIATTR_EXIT_INSTR_OFFSETS
	.align		4
.L_188:
        /*0ee0*/ 	.byte	0x04, 0x1c
        /*0ee2*/ 	.short	(.L_190 - .L_189)


	//   ....[0]....
.L_189:
        /*0ee4*/ 	.word	0x000000a0


	//   ....[1]....
        /*0ee8*/ 	.word	0x00015c60


	//----- nvinfo : EIATTR_MAX_THREADS
	.align		4
.L_190:
        /*0eec*/ 	.byte	0x04, 0x05
        /*0eee*/ 	.short	(.L_192 - .L_191)
.L_191:
        /*0ef0*/ 	.word	0x00000080
        /*0ef4*/ 	.word	0x00000001
        /*0ef8*/ 	.word	0x00000001


	//----- nvinfo : EIATTR_CRS_STACK_SIZE
	.align		4
.L_192:
        /*0efc*/ 	.byte	0x04, 0x1e
        /*0efe*/ 	.short	(.L_194 - .L_193)
.L_193:
        /*0f00*/ 	.word	0x00000000
.L_194:


//--------------------- .nv.info._ZN7cutlass13device_kernelIN5flash19enable_sm80_to_sm89INS1_16FlashAttnFwdSm80INS1_25CollectiveMainloopFwdSm80ILi4ELi1ELb0EN4cute5tupleIJNS5_1CILi128EEENS7_ILi112EEENS7_ILi64EEEEEELi64ENS_10bfloat16_tEfNS_4arch4Sm80ELb1ELb0ELb1ELb1ELb1ELb0ELb1ELb0EEENS1_21CollectiveEpilogueFwdINS6_IJS8_SA_S9_EEENS6_IJNS7_ILi1EEESI_SI_EEESC_SE_Li128ELb1ELb1ELb0ELb0EEENS1_19SingleTileSchedulerILb1ELb0ELb1ELi128EEEEEEEEEvNT_6ParamsE --------------------------
	.section	.nv.info._ZN7cutlass13device_kernelIN5flash19enable_sm80_to_sm89INS1_16FlashAttnFwdSm80INS1_25CollectiveMainloopFwdSm80ILi4ELi1ELb0EN4cute5tupleIJNS5_1CILi128EEENS7_ILi112EEENS7_ILi64EEEEEELi64ENS_10bfloat16_tEfNS_4arch4Sm80ELb1ELb0ELb1ELb1ELb1ELb0ELb1ELb0EEENS1_21CollectiveEpilogueFwdINS6_IJS8_SA_S9_EEENS6_IJNS7_ILi1EEESI_SI_EEESC_SE_Li128ELb1ELb1ELb0ELb0EEENS1_19SingleTileSchedulerILb1ELb0ELb1ELi128EEEEEEEEEvNT_6ParamsE,"",@"SHT_CUDA_INFO"
	.sectionflags	@""
	.align	4


	//----- nvinfo : EIATTR_CUDA_API_VERSION
	.align		4
        /*0000*/ 	.byte	0x04, 0x37
        /*0002*/ 	.short	(.L_196 - .L_195)
.L_195:
        /*0004*/ 	.word	0x00000082


	//----- nvinfo : EIATTR_SW2861232_WAR
	.align		4
.L_196:
        /*0008*/ 	.byte	0x01, 0x35
	.zero		2


	//----- nvinfo : EIATTR_PARAM_CBANK
	.align		4
        /*000c*/ 	.byte	0x04, 0x0a
        /*000e*/ 	.short	(.L_198 - .L_197)
	.align		4
.L_197:
        /*0010*/ 	.word	index@(.nv.constant0._ZN7cutlass13device_kernelIN5flash19enable_sm80_to_sm89INS1_16FlashAttnFwdSm80INS1_25CollectiveMainloopFwdSm80ILi4ELi1ELb0EN4cute5tupleIJNS5_1CILi128EEENS7_ILi112EEENS7_ILi64EEEEEELi64ENS_10bfloat16_tEfNS_4arch4Sm80ELb1ELb0ELb1ELb1ELb1ELb0ELb1ELb0EEENS1_21CollectiveEpilogueFwdINS6_IJS8_SA_S9_EEENS6_IJNS7_ILi1EEESI_SI_EEESC_SE_Li128ELb1ELb1ELb0ELb0EEENS1_19SingleTileSchedulerILb1ELb0ELb1ELi128EEEEEEEEEvNT_6ParamsE)
        /*0014*/ 	.short	0x0160
        /*0016*/ 	.short	0x0418


	//----- nvinfo : EIATTR_CBANK_PARAM_SIZE
	.align		4
.L_198:
        /*0018*/ 	.byte	0x03, 0x19
        /*001a*/ 	.short	0x0418


	//----- nvinfo : EIATTR_KPARAM_INFO
	.align		4
        /*001c*/ 	.byte	0x04, 0x17
        /*001e*/ 	.short	(.L_200 - .L_199)
.L_199:
        /*0020*/ 	.word	0x00000000
        /*0024*/ 	.short	0x0000
        /*0026*/ 	.short	0x0000
        /*0028*/ 	.byte	0x00, 0xf0, 0x61, 0x10


	//----- nvinfo : EIATTR_MAXREG_COUNT
	.align		4
.L_200:
        /*002c*/ 	.byte	0x03, 0x1b
        /*002e*/ 	.short	0x00ff


	//----- nvinfo : EIATTR_NUM_BARRIERS
	.align		4
        /*0030*/ 	.byte	0x02, 0x4c
        /*0032*/ 	.byte	0x02
	.zero		1


	//----- nvinfo : EIATTR_ANNOTATIONS
	.align		4
        /*0034*/ 	.byte	0x04, 0x55
        /*0036*/ 	.short	(.L_202 - .L_201)


	//   ....[0]....
.L_201:
        /* <DEDUP_REMOVED lines=52> */


	//----- nvinfo : EIATTR_MERCURY_ISA_VERSION
	.align		4
.L_202:
        /*0368*/ 	.byte	0x03, 0x5f
        /*036a*/ 	.short	0x0000


	//----- nvinfo : EIATTR_COOP_GROUP_MASK_REGIDS
	.align		4
        /*036c*/ 	.byte	0x04, 0x29
        /*036e*/ 	.short	(.L_204 - .L_203)


	//   ....[0]....
.L_203:
        /*0370*/ 	.word	0xffffffff


	//   ....[1]....
        /*0374*/ 	.word	0xffffffff


	//   ....[2]....
        /*0378*/ 	.word	0xffffffff


	//   ....[3]....
        /*037c*/ 	.word	0xffffffff


	//   ....[4]....
        /*0380*/ 	.word	0xffffffff


	//   ....[5]....
        /*0384*/ 	.word	0xffffffff


	//   ....[6]....
        /*0388*/ 	.word	0xffffffff


	//   ....[7]....
        /*038c*/ 	.word	0xffffffff


	//   ....[8]....
        /*0390*/ 	.word	0xffffffff


	//   ....[9]....
        /*0394*/ 	.word	0xffffffff


	//   ....[10]....
        /*0398*/ 	.word	0xffffffff


	//   ....[11]....
        /*039c*/ 	.word	0xffffffff


	//   ....[12]....
        /*03a0*/ 	.word	0xffffffff


	//   ....[13]....
        /*03a4*/ 	.word	0xffffffff


	//   ....[14]....
        /*03a8*/ 	.word	0xffffffff


	//   ....[15]....
        /*03ac*/ 	.word	0xffffffff


	//   ....[16]....
        /*03b0*/ 	.word	0xffffffff


	//   ....[17]....
        /*03b4*/ 	.word	0xffffffff


	//   ....[18]....
        /*03b8*/ 	.word	0xffffffff


	//   ....[19]....
        /*03bc*/ 	.word	0xffffffff


	//   ....[20]....
        /*03c0*/ 	.word	0xffffffff


	//   ....[21]....
        /*03c4*/ 	.word	0xffffffff


	//   ....[22]....
        /*03c8*/ 	.word	0xffffffff


	//   ....[23]....
        /*03cc*/ 	.word	0xffffffff


	//   ....[24]....
        /*03d0*/ 	.word	0xffffffff


	//   ....[25]....
        /*03d4*/ 	.word	0xffffffff


	//   ....[26]....
        /*03d8*/ 	.word	0xffffffff


	//   ....[27]....
        /*03dc*/ 	.word	0xffffffff


	//   ....[28]....
        /*03e0*/ 	.word	0xffffffff


	//   ....[29]....
        /*03e4*/ 	.word	0xffffffff


	//   ....[30]....
        /*03e8*/ 	.word	0xffffffff


	//   ....[31]....
        /*03ec*/ 	.word	0xffffffff


	//   ....[32]....
        /*03f0*/ 	.word	0xffffffff


	//   ....[33]....
        /*03f4*/ 	.word	0xffffffff


	//   ....[34]....
        /*03f8*/ 	.word	0xffffffff


	//   ....[35]....
        /*03fc*/ 	.word	0xffffffff


	//   ....[36]....
        /*0400*/ 	.word	0xffffffff


	//   ....[37]....
        /*0404*/ 	.word	0xffffffff


	//   ....[38]....
        /*0408*/ 	.word	0xffffffff


	//   ....[39]....
        /*040c*/ 	.word	0xffffffff


	//   ....[40]....
        /*0410*/ 	.word	0xffffffff


	//   ....[41]....
        /*0414*/ 	.word	0xffffffff


	//   ....[42]....
        /*0418*/ 	.word	0xffffffff


	//   ....[43]....
        /*041c*/ 	.word	0xffffffff


	//   ....[44]....
        /*0420*/ 	.word	0xffffffff


	//   ....[45]....
        /*0424*/ 	.word	0xffffffff


	//   ....[46]....
        /*0428*/ 	.word	0xffffffff


	//   ....[47]....
        /*042c*/ 	.word	0xffffffff


	//   ....[48]....
        /*0430*/ 	.word	0xffffffff


	//   ....[49]....
        /*0434*/ 	.word	0xffffffff


	//   ....[50]....
        /*0438*/ 	.word	0xffffffff


	//   ....[51]....
        /*043c*/ 	.word	0xffffffff


	//   ....[52]....
        /*0440*/ 	.word	0xffffffff


	//   ....[53]....
        /*0444*/ 	.word	0xffffffff


	//   ....[54]....
        /*0448*/ 	.word	0xffffffff


	//   ....[55]....
        /*044c*/ 	.word	0xffffffff


	//   ....[56]....
        /*0450*/ 	.word	0xffffffff


	//   ....[57]....
        /*0454*/ 	.word	0xffffffff


	//   ....[58]....
        /*0458*/ 	.word	0xffffffff


	//   ....[59]....
        /*045c*/ 	.word	0xffffffff


	//   ....[60]....
        /*0460*/ 	.word	0xffffffff


	//   ....[61]....
        /*0464*/ 	.word	0xffffffff


	//   ....[62]....
        /*0468*/ 	.word	0xffffffff


	//   ....[63]....
        /*046c*/ 	.word	0xffffffff


	//   ....[64]....
        /*0470*/ 	.word	0xffffffff


	//   ....[65]....
        /*0474*/ 	.word	0xffffffff


	//   ....[66]....
        /*0478*/ 	.word	0xffffffff


	//   ....[67]....
        /*047c*/ 	.word	0xffffffff


	//   ....[68]....
        /*0480*/ 	.word	0xffffffff


	//   ....[69]....
        /*0484*/ 	.word	0xffffffff


	//   ....[70]....
        /*0488*/ 	.word	0xffffffff


	//   ....[71]....
        /*048c*/ 	.word	0xffffffff


	//   ....[72]....
        /*0490*/ 	.word	0xffffffff


	//   ....[73]....
        /*0494*/ 	.word	0xffffffff


	//   ....[74]....
        /*0498*/ 	.word	0xffffffff


	//   ....[75]....
        /*049c*/ 	.word	0xffffffff


	//   ....[76]....
        /*04a0*/ 	.word	0xffffffff


	//   ....[77]....
        /*04a4*/ 	.word	0xffffffff


	//   ....[78]....
        /*04a8*/ 	.word	0xffffffff


	//   ....[79]....
        /*04ac*/ 	.word	0xffffffff


	//   ....[80]....
        /*04b0*/ 	.word	0xffffffff


	//   ....[81]....
        /*04b4*/ 	.word	0xffffffff


	//   ....[82]....
        /*04b8*/ 	.word	0xffffffff


	//   ....[83]....
        /*04bc*/ 	.word	0xffffffff


	//   ....[84]....
        /*04c0*/ 	.word	0xffffffff


	//   ....[85]....
        /*04c4*/ 	.word	0xffffffff


	//   ....[86]....
        /*04c8*/ 	.word	0xffffffff


	//   ....[87]....
        /*04cc*/ 	.word	0xffffffff


	//   ....[88]....
        /*04d0*/ 	.word	0xffffffff


	//   ....[89]....
        /*04d4*/ 	.word	0xffffffff


	//   ....[90]....
        /*04d8*/ 	.word	0xffffffff


	//   ....[91]....
        /*04dc*/ 	.word	0xffffffff


	//   ....[92]....
        /*04e0*/ 	.word	0xffffffff


	//   ....[93]....
        /*04e4*/ 	.word	0xffffffff


	//   ....[94]....
        /*04e8*/ 	.word	0xffffffff


	//   ....[95]....
        /*04ec*/ 	.word	0xffffffff


	//   ....[96]....
        /*04f0*/ 	.word	0xffffffff


	//   ....[97]....
        /*04f4*/ 	.word	0xffffffff


	//   ....[98]....
        /*04f8*/ 	.word	0xffffffff


	//   ....[99]....
        /*04fc*/ 	.word	0xffffffff


	//   ....[100]....
        /*0500*/ 	.word	0xffffffff


	//   ....[101]....
        /*0504*/ 	.word	0xffffffff


	//   ....[102]....
        /*0508*/ 	.word	0xffffffff


	//   ....[103]....
        /*050c*/ 	.word	0xffffffff


	//   ....[104]....
        /*0510*/ 	.word	0xffffffff


	//   ....[105]....
        /*0514*/ 	.word	0xffffffff


	//   ....[106]....
        /*0518*/ 	.word	0xffffffff


	//   ....[107]....
        /*051c*/ 	.word	0xffffffff


	//   ....[108]....
        /*0520*/ 	.word	0xffffffff


	//   ....[109]....
        /*0524*/ 	.word	0xffffffff


	//   ....[110]....
        /*0528*/ 	.word	0xffffffff


	//   ....[111]....
        /*052c*/ 	.word	0xffffffff


	//   ....[112]....
        /*0530*/ 	.word	0xffffffff


	//   ....[113]....
        /*0534*/ 	.word	0xffffffff


	//   ....[114]....
        /*0538*/ 	.word	0xffffffff


	//   ....[115]....
        /*053c*/ 	.word	0xffffffff


	//   ....[116]....
        /*0540*/ 	.word	0xffffffff


	//   ....[117]....
        /*0544*/ 	.word	0xffffffff


	//   ....[118]....
        /*0548*/ 	.word	0xffffffff


	//   ....[119]....
        /*054c*/ 	.word	0xffffffff


	//   ....[120]....
        /*0550*/ 	.word	0xffffffff


	//   ....[121]....
        /*0554*/ 	.word	0xffffffff


	//   ....[122]....
        /*0558*/ 	.word	0xffffffff


	//   ....[123]....
        /*055c*/ 	.word	0xffffffff


	//   ....[124]....
        /*0560*/ 	.word	0xffffffff


	//   ....[125]....
        /*0564*/ 	.word	0xffffffff


	//   ....[126]....
        /*0568*/ 	.word	0xffffffff


	//   ....[127]....
        /*056c*/ 	.word	0xffffffff


	//   ....[128]....
        /*0570*/ 	.word	0xffffffff


	//   ....[129]....
        /*0574*/ 	.word	0xffffffff


	//   ....[130]....
        /*0578*/ 	.word	0xffffffff


	//   ....[131]....
        /*057c*/ 	.word	0xffffffff


	//   ....[132]....
        /*0580*/ 	.word	0xffffffff


	//   ....[133]....
        /*0584*/ 	.word	0xffffffff


	//   ....[134]....
        /*0588*/ 	.word	0xffffffff


	//   ....[135]....
        /*058c*/ 	.word	0xffffffff


	//   ....[136]....
        /*0590*/ 	.word	0xffffffff


	//   ....[137]....
        /*0594*/ 	.word	0xffffffff


	//   ....[138]....
        /*0598*/ 	.word	0xffffffff


	//   ....[139]....
        /*059c*/ 	.word	0xffffffff


	//   ....[140]....
        /*05a0*/ 	.word	0xffffffff


	//   ....[141]....
        /*05a4*/ 	.word	0xffffffff


	//   ....[142]....
        /*05a8*/ 	.word	0xffffffff


	//   ....[143]....
        /*05ac*/ 	.word	0xffffffff


	//   ....[144]....
        /*05b0*/ 	.word	0xffffffff


	//   ....[145]....
        /*05b4*/ 	.word	0xffffffff


	//   ....[146]....
        /*05b8*/ 	.word	0xffffffff


	//   ....[147]....
        /*05bc*/ 	.word	0xffffffff


	//   ....[148]....
        /*05c0*/ 	.word	0xffffffff


	//   ....[149]....
        /*05c4*/ 	.word	0xffffffff


	//   ....[150]....
        /*05c8*/ 	.word	0xffffffff


	//   ....[151]....
        /*05cc*/ 	.word	0xffffffff


	//   ....[152]....
        /*05d0*/ 	.word	0xffffffff


	//   ....[153]....
        /*05d4*/ 	.word	0xffffffff


	//   ....[154]....
        /*05d8*/ 	.word	0xffffffff


	//   ....[155]....
        /*05dc*/ 	.word	0xffffffff


	//   ....[156]....
        /*05e0*/ 	.word	0xffffffff


	//   ....[157]....
        /*05e4*/ 	.word	0xffffffff


	//   ....[158]....
        /*05e8*/ 	.word	0xffffffff


	//   ....[159]....
        /*05ec*/ 	.word	0xffffffff


	//   ....[160]....
        /*05f0*/ 	.word	0xffffffff


	//   ....[161]....
        /*05f4*/ 	.word	0xffffffff


	//   ....[162]....
        /*05f8*/ 	.word	0xffffffff


	//   ....[163]....
        /*05fc*/ 	.word	0xffffffff


	//   ....[164]....
        /*0600*/ 	.word	0xffffffff


	//   ....[165]....
        /*0604*/ 	.word	0xffffffff


	//   ....[166]....
        /*0608*/ 	.word	0xffffffff


	//   ....[167]....
        /*060c*/ 	.word	0xffffffff


	//   ....[168]....
        /*0610*/ 	.word	0xffffffff


	//   ....[169]....
        /*0614*/ 	.word	0xffffffff


	//   ....[170]....
        /*0618*/ 	.word	0xffffffff


	//   ....[171]....
        /*061c*/ 	.word	0xffffffff


	//   ....[172]....
        /*0620*/ 	.word	0xffffffff


	//   ....[173]....
        /*0624*/ 	.word	0xffffffff


	//   ....[174]....
        /*0628*/ 	.word	0xffffffff


	//   ....[175]....
        /*062c*/ 	.word	0xffffffff


	//   ....[176]....
        /*0630*/ 	.word	0xffffffff


	//   ....[177]....
        /*0634*/ 	.word	0xffffffff


	//   ....[178]....
        /*0638*/ 	.word	0xffffffff


	//   ....[179]....
        /*063c*/ 	.word	0xffffffff


	//   ....[180]....
        /*0640*/ 	.word	0xffffffff


	//   ....[181]....
        /*0644*/ 	.word	0xffffffff


	//   ....[182]....
        /*0648*/ 	.word	0xffffffff


	//   ....[183]....
        /*064c*/ 	.word	0xffffffff


	//   ....[184]....
        /*0650*/ 	.word	0xffffffff


	//   ....[185]....
        /*0654*/ 	.word	0xffffffff


	//   ....[186]....
        /*0658*/ 	.word	0xffffffff


	//   ....[187]....
        /*065c*/ 	.word	0xffffffff


	//   ....[188]....
        /*0660*/ 	.word	0xffffffff


	//   ....[189]....
        /*0664*/ 	.word	0xffffffff


	//   ....[190]....
        /*0668*/ 	.word	0xffffffff


	//   ....[191]....
        /*066c*/ 	.word	0xffffffff


	//   ....[192]....
        /*0670*/ 	.word	0xffffffff


	//   ....[193]....
        /*0674*/ 	.word	0xffffffff


	//   ....[194]....
        /*0678*/ 	.word	0xffffffff


	//----- nvinfo : EIATTR_COOP_GROUP_INSTR_OFFSETS
	.align		4
.L_204:
        /*067c*/ 	.byte	0x04, 0x28
        /*067e*/ 	.short	(.L_206 - .L_205)


	//   ....[0]....
.L_205:
        /*0680*/ 	.word	0x000000a0


	//   ....[1]....
        /*0684*/ 	.word	0x00001150


	//   ....[2]....
        /*0688*/ 	.word	0x00001190


	//   ....[3]....
        /*068c*/ 	.word	0x00001360


	//   ....[4]....
        /*0690*/ 	.word	0x00001390


	//   ....[5]....
        /*0694*/ 	.word	0x00001420


	//   ....[6]....
        /*0698*/ 	.word	0x00001450


	//   ....[7]....
        /*069c*/ 	.word	0x000014e0


	//   ....[8]....
        /*06a0*/ 	.word	0x00001510


	//   ....[9]....
        /*06a4*/ 	.word	0x000015a0


	//   ....[10]....
        /*06a8*/ 	.word	0x000015d0


	//   ....[11]....
        /*06ac*/ 	.word	0x00001660


	//   ....[12]....
        /*06b0*/ 	.word	0x00001690


	//   ....[13]....
        /*06b4*/ 	.word	0x00001720


	//   ....[14]....
        /*06b8*/ 	.word	0x00001750


	//   ....[15]....
        /*06bc*/ 	.word	0x000017d0


	//   ....[16]....
        /*06c0*/ 	.word	0x00001810


	//   ....[17]....
        /*06c4*/ 	.word	0x00001cf0


	//   ....[18]....
        /*06c8*/ 	.word	0x00001d00


	//   ....[19]....
        /*06cc*/ 	.word	0x00001d10


	//   ....[20]....
        /*06d0*/ 	.word	0x00001d20


	//   ....[21]....
        /*06d4*/ 	.word	0x00001d30


	//   ....[22]....
        /*06d8*/ 	.word	0x00001d40


	//   ....[23]....
        /*06dc*/ 	.word	0x00001d50


	//   ....[24]....
        /*06e0*/ 	.word	0x00001d70


	//   ....[25]....
        /*06e4*/ 	.word	0x00001d90


	//   ....[26]....
        /*06e8*/ 	.word	0x00001dc0


	//   ....[27]....
        /*06ec*/ 	.word	0x00001dd0


	//   ....[28]....
        /*06f0*/ 	.word	0x00001de0


	//   ....[29]....
        /*06f4*/ 	.word	0x00001df0


	//   ....[30]....
        /*06f8*/ 	.word	0x00001e00


	//   ....[31]....
        /*06fc*/ 	.word	0x00002340


	//   ....[32]....
        /*0700*/ 	.word	0x00002350


	//   ....[33]....
        /*0704*/ 	.word	0x00002360


	//   ....[34]....
        /*0708*/ 	.word	0x00002370


	//   ....[35]....
        /*070c*/ 	.word	0x00002400


	//   ....[36]....
        /*0710*/ 	.word	0x000024e0


	//   ....[37]....
        /*0714*/ 	.word	0x000024f0


	//   ....[38]....
        /*0718*/ 	.word	0x00002510


	//   ....[39]....
        /*071c*/ 	.word	0x00002520


	//   ....[40]....
        /*0720*/ 	.word	0x00002540


	//   ....[41]....
        /*0724*/ 	.word	0x00002550


	//   ....[42]....
        /*0728*/ 	.word	0x00002570


	//   ....[43]....
        /*072c*/ 	.word	0x000025d0


	//   ....[44]....
        /*0730*/ 	.word	0x00002770


	//   ....[45]....
        /*0734*/ 	.word	0x00003140


	//   ....[46]....
        /*0738*/ 	.word	0x00003160


	//   ....[47]....
        /*073c*/ 	.word	0x00003170


	//   ....[48]....
        /*0740*/ 	.word	0x00003180


	//   ....[49]....
        /*0744*/ 	.word	0x00003190


	//   ....[50]....
        /*0748*/ 	.word	0x000031a0


	//   ....[51]....
        /*074c*/ 	.word	0x000031b0


	//   ....[52]....
        /*0750*/ 	.word	0x000031c0


	//   ....[53]....
        /*0754*/ 	.word	0x000031e0


	//   ....[54]....
        /*0758*/ 	.word	0x00003200


	//   ....[55]....
        /*075c*/ 	.word	0x00003220


	//   ....[56]....
        /*0760*/ 	.word	0x00003250


	//   ....[57]....
        /*0764*/ 	.word	0x00003270


	//   ....[58]....
        /*0768*/ 	.word	0x00003290


	//   ....[59]....
        /*076c*/ 	.word	0x000042c0


	//   ....[60]....
        /*0770*/ 	.word	0x000042e0


	//   ....[61]....
        /*0774*/ 	.word	0x00004300


	//   ....[62]....
        /*0778*/ 	.word	0x00004310


	//   ....[63]....
        /*077c*/ 	.word	0x00005330


	//   ....[64]....
        /*0780*/ 	.word	0x00005360


	//   ....[65]....
        /*0784*/ 	.word	0x00005600


	//   ....[66]....
        /*0788*/ 	.word	0x00005650


	//   ....[67]....
        /*078c*/ 	.word	0x00005690


	//   ....[68]....
        /*0790*/ 	.word	0x000057d0


	//   ....[69]....
        /*0794*/ 	.word	0x00005c60


	//   ....[70]....
        /*0798*/ 	.word	0x00005da0


	//   ....[71]....
        /*079c*/ 	.word	0x000085c0


	//   ....[72]....
        /*07a0*/ 	.word	0x000085e0


	//   ....[73]....
        /*07a4*/ 	.word	0x000085f0


	//   ....[74]....
        /*07a8*/ 	.word	0x00008600


	//   ....[75]....
        /*07ac*/ 	.word	0x00008610


	//   ....[76]....
        /*07b0*/ 	.word	0x00008620


	//   ....[77]....
        /*07b4*/ 	.word	0x00008630


	//   ....[78]....
        /*07b8*/ 	.word	0x00008650


	//   ....[79]....
        /*07bc*/ 	.word	0x00008670


	//   ....[80]....
        /*07c0*/ 	.word	0x00008690


	//   ....[81]....
        /*07c4*/ 	.word	0x000086d0


	//   ....[82]....
        /*07c8*/ 	.word	0x00008710


	//   ....[83]....
        /*07cc*/ 	.word	0x00008730


	//   ....[84]....
        /*07d0*/ 	.word	0x00008740


	//   ....[85]....
        /*07d4*/ 	.word	0x0000a090


	//   ....[86]....
        /*07d8*/ 	.word	0x0000a0b0


	//   ....[87]....
        /*07dc*/ 	.word	0x0000a0c0


	//   ....[88]....
        /*07e0*/ 	.word	0x0000a0d0


	//   ....[89]....
        /*07e4*/ 	.word	0x0000a0e0


	//   ....[90]....
        /*07e8*/ 	.word	0x0000a0f0


	//   ....[91]....
        /*07ec*/ 	.word	0x0000a100


	//   ....[92]....
        /*07f0*/ 	.word	0x0000a120


	//   ....[93]....
        /*07f4*/ 	.word	0x0000a130


	//   ....[94]....
        /*07f8*/ 	.word	0x0000a150


	//   ....[95]....
        /*07fc*/ 	.word	0x0000a1a0


	//   ....[96]....
        /*0800*/ 	.word	0x0000a1e0


	//   ....[97]....
        /*0804*/ 	.word	0x0000a200


	//   ....[98]....
        /*0808*/ 	.word	0x0000a210


	//   ....[99]....
        /*080c*/ 	.word	0x0000a4d0


	//   ....[100]....
        /*0810*/ 	.word	0x0000a4e0


	//   ....[101]....
        /*0814*/ 	.word	0x0000a4f0


	//   ....[102]....
        /*0818*/ 	.word	0x0000a500


	//   ....[103]....
        /*081c*/ 	.word	0x0000b020


	//   ....[104]....
        /*0820*/ 	.word	0x0000b5e0


	//   ....[105]....
        /*0824*/ 	.word	0x0000b7d0


	//   ....[106]....
        /*0828*/ 	.word	0x0000b990


	//   ....[107]....
        /*082c*/ 	.word	0x0000bb50


	//   ....[108]....
        /*0830*/ 	.word	0x0000bbd0


	//   ....[109]....
        /*0834*/ 	.word	0x0000bc80


	//   ....[110]....
        /*0838*/ 	.word	0x0000bcc0


	//   ....[111]....
        /*083c*/ 	.word	0x0000eaf0


	//   ....[112]....
        /*0840*/ 	.word	0x0000eb10


	//   ....[113]....
        /*0844*/ 	.word	0x0000eb20


	//   ....[114]....
        /*0848*/ 	.word	0x0000eb30


	//   ....[115]....
        /*084c*/ 	.word	0x0000eb40


	//   ....[116]....
        /*0850*/ 	.word	0x0000eb50


	//   ....[117]....
        /*0854*/ 	.word	0x0000eb60


	//   ....[118]....
        /*0858*/ 	.word	0x0000eb70


	//   ....[119]....
        /*085c*/ 	.word	0x0000eb90


	//   ....[120]....
        /*0860*/ 	.word	0x0000eba0


	//   ....[121]....
        /*0864*/ 	.word	0x0000ebc0


	//   ....[122]....
        /*0868*/ 	.word	0x0000ebf0


	//   ....[123]....
        /*086c*/ 	.word	0x0000ec10


	//   ....[124]....
        /*0870*/ 	.word	0x0000ec20


	//   ....[125]....
        /*0874*/ 	.word	0x0000f0a0


	//   ....[126]....
        /*0878*/ 	.word	0x0000f0c0


	//   ....[127]....
        /*087c*/ 	.word	0x0000f0e0


	//   ....[128]....
        /*0880*/ 	.word	0x0000f110


	//   ....[129]....
        /*0884*/ 	.word	0x0000f140


	//   ....[130]....
        /*0888*/ 	.word	0x0000f190


	//   ....[131]....
        /*088c*/ 	.word	0x0000f1c0


	//   ....[132]....
        /*0890*/ 	.word	0x0000f1e0


	//   ....[133]....
        /*0894*/ 	.word	0x0000f220


	//   ....[134]....
        /*0898*/ 	.word	0x0000f250


	//   ....[135]....
        /*089c*/ 	.word	0x0000f280


	//   ....[136]....
        /*08a0*/ 	.word	0x0000f2a0


	//   ....[137]....
        /*08a4*/ 	.word	0x0000f2d0


	//   ....[138]....
        /*08a8*/ 	.word	0x0000f2f0


	//   ....[139]....
        /*08ac*/ 	.word	0x00010c80


	//   ....[140]....
        /*08b0*/ 	.word	0x00010df0


	//   ....[141]....
        /*08b4*/ 	.word	0x000110b0


	//   ....[142]....
        /*08b8*/ 	.word	0x000110e0


	//   ....[143]....
        /*08bc*/ 	.word	0x00011100


	//   ....[144]....
        /*08c0*/ 	.word	0x000111f0


	//   ....[145]....
        /*08c4*/ 	.word	0x000112a0


	//   ....[146]....
        /*08c8*/ 	.word	0x00011530


	//   ....[147]....
        /*08cc*/ 	.word	0x000141b0


	//   ....[148]....
        /*08d0*/ 	.word	0x000141c0


	//   ....[149]....
        /*08d4*/ 	.word	0x000141d0


	//   ....[150]....
        /*08d8*/ 	.word	0x000141e0


	//   ....[151]....
        /*08dc*/ 	.word	0x00014210


	//   ....[152]....
        /*08e0*/ 	.word	0x00014230


	//   ....[153]....
        /*08e4*/ 	.word	0x00014250


	//   ....[154]....
        /*08e8*/ 	.word	0x00014260


	//   ....[155]....
        /*08ec*/ 	.word	0x000156c0


	//   ....[156]....
        /*08f0*/ 	.word	0x00015700


	//   ....[157]....
        /*08f4*/ 	.word	0x00015720


	//   ....[158]....
        /*08f8*/ 	.word	0x00015750


	//   ....[159]....
        /*08fc*/ 	.word	0x00015780


	//   ....[160]....
        /*0900*/ 	.word	0x000157c0


	//   ....[161]....
        /*0904*/ 	.word	0x00015800


	//   ....[162]....
        /*0908*/ 	.word	0x00015820


	//   ....[163]....
        /*090c*/ 	.word	0x000158b0


	//   ....[164]....
        /*0910*/ 	.word	0x000158c0


	//   ....[165]....
        /*0914*/ 	.word	0x000158f0


	//   ....[166]....
        /*0918*/ 	.word	0x00015930


	//   ....[167]....
        /*091c*/ 	.word	0x00015950


	//   ....[168]....
        /*0920*/ 	.word	0x00015980


	//   ....[169]....
        /*0924*/ 	.word	0x000159d0


	//   ....[170]....
        /*0928*/ 	.word	0x00015a00


	//   ....[171]....
        /*092c*/ 	.word	0x00015a10


	//   ....[172]....
        /*0930*/ 	.word	0x00015b10


	//   ....[173]....
        /*0934*/ 	.word	0x00015b30


	//   ....[174]....
        /*0938*/ 	.word	0x00015b50


	//   ....[175]....
        /*093c*/ 	.word	0x00015b80


	//   ....[176]....
        /*0940*/ 	.word	0x00015ba0


	//   ....[177]....
        /*0944*/ 	.word	0x00015c30


	//   ....[178]....
        /*0948*/ 	.word	0x00015c50


	//   ....[179]....
        /*094c*/ 	.word	0x000164d0


	//   ....[180]....
        /*0950*/ 	.word	0x00016500


	//   ....[181]....
        /*0954*/ 	.word	0x00016530


	//   ....[182]....
        /*0958*/ 	.word	0x00016560


	//   ....[183]....
        /*095c*/ 	.word	0x00016590


	//   ....[184]....
        /*0960*/ 	.word	0x000165c0


	//   ....[185]....
        /*0964*/ 	.word	0x000165f0


	//   ....[186]....
        /*0968*/ 	.word	0x00016610


	//   ....[187]....
        /*096c*/ 	.word	0x00016640


	//   ....[188]....
        /*0970*/ 	.word	0x00016650


	//   ....[189]....
        /*0974*/ 	.word	0x00016660


	//   ....[190]....
        /*0978*/ 	.word	0x00016670


	//   ....[191]....
        /*097c*/ 	.word	0x00016680


	//   ....[192]....
        /*0980*/ 	.word	0x00016690


	//   ....[193]....
        /*0984*/ 	.word	0x000166c0


	//   ....[194]....
        /*0988*/ 	.word	0x000166e0


	//----- nvinfo : EIATTR_EXIT_INSTR_OFFSETS
	.align		4
.L_206:
        /*098c*/ 	.byte	0x04, 0x1c
        /*098e*/ 	.short	(.L_208 - .L_207)


	//   ....[0]....
.L_207:
        /*0990*/ 	.word	0x00000450


	//   ....[1]....
        /*0994*/ 	.word	0x00015ce0


	//   ....[2]....
        /*0998*/ 	.word	0x00015d20


	//   ....[3]....
        /*099c*/ 	.word	0x00016840


	//   ....[4]....
        /*09a0*/ 	.word	0x00016880


	//----- nvinfo : EIATTR_CTAIDZ_USED
	.align		4
.L_208:
        /*09a4*/ 	.byte	0x01, 0x04
	.zero		2


	//----- nvinfo : EIATTR_MAX_THREADS
	.align		4
        /*09a8*/ 	.byte	0x04, 0x05
        /*09aa*/ 	.short	(.L_210 - .L_209)
.L_209:
        /*09ac*/ 	.word	0x00000080
        /*09b0*/ 	.word	0x00000001
        /*09b4*/ 	.word	0x00000001


	//----- nvinfo : EIATTR_CRS_STACK_SIZE
	.align		4
.L_210:
        /*09b8*/ 	.byte	0x04, 0x1e
        /*09ba*/ 	.short	(.L_212 - .L_211)
.L_211:
        /*09bc*/ 	.word	0x00000000
.L_212:


//--------------------- .nv.info._ZN7cutlass13device_kernelIN5flash19enable_sm80_to_sm89INS1_16FlashAttnFwdSm80INS1_25CollectiveMainloopFwdSm80ILi4ELi1ELb0EN4cute5tupleIJNS5_1CILi128EEENS7_ILi112EEENS7_ILi64EEEEEELi64ENS_10bfloat16_tEfNS_4arch4Sm80ELb1ELb0ELb1ELb1ELb1ELb1ELb1ELb0EEENS1_21CollectiveEpilogueFwdINS6_IJS8_SA_S9_EEENS6_IJNS7_ILi1EEESI_SI_EEESC_SE_Li128ELb1ELb1ELb0ELb0EEENS1_19SingleTileSchedulerILb1ELb0ELb1ELi128EEEEEEEEEvNT_6ParamsE --------------------------
	.section	.nv.info._ZN7cutlass13device_kernelIN5flash19enable_sm80_to_sm89INS1_16FlashAttnFwdSm80INS1_25CollectiveMainloopFwdSm80ILi4ELi1ELb0EN4cute5tupleIJNS5_1CILi128EEENS7_ILi112EEENS7_ILi64EEEEEELi64ENS_10bfloat16_tEfNS_4arch4Sm80ELb1ELb0ELb1ELb1ELb1ELb1ELb1ELb0EEENS1_21CollectiveEpilogueFwdINS6_IJS8_SA_S9_EEENS6_IJNS7_ILi1EEESI_SI_EEESC_SE_Li128ELb1ELb1ELb0ELb0EEENS1_19SingleTileSchedulerILb1ELb0ELb1ELi128EEEEEEEEEvNT_6ParamsE,"",@"SHT_CUDA_INFO"
	.sectionflags	@""
	.align	4


	//----- nvinfo : EIATTR_CUDA_API_VERSION
	.align		4
        /*0000*/ 	.byte	0x04, 0x37
        /*0002*/ 	.short	(.L_214 - .L_213)
.L_213:
        /*0004*/ 	.word	0x00000082


	//----- nvinfo : EIATTR_SW2861232_WAR
	.align		4
.L_214:
        /*0008*/ 	.byte	0x01, 0x35
	.zero		2


	//----- nvinfo : EIATTR_PARAM_CBANK
	.align		4
        /*000c*/ 	.byte	0x04, 0x0a
        /*000e*/ 	.short	(.L_216 - .L_215)
	.align		4
.L_215:
        /*0010*/ 	.word	index@(.nv.constant0._ZN7cutlass13device_kernelIN5flash19enable_sm80_to_sm89INS1_16FlashAttnFwdSm80INS1_25CollectiveMainloopFwdSm80ILi4ELi1ELb0EN4cute5tupleIJNS5_1CILi128EEENS7_ILi112EEENS7_ILi64EEEEEELi64ENS_10bfloat16_tEfNS_4arch4Sm80ELb1ELb0ELb1ELb1ELb1ELb1ELb1ELb0EEENS1_21CollectiveEpilogueFwdINS6_IJS8_SA_S9_EEENS6_IJNS7_ILi1EEESI_SI_EEESC_SE_Li128ELb1ELb1ELb0ELb0EEENS1_19SingleTileSchedulerILb1ELb0ELb1ELi128EEEEEEEEEvNT_6ParamsE)
        /*0014*/ 	.short	0x0160
        /*0016*/ 	.short	0x0418


	//----- nvinfo : EIATTR_CBANK_PARAM_SIZE
	.align		4
.L_216:
        /*0018*/ 	.byte	0x03, 0x19
        /*001a*/ 	.short	0x0418


	//----- nvinfo : EIATTR_KPARAM_INFO
	.align		4
        /*001c*/ 	.byte	0x04, 0x17
        /*001e*/ 	.short	(.L_218 - .L_217)
.L_217:
        /*0020*/ 	.word	0x00000000
        /*0024*/ 	.short	0x0000
        /*0026*/ 	.short	0x0000
        /*0028*/ 	.byte	0x00, 0xf0, 0x61, 0x10


	//----- nvinfo : EIATTR_MAXREG_COUNT
	.align		4
.L_218:
        /*002c*/ 	.byte	0x03, 0x1b
        /*002e*/ 	.short	0x00ff


	//----- nvinfo : EIATTR_NUM_BARRIERS
	.align		4
        /*0030*/ 	.byte	0x02, 0x4c
        /*0032*/ 	.byte	0x02
	.zero		1


	//----- nvinfo : EIATTR_ANNOTATIONS
	.align		4
        /*0034*/ 	.byte	0x04, 0x55
        /*0036*/ 	.short	(.L_220 - .L_219)


	//   ....[0]....
.L_219:
        /* <DEDUP_REMOVED lines=51> */


	//----- nvinfo : EIATTR_MERCURY_ISA_VERSION
	.align		4
.L_220:
        /*0350*/ 	.byte	0x03, 0x5f
        /*0352*/ 	.short	0x0000


	//----- nvinfo : EIATTR_COOP_GROUP_MASK_REGIDS
	.align		4
        /*0354*/ 	.byte	0x04, 0x29
        /*0356*/ 	.short	(.L_222 - .L_221)


	//   ....[0]....
.L_221:
        /*0358*/ 	.word	0xffffffff


	//   ....[1]....
        /*035c*/ 	.word	0xffffffff


	//   ....[2]....
        /*0360*/ 	.word	0xffffffff


	//   ....[3]....
        /*0364*/ 	.word	0xffffffff


	//   ....[4]....
        /*0368*/ 	.word	0xffffffff


	//   ....[5]....
        /*036c*/ 	.word	0xffffffff


	//   ....[6]....
        /*0370*/ 	.word	0xffffffff


	//   ....[7]....
        /*0374*/ 	.word	0xffffffff


	//   ....[8]....
        /*0378*/ 	.word	0xffffffff


	//   ....[9]....
        /*037c*/ 	.word	0xffffffff


	//   ....[10]....
        /*0380*/ 	.word	0xffffffff


	//   ....[11]....
        /*0384*/ 	.word	0xffffffff


	//   ....[12]....
        /*0388*/ 	.word	0xffffffff


	//   ....[13]....
        /*038c*/ 	.word	0xffffffff


	//   ....[14]....
        /*0390*/ 	.word	0xffffffff


	//   ....[15]....
        /*0394*/ 	.word	0xffffffff


	//   ....[16]....
        /*0398*/ 	.word	0xffffffff


	//   ....[17]....
        /*039c*/ 	.word	0xffffffff


	//   ....[18]....
        /*03a0*/ 	.word	0xffffffff


	//   ....[19]....
        /*03a4*/ 	.word	0xffffffff


	//   ....[20]....
        /*03a8*/ 	.word	0xffffffff


	//   ....[21]....
        /*03ac*/ 	.word	0xffffffff


	//   ....[22]....
        /*03b0*/ 	.word	0xffffffff


	//   ....[23]....
        /*03b4*/ 	.word	0xffffffff


	//   ....[24]....
        /*03b8*/ 	.word	0xffffffff


	//   ....[25]....
        /*03bc*/ 	.word	0xffffffff


	//   ....[26]....
        /*03c0*/ 	.word	0xffffffff


	//   ....[27]....
        /*03c4*/ 	.word	0xffffffff


	//   ....[28]....
        /*03c8*/ 	.word	0xffffffff


	//   ....[29]....
        /*03cc*/ 	.word	0xffffffff


	//   ....[30]....
        /*03d0*/ 	.word	0xffffffff


	//   ....[31]....
        /*03d4*/ 	.word	0xffffffff


	//   ....[32]....
        /*03d8*/ 	.word	0xffffffff


	//   ....[33]....
        /*03dc*/ 	.word	0xffffffff


	//   ....[34]....
        /*03e0*/ 	.word	0xffffffff


	//   ....[35]....
        /*03e4*/ 	.word	0xffffffff


	//   ....[36]....
        /*03e8*/ 	.word	0xffffffff


	//   ....[37]....
        /*03ec*/ 	.word	0xffffffff


	//   ....[38]....
        /*03f0*/ 	.word	0xffffffff


	//   ....[39]....
        /*03f4*/ 	.word	0xffffffff


	//   ....[40]....
        /*03f8*/ 	.word	0xffffffff


	//   ....[41]....
        /*03fc*/ 	.word	0xffffffff


	//   ....[42]....
        /*0400*/ 	.word	0xffffffff


	//   ....[43]....
        /*0404*/ 	.word	0xffffffff


	//   ....[44]....
        /*0408*/ 	.word	0xffffffff


	//   ....[45]....
        /*040c*/ 	.word	0xffffffff


	//   ....[46]....
        /*0410*/ 	.word	0xffffffff


	//   ....[47]....
        /*0414*/ 	.word	0xffffffff


	//   ....[48]....
        /*0418*/ 	.word	0xffffffff


	//   ....[49]....
        /*041c*/ 	.word	0xffffffff


	//   ....[50]....
        /*0420*/ 	.word	0xffffffff


	//   ....[51]....
        /*0424*/ 	.word	0xffffffff


	//   ....[52]....
        /*0428*/ 	.word	0xffffffff


	//   ....[53]....
        /*042c*/ 	.word	0xffffffff


	//   ....[54]....
        /*0430*/ 	.word	0xffffffff


	//   ....[55]....
        /*0434*/ 	.word	0xffffffff


	//   ....[56]....
        /*0438*/ 	.word	0xffffffff


	//   ....[57]....
        /*043c*/ 	.word	0xffffffff


	//   ....[58]....
        /*0440*/ 	.word	0xffffffff


	//   ....[59]....
        /*0444*/ 	.word	0xffffffff


	//   ....[60]....
        /*0448*/ 	.word	0xffffffff


	//   ....[61]....
        /*044c*/ 	.word	0xffffffff


	//   ....[62]....
        /*0450*/ 	.word	0xffffffff


	//   ....[63]....
        /*0454*/ 	.word	0xffffffff


	//   ....[64]....
        /*0458*/ 	.word	0xffffffff


	//   ....[65]....
        /*045c*/ 	.word	0xffffffff


	//   ....[66]....
        /*0460*/ 	.word	0xffffffff


	//   ....[67]....
        /*0464*/ 	.word	0xffffffff


	//   ....[68]....
        /*0468*/ 	.word	0xffffffff


	//   ....[69]....
        /*046c*/ 	.word	0xffffffff


	//   ....[70]....
        /*0470*/ 	.word	0xffffffff


	//   ....[71]....
        /*0474*/ 	.word	0xffffffff


	//   ....[72]....
        /*0478*/ 	.word	0xffffffff


	//   ....[73]....
        /*047c*/ 	.word	0xffffffff


	//   ....[74]....
        /*0480*/ 	.word	0xffffffff


	//   ....[75]....
        /*0484*/ 	.word	0xffffffff


	//   ....[76]....
        /*0488*/ 	.word	0xffffffff


	//   ....[77]....
        /*048c*/ 	.word	0xffffffff


	//   ....[78]....
        /*0490*/ 	.word	0xffffffff


	//   ....[79]....
        /*0494*/ 	.word	0xffffffff


	//   ....[80]....
        /*0498*/ 	.word	0xffffffff


	//   ....[81]....
        /*049c*/ 	.word	0xffffffff


	//   ....[82]....
        /*04a0*/ 	.word	0xffffffff


	//   ....[83]....
        /*04a4*/ 	.word	0xffffffff


	//   ....[84]....
        /*04a8*/ 	.word	0xffffffff


	//   ....[85]....
        /*04ac*/ 	.word	0xffffffff


	//   ....[86]....
        /*04b0*/ 	.word	0xffffffff


	//   ....[87]....
        /*04b4*/ 	.word	0xffffffff


	//   ....[88]....
        /*04b8*/ 	.word	0xffffffff


	//   ....[89]....
        /*04bc*/ 	.word	0xffffffff


	//   ....[90]....
        /*04c0*/ 	.word	0xffffffff


	//   ....[91]....
        /*04c4*/ 	.word	0xffffffff


	//   ....[92]....
        /*04c8*/ 	.word	0xffffffff


	//   ....[93]....
        /*04cc*/ 	.word	0xffffffff


	//   ....[94]....
        /*04d0*/ 	.word	0xffffffff


	//   ....[95]....
        /*04d4*/ 	.word	0xffffffff


	//   ....[96]....
        /*04d8*/ 	.word	0xffffffff


	//   ....[97]....
        /*04dc*/ 	.word	0xffffffff


	//   ....[98]....
        /*04e0*/ 	.word	0xffffffff


	//   ....[99]....
        /*04e4*/ 	.word	0xffffffff


	//   ....[100]....
        /*04e8*/ 	.word	0xffffffff


	//   ....[101]....
        /*04ec*/ 	.word	0xffffffff


	//   ....[102]....
        /*04f0*/ 	.word	0xffffffff


	//   ....[103]....
        /*04f4*/ 	.word	0xffffffff


	//   ....[104]....
        /*04f8*/ 	.word	0xffffffff


	//   ....[105]....
        /*04fc*/ 	.word	0xffffffff


	//   ....[106]....
        /*0500*/ 	.word	0xffffffff


	//   ....[107]....
        /*0504*/ 	.word	0xffffffff


	//   ....[108]....
        /*0508*/ 	.word	0xffffffff


	//   ....[109]....
        /*050c*/ 	.word	0xffffffff


	//   ....[110]....
        /*0510*/ 	.word	0xffffffff


	//   ....[111]....
        /*0514*/ 	.word	0xffffffff


	//   ....[112]....
        /*0518*/ 	.word	0xffffffff


	//   ....[113]....
        /*051c*/ 	.word	0xffffffff


	//   ....[114]....
        /*0520*/ 	.word	0xffffffff


	//   ....[115]....
        /*0524*/ 	.word	0xffffffff


	//   ....[116]....
        /*0528*/ 	.word	0xffffffff


	//   ....[117]....
        /*052c*/ 	.word	0xffffffff


	//   ....[118]....
        /*0530*/ 	.word	0xffffffff


	//   ....[119]....
        /*0534*/ 	.word	0xffffffff


	//   ....[120]....
        /*0538*/ 	.word	0xffffffff


	//   ....[121]....
        /*053c*/ 	.word	0xffffffff


	//   ....[122]....
        /*0540*/ 	.word	0xffffffff


	//   ....[123]....
        /*0544*/ 	.word	0xffffffff


	//   ....[124]....
        /*0548*/ 	.word	0xffffffff


	//   ....[125]....
        /*054c*/ 	.word	0xffffffff


	//   ....[126]....
        /*0550*/ 	.word	0xffffffff


	//   ....[127]....
        /*0554*/ 	.word	0xffffffff


	//   ....[128]....
        /*0558*/ 	.word	0xffffffff


	//   ....[129]....
        /*055c*/ 	.word	0xffffffff


	//   ....[130]....
        /*0560*/ 	.word	0xffffffff


	//   ....[131]....
        /*0564*/ 	.word	0xffffffff


	//   ....[132]....
        /*0568*/ 	.word	0xffffffff


	//   ....[133]....
        /*056c*/ 	.word	0xffffffff


	//   ....[134]....
        /*0570*/ 	.word	0xffffffff


	//   ....[135]....
        /*0574*/ 	.word	0xffffffff


	//   ....[136]....
        /*0578*/ 	.word	0xffffffff


	//   ....[137]....
        /*057c*/ 	.word	0xffffffff


	//   ....[138]....
        /*0580*/ 	.word	0xffffffff


	//   ....[139]....
        /*0584*/ 	.word	0xffffffff


	//   ....[140]....
        /*0588*/ 	.word	0xffffffff


	//   ....[141]....
        /*058c*/ 	.word	0xffffffff


	//   ....[142]....
        /*0590*/ 	.word	0xffffffff


	//   ....[143]....
        /*0594*/ 	.word	0xffffffff


	//   ....[144]....
        /*0598*/ 	.word	0xffffffff


	//   ....[145]....
        /*059c*/ 	.word	0xffffffff


	//   ....[146]....
        /*05a0*/ 	.word	0xffffffff


	//   ....[147]....
        /*05a4*/ 	.word	0xffffffff


	//   ....[148]....
        /*05a8*/ 	.word	0xffffffff


	//   ....[149]....
        /*05ac*/ 	.word	0xffffffff


	//   ....[150]....
        /*05b0*/ 	.word	0xffffffff


	//   ....[151]....
        /*05b4*/ 	.word	0xffffffff


	//   ....[152]....
        /*05b8*/ 	.word	0xffffffff


	//   ....[153]....
        /*05bc*/ 	.word	0xffffffff


	//   ....[154]....
        /*05c0*/ 	.word	0xffffffff


	//   ....[155]....
        /*05c4*/ 	.word	0xffffffff


	//   ....[156]....
        /*05c8*/ 	.word	0xffffffff


	//   ....[157]....
        /*05cc*/ 	.word	0xffffffff


	//   ....[158]....
        /*05d0*/ 	.word	0xffffffff


	//   ....[159]....
        /*05d4*/ 	.word	0xffffffff


	//   ....[160]....
        /*05d8*/ 	.word	0xffffffff


	//   ....[161]....
        /*05dc*/ 	.word	0xffffffff


	//   ....[162]....
        /*05e0*/ 	.word	0xffffffff


	//   ....[163]....
        /*05e4*/ 	.word	0xffffffff


	//   ....[164]....
        /*05e8*/ 	.word	0xffffffff


	//   ....[165]....
        /*05ec*/ 	.word	0xffffffff


	//   ....[166]....
        /*05f0*/ 	.word	0xffffffff


	//   ....[167]....
        /*05f4*/ 	.word	0xffffffff


	//   ....[168]....
        /*05f8*/ 	.word	0xffffffff


	//   ....[169]....
        /*05fc*/ 	.word	0xffffffff


	//   ....[170]....
        /*0600*/ 	.word	0xffffffff


	//   ....[171]....
        /*0604*/ 	.word	0xffffffff


	//   ....[172]....
        /*0608*/ 	.word	0xffffffff


	//   ....[173]....
        /*060c*/ 	.word	0xffffffff


	//   ....[174]....
        /*0610*/ 	.word	0xffffffff


	//   ....[175]....
        /*0614*/ 	.word	0xffffffff


	//   ....[176]....
        /*0618*/ 	.word	0xffffffff


	//   ....[177]....
        /*061c*/ 	.word	0xffffffff


	//   ....[178]....
        /*0620*/ 	.word	0xffffffff


	//   ....[179]....
        /*0624*/ 	.word	0xffffffff


	//   ....[180]....
        /*0628*/ 	.word	0xffffffff


	//   ....[181]....
        /*062c*/ 	.word	0xffffffff


	//   ....[182]....
        /*0630*/ 	.word	0xffffffff


	//   ....[183]....
        /*0634*/ 	.word	0xffffffff


	//   ....[184]....
        /*0638*/ 	.word	0xffffffff


	//   ....[185]....
        /*063c*/ 	.word	0xffffffff


	//   ....[186]....
        /*0640*/ 	.word	0xffffffff


	//   ....[187]....
        /*0644*/ 	.word	0xffffffff


	//   ....[188]....
        /*0648*/ 	.word	0xffffffff


	//   ....[189]....
        /*064c*/ 	.word	0xffffffff


	//   ....[190]....
        /*0650*/ 	.word	0xffffffff


	//   ....[191]....
        /*0654*/ 	.word	0xffffffff


	//   ....[192]....
        /*0658*/ 	.word	0xffffffff


	//   ....[193]....
        /*065c*/ 	.word	0xffffffff


	//   ....[194]....
        /*0660*/ 	.word	0xffffffff


	//   ....[195]....
        /*0664*/ 	.word	0xffffffff


	//   ....[196]....
        /*0668*/ 	.word	0xffffffff


	//   ....[197]....
        /*066c*/ 	.word	0xffffffff


	//   ....[198]....
        /*0670*/ 	.word	0xffffffff


	//   ....[199]....
        /*0674*/ 	.word	0xffffffff


	//   ....[200]....
        /*0678*/ 	.word	0xffffffff


	//   ....[201]....
        /*067c*/ 	.word	0xffffffff


	//   ....[202]....
        /*0680*/ 	.word	0xffffffff


	//   ....[203]....
        /*0684*/ 	.word	0xffffffff


	//   ....[204]....
        /*0688*/ 	.word	0xffffffff


	//   ....[205]....
        /*068c*/ 	.word	0xffffffff


	//   ....[206]....
        /*0690*/ 	.word	0xffffffff


	//   ....[207]....
        /*0694*/ 	.word	0xffffffff


	//   ....[208]....
        /*0698*/ 	.word	0xffffffff


	//   ....[209]....
        /*069c*/ 	.word	0xffffffff


	//   ....[210]....
        /*06a0*/ 	.word	0xffffffff


	//   ....[211]....
        /*06a4*/ 	.word	0xffffffff


	//   ....[212]....
        /*06a8*/ 	.word	0xffffffff


	//   ....[213]....
        /*06ac*/ 	.word	0xffffffff


	//   ....[214]....
        /*06b0*/ 	.word	0xffffffff


	//   ....[215]....
        /*06b4*/ 	.word	0xffffffff


	//   ....[216]....
        /*06b8*/ 	.word	0xffffffff


	//   ....[217]....
        /*06bc*/ 	.word	0xffffffff


	//   ....[218]....
        /*06c0*/ 	.word	0xffffffff


	//   ....[219]....
        /*06c4*/ 	.word	0xffffffff


	//   ....[220]....
        /*06c8*/ 	.word	0xffffffff


	//   ....[221]....
        /*06cc*/ 	.word	0xffffffff


	//   ....[222]....
        /*06d0*/ 	.word	0xffffffff


	//   ....[223]....
        /*06d4*/ 	.word	0xffffffff


	//   ....[224]....
        /*06d8*/ 	.word	0xffffffff


	//   ....[225]....
        /*06dc*/ 	.word	0xffffffff


	//   ....[226]....
        /*06e0*/ 	.word	0xffffffff


	//   ....[227]....
        /*06e4*/ 	.word	0xffffffff


	//   ....[228]....
        /*06e8*/ 	.word	0xffffffff


	//   ....[229]....
        /*06ec*/ 	.word	0xffffffff


	//   ....[230]....
        /*06f0*/ 	.word	0xffffffff


	//   ....[231]....
        /*06f4*/ 	.word	0xffffffff


	//   ....[232]....
        /*06f8*/ 	.word	0xffffffff


	//   ....[233]....
        /*06fc*/ 	.word	0xffffffff


	//   ....[234]....
        /*0700*/ 	.word	0xffffffff


	//   ....[235]....
        /*0704*/ 	.word	0xffffffff


	//   ....[236]....
        /*0708*/ 	.word	0xffffffff


	//   ....[237]....
        /*070c*/ 	.word	0xffffffff


	//   ....[238]....
        /*0710*/ 	.word	0xffffffff


	//   ....[239]....
        /*0714*/ 	.word	0xffffffff


	//   ....[240]....
        /*0718*/ 	.word	0xffffffff


	//   ....[241]....
        /*071c*/ 	.word	0xffffffff


	//   ....[242]....
        /*0720*/ 	.word	0xffffffff


	//   ....[243]....
        /*0724*/ 	.word	0xffffffff


	//   ....[244]....
        /*0728*/ 	.word	0xffffffff


	//   ....[245]....
        /*072c*/ 	.word	0xffffffff


	//   ....[246]....
        /*0730*/ 	.word	0xffffffff


	//   ....[247]....
        /*0734*/ 	.word	0xffffffff


	//   ....[248]....
        /*0738*/ 	.word	0xffffffff


	//   ....[249]....
        /*073c*/ 	.word	0xffffffff


	//   ....[250]....
        /*0740*/ 	.word	0xffffffff


	//   ....[251]....
        /*0744*/ 	.word	0xffffffff


	//   ....[252]....
        /*0748*/ 	.word	0xffffffff


	//   ....[253]....
        /*074c*/ 	.word	0xffffffff


	//   ....[254]....
        /*0750*/ 	.word	0xffffffff


	//   ....[255]....
        /*0754*/ 	.word	0xffffffff


	//   ....[0]....
        /*0758*/ 	.word	0xffffffff


	//   ....[1]....
        /*075c*/ 	.word	0xffffffff


	//   ....[2]....
        /*0760*/ 	.word	0xffffffff


	//----- nvinfo : EIATTR_COOP_GROUP_INSTR_OFFSETS
	.align		4
.L_222:
        /*0764*/ 	.byte	0x04, 0x28
        /*0766*/ 	.short	(.L_224 - .L_223)


	//   ....[0]....
.L_223:
        /*0768*/ 	.word	0x000000a0


	//   ....[1]....
        /*076c*/ 	.word	0x00002c70


	//   ....[2]....
        /*0770*/ 	.word	0x00002cc0


	//   ....[3]....
        /*0774*/ 	.word	0x000034b0


	//   ....[4]....
        /*0778*/ 	.word	0x000034d0


	//   ....[5]....
        /*077c*/ 	.word	0x00003c40


	//   ....[6]....
        /*0780*/ 	.word	0x00003c60


	//   ....[7]....
        /*0784*/ 	.word	0x000043d0


	//   ....[8]....
        /*0788*/ 	.word	0x000043e0


	//   ....[9]....
        /*078c*/ 	.word	0x00004c80


	//   ....[10]....
        /*0790*/ 	.word	0x00004cd0


	//   ....[11]....
        /*0794*/ 	.word	0x000059e0


	//   ....[12]....
        /*0798*/ 	.word	0x00005a10


	//   ....[13]....
        /*079c*/ 	.word	0x00006150


	//   ....[14]....
        /*07a0*/ 	.word	0x00006180


	//   ....[15]....
        /*07a4*/ 	.word	0x000068c0


	//   ....[16]....
        /*07a8*/ 	.word	0x000068e0


	//   ....[17]....
        /*07ac*/ 	.word	0x00007040


	//   ....[18]....
        /*07b0*/ 	.word	0x00007070


	//   ....[19]....
        /*07b4*/ 	.word	0x000071b0


	//   ....[20]....
        /*07b8*/ 	.word	0x000071e0


	//   ....[21]....
        /*07bc*/ 	.word	0x000072d0


	//   ....[22]....
        /*07c0*/ 	.word	0x00007300


	//   ....[23]....
        /*07c4*/ 	.word	0x000073f0


	//   ....[24]....
        /*07c8*/ 	.word	0x00007410


	//   ....[25]....
        /*07cc*/ 	.word	0x00007c70


	//   ....[26]....
        /*07d0*/ 	.word	0x00007c90


	//   ....[27]....
        /*07d4*/ 	.word	0x00007d80


	//   ....[28]....
        /*07d8*/ 	.word	0x00007db0


	//   ....[29]....
        /*07dc*/ 	.word	0x00007ea0


	//   ....[30]....
        /*07e0*/ 	.word	0x00007ed0


	//   ....[31]....
        /*07e4*/ 	.word	0x00007fc0


	//   ....[32]....
        /*07e8*/ 	.word	0x00007ff0


	//   ....[33]....
        /*07ec*/ 	.word	0x00008b90


	//   ....[34]....
        /*07f0*/ 	.word	0x00008bd0


	//   ....[35]....
        /*07f4*/ 	.word	0x00008da0


	//   ....[36]....
        /*07f8*/ 	.word	0x00008dd0


	//   ....[37]....
        /*07fc*/ 	.word	0x00008e60


	//   ....[38]....
        /*0800*/ 	.word	0x00008e90


	//   ....[39]....
        /*0804*/ 	.word	0x00008f20


	//   ....[40]....
        /*0808*/ 	.word	0x00008f50


	//   ....[41]....
        /*080c*/ 	.word	0x00008fe0


	//   ....[42]....
        /*0810*/ 	.word	0x00009010


	//   ....[43]....
        /*0814*/ 	.word	0x000090a0


	//   ....[44]....
        /*0818*/ 	.word	0x000090d0


	//   ....[45]....
        /*081c*/ 	.word	0x00009160


	//   ....[46]....
        /*0820*/ 	.word	0x00009190


	//   ....[47]....
        /*0824*/ 	.word	0x00009210


	//   ....[48]....
        /*0828*/ 	.word	0x00009250


	//   ....[49]....
        /*082c*/ 	.word	0x000096c0


	//   ....[50]....
        /*0830*/ 	.word	0x000096e0


	//   ....[51]....
        /*0834*/ 	.word	0x000096f0


	//   ....[52]....
        /*0838*/ 	.word	0x00009700


	//   ....[53]....
        /*083c*/ 	.word	0x00009720


	//   ....[54]....
        /*0840*/ 	.word	0x00009730


	//   ....[55]....
        /*0844*/ 	.word	0x00009740


	//   ....[56]....
        /*0848*/ 	.word	0x00009760


	//   ....[57]....
        /*084c*/ 	.word	0x00009790


	//   ....[58]....
        /*0850*/ 	.word	0x000097b0


	//   ....[59]....
        /*0854*/ 	.word	0x000097c0


	//   ....[60]....
        /*0858*/ 	.word	0x00009810


	//   ....[61]....
        /*085c*/ 	.word	0x00009840


	//   ....[62]....
        /*0860*/ 	.word	0x00009880


	//   ....[63]....
        /*0864*/ 	.word	0x00009ce0


	//   ....[64]....
        /*0868*/ 	.word	0x00009d00


	//   ....[65]....
        /*086c*/ 	.word	0x00009d10


	//   ....[66]....
        /*0870*/ 	.word	0x00009d20


	//   ....[67]....
        /*0874*/ 	.word	0x00009e90


	//   ....[68]....
        /*0878*/ 	.word	0x00009ed0


	//   ....[69]....
        /*087c*/ 	.word	0x00009f20


	//   ....[70]....
        /*0880*/ 	.word	0x00009f60


	//   ....[71]....
        /*0884*/ 	.word	0x0000a130


	//   ....[72]....
        /*0888*/ 	.word	0x0000a170


	//   ....[73]....
        /*088c*/ 	.word	0x0000a1c0


	//   ....[74]....
        /*0890*/ 	.word	0x0000a200


	//   ....[75]....
        /*0894*/ 	.word	0x0000a3f0


	//   ....[76]....
        /*0898*/ 	.word	0x0000a430


	//   ....[77]....
        /*089c*/ 	.word	0x0000a480


	//   ....[78]....
        /*08a0*/ 	.word	0x0000a4c0


	//   ....[79]....
        /*08a4*/ 	.word	0x0000c3c0


	//   ....[80]....
        /*08a8*/ 	.word	0x0000c3e0


	//   ....[81]....
        /*08ac*/ 	.word	0x0000c410


	//   ....[82]....
        /*08b0*/ 	.word	0x0000c420


	//   ....[83]....
        /*08b4*/ 	.word	0x0000c500


	//   ....[84]....
        /*08b8*/ 	.word	0x0000c540


	//   ....[85]....
        /*08bc*/ 	.word	0x0000c560


	//   ....[86]....
        /*08c0*/ 	.word	0x0000c570


	//   ....[87]....
        /*08c4*/ 	.word	0x0000c730


	//   ....[88]....
        /*08c8*/ 	.word	0x0000c770


	//   ....[89]....
        /*08cc*/ 	.word	0x0000c790


	//   ....[90]....
        /*08d0*/ 	.word	0x0000c7a0


	//   ....[91]....
        /*08d4*/ 	.word	0x0000c8a0


	//   ....[92]....
        /*08d8*/ 	.word	0x0000c8e0


	//   ....[93]....
        /*08dc*/ 	.word	0x0000c940


	//   ....[94]....
        /*08e0*/ 	.word	0x0000c970


	//   ....[95]....
        /*08e4*/ 	.word	0x0000ebc0


	//   ....[96]....
        /*08e8*/ 	.word	0x0000ebd0


	//   ....[97]....
        /*08ec*/ 	.word	0x0000ebf0


	//   ....[98]....
        /*08f0*/ 	.word	0x0000ed30


	//   ....[99]....
        /*08f4*/ 	.word	0x0000ed40


	//   ....[100]....
        /*08f8*/ 	.word	0x0000ed60


	//   ....[101]....
        /*08fc*/ 	.word	0x0000edc0


	//   ....[102]....
        /*0900*/ 	.word	0x0000ede0


	//   ....[103]....
        /*0904*/ 	.word	0x0000ee90


	//   ....[104]....
        /*0908*/ 	.word	0x0000eea0


	//   ....[105]....
        /*090c*/ 	.word	0x0000eee0


	//   ....[106]....
        /*0910*/ 	.word	0x0000eef0


	//   ....[107]....
        /*0914*/ 	.word	0x0000ef20


	//   ....[108]....
        /*0918*/ 	.word	0x0000efc0


	//   ....[109]....
        /*091c*/ 	.word	0x0000f9e0


	//   ....[110]....
        /*0920*/ 	.word	0x0000fa00


	//   ....[111]....
        /*0924*/ 	.word	0x0000fa10


	//   ....[112]....
        /*0928*/ 	.word	0x0000fa20


	//   ....[113]....
        /*092c*/ 	.word	0x0000fa30


	//   ....[114]....
        /*0930*/ 	.word	0x0000fa40


	//   ....[115]....
        /*0934*/ 	.word	0x0000fa50


	//   ....[116]....
        /*0938*/ 	.word	0x0000fa60


	//   ....[117]....
        /*093c*/ 	.word	0x0000fa80


	//   ....[118]....
        /*0940*/ 	.word	0x0000faa0


	//   ....[119]....
        /*0944*/ 	.word	0x0000fac0


	//   ....[120]....
        /*0948*/ 	.word	0x0000faf0


	//   ....[121]....
        /*094c*/ 	.word	0x0000fb10


	//   ....[122]....
        /*0950*/ 	.word	0x0000fb30


	//   ....[123]....
        /*0954*/ 	.word	0x00010b50


	//   ....[124]....
        /*0958*/ 	.word	0x00010b70


	//   ....[125]....
        /*095c*/ 	.word	0x00010b90


	//   ....[126]....
        /*0960*/ 	.word	0x00010ba0


	//   ....[127]....
        /*0964*/ 	.word	0x00011b40


	//   ....[128]....
        /*0968*/ 	.word	0x00011dc0


	//   ....[129]....
        /*096c*/ 	.word	0x00011df0


	//   ....[130]....
        /*0970*/ 	.word	0x00011fd0


	//   ....[131]....
        /*0974*/ 	.word	0x00012030


	//   ....[132]....
        /*0978*/ 	.word	0x00012170


	//   ....[133]....
        /*097c*/ 	.word	0x000123d0


	//   ....[134]....
        /*0980*/ 	.word	0x00012500


	//   ....[135]....
        /*0984*/ 	.word	0x00015140


	//   ....[136]....
        /*0988*/ 	.word	0x00015160


	//   ....[137]....
        /*098c*/ 	.word	0x00015170


	//   ....[138]....
        /*0990*/ 	.word	0x00015180


	//   ....[139]....
        /*0994*/ 	.word	0x00015190


	//   ....[140]....
        /*0998*/ 	.word	0x000151a0


	//   ....[141]....
        /*099c*/ 	.word	0x000151b0


	//   ....[142]....
        /*09a0*/ 	.word	0x000151d0


	//   ....[143]....
        /*09a4*/ 	.word	0x000151f0


	//   ....[144]....
        /*09a8*/ 	.word	0x00015210


	//   ....[145]....
        /*09ac*/ 	.word	0x00015230


	//   ....[146]....
        /*09b0*/ 	.word	0x00015240


	//   ....[147]....
        /*09b4*/ 	.word	0x00015250


	//   ....[148]....
        /*09b8*/ 	.word	0x00015260


	//   ....[149]....
        /*09bc*/ 	.word	0x00016c60


	//   ....[150]....
        /*09c0*/ 	.word	0x00016c80


	//   ....[151]....
        /*09c4*/ 	.word	0x00016c90


	//   ....[152]....
        /*09c8*/ 	.word	0x00016ca0


	//   ....[153]....
        /*09cc*/ 	.word	0x00016cb0


	//   ....[154]....
        /*09d0*/ 	.word	0x00016cc0


	//   ....[155]....
        /*09d4*/ 	.word	0x00016cd0


	//   ....[156]....
        /*09d8*/ 	.word	0x00016cf0


	//   ....[157]....
        /*09dc*/ 	.word	0x00016d00


	//   ....[158]....
        /*09e0*/ 	.word	0x00016d20


	//   ....[159]....
        /*09e4*/ 	.word	0x00016d70


	//   ....[160]....
        /*09e8*/ 	.word	0x00016db0


	//   ....[161]....
        /*09ec*/ 	.word	0x00016dd0


	//   ....[162]....
        /*09f0*/ 	.word	0x00016de0


	//   ....[163]....
        /*09f4*/ 	.word	0x00017050


	//   ....[164]....
        /*09f8*/ 	.word	0x00017060


	//   ....[165]....
        /*09fc*/ 	.word	0x00017070


	//   ....[166]....
        /*0a00*/ 	.word	0x00017080


	//   ....[167]....
        /*0a04*/ 	.word	0x000179c0


	//   ....[168]....
        /*0a08*/ 	.word	0x00017cf0


	//   ....[169]....
        /*0a0c*/ 	.word	0x00018320


	//   ....[170]....
        /*0a10*/ 	.word	0x00018530


	//   ....[171]....
        /*0a14*/ 	.word	0x000186c0


	//   ....[172]....
        /*0a18*/ 	.word	0x00018730


	//   ....[173]....
        /*0a1c*/ 	.word	0x000187f0


	//   ....[174]....
        /*0a20*/ 	.word	0x00018810


	//   ....[175]....
        /*0a24*/ 	.word	0x0001b670


	//   ....[176]....
        /*0a28*/ 	.word	0x0001b690


	//   ....[177]....
        /*0a2c*/ 	.word	0x0001b6a0


	//   ....[178]....
        /*0a30*/ 	.word	0x0001b6b0


	//   ....[179]....
        /*0a34*/ 	.word	0x0001b6c0


	//   ....[180]....
        /*0a38*/ 	.word	0x0001b6d0


	//   ....[181]....
        /*0a3c*/ 	.word	0x0001b6e0


	//   ....[182]....
        /*0a40*/ 	.word	0x0001b6f0


	//   ....[183]....
        /*0a44*/ 	.word	0x0001b710


	//   ....[184]....
        /*0a48*/ 	.word	0x0001b720


	//   ....[185]....
        /*0a4c*/ 	.word	0x0001b740


	//   ....[186]....
        /*0a50*/ 	.word	0x0001b770


	//   ....[187]....
        /*0a54*/ 	.word	0x0001b790


	//   ....[188]....
        /*0a58*/ 	.word	0x0001b7a0


	//   ....[189]....
        /*0a5c*/ 	.word	0x0001bc20


	//   ....[190]....
        /*0a60*/ 	.word	0x0001bc40


	//   ....[191]....
        /*0a64*/ 	.word	0x0001bc60


	//   ....[192]....
        /*0a68*/ 	.word	0x0001bc90


	//   ....[193]....
        /*0a6c*/ 	.word	0x0001bcc0


	//   ....[194]....
        /*0a70*/ 	.word	0x0001bd10


	//   ....[195]....
        /*0a74*/ 	.word	0x0001bd40


	//   ....[196]....
        /*0a78*/ 	.word	0x0001bd60


	//   ....[197]....
        /*0a7c*/ 	.word	0x0001bda0


	//   ....[198]....
        /*0a80*/ 	.word	0x0001bdd0


	//   ....[199]....
        /*0a84*/ 	.word	0x0001be00


	//   ....[200]....
        /*0a88*/ 	.word	0x0001be20


	//   ....[201]....
        /*0a8c*/ 	.word	0x0001be50


	//   ....[202]....
        /*0a90*/ 	.word	0x0001be70


	//   ....[203]....
        /*0a94*/ 	.word	0x0001d800


	//   ....[204]....
        /*0a98*/ 	.word	0x0001d970


	//   ....[205]....
        /*0a9c*/ 	.word	0x0001dc30


	//   ....[206]....
        /*0aa0*/ 	.word	0x0001dc60


	//   ....[207]....
        /*0aa4*/ 	.word	0x0001dc80


	//   ....[208]....
        /*0aa8*/ 	.word	0x0001dd70


	//   ....[209]....
        /*0aac*/ 	.word	0x0001de20


	//   ....[210]....
        /*0ab0*/ 	.word	0x0001e0b0


	//   ....[211]....
        /*0ab4*/ 	.word	0x00020d30


	//   ....[212]....
        /*0ab8*/ 	.word	0x00020d40


	//   ....[213]....
        /*0abc*/ 	.word	0x00020d50


	//   ....[214]....
        /*0ac0*/ 	.word	0x00020d60


	//   ....[215]....
        /*0ac4*/ 	.word	0x00020d90


	//   ....[216]....
        /*0ac8*/ 	.word	0x00020db0


	//   ....[217]....
        /*0acc*/ 	.word	0x00020dd0


	//   ....[218]....
        /*0ad0*/ 	.word	0x00020de0


	//   ....[219]....
        /*0ad4*/ 	.word	0x00022230


	//   ....[220]....
        /*0ad8*/ 	.word	0x00022260


	//   ....[221]....
        /*0adc*/ 	.word	0x000222b0


	//   ....[222]....
        /*0ae0*/ 	.word	0x000222e0


	//   ....[223]....
        /*0ae4*/ 	.word	0x00022310


	//   ....[224]....
        /*0ae8*/ 	.word	0x00022350


	//   ....[225]....
        /*0aec*/ 	.word	0x00022380


	//   ....[226]....
        /*0af0*/ 	.word	0x000223c0


	//   ....[227]....
        /*0af4*/ 	.word	0x00022420


	//   ....[228]....
        /*0af8*/ 	.word	0x00022430


	//   ....[229]....
        /*0afc*/ 	.word	0x00022440


	//   ....[230]....
        /*0b00*/ 	.word	0x00022470


	//   ....[231]....
        /*0b04*/ 	.word	0x000224b0


	//   ....[232]....
        /*0b08*/ 	.word	0x000224d0


	//   ....[233]....
        /*0b0c*/ 	.word	0x00022500


	//   ....[234]....
        /*0b10*/ 	.word	0x00022540


	//   ....[235]....
        /*0b14*/ 	.word	0x00022590


	//   ....[236]....
        /*0b18*/ 	.word	0x00022650


	//   ....[237]....
        /*0b1c*/ 	.word	0x00022670


	//   ....[238]....
        /*0b20*/ 	.word	0x000226c0


	//   ....[239]....
        /*0b24*/ 	.word	0x000226e0


	//   ....[240]....
        /*0b28*/ 	.word	0x00022710


	//   ....[241]....
        /*0b2c*/ 	.word	0x00022740


	//   ....[242]....
        /*0b30*/ 	.word	0x000227e0


	//   ....[243]....
        /*0b34*/ 	.word	0x00023070


	//   ....[244]....
        /*0b38*/ 	.word	0x000230a0


	//   ....[245]....
        /*0b3c*/ 	.word	0x000230d0


	//   ....[246]....
        /*0b40*/ 	.word	0x00023100


	//   ....[247]....
        /*0b44*/ 	.word	0x00023130


	//   ....[248]....
        /*0b48*/ 	.word	0x00023160


	//   ....[249]....
        /*0b4c*/ 	.word	0x00023190


	//   ....[250]....
        /*0b50*/ 	.word	0x000231b0


	//   ....[251]....
        /*0b54*/ 	.word	0x000231d0


	//   ....[252]....
        /*0b58*/ 	.word	0x000231f0


	//   ....[253]....
        /*0b5c*/ 	.word	0x00023200


	//   ....[254]....
        /*0b60*/ 	.word	0x00023210


	//   ....[255]....
        /*0b64*/ 	.word	0x00023220


	//   ....[0]....
        /*0b68*/ 	.word	0x00023230


	//   ....[1]....
        /*0b6c*/ 	.word	0x00023240


	//   ....[2]....
        /*0b70*/ 	.word	0x00023270


	//----- nvinfo : EIATTR_EXIT_INSTR_OFFSETS
	.align		4
.L_224:
        /*0b74*/ 	.byte	0x04, 0x1c
        /*0b76*/ 	.short	(.L_226 - .L_225)


	//   ....[0]....
.L_225:
        /*0b78*/ 	.word	0x00000450


	//   ....[1]....
        /*0b7c*/ 	.word	0x00022880


	//   ....[2]....
        /*0b80*/ 	.word	0x000228c0


	//   ....[3]....
        /*0b84*/ 	.word	0x00023400


	//   ....[4]....
        /*0b88*/ 	.word	0x00023440


	//----- nvinfo : EIATTR_CTAIDZ_USED
	.align		4
.L_226:
        /*0b8c*/ 	.byte	0x01, 0x04
	.zero		2


	//----- nvinfo : EIATTR_MAX_THREADS
	.align		4
        /*0b90*/ 	.byte	0x04, 0x05
        /*0b92*/ 	.short	(.L_228 - .L_227)
.L_227:
        /*0b94*/ 	.word	0x00000080
        /*0b98*/ 	.word	0x00000001
        /*0b9c*/ 	.word	0x00000001


	//----- nvinfo : EIATTR_CRS_STACK_SIZE
	.align		4
.L_228:
        /*0ba0*/ 	.byte	0x04, 0x1e
        /*0ba2*/ 	.short	(.L_230 - .L_229)
.L_229:
        /*0ba4*/ 	.word	0x00000000
.L_230:


//--------------------- .nv.callgraph             --------------------------
	.section	.nv.callgraph,"",@"SHT_CUDA_CALLGRAPH"
	.align	4
	.sectionentsize	8
	.align		4
        /*0000*/ 	.word	0x00000000
	.align		4
        /*0004*/ 	.word	0xffffffff
	.align		4
        /*0008*/ 	.word	0x00000000
	.align		4
        /*000c*/ 	.word	0xfffffffe
	.align		4
        /*0010*/ 	.word	0x00000000
	.align		4
        /*0014*/ 	.word	0xfffffffd
	.align		4
        /*0018*/ 	.word	0x00000000
	.align		4
        /*001c*/ 	.word	0xfffffffc


//--------------------- .nv.rel.action            --------------------------
	.section	.nv.rel.action,"",@"SHT_CUDA_RELOCINFO"
	.align	8
	.sectionentsize	8
        /*0000*/ 	.byte	0x73, 0x00, 0x00, 0x00, 0x00, 0x00, 0x00, 0x00, 0x00, 0x00, 0x00, 0x11, 0x25, 0x00, 0x05, 0x36


//--------------------- .nv.constant4             --------------------------
	.section	.nv.constant4,"a",@progbits
	.align	8
	.align		8
.nv.constant4:
        /*0000*/ 	.dword	_ZN79_INTERNAL_eedeaa7d_43_flash_fwd_hdim64_bf16_paged_softcap_sm80_cu_f3e6f9ee_34424cuda3std3__45__cpo5beginE
	.align		8
        /*0008*/ 	.dword	_ZN79_INTERNAL_eedeaa7d_43_flash_fwd_hdim64_bf16_paged_softcap_sm80_cu_f3e6f9ee_34424cuda3std3__45__cpo3endE
	.align		8
        /*0010*/ 	.dword	_ZN79_INTERNAL_eedeaa7d_43_flash_fwd_hdim64_bf16_paged_softcap_sm80_cu_f3e6f9ee_34424cuda3std3__45__cpo6cbeginE
	.align		8
        /*0018*/ 	.dword	_ZN79_INTERNAL_eedeaa7d_43_flash_fwd_hdim64_bf16_paged_softcap_sm80_cu_f3e6f9ee_34424cuda3std3__45__cpo4cendE
	.align		8
        /*0020*/ 	.dword	_ZN79_INTERNAL_eedeaa7d_43_flash_fwd_hdim64_bf16_paged_softcap_sm80_cu_f3e6f9ee_34424cuda3std3__481_GLOBAL__N__eedeaa7d_43_flash_fwd_hdim64_bf16_paged_softcap_sm80_cu_f3e6f9ee_34426ignoreE
	.align		8
        /*0028*/ 	.dword	_ZN79_INTERNAL_eedeaa7d_43_flash_fwd_hdim64_bf16_paged_softcap_sm80_cu_f3e6f9ee_34424cuda3std3__419piecewise_constructE
	.align		8
        /*0030*/ 	.dword	_ZN79_INTERNAL_eedeaa7d_43_flash_fwd_hdim64_bf16_paged_softcap_sm80_cu_f3e6f9ee_34424cuda3std3__48in_placeE
	.align		8
        /*0038*/ 	.dword	_ZN79_INTERNAL_eedeaa7d_43_flash_fwd_hdim64_bf16_paged_softcap_sm80_cu_f3e6f9ee_34424cuda3std6ranges3__45__cpo4swapE
	.align		8
        /*0040*/ 	.dword	_ZN79_INTERNAL_eedeaa7d_43_flash_fwd_hdim64_bf16_paged_softcap_sm80_cu_f3e6f9ee_34424cuda3std6ranges3__45__cpo9iter_moveE
	.align		8
        /*0048*/ 	.dword	_ZN79_INTERNAL_eedeaa7d_43_flash_fwd_hdim64_bf16_paged_softcap_sm80_cu_f3e6f9ee_34424cute7productE
	.align		8
        /*0050*/ 	.dword	_ZN79_INTERNAL_eedeaa7d_43_flash_fwd_hdim64_bf16_paged_softcap_sm80_cu_f3e6f9ee_34424cute1_E


//--------------------- .nv.constant0._ZN7cutlass13device_kernelIN5flash19enable_sm80_to_sm89INS1_16FlashAttnFwdSm80INS1_25CollectiveMainloopFwdSm80ILi4ELi1ELb0EN4cute5tupleIJNS5_1CILi128EEENS7_ILi112EEENS7_ILi64EEEEEELi64ENS_10bfloat16_tEfNS_4arch4Sm80ELb0ELb0ELb1ELb0ELb1ELb0ELb1ELb0EEENS1_21CollectiveEpilogueFwdINS6_IJS8_SA_S9_EEENS6_IJNS7_ILi1EEESI_SI_EEESC_SE_Li128ELb0ELb1ELb0ELb0EEENS1_19SingleTileSchedulerILb0ELb0ELb1ELi128EEEEEEEEEvNT_6ParamsE --------------------------
	.section	.nv.constant0._ZN7cutlass13device_kernelIN5flash19enable_sm80_to_sm89INS1_16FlashAttnFwdSm80INS1_25CollectiveMainloopFwdSm80ILi4ELi1ELb0EN4cute5tupleIJNS5_1CILi128EEENS7_ILi112EEENS7_ILi64EEEEEELi64ENS_10bfloat16_tEfNS_4arch4Sm80ELb0ELb0ELb1ELb0ELb1ELb0ELb1ELb0EEENS1_21CollectiveEpilogueFwdINS6_IJS8_SA_S9_EEENS6_IJNS7_ILi1EEESI_SI_EEESC_SE_Li128ELb0ELb1ELb0ELb0EEENS1_19SingleTileSchedulerILb0ELb0ELb1ELi128EEEEEEEEEvNT_6ParamsE,"a",@progbits
	.sectionflags	@""
	.align	4
.nv.constant0._ZN7cutlass13device_kernelIN5flash19enable_sm80_to_sm89INS1_16FlashAttnFwdSm80INS1_25CollectiveMainloopFwdSm80ILi4ELi1ELb0EN4cute5tupleIJNS5_1CILi128EEENS7_ILi112EEENS7_ILi64EEEEEELi64ENS_10bfloat16_tEfNS_4arch4Sm80ELb0ELb0ELb1ELb0ELb1ELb0ELb1ELb0EEENS1_21CollectiveEpilogueFwdINS6_IJS8_SA_S9_EEENS6_IJNS7_ILi1EEESI_SI_EEESC_SE_Li128ELb0ELb1ELb0ELb0EEENS1_19SingleTileSchedulerILb0ELb0ELb1ELi128EEEEEEEEEvNT_6ParamsE:
	.zero		1400


//--------------------- .nv.constant0._ZN7cutlass13device_kernelIN5flash19enable_sm80_to_sm89INS1_16FlashAttnFwdSm80INS1_25CollectiveMainloopFwdSm80ILi4ELi1ELb0EN4cute5tupleIJNS5_1CILi128EEENS7_ILi112EEENS7_ILi64EEEEEELi64ENS_10bfloat16_tEfNS_4arch4Sm80ELb0ELb0ELb1ELb1ELb1ELb0ELb1ELb0EEENS1_21CollectiveEpilogueFwdINS6_IJS8_SA_S9_EEENS6_IJNS7_ILi1EEESI_SI_EEESC_SE_Li128ELb1ELb1ELb0ELb0EEENS1_19SingleTileSchedulerILb1ELb0ELb1ELi128EEEEEEEEEvNT_6ParamsE --------------------------
	.section	.nv.constant0._ZN7cutlass13device_kernelIN5flash19enable_sm80_to_sm89INS1_16FlashAttnFwdSm80INS1_25CollectiveMainloopFwdSm80ILi4ELi1ELb0EN4cute5tupleIJNS5_1CILi128EEENS7_ILi112EEENS7_ILi64EEEEEELi64ENS_10bfloat16_tEfNS_4arch4Sm80ELb0ELb0ELb1ELb1ELb1ELb0ELb1ELb0EEENS1_21CollectiveEpilogueFwdINS6_IJS8_SA_S9_EEENS6_IJNS7_ILi1EEESI_SI_EEESC_SE_Li128ELb1ELb1ELb0ELb0EEENS1_19SingleTileSchedulerILb1ELb0ELb1ELi128EEEEEEEEEvNT_6ParamsE,"a",@progbits
	.sectionflags	@""
	.align	4
.nv.constant0._ZN7cutlass13device_kernelIN5flash19enable_sm80_to_sm89INS1_16FlashAttnFwdSm80INS1_25CollectiveMainloopFwdSm80ILi4ELi1ELb0EN4cute5tupleIJNS5_1CILi128EEENS7_ILi112EEENS7_ILi64EEEEEELi64ENS_10bfloat16_tEfNS_4arch4Sm80ELb0ELb0ELb1ELb1ELb1ELb0ELb1ELb0EEENS1_21CollectiveEpilogueFwdINS6_IJS8_SA_S9_EEENS6_IJNS7_ILi1EEESI_SI_EEESC_SE_Li128ELb1ELb1ELb0ELb0EEENS1_19SingleTileSchedulerILb1ELb0ELb1ELi128EEEEEEEEEvNT_6ParamsE:
	.zero		1400


//--------------------- .nv.constant0._ZN7cutlass13device_kernelIN5flash19enable_sm80_to_sm89INS1_16FlashAttnFwdSm80INS1_25CollectiveMainloopFwdSm80ILi4ELi1ELb0EN4cute5tupleIJNS5_1CILi128EEENS7_ILi112EEENS7_ILi64EEEEEELi64ENS_10bfloat16_tEfNS_4arch4Sm80ELb0ELb0ELb1ELb1ELb1ELb1ELb1ELb0EEENS1_21CollectiveEpilogueFwdINS6_IJS8_SA_S9_EEENS6_IJNS7_ILi1EEESI_SI_EEESC_SE_Li128ELb1ELb1ELb0ELb0EEENS1_19SingleTileSchedulerILb1ELb0ELb1ELi128EEEEEEEEEvNT_6ParamsE --------------------------
	.section	.nv.constant0._ZN7cutlass13device_kernelIN5flash19enable_sm80_to_sm89INS1_16FlashAttnFwdSm80INS1_25CollectiveMainloopFwdSm80ILi4ELi1ELb0EN4cute5tupleIJNS5_1CILi128EEENS7_ILi112EEENS7_ILi64EEEEEELi64ENS_10bfloat16_tEfNS_4arch4Sm80ELb0ELb0ELb1ELb1ELb1ELb1ELb1ELb0EEENS1_21CollectiveEpilogueFwdINS6_IJS8_SA_S9_EEENS6_IJNS7_ILi1EEESI_SI_EEESC_SE_Li128ELb1ELb1ELb0ELb0EEENS1_19SingleTileSchedulerILb1ELb0ELb1ELi128EEEEEEEEEvNT_6ParamsE,"a",@progbits
	.sectionflags	@""
	.align	4
.nv.constant0._ZN7cutlass13device_kernelIN5flash19enable_sm80_to_sm89INS1_16FlashAttnFwdSm80INS1_25CollectiveMainloopFwdSm80ILi4ELi1ELb0EN4cute5tupleIJNS5_1CILi128EEENS7_ILi112EEENS7_ILi64EEEEEELi64ENS_10bfloat16_tEfNS_4arch4Sm80ELb0ELb0ELb1ELb1ELb1ELb1ELb1ELb0EEENS1_21CollectiveEpilogueFwdINS6_IJS8_SA_S9_EEENS6_IJNS7_ILi1EEESI_SI_EEESC_SE_Li128ELb1ELb1ELb0ELb0EEENS1_19SingleTileSchedulerILb1ELb0ELb1ELi128EEEEEEEEEvNT_6ParamsE:
	.zero		1400


//--------------------- .nv.constant0._ZN7cutlass13device_kernelIN5flash19enable_sm80_to_sm89INS1_16FlashAttnFwdSm80INS1_25CollectiveMainloopFwdSm80ILi4ELi1ELb0EN4cute5tupleIJNS5_1CILi128EEENS7_ILi96EEENS7_ILi64EEEEEELi64ENS_10bfloat16_tEfNS_4arch4Sm80ELb0ELb1ELb1ELb0ELb1ELb0ELb1ELb0EEENS1_21CollectiveEpilogueFwdINS6_IJS8_SA_S9_EEENS6_IJNS7_ILi1EEESI_SI_EEESC_SE_Li128ELb0ELb1ELb0ELb0EEENS1_19SingleTileSchedulerILb0ELb0ELb1ELi128EEEEEEEEEvNT_6ParamsE --------------------------
	.section	.nv.constant0._ZN7cutlass13device_kernelIN5flash19enable_sm80_to_sm89INS1_16FlashAttnFwdSm80INS1_25CollectiveMainloopFwdSm80ILi4ELi1ELb0EN4cute5tupleIJNS5_1CILi128EEENS7_ILi96EEENS7_ILi64EEEEEELi64ENS_10bfloat16_tEfNS_4arch4Sm80ELb0ELb1ELb1ELb0ELb1ELb0ELb1ELb0EEENS1_21CollectiveEpilogueFwdINS6_IJS8_SA_S9_EEENS6_IJNS7_ILi1EEESI_SI_EEESC_SE_Li128ELb0ELb1ELb0ELb0EEENS1_19SingleTileSchedulerILb0ELb0ELb1ELi128EEEEEEEEEvNT_6ParamsE,"a",@progbits
	.sectionflags	@""
	.align	4
.nv.constant0._ZN7cutlass13device_kernelIN5flash19enable_sm80_to_sm89INS1_16FlashAttnFwdSm80INS1_25CollectiveMainloopFwdSm80ILi4ELi1ELb0EN4cute5tupleIJNS5_1CILi128EEENS7_ILi96EEENS7_ILi64EEEEEELi64ENS_10bfloat16_tEfNS_4arch4Sm80ELb0ELb1ELb1ELb0ELb1ELb0ELb1ELb0EEENS1_21CollectiveEpilogueFwdINS6_IJS8_SA_S9_EEENS6_IJNS7_ILi1EEESI_SI_EEESC_SE_Li128ELb0ELb1ELb0ELb0EEENS1_19SingleTileSchedulerILb0ELb0ELb1ELi128EEEEEEEEEvNT_6ParamsE:
	.zero		1400


//--------------------- .nv.constant0._ZN7cutlass13device_kernelIN5flash19enable_sm80_to_sm89INS1_16FlashAttnFwdSm80INS1_25CollectiveMainloopFwdSm80ILi4ELi1ELb0EN4cute5tupleIJNS5_1CILi128EEENS7_ILi96EEENS7_ILi64EEEEEELi64ENS_10bfloat16_tEfNS_4arch4Sm80ELb0ELb1ELb1ELb1ELb1ELb0ELb1ELb0EEENS1_21CollectiveEpilogueFwdINS6_IJS8_SA_S9_EEENS6_IJNS7_ILi1EEESI_SI_EEESC_SE_Li128ELb1ELb1ELb0ELb0EEENS1_19SingleTileSchedulerILb1ELb0ELb1ELi128EEEEEEEEEvNT_6ParamsE --------------------------
	.section	.nv.constant0._ZN7cutlass13device_kernelIN5flash19enable_sm80_to_sm89INS1_16FlashAttnFwdSm80INS1_25CollectiveMainloopFwdSm80ILi4ELi1ELb0EN4cute5tupleIJNS5_1CILi128EEENS7_ILi96EEENS7_ILi64EEEEEELi64ENS_10bfloat16_tEfNS_4arch4Sm80ELb0ELb1ELb1ELb1ELb1ELb0ELb1ELb0EEENS1_21CollectiveEpilogueFwdINS6_IJS8_SA_S9_EEENS6_IJNS7_ILi1EEESI_SI_EEESC_SE_Li128ELb1ELb1ELb0ELb0EEENS1_19SingleTileSchedulerILb1ELb0ELb1ELi128EEEEEEEEEvNT_6ParamsE,"a",@progbits
	.sectionflags	@""
	.align	4
.nv.constant0._ZN7cutlass13device_kernelIN5flash19enable_sm80_to_sm89INS1_16FlashAttnFwdSm80INS1_25CollectiveMainloopFwdSm80ILi4ELi1ELb0EN4cute5tupleIJNS5_1CILi128EEENS7_ILi96EEENS7_ILi64EEEEEELi64ENS_10bfloat16_tEfNS_4arch4Sm80ELb0ELb1ELb1ELb1ELb1ELb0ELb1ELb0EEENS1_21CollectiveEpilogueFwdINS6_IJS8_SA_S9_EEENS6_IJNS7_ILi1EEESI_SI_EEESC_SE_Li128ELb1ELb1ELb0ELb0EEENS1_19SingleTileSchedulerILb1ELb0ELb1ELi128EEEEEEEEEvNT_6ParamsE:
	.zero		1400


//--------------------- .nv.constant0._ZN7cutlass13device_kernelIN5flash19enable_sm80_to_sm89INS1_16FlashAttnFwdSm80INS1_25CollectiveMainloopFwdSm80ILi4ELi1ELb0EN4cute5tupleIJNS5_1CILi128EEENS7_ILi96EEENS7_ILi64EEEEEELi64ENS_10bfloat16_tEfNS_4arch4Sm80ELb0ELb1ELb1ELb1ELb1ELb1ELb1ELb0EEENS1_21CollectiveEpilogueFwdINS6_IJS8_SA_S9_EEENS6_IJNS7_ILi1EEESI_SI_EEESC_SE_Li128ELb1ELb1ELb0ELb0EEENS1_19SingleTileSchedulerILb1ELb0ELb1ELi128EEEEEEEEEvNT_6ParamsE --------------------------
	.section	.nv.constant0._ZN7cutlass13device_kernelIN5flash19enable_sm80_to_sm89INS1_16FlashAttnFwdSm80INS1_25CollectiveMainloopFwdSm80ILi4ELi1ELb0EN4cute5tupleIJNS5_1CILi128EEENS7_ILi96EEENS7_ILi64EEEEEELi64ENS_10bfloat16_tEfNS_4arch4Sm80ELb0ELb1ELb1ELb1ELb1ELb1ELb1ELb0EEENS1_21CollectiveEpilogueFwdINS6_IJS8_SA_S9_EEENS6_IJNS7_ILi1EEESI_SI_EEESC_SE_Li128ELb1ELb1ELb0ELb0EEENS1_19SingleTileSchedulerILb1ELb0ELb1ELi128EEEEEEEEEvNT_6ParamsE,"a",@progbits
	.sectionflags	@""
	.align	4
.nv.constant0._ZN7cutlass13device_kernelIN5flash19enable_sm80_to_sm89INS1_16FlashAttnFwdSm80INS1_25CollectiveMainloopFwdSm80ILi4ELi1ELb0EN4cute5tupleIJNS5_1CILi128EEENS7_ILi96EEENS7_ILi64EEEEEELi64ENS_10bfloat16_tEfNS_4arch4Sm80ELb0ELb1ELb1ELb1ELb1ELb1ELb1ELb0EEENS1_21CollectiveEpilogueFwdINS6_IJS8_SA_S9_EEENS6_IJNS7_ILi1EEESI_SI_EEESC_SE_Li128ELb1ELb1ELb0ELb0EEENS1_19SingleTileSchedulerILb1ELb0ELb1ELi128EEEEEEEEEvNT_6ParamsE:
	.zero		1400


//--------------------- .nv.constant0._ZN7cutlass13device_kernelIN5flash19enable_sm80_to_sm89INS1_16FlashAttnFwdSm80INS1_25CollectiveMainloopFwdSm80ILi4ELi1ELb0EN4cute5tupleIJNS5_1CILi128EEENS7_ILi112EEENS7_ILi64EEEEEELi64ENS_10bfloat16_tEfNS_4arch4Sm80ELb1ELb0ELb1ELb0ELb1ELb0ELb1ELb0EEENS1_21CollectiveEpilogueFwdINS6_IJS8_SA_S9_EEENS6_IJNS7_ILi1EEESI_SI_EEESC_SE_Li128ELb0ELb1ELb0ELb0EEENS1_30DynamicPersistentTileSchedulerILi128ELi128ELb0ELb1ELb0EEEEEEEEEvNT_6ParamsE --------------------------
	.section	.nv.constant0._ZN7cutlass13device_kernelIN5flash19enable_sm80_to_sm89INS1_16FlashAttnFwdSm80INS1_25CollectiveMainloopFwdSm80ILi4ELi1ELb0EN4cute5tupleIJNS5_1CILi128EEENS7_ILi112EEENS7_ILi64EEEEEELi64ENS_10bfloat16_tEfNS_4arch4Sm80ELb1ELb0ELb1ELb0ELb1ELb0ELb1ELb0EEENS1_21CollectiveEpilogueFwdINS6_IJS8_SA_S9_EEENS6_IJNS7_ILi1EEESI_SI_EEESC_SE_Li128ELb0ELb1ELb0ELb0EEENS1_30DynamicPersistentTileSchedulerILi128ELi128ELb0ELb1ELb0EEEEEEEEEvNT_6ParamsE,"a",@progbits
	.sectionflags	@""
	.align	4
.nv.constant0._ZN7cutlass13device_kernelIN5flash19enable_sm80_to_sm89INS1_16FlashAttnFwdSm80INS1_25CollectiveMainloopFwdSm80ILi4ELi1ELb0EN4cute5tupleIJNS5_1CILi128EEENS7_ILi112EEENS7_ILi64EEEEEELi64ENS_10bfloat16_tEfNS_4arch4Sm80ELb1ELb0ELb1ELb0ELb1ELb0ELb1ELb0EEENS1_21CollectiveEpilogueFwdINS6_IJS8_SA_S9_EEENS6_IJNS7_ILi1EEESI_SI_EEESC_SE_Li128ELb0ELb1ELb0ELb0EEENS1_30DynamicPersistentTileSchedulerILi128ELi128ELb0ELb1ELb0EEEEEEEEEvNT_6ParamsE:
	.zero		1416


//--------------------- .nv.constant0._ZN7cutlass13device_kernelIN5flash19enable_sm80_to_sm89INS1_16FlashAttnFwdSm80INS1_25CollectiveMainloopFwdSm80ILi4ELi1ELb0EN4cute5tupleIJNS5_1CILi128EEENS7_ILi112EEENS7_ILi64EEEEEELi64ENS_10bfloat16_tEfNS_4arch4Sm80ELb1ELb0ELb1ELb1ELb1ELb0ELb1ELb0EEENS1_21CollectiveEpilogueFwdINS6_IJS8_SA_S9_EEENS6_IJNS7_ILi1EEESI_SI_EEESC_SE_Li128ELb1ELb1ELb0ELb0EEENS1_19SingleTileSchedulerILb1ELb0ELb1ELi128EEEEEEEEEvNT_6ParamsE --------------------------
	.section	.nv.constant0._ZN7cutlass13device_kernelIN5flash19enable_sm80_to_sm89INS1_16FlashAttnFwdSm80INS1_25CollectiveMainloopFwdSm80ILi4ELi1ELb0EN4cute5tupleIJNS5_1CILi128EEENS7_ILi112EEENS7_ILi64EEEEEELi64ENS_10bfloat16_tEfNS_4arch4Sm80ELb1ELb0ELb1ELb1ELb1ELb0ELb1ELb0EEENS1_21CollectiveEpilogueFwdINS6_IJS8_SA_S9_EEENS6_IJNS7_ILi1EEESI_SI_EEESC_SE_Li128ELb1ELb1ELb0ELb0EEENS1_19SingleTileSchedulerILb1ELb0ELb1ELi128EEEEEEEEEvNT_6ParamsE,"a",@progbits
	.sectionflags	@""
	.align	4
.nv.constant0._ZN7cutlass13device_kernelIN5flash19enable_sm80_to_sm89INS1_16FlashAttnFwdSm80INS1_25CollectiveMainloopFwdSm80ILi4ELi1ELb0EN4cute5tupleIJNS5_1CILi128EEENS7_ILi112EEENS7_ILi64EEEEEELi64ENS_10bfloat16_tEfNS_4arch4Sm80ELb1ELb0ELb1ELb1ELb1ELb0ELb1ELb0EEENS1_21CollectiveEpilogueFwdINS6_IJS8_SA_S9_EEENS6_IJNS7_ILi1EEESI_SI_EEESC_SE_Li128ELb1ELb1ELb0ELb0EEENS1_19SingleTileSchedulerILb1ELb0ELb1ELi128EEEEEEEEEvNT_6ParamsE:
	.zero		1400


//--------------------- .nv.constant0._ZN7cutlass13device_kernelIN5flash19enable_sm80_to_sm89INS1_16FlashAttnFwdSm80INS1_25CollectiveMainloopFwdSm80ILi4ELi1ELb0EN4cute5tupleIJNS5_1CILi128EEENS7_ILi112EEENS7_ILi64EEEEEELi64ENS_10bfloat16_tEfNS_4arch4Sm80ELb1ELb0ELb1ELb1ELb1ELb1ELb1ELb0EEENS1_21CollectiveEpilogueFwdINS6_IJS8_SA_S9_EEENS6_IJNS7_ILi1EEESI_SI_EEESC_SE_Li128ELb1ELb1ELb0ELb0EEENS1_19SingleTileSchedulerILb1ELb0ELb1ELi128EEEEEEEEEvNT_6ParamsE --------------------------
	.section	.nv.constant0._ZN7cutlass13device_kernelIN5flash19enable_sm80_to_sm89INS1_16FlashAttnFwdSm80INS1_25CollectiveMainloopFwdSm80ILi4ELi1ELb0EN4cute5tupleIJNS5_1CILi128EEENS7_ILi112EEENS7_ILi64EEEEEELi64ENS_10bfloat16_tEfNS_4arch4Sm80ELb1ELb0ELb1ELb1ELb1ELb1ELb1ELb0EEENS1_21CollectiveEpilogueFwdINS6_IJS8_SA_S9_EEENS6_IJNS7_ILi1EEESI_SI_EEESC_SE_Li128ELb1ELb1ELb0ELb0EEENS1_19SingleTileSchedulerILb1ELb0ELb1ELi128EEEEEEEEEvNT_6ParamsE,"a",@progbits
	.sectionflags	@""
	.align	4
.nv.constant0._ZN7cutlass13device_kernelIN5flash19enable_sm80_to_sm89INS1_16FlashAttnFwdSm80INS1_25CollectiveMainloopFwdSm80ILi4ELi1ELb0EN4cute5tupleIJNS5_1CILi128EEENS7_ILi112EEENS7_ILi64EEEEEELi64ENS_10bfloat16_tEfNS_4arch4Sm80ELb1ELb0ELb1ELb1ELb1ELb1ELb1ELb0EEENS1_21CollectiveEpilogueFwdINS6_IJS8_SA_S9_EEENS6_IJNS7_ILi1EEESI_SI_EEESC_SE_Li128ELb1ELb1ELb0ELb0EEENS1_19SingleTileSchedulerILb1ELb0ELb1ELi128EEEEEEEEEvNT_6ParamsE:
	.zero		1400


//--------------------- .text._ZN7cutlass13device_kernelIN5flash19enable_sm80_to_sm89INS1_16FlashAttnFwdSm80INS1_25CollectiveMainloopFwdSm80ILi4ELi1ELb0EN4cute5tupleIJNS5_1CILi128EEENS7_ILi112EEENS7_ILi64EEEEEELi64ENS_10bfloat16_tEfNS_4arch4Sm80ELb0ELb0ELb1ELb0ELb1ELb0ELb1ELb0EEENS1_21CollectiveEpilogueFwdINS6_IJS8_SA_S9_EEENS6_IJNS7_ILi1EEESI_SI_EEESC_SE_Li128ELb0ELb1ELb0ELb0EEENS1_19SingleTileSchedulerILb0ELb0ELb1ELi128EEEEEEEEEvNT_6ParamsE --------------------------
	.section	.text._ZN7cutlass13device_kernelIN5flash19enable_sm80_to_sm89INS1_16FlashAttnFwdSm80INS1_25CollectiveMainloopFwdSm80ILi4ELi1ELb0EN4cute5tupleIJNS5_1CILi128EEENS7_ILi112EEENS7_ILi64EEEEEELi64ENS_10bfloat16_tEfNS_4arch4Sm80ELb0ELb0ELb1ELb0ELb1ELb0ELb1ELb0EEENS1_21CollectiveEpilogueFwdINS6_IJS8_SA_S9_EEENS6_IJNS7_ILi1EEESI_SI_EEESC_SE_Li128ELb0ELb1ELb0ELb0EEENS1_19SingleTileSchedulerILb0ELb0ELb1ELi128EEEEEEEEEvNT_6ParamsE,"ax",@progbits
	.sectioninfo	@"SHI_REGISTERS=255"
	.align	128
.text._ZN7cutlass13device_kernelIN5flash19enable_sm80_to_sm89INS1_16FlashAttnFwdSm80INS1_25CollectiveMainloopFwdSm80ILi4ELi1ELb0EN4cute5tupleIJNS5_1CILi128EEENS7_ILi112EEENS7_ILi64EEEEEELi64ENS_10bfloat16_tEfNS_4arch4Sm80ELb0ELb0ELb1ELb0ELb1ELb0ELb1ELb0EEENS1_21CollectiveEpilogueFwdINS6_IJS8_SA_S9_EEENS6_IJNS7_ILi1EEESI_SI_EEESC_SE_Li128ELb0ELb1ELb0ELb0EEENS1_19SingleTileSchedulerILb0ELb0ELb1ELi128EEEEEEEEEvNT_6ParamsE:
        .type           _ZN7cutlass13device_kernelIN5flash19enable_sm80_to_sm89INS1_16FlashAttnFwdSm80INS1_25CollectiveMainloopFwdSm80ILi4ELi1ELb0EN4cute5tupleIJNS5_1CILi128EEENS7_ILi112EEENS7_ILi64EEEEEELi64ENS_10bfloat16_tEfNS_4arch4Sm80ELb0ELb0ELb1ELb0ELb1ELb0ELb1ELb0EEENS1_21CollectiveEpilogueFwdINS6_IJS8_SA_S9_EEENS6_IJNS7_ILi1EEESI_SI_EEESC_SE_Li128ELb0ELb1ELb0ELb0EEENS1_19SingleTileSchedulerILb0ELb0ELb1ELi128EEEEEEEEEvNT_6ParamsE,@function
        .size           _ZN7cutlass13device_kernelIN5flash19enable_sm80_to_sm89INS1_16FlashAttnFwdSm80INS1_25CollectiveMainloopFwdSm80ILi4ELi1ELb0EN4cute5tupleIJNS5_1CILi128EEENS7_ILi112EEENS7_ILi64EEEEEELi64ENS_10bfloat16_tEfNS_4arch4Sm80ELb0ELb0ELb1ELb0ELb1ELb0ELb1ELb0EEENS1_21CollectiveEpilogueFwdINS6_IJS8_SA_S9_EEENS6_IJNS7_ILi1EEESI_SI_EEESC_SE_Li128ELb0ELb1ELb0ELb0EEENS1_19SingleTileSchedulerILb0ELb0ELb1ELi128EEEEEEEEEvNT_6ParamsE,(.L_x_798 - _ZN7cutlass13device_kernelIN5flash19enable_sm80_to_sm89INS1_16FlashAttnFwdSm80INS1_25CollectiveMainloopFwdSm80ILi4ELi1ELb0EN4cute5tupleIJNS5_1CILi128EEENS7_ILi112EEENS7_ILi64EEEEEELi64ENS_10bfloat16_tEfNS_4arch4Sm80ELb0ELb0ELb1ELb0ELb1ELb0ELb1ELb0EEENS1_21CollectiveEpilogueFwdINS6_IJS8_SA_S9_EEENS6_IJNS7_ILi1EEESI_SI_EEESC_SE_Li128ELb0ELb1ELb0ELb0EEENS1_19SingleTileSchedulerILb0ELb0ELb1ELi128EEEEEEEEEvNT_6ParamsE)
        .other          _ZN7cutlass13device_kernelIN5flash19enable_sm80_to_sm89INS1_16FlashAttnFwdSm80INS1_25CollectiveMainloopFwdSm80ILi4ELi1ELb0EN4cute5tupleIJNS5_1CILi128EEENS7_ILi112EEENS7_ILi64EEEEEELi64ENS_10bfloat16_tEfNS_4arch4Sm80ELb0ELb0ELb1ELb0ELb1ELb0ELb1ELb0EEENS1_21CollectiveEpilogueFwdINS6_IJS8_SA_S9_EEENS6_IJNS7_ILi1EEESI_SI_EEESC_SE_Li128ELb0ELb1ELb0ELb0EEENS1_19SingleTileSchedulerILb0ELb0ELb1ELi128EEEEEEEEEvNT_6ParamsE,@"STO_CUDA_ENTRY STV_DEFAULT"
_ZN7cutlass13device_kernelIN5flash19enable_sm80_to_sm89INS1_16FlashAttnFwdSm80INS1_25CollectiveMainloopFwdSm80ILi4ELi1ELb0EN4cute5tupleIJNS5_1CILi128EEENS7_ILi112EEENS7_ILi64EEEEEELi64ENS_10bfloat16_tEfNS_4arch4Sm80ELb0ELb0ELb1ELb0ELb1ELb0ELb1ELb0EEENS1_21CollectiveEpilogueFwdINS6_IJS8_SA_S9_EEENS6_IJNS7_ILi1EEESI_SI_EEESC_SE_Li128ELb0ELb1ELb0ELb0EEENS1_19SingleTileSchedulerILb0ELb0ELb1ELi128EEEEEEEEEvNT_6ParamsE:
[----:B------:R-:W-:-:S03]  /*0000*/  MOV R1, c[0x0][0x28] ;  /* 0x00000a0000017a02 */ /* 0x000fc60000000f00 */
[----:B------:R-:W1:Y:S01]  /*0010*/  S2UR UR14, SR_CTAID.Z ;  /* 0x00000000000e79c3 */ /* 0x000e620000002700 */
[----:B------:R-:W-:Y:S02]  /*0020*/  IADD3 R1, R1, -0x78, RZ ;  /* 0xffffff8801017810 */ /* 0x000fe40007ffe0ff */
[----:B-1----:R-:W-:-:S13]  /*0030*/  ISETP.LE.AND P0, PT, RZ, UR14, PT ;  /* 0x0000000eff007c0c */ /* 0x002fda000bf03270 */
[----:B------:R-:W-:Y:S05]  /*0040*/  @!P0 EXIT ;  /* 0x000000000000894d */ /* 0x000fea0003800000 */
[----:B------:R-:W-:Y:S02]  /*0050*/  ULDC.64 UR4, c[0x0][0x340] ;  /* 0x0000d00000047ab9 */ /* 0x000fe40000000a00 */
[----:B------:R-:W-:Y:S02]  /*0060*/  UISETP.NE.U32.AND UP1, UPT, URZ, UR4, UPT ;  /* 0x000000043f00728c */ /* 0x000fe4000bf25070 */
[----:B------:R-:W-:Y:S02]  /*0070*/  ULDC.64 UR8, c[0x0][0x340] ;  /* 0x0000d00000087ab9 */ /* 0x000fe40000000a00 */
[----:B------:R-:W-:Y:S02]  /*0080*/  UISETP.NE.AND.EX UP1, UPT, URZ, UR5, UPT, UP1 ;  /* 0x000000053f00728c */ /* 0x000fe4000bf25310 */
[----:B------:R-:W-:Y:S02]  /*0090*/  ULDC.64 UR12, c[0x0][0x118] ;  /* 0x00004600000c7ab9 */ /* 0x000fe40000000a00 */
[----:B------:R-:W-:-:S02]  /*00a0*/  ULDC.64 UR4, c[0x0][0x370] ;  /* 0x0000dc0000047ab9 */ /* 0x000fc40000000a00 */
[----:B------:R-:W-:Y:S01]  /*00b0*/  PLOP3.LUT P1, PT, PT, PT, UP1, 0x80, 0x0 ;  /* 0x000000000000781c */ /* 0x000fe20003f2f018 */
[----:B------:R-:W-:-:S04]  /*00c0*/  UISETP.NE.U32.AND UP0, UPT, URZ, UR4, UPT ;  /* 0x000000043f00728c */ /* 0x000fc8000bf05070 */
[----:B------:R-:W-:Y:S02]  /*00d0*/  @UP1 UMOV UR6, 0x4 ;  /* 0x0000000400061882 */ /* 0x000fe40000000000 */
[----:B------:R-:W-:Y:S02]  /*00e0*/  @UP1 UIMAD.WIDE UR6, UR14, UR6, UR8 ;  /* 0x000000060e0612a5 */ /* 0x000fe4000f8e0208 */
[----:B------:R-:W-:-:S04]  /*00f0*/  UISETP.NE.AND.EX UP0, UPT, URZ, UR5, UPT, UP0 ;  /* 0x000000053f00728c */ /* 0x000fc8000bf05300 */
[----:B------:R-:W-:Y:S02]  /*0100*/  IMAD.U32 R2, RZ, RZ, UR6 ;  /* 0x00000006ff027e24 */ /* 0x000fe4000f8e00ff */
[----:B------:R-:W-:Y:S01]  /*0110*/  IMAD.U32 R3, RZ, RZ, UR7 ;  /* 0x00000007ff037e24 */ /* 0x000fe2000f8e00ff */
[----:B------:R-:W-:Y:S01]  /*0120*/  ULDC.64 UR6, c[0x0][0x370] ;  /* 0x0000dc0000067ab9 */ /* 0x000fe20000000a00 */
[----:B------:R-:W-:-:S03]  /*0130*/  PLOP3.LUT P2, PT, PT, PT, UP0, 0x80, 0x0 ;  /* 0x000000000000781c */ /* 0x000fc60003f4f008 */
[----:B------:R1:W2:Y:S01]  /*0140*/  @P1 LDG.E R12, [R2.64] ;  /* 0x0000000c020c1981 */ /* 0x0002a2000c1e1900 */
[----:B------:R-:W-:Y:S02]  /*0150*/  @UP0 UMOV UR4, 0x4 ;  /* 0x0000000400040882 */ /* 0x000fe40000000000 */
[----:B------:R-:W-:-:S06]  /*0160*/  @UP0 UIMAD.WIDE UR4, UR14, UR4, UR6 ;  /* 0x000000040e0402a5 */ /* 0x000fcc000f8e0206 */
[----:B-1----:R-:W-:Y:S02]  /*0170*/  IMAD.U32 R2, RZ, RZ, UR4 ;  /* 0x00000004ff027e24 */ /* 0x002fe4000f8e00ff */
[----:B------:R-:W-:Y:S01]  /*0180*/  IMAD.U32 R3, RZ, RZ, UR5 ;  /* 0x00000005ff037e24 */ /* 0x000fe2000f8e00ff */
[----:B------:R-:W1:Y:S01]  /*0190*/  S2R R41, SR_TID.X ;  /* 0x0000000000297919 */ /* 0x000e620000002100 */
[----:B------:R-:W3:Y:S03]  /*01a0*/  S2UR UR7, SR_CTAID.Y ;  /* 0x00000000000779c3 */ /* 0x000ee60000002600 */
[----:B------:R-:W4:Y:S01]  /*01b0*/  S2R R13, SR_CTAID.X ;  /* 0x00000000000d7919 */ /* 0x000f220000002500 */
[----:B------:R-:W-:Y:S01]  /*01c0*/  IMAD.MOV.U32 R19, RZ, RZ, c[0x0][0x2c4] ;  /* 0x0000b100ff137624 */ /* 0x000fe200078e00ff */
[----:B------:R-:W-:Y:S02]  /*01d0*/  ULDC.64 UR4, c[0x0][0x1b8] ;  /* 0x00006e0000047ab9 */ /* 0x000fe40000000a00 */
[----:B------:R5:W2:Y:S01]  /*01e0*/  @P2 LDG.E R14, [R2.64] ;  /* 0x0000000c020e2981 */ /* 0x000aa2000c1e1900 */
[----:B------:R-:W-:Y:S01]  /*01f0*/  USHF.R.S32.HI UR9, URZ, 0x1f, UR14 ;  /* 0x0000001f3f097899 */ /* 0x000fe2000801140e */
[C---:B------:R-:W-:Y:S01]  /*0200*/  ISETP.NE.AND P0, PT, R19.reuse, 0x1, PT ;  /* 0x000000011300780c */ /* 0x040fe20003f05270 */
[----:B------:R-:W-:-:S02]  /*0210*/  IMAD R19, R19, c[0x0][0x168], RZ ;  /* 0x00005a0013137a24 */ /* 0x000fc400078e02ff */
[----:B------:R-:W-:Y:S01]  /*0220*/  IMAD.MOV.U32 R248, RZ, RZ, RZ ;  /* 0x000000fffff87224 */ /* 0x000fe200078e00ff */
[----:B-1----:R-:W-:Y:S01]  /*0230*/  SHF.R.S32.HI R24, RZ, 0x1f, R41 ;  /* 0x0000001fff187819 */ /* 0x002fe20000011429 */
[----:B---3--:R-:W-:Y:S02]  /*0240*/  USHF.R.S32.HI UR6, URZ, 0x1f, UR7 ;  /* 0x0000001f3f067899 */ /* 0x008fe40008011407 */
[----:B------:R-:W-:Y:S01]  /*0250*/  UIMAD.WIDE.U32 UR10, UR7, UR4, URZ ;  /* 0x00000004070a72a5 */ /* 0x000fe2000f8e003f */
[CC--:B------:R-:W-:Y:S01]  /*0260*/  LEA.HI R9, R24.reuse, R41.reuse, RZ, 0x6 ;  /* 0x0000002918097211 */ /* 0x0c0fe200078f30ff */
[----:B------:R-:W-:Y:S01]  /*0270*/  UIMAD UR8, UR6, UR4, URZ ;  /* 0x00000004060872a4 */ /* 0x000fe2000f8e023f */
[----:B-----5:R-:W-:-:S03]  /*0280*/  LEA.HI R2, R24, R41, RZ, 0x3 ;  /* 0x0000002918027211 */ /* 0x020fc600078f18ff */
[----:B------:R-:W-:Y:S01]  /*0290*/  UIMAD UR8, UR7, UR5, UR8 ;  /* 0x00000005070872a4 */ /* 0x000fe2000f8e0208 */
[----:B------:R-:W-:Y:S02]  /*02a0*/  LOP3.LUT R0, R2, 0xfffffff8, RZ, 0xc0, !PT ;  /* 0xfffffff802007812 */ /* 0x000fe400078ec0ff */
[----:B------:R-:W-:Y:S01]  /*02b0*/  ULDC.64 UR4, c[0x0][0x1c0] ;  /* 0x0000700000047ab9 */ /* 0x000fe20000000a00 */
[----:B------:R-:W-:Y:S01]  /*02c0*/  SHF.R.S32.HI R17, RZ, 0x3, R2 ;  /* 0x00000003ff117819 */ /* 0x000fe20000011402 */
[----:B------:R-:W-:Y:S01]  /*02d0*/  UIADD3 UR11, UR11, UR8, URZ ;  /* 0x000000080b0b7290 */ /* 0x000fe2000fffe03f */
[----:B------:R-:W-:Y:S01]  /*02e0*/  IMAD.IADD R16, R41, 0x1, -R0 ;  /* 0x0000000129107824 */ /* 0x000fe200078e0a00 */
[----:B------:R-:W-:Y:S02]  /*02f0*/  UIMAD UR9, UR9, UR4, URZ ;  /* 0x00000004090972a4 */ /* 0x000fe4000f8e023f */
[----:B------:R-:W-:Y:S01]  /*0300*/  UIMAD.WIDE.U32 UR10, UR14, UR4, UR10 ;  /* 0x000000040e0a72a5 */ /* 0x000fe2000f8e000a */
[C---:B------:R-:W-:Y:S01]  /*0310*/  IMAD R193, R16.reuse, 0x10, R17 ;  /* 0x0000001010c17824 */ /* 0x040fe200078e0211 */
[----:B------:R-:W-:Y:S01]  /*0320*/  UIMAD UR5, UR14, UR5, UR9 ;  /* 0x000000050e0572a4 */ /* 0x000fe2000f8e0209 */
[----:B------:R-:W-:Y:S01]  /*0330*/  IMAD.SHL.U32 R92, R16, 0x8, RZ ;  /* 0x00000008105c7824 */ /* 0x000fe200078e00ff */
[----:B------:R-:W-:Y:S01]  /*0340*/  ULDC UR4, c[0x0][0x2ac] ;  /* 0x0000ab0000047ab9 */ /* 0x000fe20000000800 */
[----:B----4-:R-:W-:Y:S01]  /*0350*/  IMAD R7, R13, 0x80, R193 ;  /* 0x000000800d077824 */ /* 0x010fe200078e02c1 */
[----:B------:R-:W-:Y:S01]  /*0360*/  UIADD3 UR5, UR11, UR5, URZ ;  /* 0x000000050b057290 */ /* 0x000fe2000fffe03f */
[----:B------:R-:W-:Y:S01]  /*0370*/  IMAD.U32 R3, RZ, RZ, UR11 ;  /* 0x0000000bff037e24 */ /* 0x000fe2000f8e00ff */
[----:B------:R-:W-:Y:S01]  /*0380*/  STL [R1+0x24], R193 ;  /* 0x000024c101007387 */ /* 0x000fe20000100800 */
[----:B------:R-:W-:Y:S01]  /*0390*/  @P0 IMAD.HI.U32 R0, R7, c[0x0][0x2c8], RZ ;  /* 0x0000b20007000a27 */ /* 0x000fe200078e00ff */
[----:B------:R-:W-:Y:S01]  /*03a0*/  ISETP.GE.AND P5, PT, R92, c[0x0][0x198], PT ;  /* 0x000066005c007a0c */ /* 0x000fe20003fa6270 */
[----:B------:R-:W-:Y:S01]  /*03b0*/  UMOV UR11, URZ ;  /* 0x0000003f000b7c82 */ /* 0x000fe20008000000 */
[----:B------:R1:W-:Y:S01]  /*03c0*/  STL [R1+0x30], R7 ;  /* 0x0000300701007387 */ /* 0x0003e20000100800 */
[----:B------:R-:W-:Y:S01]  /*03d0*/  IMAD.MOV.U32 R4, RZ, RZ, R7 ;  /* 0x000000ffff047224 */ /* 0x000fe200078e0007 */
[----:B------:R-:W-:Y:S01]  /*03e0*/  @P0 SHF.R.U32.HI R4, RZ, c[0x0][0x2cc], R0 ;  /* 0x0000b300ff040a19 */ /* 0x000fe20000011600 */
[----:B------:R-:W-:Y:S01]  /*03f0*/  IMAD.U32 R2, RZ, RZ, UR10 ;  /* 0x0000000aff027e24 */ /* 0x000fe2000f8e00ff */
[----:B------:R-:W-:Y:S01]  /*0400*/  SHF.R.S32.HI R192, RZ, 0x1f, R92 ;  /* 0x0000001fffc07819 */ /* 0x000fe2000001145c */
[----:B------:R-:W-:Y:S01]  /*0410*/  IMAD.U32 R3, RZ, RZ, UR5 ;  /* 0x00000005ff037e24 */ /* 0x000fe2000f8e00ff */
[--C-:B------:R-:W-:Y:S01]  /*0420*/  SHF.R.S32.HI R5, RZ, 0x1f, R4.reuse ;  /* 0x0000001fff057819 */ /* 0x100fe20000011404 */
[----:B------:R-:W-:Y:S01]  /*0430*/  IMAD.MOV R0, RZ, RZ, -R4 ;  /* 0x000000ffff007224 */ /* 0x000fe200078e0a04 */
[----:B------:R-:W-:Y:S01]  /*0440*/  ULDC UR10, c[0x0][0x1d0] ;  /* 0x00007400000a7ab9 */ /* 0x000fe20000000800 */
[----:B------:R-:W-:Y:S01]  /*0450*/  IMAD.WIDE.U32 R2, R4, c[0x0][0x1b0], R2 ;  /* 0x00006c0004027a25 */ /* 0x000fe200078e0002 */
[----:B------:R-:W-:-:S02]  /*0460*/  UIMAD UR10, UR4, UR10, URZ ;  /* 0x0000000a040a72a4 */ /* 0x000fc4000f8e023f */
[----:B------:R-:W-:Y:S01]  /*0470*/  UMOV UR8, 0x70 ;  /* 0x0000007000087882 */ /* 0x000fe20000000000 */
[----:B------:R-:W-:Y:S01]  /*0480*/  IMAD R6, R5, c[0x0][0x1b0], RZ ;  /* 0x00006c0005067a24 */ /* 0x000fe200078e02ff */
[----:B------:R-:W-:Y:S01]  /*0490*/  UIADD3 UR5, UR10, 0x6f, URZ ;  /* 0x0000006f0a057890 */ /* 0x000fe2000fffe03f */
[----:B------:R-:W-:Y:S01]  /*04a0*/  IMAD R5, R0, c[0x0][0x2c4], R7 ;  /* 0x0000b10000057a24 */ /* 0x000fe200078e0207 */
[----:B------:R-:W-:Y:S01]  /*04b0*/  UMOV UR4, URZ ;  /* 0x0000003f00047c82 */ /* 0x000fe20008000000 */
[----:B------:R-:W-:Y:S01]  /*04c0*/  IMAD R0, R4, c[0x0][0x1b4], R6 ;  /* 0x00006d0004007a24 */ /* 0x000fe200078e0206 */
[----:B------:R-:W-:Y:S01]  /*04d0*/  UIMAD.WIDE UR4, UR5, -0x6db6db6d, UR4 ;  /* 0x92492493050478a5 */ /* 0x000fe2000f8e0204 */
[----:B------:R-:W-:Y:S01]  /*04e0*/  IMAD R13, R13, 0x80, R17 ;  /* 0x000000800d0d7824 */ /* 0x000fe200078e0211 */
[----:B------:R-:W-:Y:S01]  /*04f0*/  SHF.R.S32.HI R4, RZ, 0x1f, R5 ;  /* 0x0000001fff047819 */ /* 0x000fe20000011405 */
[----:B------:R-:W-:Y:S01]  /*0500*/  IMAD.IADD R3, R3, 0x1, R0 ;  /* 0x0000000103037824 */ /* 0x000fe200078e0200 */
[----:B------:R-:W-:-:S02]  /*0510*/  USHF.R.U32.HI UR9, URZ, 0x1f, UR5 ;  /* 0x0000001f3f097899 */ /* 0x000fc40008011605 */
[CC--:B------:R-:W-:Y:S01]  /*0520*/  ISETP.GE.AND P6, PT, R13.reuse, R19.reuse, PT ;  /* 0x000000130d00720c */ /* 0x0c0fe20003fc6270 */
[----:B------:R-:W-:Y:S01]  /*0530*/  IMAD R0, R4, c[0x0][0x1a8], RZ ;  /* 0x00006a0004007a24 */ /* 0x000fe200078e02ff */
[----:B------:R-:W-:Y:S01]  /*0540*/  IADD3 R10, R13, 0x10, RZ ;  /* 0x000000100d0a7810 */ /* 0x000fe20007ffe0ff */
[----:B------:R-:W-:Y:S01]  /*0550*/  IMAD.WIDE.U32 R2, R5, c[0x0][0x1a8], R2 ;  /* 0x00006a0005027a25 */ /* 0x000fe200078e0002 */
[----:B------:R-:W-:Y:S01]  /*0560*/  IADD3 R11, R13, 0x20, RZ ;  /* 0x000000200d0b7810 */ /* 0x000fe20007ffe0ff */
[----:B------:R-:W-:Y:S01]  /*0570*/  ULEA.HI.SX32 UR9, UR5, UR9, 0x1a ;  /* 0x0000000905097291 */ /* 0x000fe2000f8fd23f */
[-C--:B------:R-:W-:Y:S01]  /*0580*/  ISETP.GE.AND P3, PT, R10, R19.reuse, PT ;  /* 0x000000130a00720c */ /* 0x080fe20003f66270 */
[----:B------:R-:W-:Y:S01]  /*0590*/  IMAD R0, R5, c[0x0][0x1ac], R0 ;  /* 0x00006b0005007a24 */ /* 0x000fe200078e0200 */
[----:B-1----:R-:W-:Y:S01]  /*05a0*/  LEA R7, P0, R2, c[0x0][0x160], 0x1 ;  /* 0x0000580002077a11 */ /* 0x002fe200078008ff */
[----:B------:R-:W-:Y:S01]  /*05b0*/  IMAD.MOV.U32 R10, RZ, RZ, c[0x0][0x2b8] ;  /* 0x0000ae00ff0a7624 */ /* 0x000fe200078e00ff */
[----:B------:R-:W-:Y:S01]  /*05c0*/  ISETP.GE.AND P4, PT, R11, R19, PT ;  /* 0x000000130b00720c */ /* 0x000fe20003f86270 */
[----:B------:R-:W-:Y:S01]  /*05d0*/  IMAD.IADD R0, R3, 0x1, R0 ;  /* 0x0000000103007824 */ /* 0x000fe200078e0200 */
[----:B------:R-:W-:Y:S01]  /*05e0*/  IADD3 R11, R13, 0x50, RZ ;  /* 0x000000500d0b7810 */ /* 0x000fe20007ffe0ff */
[----:B------:R-:W1:Y:S01]  /*05f0*/  SHFL.IDX PT, R3, R7, RZ, 0x181f ;  /* 0x00181fff07037589 */ /* 0x000e6200000e0000 */
[----:B------:R-:W-:-:S02]  /*0600*/  UIMAD UR8, UR9, UR8, -0x70 ;  /* 0xffffff90090874a4 */ /* 0x000fc4000f8e0208 */
[----:B------:R-:W-:Y:S01]  /*0610*/  LEA.HI.X R6, R2, c[0x0][0x164], R0, 0x1, P0 ;  /* 0x0000590002067a11 */ /* 0x000fe200000f0c00 */
[----:B------:R-:W-:Y:S01]  /*0620*/  IMAD.SHL.U32 R0, R17, 0x40, RZ ;  /* 0x0000004011007824 */ /* 0x000fe200078e00ff */
[----:B------:R-:W-:Y:S01]  /*0630*/  SHFL.IDX PT, R4, R7, 0x1, 0x181f ;  /* 0x00381f0007047f89 */ /* 0x000fe200000e0000 */
[----:B------:R-:W-:-:S03]  /*0640*/  ULDC.64 UR4, c[0x0][0x2b0] ;  /* 0x0000ac0000047ab9 */ /* 0x000fc60000000a00 */
[----:B------:R-:W3:Y:S01]  /*0650*/  SHFL.IDX PT, R5, R6, RZ, 0x181f ;  /* 0x00181fff06057589 */ /* 0x000ee200000e0000 */
[----:B------:R-:W-:-:S03]  /*0660*/  LOP3.LUT R0, R0, 0x1c0, RZ, 0xc0, !PT ;  /* 0x000001c000007812 */ /* 0x000fc600078ec0ff */
[----:B------:R-:W4:Y:S01]  /*0670*/  SHFL.IDX PT, R8, R6, 0x1, 0x181f ;  /* 0x00381f0006087f89 */ /* 0x000f2200000e0000 */
[----:B------:R-:W-:Y:S02]  /*0680*/  SHF.R.U32.HI R2, RZ, 0x3, R0 ;  /* 0x00000003ff027819 */ /* 0x000fe40000011600 */
[----:B------:R-:W-:Y:S01]  /*0690*/  LOP3.LUT R0, R0, 0x38, R92, 0xf8, !PT ;  /* 0x0000003800007812 */ /* 0x000fe200078ef85c */
[----:B------:R-:W-:Y:S03]  /*06a0*/  SHFL.IDX PT, R15, R6, 0x5, 0x181f ;  /* 0x00b81f00060f7f89 */ /* 0x000fe600000e0000 */
[----:B------:R-:W-:Y:S01]  /*06b0*/  LOP3.LUT R0, R0, R2, RZ, 0x3c, !PT ;  /* 0x0000000200007212 */ /* 0x000fe200078e3cff */
[----:B------:R-:W-:Y:S01]  /*06c0*/  IMAD.SHL.U32 R2, R9, 0x8, RZ ;  /* 0x0000000809027824 */ /* 0x000fe200078e00ff */
[----:B------:R-:W-:Y:S04]  /*06d0*/  SHFL.IDX PT, R18, R6, 0x7, 0x181f ;  /* 0x00f81f0006127f89 */ /* 0x000fe800000e0000 */
[----:B------:R-:W-:Y:S01]  /*06e0*/  LOP3.LUT R191, R0, 0xfffffe00, R2, 0xf8, !PT ;  /* 0xfffffe0000bf7812 */ /* 0x000fe200078ef802 */
[----:B------:R-:W-:Y:S01]  /*06f0*/  SHFL.IDX PT, R9, R7, 0x2, 0x181f ;  /* 0x00581f0007097f89 */ /* 0x000fe200000e0000 */
[----:B-1----:R-:W-:-:S03]  /*0700*/  @!P6 LEA R2, P0, R92, R3, 0x1 ;  /* 0x000000035c02e211 */ /* 0x002fc600078008ff */
[----:B------:R-:W-:Y:S01]  /*0710*/  @!P6 IMAD.SHL.U32 R0, R191, 0x2, RZ ;  /* 0x00000002bf00e824 */ /* 0x000fe200078e00ff */
[----:B--2---:R1:W2:Y:S01]  /*0720*/  @P1 R2UR UR15, R12 ;  /* 0x000000000c0f13c2 */ /* 0x0042a200000e0000 */
[----:B---3--:R-:W-:Y:S01]  /*0730*/  @!P6 LEA.HI.X R3, R92, R5, R192, 0x1, P0 ;  /* 0x000000055c03e211 */ /* 0x008fe200000f0cc0 */
[----:B--2---:R-:W-:Y:S01]  /*0740*/  @!UP1 UMOV UR15, UR14 ;  /* 0x0000000e000f9c82 */ /* 0x004fe20008000000 */
[----:B------:R-:W-:Y:S01]  /*0750*/  ISETP.NE.AND P0, PT, R10, 0x1, PT ;  /* 0x000000010a00780c */ /* 0x000fe20003f05270 */
[----:B------:R-:W-:Y:S01]  /*0760*/  SHFL.IDX PT, R5, R6, 0x3, 0x181f ;  /* 0x00781f0006057f89 */ /* 0x000fe200000e0000 */
[----:B------:R-:W-:Y:S02]  /*0770*/  USHF.R.S32.HI UR14, URZ, 0x1f, UR15 ;  /* 0x0000001f3f0e7899 */ /* 0x000fe4000801140f */
[----:B------:R-:W-:Y:S01]  /*0780*/  UIMAD.WIDE.U32 UR16, UR15, UR4, URZ ;  /* 0x000000040f1072a5 */ /* 0x000fe2000f8e003f */
[----:B------:R2:W-:Y:S01]  /*0790*/  @!P6 LDGSTS.E.BYPASS.LTC128B.128 [R0+0x7100], [R2.64], !P5 ;  /* 0x071000000200efae */ /* 0x0005e2000e901d4c */
[----:B------:R-:W-:-:S03]  /*07a0*/  UIMAD UR14, UR14, UR4, URZ ;  /* 0x000000040e0e72a4 */ /* 0x000fc6000f8e023f */
[----:B------:R-:W-:Y:S01]  /*07b0*/  SHFL.IDX PT, R10, R6, 0x2, 0x181f ;  /* 0x00581f00060a7f89 */ /* 0x000fe200000e0000 */
[----:B------:R-:W-:-:S03]  /*07c0*/  UIMAD UR14, UR15, UR5, UR14 ;  /* 0x000000050f0e72a4 */ /* 0x000fc6000f8e020e */
[----:B------:R-:W-:Y:S01]  /*07d0*/  ULDC.64 UR4, c[0x0][0x1e8] ;  /* 0x00007a0000047ab9 */ /* 0x000fe20000000a00 */
[----:B------:R-:W-:Y:S01]  /*07e0*/  STL [R1+0x28], R191 ;  /* 0x000028bf01007387 */ /* 0x000fe20000100800 */
[----:B------:R-:W-:Y:S01]  /*07f0*/  UIADD3 UR14, UR17, UR14, URZ ;  /* 0x0000000e110e7290 */ /* 0x000fe2000fffe03f */
[----:B-1----:R-:W-:Y:S02]  /*0800*/  IADD3 R12, R13, 0x40, RZ ;  /* 0x000000400d0c7810 */ /* 0x002fe40007ffe0ff */
[C---:B--2---:R-:W-:Y:S01]  /*0810*/  @!P3 LEA R2, P6, R92.reuse, R4, 0x1 ;  /* 0x000000045c02b211 */ /* 0x044fe200078c08ff */
[----:B------:R-:W-:Y:S01]  /*0820*/  @!P3 IMAD.SHL.U32 R0, R191, 0x2, RZ ;  /* 0x00000002bf00b824 */ /* 0x000fe200078e00ff */
[----:B------:R-:W-:Y:S01]  /*0830*/  IADD3 R4, R13, 0x30, RZ ;  /* 0x000000300d047810 */ /* 0x000fe20007ffe0ff */
[----:B------:R1:W2:Y:S01]  /*0840*/  @P2 R2UR UR11, R14 ;  /* 0x000000000e0b23c2 */ /* 0x0002a200000e0000 */
[----:B----4-:R-:W-:Y:S01]  /*0850*/  @!P3 LEA.HI.X R3, R92, R8, R192, 0x1, P6 ;  /* 0x000000085c03b211 */ /* 0x010fe200030f0cc0 */
[----:B------:R-:W-:Y:S01]  /*0860*/  UIMAD UR15, UR6, UR4, URZ ;  /* 0x00000004060f72a4 */ /* 0x000fe2000f8e023f */
[-C--:B------:R-:W-:Y:S01]  /*0870*/  ISETP.GE.AND P6, PT, R4, R19.reuse, PT ;  /* 0x000000130400720c */ /* 0x080fe20003fc6270 */
[----:B------:R-:W-:Y:S04]  /*0880*/  SHFL.IDX PT, R8, R7, 0x4, 0x181f ;  /* 0x00981f0007087f89 */ /* 0x000fe800000e0000 */
[----:B------:R-:W3:Y:S04]  /*0890*/  SHFL.IDX PT, R4, R7, 0x3, 0x181f ;  /* 0x00781f0007047f89 */ /* 0x000ee800000e0000 */
[----:B------:R4:W-:Y:S01]  /*08a0*/  @!P3 LDGSTS.E.BYPASS.LTC128B.128 [R0+0x7900], [R2.64], !P5 ;  /* 0x079000000200bfae */ /* 0x0009e2000e901d4c */
[----:B------:R-:W-:-:S03]  /*08b0*/  ISETP.GE.AND P3, PT, R12, R19, PT ;  /* 0x000000130c00720c */ /* 0x000fc60003f66270 */
[----:B------:R-:W-:Y:S01]  /*08c0*/  SHFL.IDX PT, R12, R6, 0x6, 0x181f ;  /* 0x00d81f00060c7f89 */ /* 0x000fe200000e0000 */
[----:B------:R-:W-:Y:S02]  /*08d0*/  UIMAD.WIDE.U32 UR20, UR7, UR4, URZ ;  /* 0x00000004071472a5 */ /* 0x000fe4000f8e003f */
[----:B------:R-:W-:Y:S01]  /*08e0*/  UIADD3 UR18, UR9, -0x1, URZ ;  /* 0xffffffff09127890 */ /* 0x000fe2000fffe03f */
[----:B------:R-:W-:Y:S04]  /*08f0*/  STL [R1+0x2c], R192 ;  /* 0x00002cc001007387 */ /* 0x000fe80000100800 */
[----:B-1----:R-:W-:Y:S01]  /*0900*/  SHFL.IDX PT, R14, R7, 0x7, 0x181f ;  /* 0x00f81f00070e7f89 */ /* 0x002fe200000e0000 */
[----:B---3--:R-:W-:-:S04]  /*0910*/  @!P6 LEA R4, P2, R92, R4, 0x1 ;  /* 0x000000045c04e211 */ /* 0x008fc800078408ff */
[C-C-:B------:R-:W-:Y:S02]  /*0920*/  @!P6 LEA.HI.X R5, R92.reuse, R5, R192.reuse, 0x1, P2 ;  /* 0x000000055c05e211 */ /* 0x140fe400010f0cc0 */
[C---:B----4-:R-:W-:Y:S01]  /*0930*/  @!P4 LEA R2, P1, R92.reuse, R9, 0x1 ;  /* 0x000000095c02c211 */ /* 0x050fe200078208ff */
[----:B------:R-:W-:Y:S01]  /*0940*/  @!P4 IMAD.SHL.U32 R0, R191, 0x2, RZ ;  /* 0x00000002bf00c824 */ /* 0x000fe200078e00ff */
[----:B------:R-:W1:Y:S02]  /*0950*/  SHFL.IDX PT, R9, R6, 0x4, 0x181f ;  /* 0x00981f0006097f89 */ /* 0x000e6400000e0000 */
[----:B------:R-:W-:Y:S02]  /*0960*/  @!P4 LEA.HI.X R3, R92, R10, R192, 0x1, P1 ;  /* 0x0000000a5c03c211 */ /* 0x000fe400008f0cc0 */
[----:B------:R-:W-:Y:S01]  /*0970*/  ISETP.GE.AND P1, PT, R11, R19, PT ;  /* 0x000000130b00720c */ /* 0x000fe20003f26270 */
[----:B------:R-:W-:Y:S04]  /*0980*/  SHFL.IDX PT, R10, R7, 0x6, 0x181f ;  /* 0x00d81f00070a7f89 */ /* 0x000fe800000e0000 */
[----:B------:R-:W3:Y:S04]  /*0990*/  SHFL.IDX PT, R11, R7, 0x5, 0x181f ;  /* 0x00b81f00070b7f89 */ /* 0x000ee800000e0000 */
[----:B------:R4:W-:Y:S02]  /*09a0*/  @!P4 LDGSTS.E.BYPASS.LTC128B.128 [R0+0x8100], [R2.64], !P5 ;  /* 0x081000000200cfae */ /* 0x0009e4000e901d4c */
[----:B----4-:R-:W-:-:S02]  /*09b0*/  IADD3 R0, R13, 0x60, RZ ;  /* 0x000000600d007810 */ /* 0x010fc40007ffe0ff */
[----:B------:R-:W-:Y:S01]  /*09c0*/  @!P3 LEA R2, P2, R92, R8, 0x1 ;  /* 0x000000085c02b211 */ /* 0x000fe200078408ff */
[C---:B------:R-:W-:Y:S01]  /*09d0*/  @!P6 IMAD.SHL.U32 R8, R191.reuse, 0x2, RZ ;  /* 0x00000002bf08e824 */ /* 0x040fe200078e00ff */
[----:B------:R-:W-:Y:S01]  /*09e0*/  ISETP.GE.AND P4, PT, R0, R19, PT ;  /* 0x000000130000720c */ /* 0x000fe20003f86270 */
[----:B------:R-:W-:Y:S01]  /*09f0*/  @!P3 IMAD.SHL.U32 R0, R191, 0x2, RZ ;  /* 0x00000002bf00b824 */ /* 0x000fe200078e00ff */
[----:B-1----:R-:W-:Y:S02]  /*0a00*/  @!P3 LEA.HI.X R3, R92, R9, R192, 0x1, P2 ;  /* 0x000000095c03b211 */ /* 0x002fe400010f0cc0 */
[----:B------:R1:W-:Y:S04]  /*0a10*/  @!P6 LDGSTS.E.BYPASS.LTC128B.128 [R8+0x8900], [R4.64], !P5 ;  /* 0x089000000408efae */ /* 0x0003e8000e901d4c */
[----:B------:R4:W-:Y:S01]  /*0a20*/  @!P3 LDGSTS.E.BYPASS.LTC128B.128 [R0+0x9100], [R2.64], !P5 ;  /* 0x091000000200bfae */ /* 0x0009e2000e901d4c */
[----:B-1----:R-:W-:-:S02]  /*0a30*/  IADD3 R5, R13, 0x70, RZ ;  /* 0x000000700d057810 */ /* 0x002fc40007ffe0ff */
[----:B----4-:R-:W-:Y:S02]  /*0a40*/  IADD3 R0, R193, UR8, RZ ;  /* 0x00000008c1007c10 */ /* 0x010fe4000fffe0ff */
[----:B---3--:R-:W-:Y:S02]  /*0a50*/  @!P1 LEA R2, P2, R92, R11, 0x1 ;  /* 0x0000000b5c029211 */ /* 0x008fe400078408ff */
[C---:B------:R-:W-:Y:S02]  /*0a60*/  ISETP.GE.AND P6, PT, R0.reuse, UR10, PT ;  /* 0x0000000a00007c0c */ /* 0x040fe4000bfc6270 */
[----:B--2---:R-:W-:Y:S01]  /*0a70*/  IADD3 R9, R0, UR11, RZ ;  /* 0x0000000b00097c10 */ /* 0x004fe2000fffe0ff */
[----:B------:R-:W-:Y:S01]  /*0a80*/  @!P1 IMAD.SHL.U32 R0, R191, 0x2, RZ ;  /* 0x00000002bf009824 */ /* 0x000fe200078e00ff */
[----:B------:R-:W-:Y:S02]  /*0a90*/  ISETP.GT.OR P6, PT, R193, 0x6f, P6 ;  /* 0x0000006fc100780c */ /* 0x000fe400037c4670 */
[----:B------:R-:W-:Y:S01]  /*0aa0*/  ISETP.GE.AND P3, PT, R5, R19, PT ;  /* 0x000000130500720c */ /* 0x000fe20003f66270 */
[----:B------:R-:W-:Y:S01]  /*0ab0*/  @P0 IMAD.HI.U32 R4, R9, c[0x0][0x2bc], RZ ;  /* 0x0000af0009040a27 */ /* 0x000fe200078e00ff */
[----:B------:R-:W-:-:S02]  /*0ac0*/  @!P1 LEA.HI.X R3, R92, R15, R192, 0x1, P2 ;  /* 0x0000000f5c039211 */ /* 0x000fc400010f0cc0 */
[C---:B------:R-:W-:Y:S01]  /*0ad0*/  @!P4 LEA R6, P2, R92.reuse, R10, 0x1 ;  /* 0x0000000a5c06c211 */ /* 0x040fe200078408ff */
[----:B------:R-:W-:Y:S01]  /*0ae0*/  IMAD.MOV.U32 R8, RZ, RZ, R9 ;  /* 0x000000ffff087224 */ /* 0x000fe200078e0009 */
[----:B------:R-:W-:Y:S01]  /*0af0*/  @P0 SHF.R.U32.HI R8, RZ, c[0x0][0x2c0], R4 ;  /* 0x0000b000ff080a19 */ /* 0x000fe20000011604 */
[----:B------:R1:W-:Y:S01]  /*0b00*/  @!P1 LDGSTS.E.BYPASS.LTC128B.128 [R0+0x9900], [R2.64], !P5 ;  /* 0x0990000002009fae */ /* 0x0003e2000e901d4c */
[----:B------:R-:W-:Y:S01]  /*0b10*/  @!P4 LEA.HI.X R7, R92, R12, R192, 0x1, P2 ;  /* 0x0000000c5c07c211 */ /* 0x000fe200010f0cc0 */
[----:B------:R-:W-:-:S04]  /*0b20*/  @!P4 IMAD.SHL.U32 R10, R191, 0x2, RZ ;  /* 0x00000002bf0ac824 */ /* 0x000fc800078e00ff */
[C---:B------:R-:W-:Y:S01]  /*0b30*/  @!P3 LEA R4, P2, R92.reuse, R14, 0x1 ;  /* 0x0000000e5c04b211 */ /* 0x040fe200078408ff */
[----:B------:R2:W-:Y:S03]  /*0b40*/  @!P4 LDGSTS.E.BYPASS.LTC128B.128 [R10+0xa100], [R6.64], !P5 ;  /* 0x0a100000060acfae */ /* 0x0005e6000e901d4c */
[----:B------:R-:W-:Y:S02]  /*0b50*/  @!P3 LEA.HI.X R5, R92, R18, R192, 0x1, P2 ;  /* 0x000000125c05b211 */ /* 0x000fe400010f0cc0 */
[----:B-1----:R-:W-:-:S04]  /*0b60*/  @!P6 IADD3 R0, P1, R8, UR16, RZ ;  /* 0x000000100800ec10 */ /* 0x002fc8000ff3e0ff */
[----:B------:R-:W-:Y:S02]  /*0b70*/  @!P6 LEA.HI.X.SX32 R3, R8, UR14, 0x1, P1 ;  /* 0x0000000e0803ec11 */ /* 0x000fe400088f0eff */
[----:B------:R-:W-:-:S04]  /*0b80*/  @!P6 LEA R2, P1, R0, c[0x0][0x2a0], 0x2 ;  /* 0x0000a8000002ea11 */ /* 0x000fc800078210ff */
[----:B------:R-:W-:Y:S01]  /*0b90*/  @!P6 LEA.HI.X R3, R0, c[0x0][0x2a4], R3, 0x2, P1 ;  /* 0x0000a9000003ea11 */ /* 0x000fe200008f1403 */
[----:B------:R-:W-:-:S05]  /*0ba0*/  @!P3 IMAD.SHL.U32 R0, R191, 0x2, RZ ;  /* 0x00000002bf00b824 */ /* 0x000fca00078e00ff */
[----:B------:R1:W-:Y:S04]  /*0bb0*/  @!P3 LDGSTS.E.BYPASS.LTC128B.128 [R0+0xa900], [R4.64], !P5 ;  /* 0x0a9000000400bfae */ /* 0x0003e8000e901d4c */
[----:B------:R-:W0:Y:S04]  /*0bc0*/  LDGDEPBAR ;  /* 0x00000000000079af */ /* 0x000e280000000000 */
[----:B------:R-:W-:Y:S06]  /*0bd0*/  BAR.SYNC.DEFER_BLOCKING 0x0 ;  /* 0x0000000000007b1d */ /* 0x000fec0000010000 */
[----:B------:R3:W4:Y:S01]  /*0be0*/  @!P6 LDG.E R248, [R2.64] ;  /* 0x0000000c02f8e981 */ /* 0x000722000c1e1900 */
[----:B-1----:R-:W-:Y:S01]  /*0bf0*/  IMAD.MOV R0, RZ, RZ, -R8 ;  /* 0x000000ffff007224 */ /* 0x002fe200078e0a08 */
[----:B------:R-:W-:Y:S01]  /*0c00*/  UIMAD UR15, UR7, UR5, UR15 ;  /* 0x00000005070f72a4 */ /* 0x000fe2000f8e020f */
[----:B------:R-:W-:Y:S01]  /*0c10*/  ISETP.GE.AND P3, PT, R92, c[0x0][0x1d4], PT ;  /* 0x000075005c007a0c */ /* 0x000fe20003f66270 */
[----:B------:R-:W-:Y:S01]  /*0c20*/  UIMAD UR18, UR18, -0x70, UR10 ;  /* 0xffffff90121278a4 */ /* 0x000fe2000f8e020a */
[----:B------:R-:W-:Y:S01]  /*0c30*/  IMAD R42, R0, c[0x0][0x2b8], R9 ;  /* 0x0000ae00002a7a24 */ /* 0x000fe200078e0209 */
[----:B------:R-:W-:Y:S01]  /*0c40*/  UIADD3 UR15, UR21, UR15, URZ ;  /* 0x0000000f150f7290 */ /* 0x000fe2000fffe03f */
[----:B--2---:R-:W-:Y:S01]  /*0c50*/  LEA.HI R10, R24, R41, RZ, 0x4 ;  /* 0x00000029180a7211 */ /* 0x004fe200078f20ff */
[----:B------:R-:W-:-:S02]  /*0c60*/  UISETP.GE.AND UP0, UPT, UR10, 0x1, UPT ;  /* 0x000000010a00788c */ /* 0x000fc4000bf06270 */
[----:B------:R-:W-:Y:S01]  /*0c70*/  SHF.R.S32.HI R23, RZ, 0x1f, R42 ;  /* 0x0000001fff177819 */ /* 0x000fe2000001142a */
[----:B------:R-:W-:Y:S01]  /*0c80*/  STL [R1+0x10], R42 ;  /* 0x0000102a01007387 */ /* 0x000fe20000100800 */
[----:B------:R-:W-:Y:S01]  /*0c90*/  IADD3 R18, -R17, UR18, RZ ;  /* 0x0000001211127c10 */ /* 0x000fe2000fffe1ff */
[----:B------:R-:W-:Y:S01]  /*0ca0*/  ULDC.64 UR4, c[0x0][0x210] ;  /* 0x0000840000047ab9 */ /* 0x000fe20000000a00 */
[----:B------:R-:W-:Y:S01]  /*0cb0*/  SHF.R.S32.HI R9, RZ, 0x4, R10 ;  /* 0x00000004ff097819 */ /* 0x000fe2000001140a */
[----:B------:R-:W-:Y:S01]  /*0cc0*/  IMAD R0, R23, c[0x0][0x1e0], RZ ;  /* 0x0000780017007a24 */ /* 0x000fe200078e02ff */
[C---:B------:R-:W-:Y:S01]  /*0cd0*/  ISETP.GE.AND P5, PT, R18.reuse, 0x1, PT ;  /* 0x000000011200780c */ /* 0x040fe20003fa6270 */
[----:B------:R-:W-:Y:S01]  /*0ce0*/  UIMAD UR6, UR6, UR4, URZ ;  /* 0x00000004060672a4 */ /* 0x000fe2000f8e023f */
[----:B------:R-:W-:Y:S01]  /*0cf0*/  ISETP.GE.AND P4, PT, R18, 0x11, PT ;  /* 0x000000111200780c */ /* 0x000fe20003f86270 */
[----:B------:R-:W-:Y:S01]  /*0d00*/  IMAD R0, R42, c[0x0][0x1e4], R0 ;  /* 0x000079002a007a24 */ /* 0x000fe200078e0200 */
[----:B------:R-:W-:Y:S01]  /*0d10*/  ISETP.GE.AND P6, PT, R18, 0x41, PT ;  /* 0x000000411200780c */ /* 0x000fe20003fc6270 */
[----:B------:R-:W-:-:S02]  /*0d20*/  UIMAD.WIDE.U32 UR22, UR7, UR4, URZ ;  /* 0x00000004071672a5 */ /* 0x000fc4000f8e003f */
[----:B------:R-:W-:Y:S01]  /*0d30*/  UIMAD UR5, UR7, UR5, UR6 ;  /* 0x00000005070572a4 */ /* 0x000fe2000f8e0206 */
[----:B---3--:R-:W-:-:S03]  /*0d40*/  IMAD.WIDE.U32 R2, R42, c[0x0][0x1e0], RZ ;  /* 0x000078002a027a25 */ /* 0x008fc600078e00ff */
[----:B------:R-:W-:Y:S01]  /*0d50*/  UIADD3 UR5, UR23, UR5, URZ ;  /* 0x0000000517057290 */ /* 0x000fe2000fffe03f */
[----:B------:R-:W-:Y:S01]  /*0d60*/  IMAD.IADD R3, R3, 0x1, R0 ;  /* 0x0000000103037824 */ /* 0x000fe200078e0200 */
[----:B----4-:R-:W-:-:S03]  /*0d70*/  SHF.R.S32.HI R40, RZ, 0x1f, R248 ;  /* 0x0000001fff287819 */ /* 0x010fc600000114f8 */
[----:B------:R-:W-:-:S04]  /*0d80*/  IMAD.WIDE.U32 R2, R248, c[0x0][0x1f0], R2 ;  /* 0x00007c00f8027a25 */ /* 0x000fc800078e0002 */
[----:B------:R-:W-:Y:S01]  /*0d90*/  IMAD R0, R40, c[0x0][0x1f0], RZ ;  /* 0x00007c0028007a24 */ /* 0x000fe200078e02ff */
[----:B------:R-:W-:-:S03]  /*0da0*/  IADD3 R6, P2, R2, UR20, RZ ;  /* 0x0000001402067c10 */ /* 0x000fc6000ff5e0ff */
[----:B------:R-:W-:Y:S01]  /*0db0*/  IMAD R0, R248, c[0x0][0x1f4], R0 ;  /* 0x00007d00f8007a24 */ /* 0x000fe200078e0200 */
[----:B------:R-:W-:-:S04]  /*0dc0*/  LEA R7, P1, R6, c[0x0][0x1c8], 0x1 ;  /* 0x0000720006077a11 */ /* 0x000fc800078208ff */
[----:B------:R-:W-:Y:S01]  /*0dd0*/  IADD3.X R2, R3, UR15, R0, P2, !PT ;  /* 0x0000000f03027c10 */ /* 0x000fe200097fe400 */
[----:B------:R-:W-:Y:S01]  /*0de0*/  SHFL.IDX PT, R11, R7, 0x2, 0x181f ;  /* 0x00581f00070b7f89 */ /* 0x000fe200000e0000 */
[----:B------:R-:W-:Y:S02]  /*0df0*/  LEA.HI R3, R10, R9, RZ, 0x1 ;  /* 0x000000090a037211 */ /* 0x000fe400078f08ff */
[----:B------:R-:W-:Y:S01]  /*0e00*/  LEA.HI.X R6, R6, c[0x0][0x1cc], R2, 0x1, P1 ;  /* 0x0000730006067a11 */ /* 0x000fe200008f0c02 */
[----:B------:R-:W1:Y:S01]  /*0e10*/  SHFL.IDX PT, R0, R7, RZ, 0x181f ;  /* 0x00181fff07007589 */ /* 0x000e6200000e0000 */
[----:B------:R-:W-:-:S03]  /*0e20*/  LOP3.LUT R3, R3, 0xfffffffe, RZ, 0xc0, !PT ;  /* 0xfffffffe03037812 */ /* 0x000fc600078ec0ff */
[----:B------:R-:W2:Y:S02]  /*0e30*/  SHFL.IDX PT, R5, R6, RZ, 0x181f ;  /* 0x00181fff06057589 */ /* 0x000ea400000e0000 */
[----:B------:R-:W-:Y:S02]  /*0e40*/  IMAD.IADD R21, R9, 0x1, -R3 ;  /* 0x0000000109157824 */ /* 0x000fe400078e0a03 */
[----:B------:R-:W3:Y:S01]  /*0e50*/  SHFL.IDX PT, R2, R7, 0x1, 0x181f ;  /* 0x00381f0007027f89 */ /* 0x000ee200000e0000 */
[----:B------:R-:W-:-:S03]  /*0e60*/  @P4 IMAD.SHL.U32 R9, R191, 0x2, RZ ;  /* 0x00000002bf094824 */ /* 0x000fc600078e00ff */
[----:B------:R-:W4:Y:S04]  /*0e70*/  SHFL.IDX PT, R8, R6, 0x1, 0x181f ;  /* 0x00381f0006087f89 */ /* 0x000f2800000e0000 */
[----:B------:R-:W5:Y:S04]  /*0e80*/  SHFL.IDX PT, R12, R6, 0x2, 0x181f ;  /* 0x00581f00060c7f89 */ /* 0x000f6800000e0000 */
[----:B------:R-:W-:Y:S01]  /*0e90*/  SHFL.IDX PT, R13, R7, 0x4, 0x181f ;  /* 0x00981f00070d7f89 */ /* 0x000fe200000e0000 */
[----:B-1----:R-:W-:Y:S01]  /*0ea0*/  @P5 LEA R4, P2, R92, R0, 0x1 ;  /* 0x000000005c045211 */ /* 0x002fe200078408ff */
[----:B------:R-:W-:-:S02]  /*0eb0*/  @P5 IMAD.SHL.U32 R0, R191, 0x2, RZ ;  /* 0x00000002bf005824 */ /* 0x000fc400078e00ff */
[----:B------:R-:W-:Y:S01]  /*0ec0*/  SHFL.IDX PT, R14, R7, 0x5, 0x181f ;  /* 0x00b81f00070e7f89 */ /* 0x000fe200000e0000 */
[----:B--2---:R-:W-:Y:S02]  /*0ed0*/  @P5 LEA.HI.X R5, R92, R5, R192, 0x1, P2 ;  /* 0x000000055c055211 */ /* 0x004fe400010f0cc0 */
[----:B------:R-:W-:Y:S01]  /*0ee0*/  ISETP.GE.AND P2, PT, R18, 0x31, PT ;  /* 0x000000311200780c */ /* 0x000fe20003f46270 */
[----:B------:R-:W-:Y:S01]  /*0ef0*/  SHFL.IDX PT, R20, R6, 0x5, 0x181f ;  /* 0x00b81f0006147f89 */ /* 0x000fe200000e0000 */
[----:B---3--:R-:W-:-:S03]  /*0f00*/  @P4 LEA R2, P1, R92, R2, 0x1 ;  /* 0x000000025c024211 */ /* 0x008fc600078208ff */
[----:B------:R1:W-:Y:S01]  /*0f10*/  @P5 LDGSTS.E.BYPASS.LTC128B.128 [R0+0x3900], [R4.64], !P3 ;  /* 0x0390000004005fae */ /* 0x0003e2000d901d4c */
[----:B----4-:R-:W-:Y:S02]  /*0f20*/  @P4 LEA.HI.X R3, R92, R8, R192, 0x1, P1 ;  /* 0x000000085c034211 */ /* 0x010fe400008f0cc0 */
[----:B------:R-:W-:Y:S01]  /*0f30*/  ISETP.GE.AND P1, PT, R18, 0x21, PT ;  /* 0x000000211200780c */ /* 0x000fe20003f26270 */
[----:B------:R-:W-:Y:S01]  /*0f40*/  SHFL.IDX PT, R19, R6, 0x6, 0x181f ;  /* 0x00d81f0006137f89 */ /* 0x000fe200000e0000 */
[----:B------:R-:W-:Y:S02]  /*0f50*/  LOP3.LUT R8, R10, 0xfffffff0, RZ, 0xc0, !PT ;  /* 0xfffffff00a087812 */ /* 0x000fe400078ec0ff */
[----:B------:R-:W-:Y:S01]  /*0f60*/  ISETP.GE.AND P5, PT, R18, 0x51, PT ;  /* 0x000000511200780c */ /* 0x000fe20003fa6270 */
[----:B------:R-:W-:Y:S02]  /*0f70*/  SHFL.IDX PT, R10, R6, 0x3, 0x181f ;  /* 0x00781f00060a7f89 */ /* 0x000fe400000e0000 */
[----:B------:R-:W-:-:S02]  /*0f80*/  IMAD.IADD R8, R41, 0x1, -R8 ;  /* 0x0000000129087824 */ /* 0x000fc400078e0a08 */
[----:B------:R2:W-:Y:S03]  /*0f90*/  @P4 LDGSTS.E.BYPASS.LTC128B.128 [R9+0x4100], [R2.64], !P3 ;  /* 0x0410000002094fae */ /* 0x0005e6000d901d4c */
[----:B------:R-:W-:Y:S01]  /*0fa0*/  SHF.R.S32.HI R22, RZ, 0x1f, R8 ;  /* 0x0000001fff167819 */ /* 0x000fe20000011408 */
[----:B-1----:R-:W-:Y:S01]  /*0fb0*/  IMAD R0, R42, c[0x0][0x1e0], RZ ;  /* 0x000078002a007a24 */ /* 0x002fe200078e02ff */
[----:B------:R1:W3:Y:S01]  /*0fc0*/  SHFL.IDX PT, R5, R7, 0x3, 0x181f ;  /* 0x00781f0007057f89 */ /* 0x0002e200000e0000 */
[----:B------:R-:W-:Y:S02]  /*0fd0*/  IMAD.SHL.U32 R4, R17, 0x8, RZ ;  /* 0x0000000811047824 */ /* 0x000fe400078e00ff */
[----:B------:R-:W-:Y:S01]  /*0fe0*/  IMAD R0, R248, c[0x0][0x1f0], R0 ;  /* 0x00007c00f8007a24 */ /* 0x000fe200078e0200 */
[----:B------:R-:W4:Y:S04]  /*0ff0*/  SHFL.IDX PT, R17, R6, 0x4, 0x181f ;  /* 0x00981f0006117f89 */ /* 0x000f2800000e0000 */
[----:B------:R-:W-:-:S02]  /*1000*/  IADD3 R0, R0, UR20, RZ ;  /* 0x0000001400007c10 */ /* 0x000fc4000fffe0ff */
[----:B--2---:R-:W-:Y:S01]  /*1010*/  @P1 LEA R2, P4, R92, R11, 0x1 ;  /* 0x0000000b5c021211 */ /* 0x004fe200078808ff */
[----:B------:R-:W-:Y:S01]  /*1020*/  IMAD.SHL.U32 R9, R16, 0x40, RZ ;  /* 0x0000004010097824 */ /* 0x000fe200078e00ff */
[----:B------:R-:W-:Y:S02]  /*1030*/  LEA R0, R0, c[0x0][0x1c8], 0x1 ;  /* 0x0000720000007a11 */ /* 0x000fe400078e08ff */
[----:B-----5:R-:W-:Y:S02]  /*1040*/  @P1 LEA.HI.X R3, R92, R12, R192, 0x1, P4 ;  /* 0x0000000c5c031211 */ /* 0x020fe400020f0cc0 */
[----:B------:R-:W-:Y:S01]  /*1050*/  ISETP.GE.AND P4, PT, R18, 0x61, PT ;  /* 0x000000611200780c */ /* 0x000fe20003f86270 */
[----:B------:R2:W5:Y:S01]  /*1060*/  SHFL.IDX PT, R15, R0, 0x6, 0x181f ;  /* 0x00d81f00000f7f89 */ /* 0x00056200000e0000 */
[----:B------:R-:W-:Y:S02]  /*1070*/  LOP3.LUT R9, R9, 0x1c0, RZ, 0xc0, !PT ;  /* 0x000001c009097812 */ /* 0x000fe400078ec0ff */
[----:B------:R-:W-:Y:S01]  /*1080*/  LEA.HI R12, R22, R8, RZ, 0x3 ;  /* 0x00000008160c7211 */ /* 0x000fe200078f18ff */
[----:B-1----:R-:W-:Y:S01]  /*1090*/  @P2 IMAD.SHL.U32 R7, R191, 0x2, RZ ;  /* 0x00000002bf072824 */ /* 0x002fe200078e00ff */
[----:B------:R-:W-:Y:S01]  /*10a0*/  LOP3.LUT R4, R9, 0x8, R4, 0xf8, !PT ;  /* 0x0000000809047812 */ /* 0x000fe200078ef804 */
[----:B--2---:R-:W-:-:S05]  /*10b0*/  @P1 IMAD.SHL.U32 R0, R191, 0x2, RZ ;  /* 0x00000002bf001824 */ /* 0x004fca00078e00ff */
[----:B------:R3:W-:Y:S02]  /*10c0*/  @P1 LDGSTS.E.BYPASS.LTC128B.128 [R0+0x4900], [R2.64], !P3 ;  /* 0x0490000002001fae */ /* 0x0007e4000d901d4c */
[C---:B---3--:R-:W-:Y:S02]  /*10d0*/  @P2 LEA R2, P1, R92.reuse, R5, 0x1 ;  /* 0x000000055c022211 */ /* 0x048fe400078208ff */
[----:B------:R-:W-:Y:S01]  /*10e0*/  SHF.R.U32.HI R0, RZ, 0x3, R9 ;  /* 0x00000003ff007819 */ /* 0x000fe20000011609 */
[C---:B------:R-:W-:Y:S01]  /*10f0*/  @P6 IMAD.SHL.U32 R9, R191.reuse, 0x2, RZ ;  /* 0x00000002bf096824 */ /* 0x040fe200078e00ff */
[C---:B------:R-:W-:Y:S02]  /*1100*/  @P2 LEA.HI.X R3, R92.reuse, R10, R192, 0x1, P1 ;  /* 0x0000000a5c032211 */ /* 0x040fe400008f0cc0 */
[----:B------:R-:W-:Y:S02]  /*1110*/  @P6 LEA R6, P1, R92, R13, 0x1 ;  /* 0x0000000d5c066211 */ /* 0x000fe400078208ff */
[----:B------:R-:W-:Y:S01]  /*1120*/  LOP3.LUT R5, R12, 0xfffffff8, RZ, 0xc0, !PT ;  /* 0xfffffff80c057812 */ /* 0x000fe200078ec0ff */
[----:B------:R4:W-:Y:S01]  /*1130*/  @P2 LDGSTS.E.BYPASS.LTC128B.128 [R7+0x5100], [R2.64], !P3 ;  /* 0x0510000002072fae */ /* 0x0009e2000d901d4c */
[----:B------:R-:W-:Y:S01]  /*1140*/  LOP3.LUT R10, R4, R0, RZ, 0x3c, !PT ;  /* 0x00000000040a7212 */ /* 0x000fe200078e3cff */
[----:B------:R-:W-:Y:S01]  /*1150*/  @P4 IMAD.SHL.U32 R0, R191, 0x2, RZ ;  /* 0x00000002bf004824 */ /* 0x000fe200078e00ff */
[----:B------:R-:W-:Y:S01]  /*1160*/  @P5 LEA R4, P2, R92, R14, 0x1 ;  /* 0x0000000e5c045211 */ /* 0x000fe200078408ff */
[----:B------:R-:W-:-:S02]  /*1170*/  IMAD.IADD R11, R8, 0x1, -R5 ;  /* 0x00000001080b7824 */ /* 0x000fc400078e0a05 */
[----:B------:R-:W-:Y:S01]  /*1180*/  @P5 IMAD.SHL.U32 R8, R191, 0x2, RZ ;  /* 0x00000002bf085824 */ /* 0x000fe200078e00ff */
[C-C-:B------:R-:W-:Y:S02]  /*1190*/  @P5 LEA.HI.X R5, R92.reuse, R20, R192.reuse, 0x1, P2 ;  /* 0x000000145c055211 */ /* 0x140fe400010f0cc0 */
[C---:B----4-:R-:W-:Y:S02]  /*11a0*/  @P6 LEA.HI.X R7, R92.reuse, R17, R192, 0x1, P1 ;  /* 0x000000115c076211 */ /* 0x050fe400008f0cc0 */
[----:B-----5:R-:W-:-:S03]  /*11b0*/  @P4 LEA R2, P1, R92, R15, 0x1 ;  /* 0x0000000f5c024211 */ /* 0x020fc600078208ff */
[----:B------:R1:W-:Y:S01]  /*11c0*/  @P6 LDGSTS.E.BYPASS.LTC128B.128 [R9+0x5900], [R6.64], !P3 ;  /* 0x0590000006096fae */ /* 0x0003e2000d901d4c */
[----:B------:R-:W-:-:S03]  /*11d0*/  @P4 LEA.HI.X R3, R92, R19, R192, 0x1, P1 ;  /* 0x000000135c034211 */ /* 0x000fc600008f0cc0 */
[----:B------:R2:W-:Y:S04]  /*11e0*/  @P5 LDGSTS.E.BYPASS.LTC128B.128 [R8+0x6100], [R4.64], !P3 ;  /* 0x0610000004085fae */ /* 0x0005e8000d901d4c */
[----:B------:R3:W-:Y:S02]  /*11f0*/  @P4 LDGSTS.E.BYPASS.LTC128B.128 [R0+0x6900], [R2.64], !P3 ;  /* 0x0690000002004fae */ /* 0x0007e4000d901d4c */
[----:B------:R-:W-:Y:S02]  /*1200*/  R2P PR, R11, 0x6 ;  /* 0x000000060b007804 */ /* 0x000fe40000000000 */
[----:B------:R-:W0:Y:S01]  /*1210*/  LDGDEPBAR ;  /* 0x00000000000079af */ /* 0x000e220000000000 */
[----:B------:R-:W-:Y:S02]  /*1220*/  LOP3.LUT P4, RZ, R16, 0x2, RZ, 0xc0, !PT ;  /* 0x0000000210ff7812 */ /* 0x000fe4000788c0ff */
[----:B-1----:R-:W-:Y:S01]  /*1230*/  LEA.HI R6, R24, R41, RZ, 0x5 ;  /* 0x0000002918067211 */ /* 0x002fe200078f28ff */
[----:B--2---:R-:W-:-:S03]  /*1240*/  IMAD.SHL.U32 R4, R12, 0x40, RZ ;  /* 0x000000400c047824 */ /* 0x004fc600078e00ff */
[----:B------:R-:W-:Y:S01]  /*1250*/  SHF.R.S32.HI R5, RZ, 0x5, R6 ;  /* 0x00000005ff057819 */ /* 0x000fe20000011406 */
[----:B---3--:R-:W-:Y:S01]  /*1260*/  IMAD.SHL.U32 R2, R11, 0x40, RZ ;  /* 0x000000400b027824 */ /* 0x008fe200078e00ff */
[----:B------:R-:W-:Y:S01]  /*1270*/  LOP3.LUT R95, R4, 0xfffffe00, RZ, 0xc0, !PT ;  /* 0xfffffe00045f7812 */ /* 0x000fe200078ec0ff */
[----:B------:R-:W-:Y:S01]  /*1280*/  IMAD.SHL.U32 R3, R21, 0x8, RZ ;  /* 0x0000000815037824 */ /* 0x000fe200078e00ff */
[----:B------:R-:W-:-:S04]  /*1290*/  DEPBAR.LE SB0, 0x1 ;  /* 0x000080400000791a */ /* 0x000fc80000000000 */
[----:B------:R-:W-:Y:S01]  /*12a0*/  LOP3.LUT R2, R2, 0x1c0, RZ, 0xc0, !PT ;  /* 0x000001c002027812 */ /* 0x000fe200078ec0ff */
[----:B------:R-:W-:Y:S01]  /*12b0*/  IMAD R0, R21, 0x200, R10 ;  /* 0x0000020015007824 */ /* 0x000fe200078e020a */
[----:B------:R-:W-:-:S04]  /*12c0*/  DEPBAR.LE SB0, 0x0 ;  /* 0x000080000000791a */ /* 0x000fc80000000000 */
[----:B------:R-:W-:Y:S01]  /*12d0*/  LOP3.LUT R3, R2, 0x8, R3, 0xf8, !PT ;  /* 0x0000000802037812 */ /* 0x000fe200078ef803 */
[----:B------:R-:W-:Y:S01]  /*12e0*/  IMAD.SHL.U32 R119, R0, 0x2, RZ ;  /* 0x0000000200777824 */ /* 0x000fe200078e00ff */
[----:B------:R-:W-:Y:S01]  /*12f0*/  SHF.R.U32.HI R2, RZ, 0x3, R2 ;  /* 0x00000003ff027819 */ /* 0x000fe20000011602 */
[----:B------:R-:W-:Y:S01]  /*1300*/  BAR.SYNC.DEFER_BLOCKING 0x0 ;  /* 0x0000000000007b1d */ /* 0x000fe20000010000 */
[----:B------:R-:W-:Y:S02]  /*1310*/  IMAD.MOV.U32 R4, RZ, RZ, 0x20 ;  /* 0x00000020ff047424 */ /* 0x000fe400078e00ff */
[----:B------:R-:W-:Y:S01]  /*1320*/  LOP3.LUT R94, R3, R2, RZ, 0x3c, !PT ;  /* 0x00000002035e7212 */ /* 0x000fe200078e3cff */
[----:B------:R-:W-:Y:S01]  /*1330*/  IMAD R2, R5, 0x400, R95 ;  /* 0x0000040005027824 */ /* 0x000fe200078e025f */
[C---:B------:R-:W-:Y:S01]  /*1340*/  IADD3 R234, R119.reuse, 0x3920, RZ ;  /* 0x0000392077ea7810 */ /* 0x040fe20007ffe0ff */
[----:B------:R-:W-:Y:S01]  /*1350*/  IMAD.MOV.U32 R3, RZ, RZ, 0x10 ;  /* 0x00000010ff037424 */ /* 0x000fe200078e00ff */
[----:B------:R-:W-:Y:S01]  /*1360*/  SEL R4, R4, 0xffffffe0, !P2 ;  /* 0xffffffe004047807 */ /* 0x000fe20005000000 */
[----:B------:R-:W-:Y:S01]  /*1370*/  IMAD.IADD R0, R94, 0x1, R2 ;  /* 0x000000015e007824 */ /* 0x000fe200078e0202 */
[----:B------:R-:W-:-:S02]  /*1380*/  IADD3 R2, R119, 0x3900, RZ ;  /* 0x0000390077027810 */ /* 0x000fc40007ffe0ff */
[----:B------:R-:W-:Y:S01]  /*1390*/  SEL R3, R3, 0xfffffff0, !P1 ;  /* 0xfffffff003037807 */ /* 0x000fe20004800000 */
[----:B------:R-:W-:Y:S01]  /*13a0*/  IMAD.SHL.U32 R230, R0, 0x2, RZ ;  /* 0x0000000200e67824 */ /* 0x000fe200078e00ff */
[----:B------:R-:W-:Y:S02]  /*13b0*/  @P4 IADD3 R234, R2, -0x20, RZ ;  /* 0xffffffe002ea4810 */ /* 0x000fe40007ffe0ff */
[----:B------:R-:W-:Y:S01]  /*13c0*/  PLOP3.LUT P4, PT, PT, PT, UP0, 0x80, 0x0 ;  /* 0x000000000000781c */ /* 0x000fe20003f8f008 */
[----:B------:R-:W-:Y:S01]  /*13d0*/  IMAD R233, R3, 0x2, R230 ;  /* 0x0000000203e97824 */ /* 0x000fe200078e02e6 */
[----:B------:R-:W-:Y:S02]  /*13e0*/  LOP3.LUT R0, R6, 0xffffffe0, RZ, 0xc0, !PT ;  /* 0xffffffe006007812 */ /* 0x000fe400078ec0ff */
[----:B------:R-:W-:Y:S02]  /*13f0*/  ISETP.GT.AND P1, PT, R193, 0x6f, PT ;  /* 0x0000006fc100780c */ /* 0x000fe40003f24270 */
[C---:B------:R-:W-:Y:S01]  /*1400*/  IADD3 R240, R234.reuse, 0x800, RZ ;  /* 0x00000800eaf07810 */ /* 0x040fe20007ffe0ff */
[----:B------:R-:W-:Y:S01]  /*1410*/  IMAD.IADD R93, R41, 0x1, -R0 ;  /* 0x00000001295d7824 */ /* 0x000fe200078e0a00 */
[C---:B------:R-:W-:Y:S01]  /*1420*/  IADD3 R239, R234.reuse, 0x1000, RZ ;  /* 0x00001000eaef7810 */ /* 0x040fe20007ffe0ff */
[----:B------:R1:W2:Y:S01]  /*1430*/  LDSM.16.M88.4 R36, [R230+0x7100] ;  /* 0x00710000e624783b */ /* 0x0002a20000000200 */
[----:B------:R-:W-:-:S02]  /*1440*/  IADD3 R238, R234, 0x1800, RZ ;  /* 0x00001800eaee7810 */ /* 0x000fc40007ffe0ff */
[C---:B------:R-:W-:Y:S01]  /*1450*/  IADD3 R237, R234.reuse, 0x2000, RZ ;  /* 0x00002000eaed7810 */ /* 0x040fe20007ffe0ff */
[----:B------:R1:W3:Y:S01]  /*1460*/  LDSM.16.M88.4 R32, [R230+0x9100] ;  /* 0x00910000e620783b */ /* 0x0002e20000000200 */
[C---:B------:R-:W-:Y:S02]  /*1470*/  IADD3 R236, R234.reuse, 0x2800, RZ ;  /* 0x00002800eaec7810 */ /* 0x040fe40007ffe0ff */
[----:B------:R-:W-:Y:S01]  /*1480*/  IADD3 R235, R234, 0x3000, RZ ;  /* 0x00003000eaeb7810 */ /* 0x000fe20007ffe0ff */
[----:B------:R1:W4:Y:S04]  /*1490*/  LDSM.16.M88.4 R56, [R119+0x3900] ;  /* 0x003900007738783b */ /* 0x0003280000000200 */
[----:B------:R1:W1:Y:S04]  /*14a0*/  LDSM.16.M88.4 R80, [R119+0x4100] ;  /* 0x004100007750783b */ /* 0x0002680000000200 */
[----:B------:R1:W1:Y:S04]  /*14b0*/  LDSM.16.M88.4 R88, [R119+0x4900] ;  /* 0x004900007758783b */ /* 0x0002680000000200 */
[----:B------:R1:W1:Y:S04]  /*14c0*/  LDSM.16.M88.4 R100, [R119+0x5100] ;  /* 0x005100007764783b */ /* 0x0002680000000200 */
[----:B------:R1:W1:Y:S04]  /*14d0*/  LDSM.16.M88.4 R108, [R119+0x5900] ;  /* 0x00590000776c783b */ /* 0x0002680000000200 */
[----:B------:R1:W1:Y:S04]  /*14e0*/  LDSM.16.M88.4 R120, [R119+0x6100] ;  /* 0x006100007778783b */ /* 0x0002680000000200 */
[----:B------:R1:W1:Y:S04]  /*14f0*/  LDSM.16.M88.4 R128, [R119+0x6900] ;  /* 0x006900007780783b */ /* 0x0002680000000200 */
[----:B------:R1:W1:Y:S04]  /*1500*/  LDSM.16.M88.4 R28, [R233+0x7100] ;  /* 0x00710000e91c783b */ /* 0x0002680000000200 */
[----:B------:R1:W1:Y:S04]  /*1510*/  LDSM.16.M88.4 R24, [R233+0x9100] ;  /* 0x00910000e918783b */ /* 0x0002680000000200 */
[----:B------:R1:W1:Y:S04]  /*1520*/  LDSM.16.M88.4 R68, [R234] ;  /* 0x00000000ea44783b */ /* 0x0002680000000200 */
[----:B------:R1:W1:Y:S04]  /*1530*/  LDSM.16.M88.4 R84, [R234+0x800] ;  /* 0x00080000ea54783b */ /* 0x0002680000000200 */
[----:B------:R1:W1:Y:S04]  /*1540*/  LDSM.16.M88.4 R96, [R234+0x1000] ;  /* 0x00100000ea60783b */ /* 0x0002680000000200 */
[----:B------:R1:W1:Y:S04]  /*1550*/  LDSM.16.M88.4 R104, [R234+0x1800] ;  /* 0x00180000ea68783b */ /* 0x0002680000000200 */
[----:B------:R1:W1:Y:S04]  /*1560*/  LDSM.16.M88.4 R112, [R234+0x2000] ;  /* 0x00200000ea70783b */ /* 0x0002680000000200 */
[----:B------:R1:W1:Y:S04]  /*1570*/  LDSM.16.M88.4 R124, [R234+0x2800] ;  /* 0x00280000ea7c783b */ /* 0x0002680000000200 */
[----:B------:R1:W1:Y:S01]  /*1580*/  LDSM.16.M88.4 R132, [R234+0x3000] ;  /* 0x00300000ea84783b */ /* 0x0002620000000200 */
[----:B------:R-:W-:Y:S05]  /*1590*/  @!P4 BRA `(.L_x_0) ;  /* 0x000003900000c947 */ /* 0x000fea0003800000 */
[----:B--234-:R-:W-:Y:S01]  /*15a0*/  IMAD R0, R23, c[0x0][0x208], RZ ;  /* 0x0000820017007a24 */ /* 0x01cfe200078e02ff */
[----:B------:R-:W-:Y:S01]  /*15b0*/  ISETP.GE.AND P4, PT, R92, c[0x0][0x1d4], PT ;  /* 0x000075005c007a0c */ /* 0x000fe20003f86270 */
[----:B------:R-:W-:-:S03]  /*15c0*/  IMAD.WIDE.U32 R6, R42, c[0x0][0x208], RZ ;  /* 0x000082002a067a25 */ /* 0x000fc600078e00ff */
[----:B------:R-:W-:Y:S01]  /*15d0*/  ISETP.LT.OR P6, PT, R18, 0x1, P4 ;  /* 0x000000011200780c */ /* 0x000fe200027c1670 */
[----:B------:R-:W-:Y:S01]  /*15e0*/  IMAD R0, R42, c[0x0][0x20c], R0 ;  /* 0x000083002a007a24 */ /* 0x000fe200078e0200 */
[----:B------:R-:W-:Y:S01]  /*15f0*/  ISETP.LT.OR P5, PT, R18, 0x11, P4 ;  /* 0x000000111200780c */ /* 0x000fe200027a1670 */
[----:B------:R-:W-:Y:S02]  /*1600*/  IMAD.SHL.U32 R21, R92, 0x2, RZ ;  /* 0x000000025c157824 */ /* 0x000fe400078e00ff */
[----:B------:R-:W-:Y:S02]  /*1610*/  IMAD.IADD R7, R7, 0x1, R0 ;  /* 0x0000000107077824 */ /* 0x000fe400078e0200 */
[----:B------:R-:W-:Y:S02]  /*1620*/  IMAD R0, R40, c[0x0][0x218], RZ ;  /* 0x0000860028007a24 */ /* 0x000fe400078e02ff */
[----:B------:R-:W-:-:S04]  /*1630*/  IMAD.WIDE.U32 R6, R248, c[0x0][0x218], R6 ;  /* 0x00008600f8067a25 */ /* 0x000fc800078e0006 */
[----:B------:R-:W-:Y:S01]  /*1640*/  IMAD R0, R248, c[0x0][0x21c], R0 ;  /* 0x00008700f8007a24 */ /* 0x000fe200078e0200 */
[----:B------:R-:W-:Y:S02]  /*1650*/  IADD3 R2, P2, R6, UR22, RZ ;  /* 0x0000001606027c10 */ /* 0x000fe4000ff5e0ff */
[----:B------:R-:W-:Y:S02]  /*1660*/  SHF.L.U64.HI R6, R92, 0x1, R192 ;  /* 0x000000015c067819 */ /* 0x000fe400000102c0 */
[----:B------:R-:W-:Y:S02]  /*1670*/  IADD3.X R0, R7, UR5, R0, P2, !PT ;  /* 0x0000000507007c10 */ /* 0x000fe400097fe400 */
[----:B------:R-:W-:-:S04]  /*1680*/  LEA R5, P2, R2, c[0x0][0x1f8], 0x1 ;  /* 0x00007e0002057a11 */ /* 0x000fc800078408ff */
[----:B------:R-:W-:Y:S01]  /*1690*/  LEA.HI.X R2, R2, c[0x0][0x1fc], R0, 0x1, P2 ;  /* 0x00007f0002027a11 */ /* 0x000fe200010f0c00 */
[----:B------:R-:W-:Y:S04]  /*16a0*/  SHFL.IDX PT, R7, R5, 0x1, 0x181f ;  /* 0x00381f0005077f89 */ /* 0x000fe800000e0000 */
[----:B------:R-:W2:Y:S04]  /*16b0*/  SHFL.IDX PT, R0, R5, RZ, 0x181f ;  /* 0x00181fff05007589 */ /* 0x000ea800000e0000 */
[----:B------:R-:W3:Y:S04]  /*16c0*/  SHFL.IDX PT, R8, R2, RZ, 0x181f ;  /* 0x00181fff02087589 */ /* 0x000ee800000e0000 */
[----:B------:R-:W4:Y:S04]  /*16d0*/  SHFL.IDX PT, R9, R2, 0x1, 0x181f ;  /* 0x00381f0002097f89 */ /* 0x000f2800000e0000 */
[----:B------:R-:W5:Y:S04]  /*16e0*/  SHFL.IDX PT, R12, R5, 0x2, 0x181f ;  /* 0x00581f00050c7f89 */ /* 0x000f6800000e0000 */
[----:B------:R-:W1:Y:S04]  /*16f0*/  SHFL.IDX PT, R19, R2, 0x2, 0x181f ;  /* 0x00581f0002137f89 */ /* 0x000e6800000e0000 */
[----:B------:R-:W1:Y:S01]  /*1700*/  SHFL.IDX PT, R17, R5, 0x3, 0x181f ;  /* 0x00781f0005117f89 */ /* 0x000e6200000e0000 */
[----:B--2---:R-:W-:-:S03]  /*1710*/  IADD3 R10, P2, R0, R21, RZ ;  /* 0x00000015000a7210 */ /* 0x004fc60007f5e0ff */
[----:B------:R-:W2:Y:S01]  /*1720*/  SHFL.IDX PT, R20, R2, 0x3, 0x181f ;  /* 0x00781f0002147f89 */ /* 0x000ea200000e0000 */
[----:B------:R-:W-:Y:S02]  /*1730*/  IMAD.SHL.U32 R0, R191, 0x2, RZ ;  /* 0x00000002bf007824 */ /* 0x000fe400078e00ff */
[--C-:B---3--:R-:W-:Y:S01]  /*1740*/  IMAD.X R11, R8, 0x1, R6.reuse, P2 ;  /* 0x00000001080b7824 */ /* 0x108fe200010e0606 */
[----:B------:R-:W-:Y:S01]  /*1750*/  IADD3 R8, P2, R7, R21, RZ ;  /* 0x0000001507087210 */ /* 0x000fe20007f5e0ff */
[----:B------:R-:W3:Y:S04]  /*1760*/  SHFL.IDX PT, R13, R5, 0x4, 0x181f ;  /* 0x00981f00050d7f89 */ /* 0x000ee800000e0000 */
[----:B------:R-:W-:Y:S01]  /*1770*/  SHFL.IDX PT, R7, R5, 0x5, 0x181f ;  /* 0x00b81f0005077f89 */ /* 0x000fe200000e0000 */
[----:B----4-:R-:W-:Y:S01]  /*1780*/  IMAD.X R9, R9, 0x1, R6, P2 ;  /* 0x0000000109097824 */ /* 0x010fe200010e0606 */
[----:B------:R-:W-:-:S02]  /*1790*/  ISETP.LT.OR P2, PT, R18, 0x31, P4 ;  /* 0x000000311200780c */ /* 0x000fc40002741670 */
[----:B------:R-:W4:Y:S04]  /*17a0*/  SHFL.IDX PT, R15, R2, 0x4, 0x181f ;  /* 0x00981f00020f7f89 */ /* 0x000f2800000e0000 */
[----:B------:R5:W-:Y:S01]  /*17b0*/  LDGSTS.E.BYPASS.LTC128B.128 [R0+0x100], [R10.64], !P6 ;  /* 0x001000000a007fae */ /* 0x000be2000f101d4c */
[----:B------:R-:W-:-:S03]  /*17c0*/  ISETP.LT.OR P6, PT, R18, 0x21, P4 ;  /* 0x000000211200780c */ /* 0x000fc600027c1670 */
[----:B------:R-:W1:Y:S04]  /*17d0*/  SHFL.IDX PT, R14, R2, 0x5, 0x181f ;  /* 0x00b81f00020e7f89 */ /* 0x000e6800000e0000 */
[----:B------:R2:W-:Y:S04]  /*17e0*/  LDGSTS.E.BYPASS.LTC128B.128 [R0+0x900], [R8.64], !P5 ;  /* 0x0090000008007fae */ /* 0x0005e8000e901d4c */
[----:B------:R-:W3:Y:S04]  /*17f0*/  SHFL.IDX PT, R5, R5, 0x6, 0x181f ;  /* 0x00d81f0005057f89 */ /* 0x000ee800000e0000 */
[----:B------:R-:W3:Y:S01]  /*1800*/  SHFL.IDX PT, R2, R2, 0x6, 0x181f ;  /* 0x00d81f0002027f89 */ /* 0x000ee200000e0000 */
[----:B-----5:R-:W-:-:S05]  /*1810*/  IADD3 R10, P5, R12, R21, RZ ;  /* 0x000000150c0a7210 */ /* 0x020fca0007fbe0ff */
[----:B-1----:R-:W-:Y:S01]  /*1820*/  IMAD.X R11, R19, 0x1, R6, P5 ;  /* 0x00000001130b7824 */ /* 0x002fe200028e0606 */
[----:B--2---:R-:W-:-:S04]  /*1830*/  IADD3 R8, P5, R17, R21, RZ ;  /* 0x0000001511087210 */ /* 0x004fc80007fbe0ff */
[----:B------:R1:W-:Y:S01]  /*1840*/  LDGSTS.E.BYPASS.LTC128B.128 [R0+0x1100], [R10.64], !P6 ;  /* 0x011000000a007fae */ /* 0x0003e2000f101d4c */
[----:B------:R-:W-:Y:S01]  /*1850*/  ISETP.LT.OR P6, PT, R18, 0x41, P4 ;  /* 0x000000411200780c */ /* 0x000fe200027c1670 */
[----:B------:R-:W-:Y:S01]  /*1860*/  IMAD.X R9, R20, 0x1, R6, P5 ;  /* 0x0000000114097824 */ /* 0x000fe200028e0606 */
[----:B---3--:R-:W-:-:S04]  /*1870*/  IADD3 R12, P5, R13, R21, RZ ;  /* 0x000000150d0c7210 */ /* 0x008fc80007fbe0ff */
[----:B------:R2:W-:Y:S01]  /*1880*/  LDGSTS.E.BYPASS.LTC128B.128 [R0+0x1900], [R8.64], !P2 ;  /* 0x0190000008007fae */ /* 0x0005e2000d101d4c */
[----:B----4-:R-:W-:Y:S01]  /*1890*/  IMAD.X R13, R15, 0x1, R6, P5 ;  /* 0x000000010f0d7824 */ /* 0x010fe200028e0606 */
[C---:B------:R-:W-:Y:S02]  /*18a0*/  ISETP.LT.OR P5, PT, R18.reuse, 0x51, P4 ;  /* 0x000000511200780c */ /* 0x040fe400027a1670 */
[----:B------:R-:W-:-:S03]  /*18b0*/  ISETP.LT.OR P4, PT, R18, 0x61, P4 ;  /* 0x000000611200780c */ /* 0x000fc60002781670 */
[----:B------:R3:W-:Y:S01]  /*18c0*/  LDGSTS.E.BYPASS.LTC128B.128 [R0+0x2100], [R12.64], !P6 ;  /* 0x021000000c007fae */ /* 0x0007e2000f101d4c */
[----:B-1----:R-:W-:-:S05]  /*18d0*/  IADD3 R10, P2, R7, R21, RZ ;  /* 0x00000015070a7210 */ /* 0x002fca0007f5e0ff */
[----:B------:R-:W-:Y:S01]  /*18e0*/  IMAD.X R11, R14, 0x1, R6, P2 ;  /* 0x000000010e0b7824 */ /* 0x000fe200010e0606 */
[----:B--2---:R-:W-:-:S04]  /*18f0*/  IADD3 R8, P2, R5, R21, RZ ;  /* 0x0000001505087210 */ /* 0x004fc80007f5e0ff */
[----:B------:R3:W-:Y:S01]  /*1900*/  LDGSTS.E.BYPASS.LTC128B.128 [R0+0x2900], [R10.64], !P5 ;  /* 0x029000000a007fae */ /* 0x0007e2000e901d4c */
[----:B------:R-:W-:-:S05]  /*1910*/  IMAD.X R9, R2, 0x1, R6, P2 ;  /* 0x0000000102097824 */ /* 0x000fca00010e0606 */
[----:B------:R3:W-:Y:S03]  /*1920*/  LDGSTS.E.BYPASS.LTC128B.128 [R0+0x3100], [R8.64], !P4 ;  /* 0x0310000008007fae */ /* 0x0007e6000e101d4c */
.L_x_0:
[----:B--234-:R-:W-:Y:S01]  /*1930*/  LOP3.LUT P2, RZ, R16, 0x4, RZ, 0xc0, !PT ;  /* 0x0000000410ff7812 */ /* 0x01cfe2000784c0ff */
[-C--:B------:R-:W-:Y:S01]  /*1940*/  HMMA.16816.F32.BF16 R8, R36, R56.reuse, RZ ;  /* 0x000000382408723c */ /* 0x080fe200000418ff */
[----:B------:R-:W-:Y:S01]  /*1950*/  MOV R0, 0x40 ;  /* 0x0000004000007802 */ /* 0x000fe20000000f00 */
[----:B------:R-:W0:Y:S01]  /*1960*/  LDGDEPBAR ;  /* 0x00000000000079af */ /* 0x000e220000000000 */
[----:B------:R-:W-:Y:S01]  /*1970*/  LEA R231, R4, R230, 0x1 ;  /* 0x000000e604e77211 */ /* 0x000fe200078e08ff */
[----:B------:R-:W-:Y:S01]  /*1980*/  UISETP.GE.AND UP0, UPT, UR10, 0x71, UPT ;  /* 0x000000710a00788c */ /* 0x000fe2000bf06270 */
[----:B------:R-:W-:Y:S02]  /*1990*/  SEL R0, R0, 0xffffffc0, !P2 ;  /* 0xffffffc000007807 */ /* 0x000fe40005000000 */
[----:B------:R-:W-:Y:S01]  /*19a0*/  LEA R232, R3, R231, 0x1 ;  /* 0x000000e703e87211 */ /* 0x000fe200078e08ff */
[----:B------:R-:W-:Y:S01]  /*19b0*/  LDSM.16.M88.4 R20, [R231+0x7100] ;  /* 0x00710000e714783b */ /* 0x000fe20000000200 */
[-C--:B------:R-:W-:Y:S01]  /*19c0*/  IADD3 R229, R119, R0.reuse, RZ ;  /* 0x0000000077e57210 */ /* 0x080fe20007ffe0ff */
[----:B------:R-:W-:Y:S01]  /*19d0*/  HMMA.16816.F32.BF16 R48, R32, R56, RZ ;  /* 0x000000382030723c */ /* 0x000fe200000418ff */
[----:B------:R-:W-:Y:S01]  /*19e0*/  IADD3 R228, R234, R0, RZ ;  /* 0x00000000eae47210 */ /* 0x000fe20007ffe0ff */
[----:B------:R-:W-:Y:S01]  /*19f0*/  LDSM.16.M88.4 R16, [R231+0x9100] ;  /* 0x00910000e710783b */ /* 0x000fe20000000200 */
[----:B------:R-:W-:-:S03]  /*1a00*/  PLOP3.LUT P2, PT, PT, PT, UP0, 0x80, 0x0 ;  /* 0x000000000000781c */ /* 0x000fc60003f4f008 */
[----:B------:R-:W2:Y:S02]  /*1a10*/  LDSM.16.M88.4 R40, [R229+0x3900] ;  /* 0x00390000e528783b */ /* 0x000ea40000000200 */
[----:B------:R-:W-:Y:S02]  /*1a20*/  HMMA.16816.F32.BF16 R64, R36, R58, RZ ;  /* 0x0000003a2440723c */ /* 0x000fe400000418ff */
[----:B------:R-:W-:Y:S04]  /*1a30*/  LDSM.16.M88.4 R12, [R232+0x7100] ;  /* 0x00710000e80c783b */ /* 0x000fe80000000200 */
[----:B------:R-:W3:Y:S02]  /*1a40*/  LDSM.16.M88.4 R44, [R228] ;  /* 0x00000000e42c783b */ /* 0x000ee40000000200 */
[-C--:B-1----:R-:W-:Y:S02]  /*1a50*/  HMMA.16816.F32.BF16 R52, R28, R68.reuse, R8 ;  /* 0x000000441c34723c */ /* 0x082fe40000041808 */
[----:B------:R-:W1:Y:S06]  /*1a60*/  LDSM.16.M88.4 R8, [R232+0x9100] ;  /* 0x00910000e808783b */ /* 0x000e6c0000000200 */
[----:B------:R-:W-:Y:S08]  /*1a70*/  HMMA.16816.F32.BF16 R48, R24, R68, R48 ;  /* 0x000000441830723c */ /* 0x000ff00000041830 */
[----:B------:R-:W-:Y:S08]  /*1a80*/  HMMA.16816.F32.BF16 R56, R32, R58, RZ ;  /* 0x0000003a2038723c */ /* 0x000ff000000418ff */
[-C--:B--2---:R-:W-:Y:S08]  /*1a90*/  HMMA.16816.F32.BF16 R60, R20, R40.reuse, R52 ;  /* 0x00000028143c723c */ /* 0x084ff00000041834 */
[----:B------:R-:W-:Y:S08]  /*1aa0*/  HMMA.16816.F32.BF16 R48, R16, R40, R48 ;  /* 0x000000281030723c */ /* 0x000ff00000041830 */
[----:B------:R-:W-:Y:S08]  /*1ab0*/  HMMA.16816.F32.BF16 R52, R28, R70, R64 ;  /* 0x000000461c34723c */ /* 0x000ff00000041840 */
[----:B---3--:R-:W-:Y:S08]  /*1ac0*/  HMMA.16816.F32.BF16 R72, R12, R44, R60 ;  /* 0x0000002c0c48723c */ /* 0x008ff0000004183c */
[----:B------:R-:W-:Y:S08]  /*1ad0*/  HMMA.16816.F32.BF16 R60, R36, R80, RZ ;  /* 0x00000050243c723c */ /* 0x000ff000000418ff */
[----:B------:R-:W-:Y:S08]  /*1ae0*/  HMMA.16816.F32.BF16 R64, R24, R70, R56 ;  /* 0x000000461840723c */ /* 0x000ff00000041838 */
[----:B-1----:R-:W-:Y:S01]  /*1af0*/  HMMA.16816.F32.BF16 R76, R8, R44, R48 ;  /* 0x0000002c084c723c */ /* 0x002fe20000041830 */
[----:B------:R-:W1:Y:S01]  /*1b00*/  LDSM.16.M88.4 R48, [R229+0x4100] ;  /* 0x00410000e530783b */ /* 0x000e620000000200 */
[----:B------:R-:W-:-:S04]  /*1b10*/  FMUL.FTZ R0, R72, c[0x0][0x320] ;  /* 0x0000c80048007a20 */ /* 0x000fc80000410000 */
[----:B------:R2:W3:Y:S02]  /*1b20*/  MUFU.TANH R190, R0 ;  /* 0x0000000000be7308 */ /* 0x0004e40000002400 */
[----:B------:R-:W-:Y:S08]  /*1b30*/  HMMA.16816.F32.BF16 R52, R20, R42, R52 ;  /* 0x0000002a1434723c */ /* 0x000ff00000041834 */
[----:B------:R-:W-:Y:S01]  /*1b40*/  HMMA.16816.F32.BF16 R56, R32, R80, RZ ;  /* 0x000000502038723c */ /* 0x000fe200000418ff */
[----:B--2---:R-:W-:-:S07]  /*1b50*/  FMUL.FTZ R0, R73, c[0x0][0x320] ;  /* 0x0000c80049007a20 */ /* 0x004fce0000410000 */
[----:B------:R-:W-:Y:S01]  /*1b60*/  HMMA.16816.F32.BF16 R60, R28, R84, R60 ;  /* 0x000000541c3c723c */ /* 0x000fe2000004183c */
[----:B------:R2:W4:Y:S07]  /*1b70*/  MUFU.TANH R189, R0 ;  /* 0x0000000000bd7308 */ /* 0x00052e0000002400 */
[----:B------:R-:W-:Y:S01]  /*1b80*/  HMMA.16816.F32.BF16 R64, R16, R42, R64 ;  /* 0x0000002a1040723c */ /* 0x000fe20000041840 */
[----:B------:R-:W5:Y:S07]  /*1b90*/  LDSM.16.M88.4 R40, [R228+0x800] ;  /* 0x00080000e428783b */ /* 0x000f6e0000000200 */
[----:B------:R-:W-:Y:S01]  /*1ba0*/  HMMA.16816.F32.BF16 R68, R12, R46, R52 ;  /* 0x0000002e0c44723c */ /* 0x000fe20000041834 */
[----:B--2---:R-:W-:-:S04]  /*1bb0*/  FMUL.FTZ R0, R74, c[0x0][0x320] ;  /* 0x0000c8004a007a20 */ /* 0x004fc80000410000 */
[----:B------:R2:W1:Y:S03]  /*1bc0*/  MUFU.TANH R188, R0 ;  /* 0x0000000000bc7308 */ /* 0x0004660000002400 */
[----:B------:R-:W-:Y:S08]  /*1bd0*/  HMMA.16816.F32.BF16 R52, R24, R84, R56 ;  /* 0x000000541834723c */ /* 0x000ff00000041838 */
[----:B------:R-:W-:Y:S01]  /*1be0*/  HMMA.16816.F32.BF16 R56, R36, R82, RZ ;  /* 0x000000522438723c */ /* 0x000fe200000418ff */
[----:B--2---:R-:W-:-:S07]  /*1bf0*/  FMUL.FTZ R0, R75, c[0x0][0x320] ;  /* 0x0000c8004b007a20 */ /* 0x004fce0000410000 */
[----:B-1----:R-:W-:Y:S01]  /*1c00*/  HMMA.16816.F32.BF16 R60, R20, R48, R60 ;  /* 0x00000030143c723c */ /* 0x002fe2000004183c */
[----:B------:R1:W2:Y:S07]  /*1c10*/  MUFU.TANH R187, R0 ;  /* 0x0000000000bb7308 */ /* 0x0002ae0000002400 */
[----:B------:R-:W-:Y:S08]  /*1c20*/  HMMA.16816.F32.BF16 R72, R8, R46, R64 ;  /* 0x0000002e0848723c */ /* 0x000ff00000041840 */
[----:B------:R-:W-:Y:S01]  /*1c30*/  HMMA.16816.F32.BF16 R64, R32, R82, RZ ;  /* 0x000000522040723c */ /* 0x000fe200000418ff */
[----:B-1----:R-:W-:-:S04]  /*1c40*/  FMUL.FTZ R0, R76, c[0x0][0x320] ;  /* 0x0000c8004c007a20 */ /* 0x002fc80000410000 */
[----:B------:R1:W1:Y:S03]  /*1c50*/  MUFU.TANH R186, R0 ;  /* 0x0000000000ba7308 */ /* 0x0002660000002400 */
[----:B------:R-:W-:Y:S08]  /*1c60*/  HMMA.16816.F32.BF16 R44, R16, R48, R52 ;  /* 0x00000030102c723c */ /* 0x000ff00000041834 */
[----:B------:R-:W-:Y:S01]  /*1c70*/  HMMA.16816.F32.BF16 R52, R28, R86, R56 ;  /* 0x000000561c34723c */ /* 0x000fe20000041838 */
[----:B-1----:R-:W-:-:S07]  /*1c80*/  FMUL.FTZ R0, R77, c[0x0][0x320] ;  /* 0x0000c8004d007a20 */ /* 0x002fce0000410000 */
[----:B------:R-:W-:Y:S01]  /*1c90*/  HMMA.16816.F32.BF16 R64, R24, R86, R64 ;  /* 0x000000561840723c */ /* 0x000fe20000041840 */
[----:B------:R1:W1:Y:S07]  /*1ca0*/  MUFU.TANH R185, R0 ;  /* 0x0000000000b97308 */ /* 0x00026e0000002400 */
[----:B------:R-:W-:Y:S08]  /*1cb0*/  HMMA.16816.F32.BF16 R56, R32, R88, RZ ;  /* 0x000000582038723c */ /* 0x000ff000000418ff */
[----:B------:R-:W-:Y:S01]  /*1cc0*/  HMMA.16816.F32.BF16 R52, R20, R50, R52 ;  /* 0x000000321434723c */ /* 0x000fe20000041834 */
[----:B-1----:R-:W-:-:S04]  /*1cd0*/  FMUL.FTZ R0, R78, c[0x0][0x320] ;  /* 0x0000c8004e007a20 */ /* 0x002fc80000410000 */
[----:B------:R1:W1:Y:S03]  /*1ce0*/  MUFU.TANH R181, R0 ;  /* 0x0000000000b57308 */ /* 0x0002660000002400 */
[----:B------:R-:W-:Y:S01]  /*1cf0*/  HMMA.16816.F32.BF16 R64, R16, R50, R64 ;  /* 0x000000321040723c */ /* 0x000fe20000041840 */
[----:B------:R-:W-:Y:S01]  /*1d00*/  LDSM.16.M88.4 R48, [R228+0x1000] ;  /* 0x00100000e430783b */ /* 0x000fe20000000200 */
[----:B-1----:R-:W-:-:S06]  /*1d10*/  FMUL.FTZ R0, R79, c[0x0][0x320] ;  /* 0x0000c8004f007a20 */ /* 0x002fcc0000410000 */
[----:B-----5:R-:W-:Y:S01]  /*1d20*/  HMMA.16816.F32.BF16 R76, R8, R40, R44 ;  /* 0x00000028084c723c */ /* 0x020fe2000004182c */
[----:B------:R-:W1:Y:S01]  /*1d30*/  LDSM.16.M88.4 R44, [R229+0x4900] ;  /* 0x00490000e52c783b */ /* 0x000e620000000200 */
[----:B------:R5:W1:Y:S02]  /*1d40*/  MUFU.TANH R182, R0 ;  /* 0x0000000000b67308 */ /* 0x000a640000002400 */
[----:B-----5:R-:W-:-:S06]  /*1d50*/  FMUL.FTZ R0, R68, c[0x0][0x320] ;  /* 0x0000c80044007a20 */ /* 0x020fcc0000410000 */
[----:B------:R5:W1:Y:S02]  /*1d60*/  MUFU.TANH R184, R0 ;  /* 0x0000000000b87308 */ /* 0x000a640000002400 */
[----:B-----5:R-:W-:-:S06]  /*1d70*/  FMUL.FTZ R0, R69, c[0x0][0x320] ;  /* 0x0000c80045007a20 */ /* 0x020fcc0000410000 */
[----:B------:R5:W1:Y:S02]  /*1d80*/  MUFU.TANH R183, R0 ;  /* 0x0000000000b77308 */ /* 0x000a640000002400 */
[----:B-----5:R-:W-:-:S06]  /*1d90*/  FMUL.FTZ R0, R70, c[0x0][0x320] ;  /* 0x0000c80046007a20 */ /* 0x020fcc0000410000 */
[----:B------:R5:W1:Y:S02]  /*1da0*/  MUFU.TANH R180, R0 ;  /* 0x0000000000b47308 */ /* 0x000a640000002400 */
[----:B-----5:R-:W-:Y:S02]  /*1db0*/  FMUL.FTZ R0, R71, c[0x0][0x320] ;  /* 0x0000c80047007a20 */ /* 0x020fe40000410000 */
[----:B------:R-:W-:Y:S04]  /*1dc0*/  HMMA.16816.F32.BF16 R68, R12, R40, R60 ;  /* 0x000000280c44723c */ /* 0x000fe8000004183c */
[----:B------:R5:W1:Y:S04]  /*1dd0*/  MUFU.TANH R179, R0 ;  /* 0x0000000000b37308 */ /* 0x000a680000002400 */
[----:B------:R-:W-:Y:S01]  /*1de0*/  HMMA.16816.F32.BF16 R60, R36, R88, RZ ;  /* 0x00000058243c723c */ /* 0x000fe200000418ff */
[----:B-----5:R-:W-:-:S04]  /*1df0*/  FMUL.FTZ R0, R72, c[0x0][0x320] ;  /* 0x0000c80048007a20 */ /* 0x020fc80000410000 */
[----:B------:R5:W1:Y:S11]  /*1e00*/  MUFU.TANH R178, R0 ;  /* 0x0000000000b27308 */ /* 0x000a760000002400 */
[----:B------:R-:W-:Y:S08]  /*1e10*/  @!UPT UIADD3 URZ, URZ, URZ, URZ ;  /* 0x0000003f3f3ff290 */ /* 0x000ff0000fffe03f */
[----:B------:R-:W-:Y:S01]  /*1e20*/  HMMA.16816.F32.BF16 R60, R28, R96, R60 ;  /* 0x000000601c3c723c */ /* 0x000fe2000004183c */
[----:B-----5:R-:W-:-:S04]  /*1e30*/  FMUL.FTZ R0, R73, c[0x0][0x320] ;  /* 0x0000c80049007a20 */ /* 0x020fc80000410000 */
[----:B------:R5:W2:Y:S11]  /*1e40*/  MUFU.TANH R177, R0 ;  /* 0x0000000000b17308 */ /* 0x000ab60000002400 */
[----:B------:R-:W-:Y:S08]  /*1e50*/  @!UPT UIADD3 URZ, URZ, URZ, URZ ;  /* 0x0000003f3f3ff290 */ /* 0x000ff0000fffe03f */
[----:B-1----:R-:W-:Y:S01]  /*1e60*/  HMMA.16816.F32.BF16 R60, R20, R44, R60 ;  /* 0x0000002c143c723c */ /* 0x002fe2000004183c */
[----:B-----5:R-:W-:-:S04]  /*1e70*/  FMUL.FTZ R0, R74, c[0x0][0x320] ;  /* 0x0000c8004a007a20 */ /* 0x020fc80000410000 */
[----:B------:R1:W1:Y:S02]  /*1e80*/  MUFU.TANH R173, R0 ;  /* 0x0000000000ad7308 */ /* 0x0002640000002400 */
[----:B-1----:R-:W-:Y:S02]  /*1e90*/  FMUL.FTZ R0, R75, c[0x0][0x320] ;  /* 0x0000c8004b007a20 */ /* 0x002fe40000410000 */
[----:B------:R-:W-:Y:S04]  /*1ea0*/  HMMA.16816.F32.BF16 R72, R8, R42, R64 ;  /* 0x0000002a0848723c */ /* 0x000fe80000041840 */
[----:B------:R1:W1:Y:S04]  /*1eb0*/  MUFU.TANH R174, R0 ;  /* 0x0000000000ae7308 */ /* 0x0002680000002400 */
[----:B------:R-:W-:Y:S01]  /*1ec0*/  HMMA.16816.F32.BF16 R64, R32, R90, RZ ;  /* 0x0000005a2040723c */ /* 0x000fe200000418ff */
[----:B-1----:R-:W-:-:S04]  /*1ed0*/  FMUL.FTZ R0, R68, c[0x0][0x320] ;  /* 0x0000c80044007a20 */ /* 0x002fc80000410000 */
[----:B------:R1:W1:Y:S11]  /*1ee0*/  MUFU.TANH R176, R0 ;  /* 0x0000000000b07308 */ /* 0x0002760000002400 */
[----:B------:R-:W-:Y:S08]  /*1ef0*/  @!UPT UIADD3 URZ, URZ, URZ, URZ ;  /* 0x0000003f3f3ff290 */ /* 0x000ff0000fffe03f */
[----:B------:R-:W-:Y:S01]  /*1f00*/  HMMA.16816.F32.BF16 R64, R24, R98, R64 ;  /* 0x000000621840723c */ /* 0x000fe20000041840 */
[----:B-1----:R-:W-:-:S04]  /*1f10*/  FMUL.FTZ R0, R69, c[0x0][0x320] ;  /* 0x0000c80045007a20 */ /* 0x002fc80000410000 */
[----:B------:R1:W1:Y:S11]  /*1f20*/  MUFU.TANH R175, R0 ;  /* 0x0000000000af7308 */ /* 0x0002760000002400 */
[----:B------:R-:W-:Y:S08]  /*1f30*/  @!UPT UIADD3 URZ, URZ, URZ, URZ ;  /* 0x0000003f3f3ff290 */ /* 0x000ff0000fffe03f */
[----:B------:R-:W-:Y:S01]  /*1f40*/  HMMA.16816.F32.BF16 R64, R16, R46, R64 ;  /* 0x0000002e1040723c */ /* 0x000fe20000041840 */
[----:B-1----:R-:W-:-:S04]  /*1f50*/  FMUL.FTZ R0, R70, c[0x0][0x320] ;  /* 0x0000c80046007a20 */ /* 0x002fc80000410000 */
[----:B------:R1:W1:Y:S02]  /*1f60*/  MUFU.TANH R172, R0 ;  /* 0x0000000000ac7308 */ /* 0x0002640000002400 */
[----:B-1----:R-:W-:Y:S02]  /*1f70*/  FMUL.FTZ R0, R71, c[0x0][0x320] ;  /* 0x0000c80047007a20 */ /* 0x002fe40000410000 */
[----:B------:R-:W-:Y:S04]  /*1f80*/  HMMA.16816.F32.BF16 R68, R12, R42, R52 ;  /* 0x0000002a0c44723c */ /* 0x000fe80000041834 */
[----:B------:R1:W1:Y:S04]  /*1f90*/  MUFU.TANH R171, R0 ;  /* 0x0000000000ab7308 */ /* 0x0002680000002400 */
[----:B------:R-:W-:Y:S08]  /*1fa0*/  HMMA.16816.F32.BF16 R52, R24, R96, R56 ;  /* 0x000000601834723c */ /* 0x000ff00000041838 */
[----:B------:R-:W-:Y:S01]  /*1fb0*/  HMMA.16816.F32.BF16 R56, R36, R90, RZ ;  /* 0x0000005a2438723c */ /* 0x000fe200000418ff */
[----:B-1----:R-:W-:-:S04]  /*1fc0*/  FMUL.FTZ R0, R76, c[0x0][0x320] ;  /* 0x0000c8004c007a20 */ /* 0x002fc80000410000 */
[----:B------:R1:W1:Y:S11]  /*1fd0*/  MUFU.TANH R168, R0 ;  /* 0x0000000000a87308 */ /* 0x0002760000002400 */
[----:B------:R-:W-:Y:S01]  /*1fe0*/  HMMA.16816.F32.BF16 R40, R16, R44, R52 ;  /* 0x0000002c1028723c */ /* 0x000fe20000041834 */
[----:B-1----:R-:W-:-:S07]  /*1ff0*/  FMUL.FTZ R0, R77, c[0x0][0x320] ;  /* 0x0000c8004d007a20 */ /* 0x002fce0000410000 */
[----:B------:R-:W-:Y:S01]  /*2000*/  HMMA.16816.F32.BF16 R52, R28, R98, R56 ;  /* 0x000000621c34723c */ /* 0x000fe20000041838 */
[----:B------:R1:W1:Y:S07]  /*2010*/  MUFU.TANH R165, R0 ;  /* 0x0000000000a57308 */ /* 0x00026e0000002400 */
[----:B------:R-:W-:Y:S01]  /*2020*/  HMMA.16816.F32.BF16 R56, R32, R100, RZ ;  /* 0x000000642038723c */ /* 0x000fe200000418ff */
[----:B-1----:R-:W-:-:S04]  /*2030*/  FMUL.FTZ R0, R78, c[0x0][0x320] ;  /* 0x0000c8004e007a20 */ /* 0x002fc80000410000 */
[----:B------:R1:W1:Y:S02]  /*2040*/  MUFU.TANH R160, R0 ;  /* 0x0000000000a07308 */ /* 0x0002640000002400 */
[----:B-1----:R-:W-:Y:S02]  /*2050*/  FMUL.FTZ R0, R79, c[0x0][0x320] ;  /* 0x0000c8004f007a20 */ /* 0x002fe40000410000 */
[----:B------:R-:W-:Y:S04]  /*2060*/  HMMA.16816.F32.BF16 R76, R8, R48, R40 ;  /* 0x00000030084c723c */ /* 0x000fe80000041828 */
[----:B------:R1:W1:Y:S04]  /*2070*/  MUFU.TANH R161, R0 ;  /* 0x0000000000a17308 */ /* 0x0002680000002400 */
[----:B------:R-:W-:Y:S01]  /*2080*/  HMMA.16816.F32.BF16 R40, R20, R46, R52 ;  /* 0x0000002e1428723c */ /* 0x000fe20000041834 */
[----:B------:R-:W5:Y:S07]  /*2090*/  LDSM.16.M88.4 R52, [R229+0x5100] ;  /* 0x00510000e534783b */ /* 0x000f6e0000000200 */
[----:B------:R-:W-:Y:S01]  /*20a0*/  HMMA.16816.F32.BF16 R44, R24, R104, R56 ;  /* 0x00000068182c723c */ /* 0x000fe20000041838 */
[----:B-1----:R-:W-:-:S04]  /*20b0*/  FMUL.FTZ R0, R68, c[0x0][0x320] ;  /* 0x0000c80044007a20 */ /* 0x002fc80000410000 */
[----:B------:R1:W1:Y:S02]  /*20c0*/  MUFU.TANH R164, R0 ;  /* 0x0000000000a47308 */ /* 0x0002640000002400 */
[----:B-1----:R-:W-:-:S06]  /*20d0*/  FMUL.FTZ R0, R69, c[0x0][0x320] ;  /* 0x0000c80045007a20 */ /* 0x002fcc0000410000 */
[----:B------:R1:W1:Y:S11]  /*20e0*/  MUFU.TANH R163, R0 ;  /* 0x0000000000a37308 */ /* 0x0002760000002400 */
[----:B-----5:R-:W-:Y:S01]  /*20f0*/  HMMA.16816.F32.BF16 R44, R16, R52, R44 ;  /* 0x00000034102c723c */ /* 0x020fe2000004182c */
[----:B-1----:R-:W-:-:S04]  /*2100*/  FMUL.FTZ R0, R70, c[0x0][0x320] ;  /* 0x0000c80046007a20 */ /* 0x002fc80000410000 */
        /* <DEDUP_REMOVED lines=14> */
[----:B------:R1:W1:Y:S03]  /*21f0*/  MUFU.TANH R96, R0 ;  /* 0x0000000000607308 */ /* 0x0002660000002400 */
[----:B------:R-:W-:Y:S01]  /*2200*/  HMMA.16816.F32.BF16 R60, R32, R102, RZ ;  /* 0x00000066203c723c */ /* 0x000fe200000418ff */
[----:B-1----:R-:W-:-:S07]  /*2210*/  FMUL.FTZ R0, R75, c[0x0][0x320] ;  /* 0x0000c8004b007a20 */ /* 0x002fce0000410000 */
[----:B------:R-:W-:Y:S01]  /*2220*/  HMMA.16816.F32.BF16 R72, R8, R50, R64 ;  /* 0x000000320848723c */ /* 0x000fe20000041840 */
[----:B------:R1:W1:Y:S11]  /*2230*/  MUFU.TANH R97, R0 ;  /* 0x0000000000617308 */ /* 0x0002760000002400 */
[----:B------:R-:W-:Y:S04]  /*2240*/  @!UPT UIADD3 URZ, URZ, URZ, URZ ;  /* 0x0000003f3f3ff290 */ /* 0x000fe8000fffe03f */
[----:B------:R-:W-:Y:S08]  /*2250*/  HMMA.16816.F32.BF16 R64, R24, R106, R60 ;  /* 0x0000006a1840723c */ /* 0x000ff0000004183c */
[----:B------:R-:W-:Y:S01]  /*2260*/  HMMA.16816.F32.BF16 R60, R36, R108, RZ ;  /* 0x0000006c243c723c */ /* 0x000fe200000418ff */
[----:B-1----:R-:W-:-:S04]  /*2270*/  FMUL.FTZ R0, R68, c[0x0][0x320] ;  /* 0x0000c80044007a20 */ /* 0x002fc80000410000 */
[----:B------:R1:W1:Y:S11]  /*2280*/  MUFU.TANH R118, R0 ;  /* 0x0000000000767308 */ /* 0x0002760000002400 */
[----:B------:R-:W-:Y:S01]  /*2290*/  HMMA.16816.F32.BF16 R64, R16, R54, R64 ;  /* 0x000000361040723c */ /* 0x000fe20000041840 */
[----:B-1----:R-:W-:-:S07]  /*22a0*/  FMUL.FTZ R0, R69, c[0x0][0x320] ;  /* 0x0000c80045007a20 */ /* 0x002fce0000410000 */
[----:B------:R-:W-:Y:S01]  /*22b0*/  HMMA.16816.F32.BF16 R60, R28, R112, R60 ;  /* 0x000000701c3c723c */ /* 0x000fe2000004183c */
[----:B------:R1:W1:Y:S02]  /*22c0*/  MUFU.TANH R144, R0 ;  /* 0x0000000000907308 */ /* 0x0002640000002400 */
[----:B-1----:R-:W-:-:S06]  /*22d0*/  FMUL.FTZ R0, R70, c[0x0][0x320] ;  /* 0x0000c80046007a20 */ /* 0x002fcc0000410000 */
[----:B------:R1:W1:Y:S02]  /*22e0*/  MUFU.TANH R148, R0 ;  /* 0x0000000000947308 */ /* 0x0002640000002400 */
[----:B-1----:R-:W-:Y:S02]  /*22f0*/  FMUL.FTZ R0, R71, c[0x0][0x320] ;  /* 0x0000c80047007a20 */ /* 0x002fe40000410000 */
[----:B------:R-:W-:Y:S01]  /*2300*/  HMMA.16816.F32.BF16 R68, R12, R50, R40 ;  /* 0x000000320c44723c */ /* 0x000fe20000041828 */
[----:B------:R-:W1:Y:S03]  /*2310*/  LDSM.16.M88.4 R40, [R228+0x1800] ;  /* 0x00180000e428783b */ /* 0x000e660000000200 */
[----:B------:R5:W1:Y:S04]  /*2320*/  MUFU.TANH R149, R0 ;  /* 0x0000000000957308 */ /* 0x000a680000002400 */
[----:B------:R-:W-:Y:S01]  /*2330*/  HMMA.16816.F32.BF16 R48, R36, R102, RZ ;  /* 0x000000662430723c */ /* 0x000fe200000418ff */
[----:B-----5:R-:W-:-:S04]  /*2340*/  FMUL.FTZ R0, R76, c[0x0][0x320] ;  /* 0x0000c8004c007a20 */ /* 0x020fc80000410000 */
[----:B------:R5:W1:Y:S11]  /*2350*/  MUFU.TANH R136, R0 ;  /* 0x0000000000887308 */ /* 0x000a760000002400 */
[----:B------:R-:W-:Y:S08]  /*2360*/  @!UPT UIADD3 URZ, URZ, URZ, URZ ;  /* 0x0000003f3f3ff290 */ /* 0x000ff0000fffe03f */
[----:B------:R-:W-:Y:S01]  /*2370*/  HMMA.16816.F32.BF16 R48, R28, R106, R48 ;  /* 0x0000006a1c30723c */ /* 0x000fe20000041830 */
[----:B-----5:R-:W-:-:S04]  /*2380*/  FMUL.FTZ R0, R77, c[0x0][0x320] ;  /* 0x0000c8004d007a20 */ /* 0x020fc80000410000 */
[----:B------:R5:W1:Y:S11]  /*2390*/  MUFU.TANH R137, R0 ;  /* 0x0000000000897308 */ /* 0x000a760000002400 */
[----:B------:R-:W-:Y:S08]  /*23a0*/  @!UPT UIADD3 URZ, URZ, URZ, URZ ;  /* 0x0000003f3f3ff290 */ /* 0x000ff0000fffe03f */
[----:B------:R-:W-:Y:S01]  /*23b0*/  HMMA.16816.F32.BF16 R48, R20, R54, R48 ;  /* 0x000000361430723c */ /* 0x000fe20000041830 */
[----:B-----5:R-:W-:-:S04]  /*23c0*/  FMUL.FTZ R0, R78, c[0x0][0x320] ;  /* 0x0000c8004e007a20 */ /* 0x020fc80000410000 */
[----:B------:R5:W1:Y:S02]  /*23d0*/  MUFU.TANH R140, R0 ;  /* 0x00000000008c7308 */ /* 0x000a640000002400 */
[----:B-----5:R-:W-:Y:S02]  /*23e0*/  FMUL.FTZ R0, R79, c[0x0][0x320] ;  /* 0x0000c8004f007a20 */ /* 0x020fe40000410000 */
[----:B-1----:R-:W-:Y:S01]  /*23f0*/  HMMA.16816.F32.BF16 R76, R8, R40, R44 ;  /* 0x00000028084c723c */ /* 0x002fe2000004182c */
[----:B------:R-:W1:Y:S03]  /*2400*/  LDSM.16.M88.4 R44, [R229+0x5900] ;  /* 0x00590000e52c783b */ /* 0x000e660000000200 */
[----:B------:R5:W1:Y:S02]  /*2410*/  MUFU.TANH R141, R0 ;  /* 0x00000000008d7308 */ /* 0x000a640000002400 */
[----:B-----5:R-:W-:-:S06]  /*2420*/  FMUL.FTZ R0, R68, c[0x0][0x320] ;  /* 0x0000c80044007a20 */ /* 0x020fcc0000410000 */
[----:B------:R5:W1:Y:S02]  /*2430*/  MUFU.TANH R145, R0 ;  /* 0x0000000000917308 */ /* 0x000a640000002400 */
[----:B-----5:R-:W-:Y:S01]  /*2440*/  FMUL.FTZ R0, R69, c[0x0][0x320] ;  /* 0x0000c80045007a20 */ /* 0x020fe20000410000 */
[----:B-1----:R-:W-:Y:S05]  /*2450*/  HMMA.16816.F32.BF16 R60, R20, R44, R60 ;  /* 0x0000002c143c723c */ /* 0x002fea000004183c */
[----:B------:R1:W1:Y:S02]  /*2460*/  MUFU.TANH R146, R0 ;  /* 0x0000000000927308 */ /* 0x0002640000002400 */
[----:B-1----:R-:W-:-:S06]  /*2470*/  FMUL.FTZ R0, R70, c[0x0][0x320] ;  /* 0x0000c80046007a20 */ /* 0x002fcc0000410000 */
        /* <DEDUP_REMOVED lines=9> */
[----:B-1----:R-:W-:-:S07]  /*2510*/  FMUL.FTZ R0, R73, c[0x0][0x320] ;  /* 0x0000c80049007a20 */ /* 0x002fce0000410000 */
[----:B------:R-:W-:Y:S01]  /*2520*/  HMMA.16816.F32.BF16 R56, R36, R110, RZ ;  /* 0x0000006e2438723c */ /* 0x000fe200000418ff */
        /* <DEDUP_REMOVED lines=18> */
[----:B------:R-:W-:Y:S01]  /*2650*/  HMMA.16816.F32.BF16 R68, R12, R42, R48 ;  /* 0x0000002a0c44723c */ /* 0x000fe20000041830 */
[----:B------:R-:W1:Y:S03]  /*2660*/  LDSM.16.M88.4 R48, [R228+0x2000] ;  /* 0x00200000e430783b */ /* 0x000e660000000200 */
[----:B------:R5:W1:Y:S04]  /*2670*/  MUFU.TANH R167, R0 ;  /* 0x0000000000a77308 */ /* 0x000a680000002400 */
[----:B------:R-:W-:Y:S08]  /*2680*/  HMMA.16816.F32.BF16 R40, R16, R44, R52 ;  /* 0x0000002c1028723c */ /* 0x000ff00000041834 */
[----:B------:R-:W-:Y:S01]  /*2690*/  HMMA.16816.F32.BF16 R52, R28, R114, R56 ;  /* 0x000000721c34723c */ /* 0x000fe20000041838 */
[----:B-----5:R-:W-:-:S04]  /*26a0*/  FMUL.FTZ R0, R76, c[0x0][0x320] ;  /* 0x0000c8004c007a20 */ /* 0x020fc80000410000 */
[----:B------:R5:W1:Y:S03]  /*26b0*/  MUFU.TANH R154, R0 ;  /* 0x00000000009a7308 */ /* 0x000a660000002400 */
[----:B------:R-:W-:Y:S01]  /*26c0*/  HMMA.16816.F32.BF16 R56, R32, R120, RZ ;  /* 0x000000782038723c */ /* 0x000fe200000418ff */
[----:B-----5:R-:W-:-:S04]  /*26d0*/  FMUL.FTZ R0, R77, c[0x0][0x320] ;  /* 0x0000c8004d007a20 */ /* 0x020fc80000410000 */
[----:B------:R5:W1:Y:S02]  /*26e0*/  MUFU.TANH R155, R0 ;  /* 0x00000000009b7308 */ /* 0x000a640000002400 */
[----:B-----5:R-:W-:-:S06]  /*26f0*/  FMUL.FTZ R0, R78, c[0x0][0x320] ;  /* 0x0000c8004e007a20 */ /* 0x020fcc0000410000 */
[----:B------:R5:W1:Y:S02]  /*2700*/  MUFU.TANH R158, R0 ;  /* 0x00000000009e7308 */ /* 0x000a640000002400 */
[----:B-----5:R-:W-:Y:S02]  /*2710*/  FMUL.FTZ R0, R79, c[0x0][0x320] ;  /* 0x0000c8004f007a20 */ /* 0x020fe40000410000 */
[----:B-1----:R-:W-:Y:S04]  /*2720*/  HMMA.16816.F32.BF16 R76, R8, R48, R40 ;  /* 0x00000030084c723c */ /* 0x002fe80000041828 */
        /* <DEDUP_REMOVED lines=33> */
[----:B------:R1:W1:Y:S02]  /*2940*/  MUFU.TANH R107, R0 ;  /* 0x00000000006b7308 */ /* 0x0002640000002400 */
[----:B-1----:R-:W-:Y:S11]  /*2950*/  FMUL.FTZ R0, R69, c[0x0][0x320] ;  /* 0x0000c80045007a20 */ /* 0x002ff60000410000 */
[----:B------:R-:W-:Y:S06]  /*2960*/  @!UPT UIADD3 URZ, URZ, URZ, URZ ;  /* 0x0000003f3f3ff290 */ /* 0x000fec000fffe03f */
        /* <DEDUP_REMOVED lines=8> */
[C---:B------:R-:W-:Y:S08]  /*29f0*/  HMMA.16816.F32.BF16 R48, R36.reuse, R122, RZ ;  /* 0x0000007a2430723c */ /* 0x040ff000000418ff */
[----:B------:R-:W-:Y:S01]  /*2a00*/  HMMA.16816.F32.BF16 R36, R36, R130, RZ ;  /* 0x000000822424723c */ /* 0x000fe200000418ff */
[----:B-----5:R-:W-:-:S04]  /*2a10*/  FMUL.FTZ R0, R76, c[0x0][0x320] ;  /* 0x0000c8004c007a20 */ /* 0x020fc80000410000 */
[----:B------:R5:W1:Y:S11]  /*2a20*/  MUFU.TANH R102, R0 ;  /* 0x0000000000667308 */ /* 0x000a760000002400 */
[----:B------:R-:W-:Y:S01]  /*2a30*/  HMMA.16816.F32.BF16 R48, R28, R126, R48 ;  /* 0x0000007e1c30723c */ /* 0x000fe20000041830 */
[----:B-----5:R-:W-:-:S07]  /*2a40*/  FMUL.FTZ R0, R77, c[0x0][0x320] ;  /* 0x0000c8004d007a20 */ /* 0x020fce0000410000 */
[----:B------:R-:W-:Y:S01]  /*2a50*/  HMMA.16816.F32.BF16 R28, R28, R134, R36 ;  /* 0x000000861c1c723c */ /* 0x000fe20000041824 */
[----:B------:R5:W1:Y:S11]  /*2a60*/  MUFU.TANH R101, R0 ;  /* 0x0000000000657308 */ /* 0x000a760000002400 */
[----:B------:R-:W-:Y:S04]  /*2a70*/  @!UPT UIADD3 URZ, URZ, URZ, URZ ;  /* 0x0000003f3f3ff290 */ /* 0x000fe8000fffe03f */
[----:B------:R-:W-:Y:S01]  /*2a80*/  HMMA.16816.F32.BF16 R48, R20, R54, R48 ;  /* 0x000000361430723c */ /* 0x000fe20000041830 */
[----:B-----5:R-:W-:-:S04]  /*2a90*/  FMUL.FTZ R0, R78, c[0x0][0x320] ;  /* 0x0000c8004e007a20 */ /* 0x020fc80000410000 */
[----:B------:R5:W1:Y:S03]  /*2aa0*/  MUFU.TANH R100, R0 ;  /* 0x0000000000647308 */ /* 0x000a660000002400 */
[----:B------:R-:W-:Y:S01]  /*2ab0*/  HMMA.16816.F32.BF16 R52, R16, R54, R64 ;  /* 0x000000361034723c */ /* 0x000fe20000041840 */
[----:B-----5:R-:W-:-:S07]  /*2ac0*/  FMUL.FTZ R0, R79, c[0x0][0x320] ;  /* 0x0000c8004f007a20 */ /* 0x020fce0000410000 */
[C---:B-1----:R-:W-:Y:S01]  /*2ad0*/  HMMA.16816.F32.BF16 R76, R8.reuse, R40, R44 ;  /* 0x00000028084c723c */ /* 0x042fe2000004182c */
[----:B------:R-:W1:Y:S01]  /*2ae0*/  LDSM.16.M88.4 R44, [R229+0x6900] ;  /* 0x00690000e52c783b */ /* 0x000e620000000200 */
[----:B------:R5:W1:Y:S11]  /*2af0*/  MUFU.TANH R91, R0 ;  /* 0x00000000005b7308 */ /* 0x000a760000002400 */
[----:B------:R-:W-:Y:S03]  /*2b00*/  @!UPT UIADD3 URZ, URZ, URZ, URZ ;  /* 0x0000003f3f3ff290 */ /* 0x000fe6000fffe03f */
[----:B------:R-:W-:Y:S08]  /*2b10*/  HMMA.16816.F32.BF16 R64, R8, R42, R52 ;  /* 0x0000002a0840723c */ /* 0x000ff00000041834 */
[----:B------:R-:W-:Y:S01]  /*2b20*/  HMMA.16816.F32.BF16 R52, R32, R130, RZ ;  /* 0x000000822034723c */ /* 0x000fe200000418ff */
[----:B-----5:R-:W-:-:S04]  /*2b30*/  FMUL.FTZ R0, R68, c[0x0][0x320] ;  /* 0x0000c80044007a20 */ /* 0x020fc80000410000 */
[----:B------:R5:W1:Y:S01]  /*2b40*/  MUFU.TANH R90, R0 ;  /* 0x00000000005a7308 */ /* 0x000a620000002400 */
[----:B------:R-:W-:Y:S02]  /*2b50*/  FMUL.FTZ R77, R77, c[0x0][0x320] ;  /* 0x0000c8004d4d7a20 */ /* 0x000fe40000410000 */
[----:B------:R-:W-:Y:S02]  /*2b60*/  FMUL.FTZ R78, R78, c[0x0][0x320] ;  /* 0x0000c8004e4e7a20 */ /* 0x000fe40000410000 */
[----:B------:R-:W-:-:S03]  /*2b70*/  FMUL.FTZ R79, R79, c[0x0][0x320] ;  /* 0x0000c8004f4f7a20 */ /* 0x000fc60000410000 */
[----:B------:R-:W1:Y:S03]  /*2b80*/  MUFU.TANH R77, R77 ;  /* 0x0000004d004d7308 */ /* 0x000e660000002400 */
[----:B------:R-:W-:Y:S02]  /*2b90*/  FMUL.FTZ R64, R64, c[0x0][0x320] ;  /* 0x0000c80040407a20 */ /* 0x000fe40000410000 */
[----:B------:R-:W-:Y:S02]  /*2ba0*/  FMUL.FTZ R65, R65, c[0x0][0x320] ;  /* 0x0000c80041417a20 */ /* 0x000fe40000410000 */
[----:B------:R-:W-:Y:S02]  /*2bb0*/  FMUL.FTZ R66, R66, c[0x0][0x320] ;  /* 0x0000c80042427a20 */ /* 0x000fe40000410000 */
[----:B-----5:R-:W-:Y:S01]  /*2bc0*/  FMUL.FTZ R0, R69, c[0x0][0x320] ;  /* 0x0000c80045007a20 */ /* 0x020fe20000410000 */
[----:B------:R-:W1:Y:S01]  /*2bd0*/  MUFU.TANH R78, R78 ;  /* 0x0000004e004e7308 */ /* 0x000e620000002400 */
[----:B------:R-:W-:Y:S01]  /*2be0*/  HMMA.16816.F32.BF16 R36, R24, R134, R52 ;  /* 0x000000861824723c */ /* 0x000fe20000041834 */
[----:B------:R-:W-:-:S06]  /*2bf0*/  FMUL.FTZ R67, R67, c[0x0][0x320] ;  /* 0x0000c80043437a20 */ /* 0x000fcc0000410000 */
[----:B------:R5:W1:Y:S08]  /*2c00*/  MUFU.TANH R89, R0 ;  /* 0x0000000000597308 */ /* 0x000a700000002400 */
[----:B------:R-:W1:Y:S01]  /*2c10*/  MUFU.TANH R79, R79 ;  /* 0x0000004f004f7308 */ /* 0x000e620000002400 */
[----:B-----5:R-:W-:-:S07]  /*2c20*/  FMUL.FTZ R0, R70, c[0x0][0x320] ;  /* 0x0000c80046007a20 */ /* 0x020fce0000410000 */
[----:B------:R-:W1:Y:S08]  /*2c30*/  MUFU.TANH R64, R64 ;  /* 0x0000004000407308 */ /* 0x000e700000002400 */
[----:B------:R5:W1:Y:S08]  /*2c40*/  MUFU.TANH R88, R0 ;  /* 0x0000000000587308 */ /* 0x000a700000002400 */
[----:B------:R-:W1:Y:S01]  /*2c50*/  MUFU.TANH R65, R65 ;  /* 0x0000004100417308 */ /* 0x000e620000002400 */
[----:B-----5:R-:W-:-:S07]  /*2c60*/  FMUL.FTZ R0, R71, c[0x0][0x320] ;  /* 0x0000c80047007a20 */ /* 0x020fce0000410000 */
[----:B------:R-:W1:Y:S01]  /*2c70*/  MUFU.TANH R66, R66 ;  /* 0x0000004200427308 */ /* 0x000e620000002400 */
[----:B------:R-:W-:Y:S07]  /*2c80*/  HMMA.16816.F32.BF16 R68, R12, R40, R56 ;  /* 0x000000280c44723c */ /* 0x000fee0000041838 */
[----:B------:R5:W1:Y:S01]  /*2c90*/  MUFU.TANH R87, R0 ;  /* 0x0000000000577308 */ /* 0x000a620000002400 */
[----:B------:R-:W-:Y:S07]  /*2ca0*/  HMMA.16816.F32.BF16 R56, R32, R128, RZ ;  /* 0x000000802038723c */ /* 0x000fee00000418ff */
[----:B------:R-:W1:Y:S01]  /*2cb0*/  MUFU.TANH R67, R67 ;  /* 0x0000004300437308 */ /* 0x000e620000002400 */
[----:B-----5:R-:W-:-:S07]  /*2cc0*/  FMUL.FTZ R0, R72, c[0x0][0x320] ;  /* 0x0000c80048007a20 */ /* 0x020fce0000410000 */
[----:B------:R5:W1:Y:S09]  /*2cd0*/  MUFU.TANH R86, R0 ;  /* 0x0000000000567308 */ /* 0x000a720000002400 */
[----:B------:R-:W-:Y:S01]  /*2ce0*/  HMMA.16816.F32.BF16 R56, R24, R132, R56 ;  /* 0x000000841838723c */ /* 0x000fe20000041838 */
[----:B-----5:R-:W-:-:S04]  /*2cf0*/  FMUL.FTZ R0, R73, c[0x0][0x320] ;  /* 0x0000c80049007a20 */ /* 0x020fc80000410000 */
[----:B------:R5:W2:Y:S11]  /*2d00*/  MUFU.TANH R85, R0 ;  /* 0x0000000000557308 */ /* 0x000ab60000002400 */
[----:B------:R-:W-:Y:S08]  /*2d10*/  @!UPT UIADD3 URZ, URZ, URZ, URZ ;  /* 0x0000003f3f3ff290 */ /* 0x000ff0000fffe03f */
[----:B-1----:R-:W-:Y:S01]  /*2d20*/  HMMA.16816.F32.BF16 R32, R16, R44, R56 ;  /* 0x0000002c1020723c */ /* 0x002fe20000041838 */
[----:B-----5:R-:W-:-:S07]  /*2d30*/  FMUL.FTZ R0, R74, c[0x0][0x320] ;  /* 0x0000c8004a007a20 */ /* 0x020fce0000410000 */
[----:B------:R-:W-:Y:S01]  /*2d40*/  HMMA.16816.F32.BF16 R16, R16, R46, R36 ;  /* 0x0000002e1010723c */ /* 0x000fe20000041824 */
[----:B------:R1:W1:Y:S02]  /*2d50*/  MUFU.TANH R84, R0 ;  /* 0x0000000000547308 */ /* 0x0002640000002400 */
[----:B-1----:R-:W-:-:S06]  /*2d60*/  FMUL.FTZ R0, R75, c[0x0][0x320] ;  /* 0x0000c8004b007a20 */ /* 0x002fcc0000410000 */
[----:B------:R1:W1:Y:S02]  /*2d70*/  MUFU.TANH R83, R0 ;  /* 0x0000000000537308 */ /* 0x0002640000002400 */
[----:B-1----:R-:W-:-:S06]  /*2d80*/  FMUL.FTZ R0, R68, c[0x0][0x320] ;  /* 0x0000c80044007a20 */ /* 0x002fcc0000410000 */
[----:B------:R1:W1:Y:S02]  /*2d90*/  MUFU.TANH R82, R0 ;  /* 0x0000000000527308 */ /* 0x0002640000002400 */
[----:B-1----:R-:W-:-:S06]  /*2da0*/  FMUL.FTZ R0, R69, c[0x0][0x320] ;  /* 0x0000c80045007a20 */ /* 0x002fcc0000410000 */
[----:B------:R1:W1:Y:S02]  /*2db0*/  MUFU.TANH R81, R0 ;  /* 0x0000000000517308 */ /* 0x0002640000002400 */
[----:B-1----:R-:W-:-:S06]  /*2dc0*/  FMUL.FTZ R0, R70, c[0x0][0x320] ;  /* 0x0000c80046007a20 */ /* 0x002fcc0000410000 */
[----:B------:R1:W1:Y:S02]  /*2dd0*/  MUFU.TANH R73, R0 ;  /* 0x0000000000497308 */ /* 0x0002640000002400 */
[----:B-1----:R-:W-:Y:S02]  /*2de0*/  FMUL.FTZ R0, R71, c[0x0][0x320] ;  /* 0x0000c80047007a20 */ /* 0x002fe40000410000 */
[----:B------:R-:W-:Y:S01]  /*2df0*/  HMMA.16816.F32.BF16 R68, R12, R42, R48 ;  /* 0x0000002a0c44723c */ /* 0x000fe20000041830 */
[----:B------:R-:W1:Y:S03]  /*2e00*/  LDSM.16.M88.4 R48, [R228+0x3000] ;  /* 0x00300000e430783b */ /* 0x000e660000000200 */
[----:B------:R5:W1:Y:S01]  /*2e10*/  MUFU.TANH R80, R0 ;  /* 0x0000000000507308 */ /* 0x000a620000002400 */
[----:B------:R-:W-:-:S04]  /*2e20*/  DEPBAR.LE SB0, 0x0 ;  /* 0x000080000000791a */ /* 0x000fc80000000000 */
[C---:B------:R-:W-:Y:S08]  /*2e30*/  HMMA.16816.F32.BF16 R40, R20.reuse, R44, R60 ;  /* 0x0000002c1428723c */ /* 0x040ff0000004183c */
[----:B------:R-:W-:Y:S01]  /*2e40*/  HMMA.16816.F32.BF16 R20, R20, R46, R28 ;  /* 0x0000002e1414723c */ /* 0x000fe2000004181c */
[----:B-----5:R-:W-:-:S04]  /*2e50*/  FMUL.FTZ R0, R76, c[0x0][0x320] ;  /* 0x0000c8004c007a20 */ /* 0x020fc80000410000 */
[----:B------:R5:W1:Y:S02]  /*2e60*/  MUFU.TANH R72, R0 ;  /* 0x0000000000487308 */ /* 0x000a640000002400 */
[----:B------:R-:W-:Y:S02]  /*2e70*/  FMUL.FTZ R68, R68, c[0x0][0x320] ;  /* 0x0000c80044447a20 */ /* 0x000fe40000410000 */
[----:B------:R-:W-:Y:S02]  /*2e80*/  FMUL.FTZ R69, R69, c[0x0][0x320] ;  /* 0x0000c80045457a20 */ /* 0x000fe40000410000 */
[----:B------:R-:W-:Y:S02]  /*2e90*/  FMUL.FTZ R70, R70, c[0x0][0x320] ;  /* 0x0000c80046467a20 */ /* 0x000fe40000410000 */
[----:B------:R-:W-:Y:S01]  /*2ea0*/  FMUL.FTZ R71, R71, c[0x0][0x320] ;  /* 0x0000c80047477a20 */ /* 0x000fe20000410000 */
[----:B------:R2:W2:Y:S01]  /*2eb0*/  MUFU.TANH R62, R68 ;  /* 0x00000044003e7308 */ /* 0x0004a20000002400 */
[----:B-----5:R-:W-:-:S07]  /*2ec0*/  IADD3 R0, R95, R94, RZ ;  /* 0x0000005e5f007210 */ /* 0x020fce0007ffe0ff */
[----:B------:R2:W2:Y:S01]  /*2ed0*/  MUFU.TANH R61, R69 ;  /* 0x00000045003d7308 */ /* 0x0004a20000002400 */
[-C--:B-1----:R-:W-:Y:S07]  /*2ee0*/  HMMA.16816.F32.BF16 R40, R12, R48.reuse, R40 ;  /* 0x000000300c28723c */ /* 0x082fee0000041828 */
[----:B------:R1:W1:Y:S01]  /*2ef0*/  MUFU.TANH R60, R70 ;  /* 0x00000046003c7308 */ /* 0x0002620000002400 */
[----:B------:R-:W-:Y:S07]  /*2f00*/  HMMA.16816.F32.BF16 R24, R8, R48, R32 ;  /* 0x000000300818723c */ /* 0x000fee0000041820 */
[----:B------:R1:W1:Y:S01]  /*2f10*/  MUFU.TANH R56, R71 ;  /* 0x0000004700387308 */ /* 0x0002620000002400 */
[-C--:B------:R-:W-:Y:S08]  /*2f20*/  HMMA.16816.F32.BF16 R12, R12, R50.reuse, R20 ;  /* 0x000000320c0c723c */ /* 0x080ff00000041814 */
[----:B------:R-:W-:Y:S01]  /*2f30*/  HMMA.16816.F32.BF16 R8, R8, R50, R16 ;  /* 0x000000320808723c */ /* 0x000fe20000041810 */
[----:B------:R-:W-:-:S02]  /*2f40*/  FMUL.FTZ R43, R43, c[0x0][0x320] ;  /* 0x0000c8002b2b7a20 */ /* 0x000fc40000410000 */
[----:B------:R-:W-:Y:S02]  /*2f50*/  FMUL.FTZ R42, R42, c[0x0][0x320] ;  /* 0x0000c8002a2a7a20 */ /* 0x000fe40000410000 */
[----:B------:R-:W-:Y:S01]  /*2f60*/  FMUL.FTZ R40, R40, c[0x0][0x320] ;  /* 0x0000c80028287a20 */ /* 0x000fe20000410000 */
[----:B------:R1:W1:Y:S01]  /*2f70*/  MUFU.TANH R48, R43 ;  /* 0x0000002b00307308 */ /* 0x0002620000002400 */
[----:B------:R-:W-:Y:S02]  /*2f80*/  FMUL.FTZ R41, R41, c[0x0][0x320] ;  /* 0x0000c80029297a20 */ /* 0x000fe40000410000 */
[----:B------:R-:W-:Y:S02]  /*2f90*/  FMUL.FTZ R24, R24, c[0x0][0x320] ;  /* 0x0000c80018187a20 */ /* 0x000fe40000410000 */
[----:B------:R-:W-:Y:S02]  /*2fa0*/  FMUL.FTZ R25, R25, c[0x0][0x320] ;  /* 0x0000c80019197a20 */ /* 0x000fe40000410000 */
[----:B------:R-:W-:Y:S01]  /*2fb0*/  FMUL.FTZ R26, R26, c[0x0][0x320] ;  /* 0x0000c8001a1a7a20 */ /* 0x000fe20000410000 */
[----:B------:R1:W1:Y:S01]  /*2fc0*/  MUFU.TANH R36, R24 ;  /* 0x0000001800247308 */ /* 0x0002620000002400 */
[----:B------:R-:W-:-:S02]  /*2fd0*/  FMUL.FTZ R27, R27, c[0x0][0x320] ;  /* 0x0000c8001b1b7a20 */ /* 0x000fc40000410000 */
[----:B------:R-:W-:Y:S02]  /*2fe0*/  FMUL.FTZ R12, R12, c[0x0][0x320] ;  /* 0x0000c8000c0c7a20 */ /* 0x000fe40000410000 */
[----:B------:R-:W-:Y:S02]  /*2ff0*/  FMUL.FTZ R13, R13, c[0x0][0x320] ;  /* 0x0000c8000d0d7a20 */ /* 0x000fe40000410000 */
[----:B------:R-:W-:Y:S01]  /*3000*/  FMUL.FTZ R14, R14, c[0x0][0x320] ;  /* 0x0000c8000e0e7a20 */ /* 0x000fe20000410000 */
[----:B------:R1:W1:Y:S01]  /*3010*/  MUFU.TANH R37, R25 ;  /* 0x0000001900257308 */ /* 0x0002620000002400 */
[----:B------:R-:W-:Y:S02]  /*3020*/  FMUL.FTZ R15, R15, c[0x0][0x320] ;  /* 0x0000c8000f0f7a20 */ /* 0x000fe40000410000 */
[----:B------:R-:W-:Y:S02]  /*3030*/  FMUL.FTZ R8, R8, c[0x0][0x320] ;  /* 0x0000c80008087a20 */ /* 0x000fe40000410000 */
[----:B------:R-:W-:-:S02]  /*3040*/  FMUL.FTZ R9, R9, c[0x0][0x320] ;  /* 0x0000c80009097a20 */ /* 0x000fc40000410000 */
[----:B------:R-:W-:Y:S01]  /*3050*/  FMUL.FTZ R10, R10, c[0x0][0x320] ;  /* 0x0000c8000a0a7a20 */ /* 0x000fe20000410000 */
[----:B------:R1:W1:Y:S01]  /*3060*/  MUFU.TANH R43, R27 ;  /* 0x0000001b002b7308 */ /* 0x0002620000002400 */
[----:B------:R-:W-:-:S07]  /*3070*/  FMUL.FTZ R11, R11, c[0x0][0x320] ;  /* 0x0000c8000b0b7a20 */ /* 0x000fce0000410000 */
[----:B------:R1:W1:Y:S08]  /*3080*/  MUFU.TANH R44, R40 ;  /* 0x00000028002c7308 */ /* 0x0002700000002400 */
[----:B------:R1:W1:Y:S08]  /*3090*/  MUFU.TANH R45, R41 ;  /* 0x00000029002d7308 */ /* 0x0002700000002400 */
[----:B------:R-:W1:Y:S08]  /*30a0*/  MUFU.TANH R42, R42 ;  /* 0x0000002a002a7308 */ /* 0x000e700000002400 */
[----:B------:R-:W1:Y:S08]  /*30b0*/  MUFU.TANH R26, R26 ;  /* 0x0000001a001a7308 */ /* 0x000e700000002400 */
[----:B------:R1:W1:Y:S08]  /*30c0*/  MUFU.TANH R25, R12 ;  /* 0x0000000c00197308 */ /* 0x0002700000002400 */
[----:B------:R1:W1:Y:S08]  /*30d0*/  MUFU.TANH R27, R13 ;  /* 0x0000000d001b7308 */ /* 0x0002700000002400 */
[----:B------:R1:W1:Y:S08]  /*30e0*/  MUFU.TANH R46, R14 ;  /* 0x0000000e002e7308 */ /* 0x0002700000002400 */
[----:B------:R1:W1:Y:S08]  /*30f0*/  MUFU.TANH R47, R15 ;  /* 0x0000000f002f7308 */ /* 0x0002700000002400 */
[----:B------:R1:W1:Y:S08]  /*3100*/  MUFU.TANH R23, R8 ;  /* 0x0000000800177308 */ /* 0x0002700000002400 */
[----:B------:R1:W1:Y:S08]  /*3110*/  MUFU.TANH R24, R9 ;  /* 0x0000000900187308 */ /* 0x0002700000002400 */
[----:B------:R1:W1:Y:S08]  /*3120*/  MUFU.TANH R39, R10 ;  /* 0x0000000a00277308 */ /* 0x0002700000002400 */
[----:B------:R1:W1:Y:S01]  /*3130*/  MUFU.TANH R38, R11 ;  /* 0x0000000b00267308 */ /* 0x0002620000002400 */
[----:B------:R-:W-:Y:S06]  /*3140*/  BAR.SYNC.DEFER_BLOCKING 0x0 ;  /* 0x0000000000007b1d */ /* 0x000fec0000010000 */
[----:B------:R-:W-:Y:S05]  /*3150*/  @!P2 BRA `(.L_x_1) ;  /* 0x000004200000a947 */ /* 0x000fea0003800000 */
[----:B--234-:R-:W-:Y:S02]  /*3160*/  IMAD.U32 R2, RZ, RZ, UR11 ;  /* 0x0000000bff027e24 */ /* 0x01cfe4000f8e00ff */
[----:B------:R-:W-:-:S03]  /*3170*/  IMAD.MOV.U32 R248, RZ, RZ, RZ ;  /* 0x000000fffff87224 */ /* 0x000fc600078e00ff */
[----:B------:R-:W-:-:S04]  /*3180*/  IADD3 R2, R193, UR8, R2 ;  /* 0x00000008c1027c10 */ /* 0x000fc8000fffe002 */
[----:B------:R-:W-:-:S05]  /*3190*/  IADD3 R5, R2, -0x70, RZ ;  /* 0xffffff9002057810 */ /* 0x000fca0007ffe0ff */
[----:B------:R-:W-:-:S04]  /*31a0*/  @P0 IMAD.HI.U32 R6, R5, c[0x0][0x2bc], RZ ;  /* 0x0000af0005060a27 */ /* 0x000fc800078e00ff */
[----:B------:R-:W-:Y:S01]  /*31b0*/  IMAD.MOV.U32 R2, RZ, RZ, R5 ;  /* 0x000000ffff027224 */ /* 0x000fe200078e0005 */
[----:B------:R-:W-:-:S04]  /*31c0*/  @P0 SHF.R.U32.HI R2, RZ, c[0x0][0x2c0], R6 ;  /* 0x0000b000ff020a19 */ /* 0x000fc80000011606 */
[----:B------:R-:W-:-:S04]  /*31d0*/  @!P1 IADD3 R7, P4, R2, UR16, RZ ;  /* 0x0000001002079c10 */ /* 0x000fc8000ff9e0ff */
[----:B-1----:R-:W-:Y:S02]  /*31e0*/  @!P1 LEA.HI.X.SX32 R8, R2, UR14, 0x1, P4 ;  /* 0x0000000e02089c11 */ /* 0x002fe4000a0f0eff */
[----:B------:R-:W-:-:S04]  /*31f0*/  @!P1 LEA R6, P4, R7, c[0x0][0x2a0], 0x2 ;  /* 0x0000a80007069a11 */ /* 0x000fc800078810ff */
[----:B------:R-:W-:-:S05]  /*3200*/  @!P1 LEA.HI.X R7, R7, c[0x0][0x2a4], R8, 0x2, P4 ;  /* 0x0000a90007079a11 */ /* 0x000fca00020f1408 */
[----:B------:R1:W2:Y:S01]  /*3210*/  @!P1 LDG.E R248, [R6.64] ;  /* 0x0000000c06f89981 */ /* 0x0002a2000c1e1900 */
[----:B------:R-:W-:-:S04]  /*3220*/  IMAD.MOV R2, RZ, RZ, -R2 ;  /* 0x000000ffff027224 */ /* 0x000fc800078e0a02 */
[----:B------:R-:W-:-:S05]  /*3230*/  IMAD R9, R2, c[0x0][0x2b8], R5 ;  /* 0x0000ae0002097a24 */ /* 0x000fca00078e0205 */
[----:B------:R-:W-:Y:S01]  /*3240*/  SHF.R.S32.HI R2, RZ, 0x1f, R9 ;  /* 0x0000001fff027819 */ /* 0x000fe20000011409 */
[----:B------:R-:W-:Y:S04]  /*3250*/  STL [R1+0x10], R9 ;  /* 0x0000100901007387 */ /* 0x000fe80000100800 */
[----:B------:R-:W-:-:S04]  /*3260*/  IMAD R2, R2, c[0x0][0x1e0], RZ ;  /* 0x0000780002027a24 */ /* 0x000fc800078e02ff */
[C---:B------:R-:W-:Y:S02]  /*3270*/  IMAD R2, R9.reuse, c[0x0][0x1e4], R2 ;  /* 0x0000790009027a24 */ /* 0x040fe400078e0202 */
[----:B-1----:R-:W-:-:S04]  /*3280*/  IMAD.WIDE.U32 R6, R9, c[0x0][0x1e0], RZ ;  /* 0x0000780009067a25 */ /* 0x002fc800078e00ff */
[----:B------:R-:W-:Y:S01]  /*3290*/  IMAD.IADD R7, R7, 0x1, R2 ;  /* 0x0000000107077824 */ /* 0x000fe200078e0202 */
[----:B--2---:R-:W-:-:S03]  /*32a0*/  SHF.R.S32.HI R2, RZ, 0x1f, R248 ;  /* 0x0000001fff027819 */ /* 0x004fc600000114f8 */
[----:B------:R-:W-:-:S04]  /*32b0*/  IMAD.WIDE.U32 R6, R248, c[0x0][0x1f0], R6 ;  /* 0x00007c00f8067a25 */ /* 0x000fc800078e0006 */
[----:B------:R-:W-:-:S04]  /*32c0*/  IMAD R2, R2, c[0x0][0x1f0], RZ ;  /* 0x00007c0002027a24 */ /* 0x000fc800078e02ff */
[----:B------:R-:W-:Y:S01]  /*32d0*/  IMAD R5, R248, c[0x0][0x1f4], R2 ;  /* 0x00007d00f8057a24 */ /* 0x000fe200078e0202 */
[----:B------:R-:W-:-:S04]  /*32e0*/  IADD3 R2, P4, R6, UR20, RZ ;  /* 0x0000001406027c10 */ /* 0x000fc8000ff9e0ff */
[----:B------:R-:W-:Y:S02]  /*32f0*/  IADD3.X R6, R7, UR15, R5, P4, !PT ;  /* 0x0000000f07067c10 */ /* 0x000fe4000a7fe405 */
[----:B------:R-:W-:-:S04]  /*3300*/  LEA R5, P4, R2, c[0x0][0x1c8], 0x1 ;  /* 0x0000720002057a11 */ /* 0x000fc800078808ff */
[----:B------:R-:W-:Y:S01]  /*3310*/  LEA.HI.X R2, R2, c[0x0][0x1cc], R6, 0x1, P4 ;  /* 0x0000730002027a11 */ /* 0x000fe200020f0c06 */
[----:B------:R-:W1:Y:S04]  /*3320*/  SHFL.IDX PT, R18, R5, RZ, 0x181f ;  /* 0x00181fff05127589 */ /* 0x000e6800000e0000 */
[----:B------:R-:W-:Y:S04]  /*3330*/  SHFL.IDX PT, R6, R2, RZ, 0x181f ;  /* 0x00181fff02067589 */ /* 0x000fe800000e0000 */
[----:B------:R-:W2:Y:S04]  /*3340*/  SHFL.IDX PT, R14, R5, 0x2, 0x181f ;  /* 0x00581f00050e7f89 */ /* 0x000ea800000e0000 */
[----:B------:R-:W-:Y:S04]  /*3350*/  SHFL.IDX PT, R12, R5, 0x3, 0x181f ;  /* 0x00781f00050c7f89 */ /* 0x000fe800000e0000 */
[----:B------:R-:W3:Y:S04]  /*3360*/  SHFL.IDX PT, R16, R5, 0x1, 0x181f ;  /* 0x00381f0005107f89 */ /* 0x000ee800000e0000 */
[----:B------:R-:W-:Y:S04]  /*3370*/  SHFL.IDX PT, R7, R2, 0x1, 0x181f ;  /* 0x00381f0002077f89 */ /* 0x000fe800000e0000 */
[----:B------:R-:W4:Y:S04]  /*3380*/  SHFL.IDX PT, R9, R2, 0x2, 0x181f ;  /* 0x00581f0002097f89 */ /* 0x000f2800000e0000 */
[----:B------:R-:W-:Y:S04]  /*3390*/  SHFL.IDX PT, R13, R2, 0x3, 0x181f ;  /* 0x00781f00020d7f89 */ /* 0x000fe800000e0000 */
[----:B------:R-:W5:Y:S04]  /*33a0*/  SHFL.IDX PT, R10, R5, 0x4, 0x181f ;  /* 0x00981f00050a7f89 */ /* 0x000f6800000e0000 */
[----:B------:R-:W1:Y:S04]  /*33b0*/  SHFL.IDX PT, R8, R5, 0x5, 0x181f ;  /* 0x00b81f0005087f89 */ /* 0x000e6800000e0000 */
[----:B------:R1:W2:Y:S04]  /*33c0*/  SHFL.IDX PT, R11, R5, 0x6, 0x181f ;  /* 0x00d81f00050b7f89 */ /* 0x0002a800000e0000 */
[----:B------:R-:W2:Y:S04]  /*33d0*/  SHFL.IDX PT, R22, R2, 0x4, 0x181f ;  /* 0x00981f0002167f89 */ /* 0x000ea800000e0000 */
[----:B------:R-:W2:Y:S04]  /*33e0*/  SHFL.IDX PT, R21, R2, 0x5, 0x181f ;  /* 0x00b81f0002157f89 */ /* 0x000ea800000e0000 */
[----:B------:R2:W3:Y:S01]  /*33f0*/  SHFL.IDX PT, R20, R2, 0x6, 0x181f ;  /* 0x00d81f0002147f89 */ /* 0x0004e200000e0000 */
[C---:B-1----:R-:W-:Y:S01]  /*3400*/  SHF.L.U64.HI R5, R92.reuse, 0x1, R192 ;  /* 0x000000015c057819 */ /* 0x042fe200000102c0 */
[----:B--2---:R-:W-:-:S05]  /*3410*/  IMAD.SHL.U32 R2, R92, 0x2, RZ ;  /* 0x000000025c027824 */ /* 0x004fca00078e00ff */
[-C--:B------:R-:W-:Y:S02]  /*3420*/  IADD3 R18, P4, R18, R2.reuse, RZ ;  /* 0x0000000212127210 */ /* 0x080fe40007f9e0ff */
[-C--:B------:R-:W-:Y:S02]  /*3430*/  IADD3 R14, P5, R14, R2.reuse, RZ ;  /* 0x000000020e0e7210 */ /* 0x080fe40007fbe0ff */
[-C--:B---3--:R-:W-:Y:S01]  /*3440*/  IADD3 R16, P6, R16, R2.reuse, RZ ;  /* 0x0000000210107210 */ /* 0x088fe20007fde0ff */
[--C-:B------:R-:W-:Y:S01]  /*3450*/  IMAD.X R19, R6, 0x1, R5.reuse, P4 ;  /* 0x0000000106137824 */ /* 0x100fe200020e0605 */
[-C--:B------:R-:W-:Y:S01]  /*3460*/  IADD3 R12, P4, R12, R2.reuse, RZ ;  /* 0x000000020c0c7210 */ /* 0x080fe20007f9e0ff */
[--C-:B----4-:R-:W-:Y:S01]  /*3470*/  IMAD.X R15, R9, 0x1, R5.reuse, P5 ;  /* 0x00000001090f7824 */ /* 0x110fe200028e0605 */
[----:B------:R-:W-:Y:S02]  /*3480*/  IADD3.X R17, R7, R5, RZ, P6, !PT ;  /* 0x0000000507117210 */ /* 0x000fe400037fe4ff */
[-C--:B-----5:R-:W-:Y:S01]  /*3490*/  IADD3 R10, P6, R10, R2.reuse, RZ ;  /* 0x000000020a0a7210 */ /* 0x0a0fe20007fde0ff */
[----:B------:R-:W-:Y:S01]  /*34a0*/  IMAD.X R13, R13, 0x1, R5, P4 ;  /* 0x000000010d0d7824 */ /* 0x000fe200020e0605 */
[----:B------:R-:W-:-:S02]  /*34b0*/  IADD3 R8, P5, R8, R2, RZ ;  /* 0x0000000208087210 */ /* 0x000fc40007fbe0ff */
[----:B------:R-:W-:Y:S01]  /*34c0*/  IADD3 R6, P4, R11, R2, RZ ;  /* 0x000000020b067210 */ /* 0x000fe20007f9e0ff */
[----:B------:R-:W-:Y:S01]  /*34d0*/  IMAD.SHL.U32 R2, R191, 0x2, RZ ;  /* 0x00000002bf027824 */ /* 0x000fe200078e00ff */
[----:B------:R-:W-:Y:S01]  /*34e0*/  IADD3.X R11, R22, R5, RZ, P6, !PT ;  /* 0x00000005160b7210 */ /* 0x000fe200037fe4ff */
[--C-:B------:R-:W-:Y:S02]  /*34f0*/  IMAD.X R9, R21, 0x1, R5.reuse, P5 ;  /* 0x0000000115097824 */ /* 0x100fe400028e0605 */
[----:B------:R-:W-:Y:S01]  /*3500*/  IMAD.X R7, R20, 0x1, R5, P4 ;  /* 0x0000000114077824 */ /* 0x000fe200020e0605 */
[----:B------:R1:W-:Y:S04]  /*3510*/  LDGSTS.E.BYPASS.LTC128B.128 [R2+0x3900], [R18.64], !P3 ;  /* 0x0390000012027fae */ /* 0x0003e8000d901d4c */
[----:B------:R1:W-:Y:S04]  /*3520*/  LDGSTS.E.BYPASS.LTC128B.128 [R2+0x4100], [R16.64], !P3 ;  /* 0x0410000010027fae */ /* 0x0003e8000d901d4c */
[----:B------:R1:W-:Y:S04]  /*3530*/  LDGSTS.E.BYPASS.LTC128B.128 [R2+0x4900], [R14.64], !P3 ;  /* 0x049000000e027fae */ /* 0x0003e8000d901d4c */
[----:B------:R1:W-:Y:S04]  /*3540*/  LDGSTS.E.BYPASS.LTC128B.128 [R2+0x5100], [R12.64], !P3 ;  /* 0x051000000c027fae */ /* 0x0003e8000d901d4c */
[----:B------:R1:W-:Y:S04]  /*3550*/  LDGSTS.E.BYPASS.LTC128B.128 [R2+0x5900], [R10.64], !P3 ;  /* 0x059000000a027fae */ /* 0x0003e8000d901d4c */
[----:B------:R1:W-:Y:S04]  /*3560*/  LDGSTS.E.BYPASS.LTC128B.128 [R2+0x6100], [R8.64], !P3 ;  /* 0x0610000008027fae */ /* 0x0003e8000d901d4c */
[----:B------:R1:W-:Y:S02]  /*3570*/  LDGSTS.E.BYPASS.LTC128B.128 [R2+0x6900], [R6.64], !P3 ;  /* 0x0690000006027fae */ /* 0x0003e4000d901d4c */
.L_x_1:
[----:B-1234-:R-:W-:Y:S01]  /*3580*/  SHF.R.S32.HI R2, RZ, 0x1f, R93 ;  /* 0x0000001fff027819 */ /* 0x01efe2000001145d */
[----:B------:R-:W-:Y:S01]  /*3590*/  STL [R1+0x58], R234 ;  /* 0x000058ea01007387 */ /* 0x000fe20000100800 */
[----:B------:R-:W-:-:S02]  /*35a0*/  IMAD.SHL.U32 R224, R0, 0x2, RZ ;  /* 0x0000000200e07824 */ /* 0x000fc400078e00ff */
[----:B------:R-:W-:Y:S01]  /*35b0*/  LEA.HI R5, R2, R93, RZ, 0x2 ;  /* 0x0000005d02057211 */ /* 0x000fe200078f10ff */
[----:B------:R-:W-:Y:S01]  /*35c0*/  STL [R1+0x54], R233 ;  /* 0x000054e901007387 */ /* 0x000fe20000100800 */
[----:B------:R-:W-:Y:S01]  /*35d0*/  IMAD R225, R4, 0x2, R224 ;  /* 0x0000000204e17824 */ /* 0x000fe200078e02e0 */
[----:B------:R-:W-:Y:S02]  /*35e0*/  LEA R227, R3, R224, 0x1 ;  /* 0x000000e003e37211 */ /* 0x000fe400078e08ff */
[----:B------:R-:W-:Y:S01]  /*35f0*/  STL [R1+0x50], R232 ;  /* 0x000050e801007387 */ /* 0x000fe20000100800 */
[----:B------:R-:W-:Y:S01]  /*3600*/  LOP3.LUT R2, R5, 0x7ffffffc, RZ, 0xc0, !PT ;  /* 0x7ffffffc05027812 */ /* 0x000fe200078ec0ff */
[----:B------:R-:W-:Y:S02]  /*3610*/  IMAD R226, R3, 0x2, R225 ;  /* 0x0000000203e27824 */ /* 0x000fe400078e02e1 */
[----:B------:R-:W-:Y:S02]  /*3620*/  STL [R1+0x4c], R231 ;  /* 0x00004ce701007387 */ /* 0x000fe40000100800 */
[----:B------:R-:W-:-:S02]  /*3630*/  IMAD.IADD R2, R93, 0x1, -R2 ;  /* 0x000000015d027824 */ /* 0x000fc400078e0a02 */
[----:B------:R-:W-:Y:S04]  /*3640*/  STL [R1+0x48], R230 ;  /* 0x000048e601007387 */ /* 0x000fe80000100800 */
[----:B------:R-:W-:Y:S04]  /*3650*/  STL [R1+0x44], R229 ;  /* 0x000044e501007387 */ /* 0x000fe80000100800 */
[----:B------:R-:W-:Y:S04]  /*3660*/  STL [R1+0x40], R228 ;  /* 0x000040e401007387 */ /* 0x000fe80000100800 */
[----:B------:R-:W-:Y:S04]  /*3670*/  STL [R1+0x3c], R119 ;  /* 0x00003c7701007387 */ /* 0x000fe80000100800 */
[----:B------:R-:W-:Y:S04]  /*3680*/  STL [R1+0x38], R92 ;  /* 0x0000385c01007387 */ /* 0x000fe80000100800 */
[----:B------:R1:W-:Y:S04]  /*3690*/  STL [R1+0x34], R5 ;  /* 0x0000340501007387 */ /* 0x0003e80000100800 */
[----:B------:R-:W0:Y:S01]  /*36a0*/  LDGDEPBAR ;  /* 0x00000000000079af */ /* 0x000e220000000000 */
[----:B-1----:R-:W-:-:S04]  /*36b0*/  IMAD.MOV.U32 R5, RZ, RZ, -0x2 ;  /* 0xfffffffeff057424 */ /* 0x002fc800078e00ff */
[----:B------:R-:W-:-:S05]  /*36c0*/  IMAD R2, R2, R5, UR18 ;  /* 0x0000001202027e24 */ /* 0x000fca000f8e0205 */
[C---:B------:R-:W-:Y:S02]  /*36d0*/  ISETP.GT.AND P6, PT, R2.reuse, 0x8, PT ;  /* 0x000000080200780c */ /* 0x040fe40003fc4270 */
[----:B------:R-:W-:Y:S02]  /*36e0*/  ISETP.GT.AND P4, PT, R2, 0x1, PT ;  /* 0x000000010200780c */ /* 0x000fe40003f84270 */
[----:B------:R-:W-:Y:S02]  /*36f0*/  FSEL R17, R173, -INF , P6 ;  /* 0xff800000ad117808 */ /* 0x000fe40003000000 */
[----:B------:R-:W-:Y:S02]  /*3700*/  FSEL R13, R178, -INF , P6 ;  /* 0xff800000b20d7808 */ /* 0x000fe40003000000 */
[----:B------:R-:W-:Y:S02]  /*3710*/  FSEL R34, R180, -INF , P6 ;  /* 0xff800000b4227808 */ /* 0x000fe40003000000 */
[----:B------:R-:W-:-:S02]  /*3720*/  FSEL R30, R184, -INF , P6 ;  /* 0xff800000b81e7808 */ /* 0x000fc40003000000 */
[----:B------:R-:W-:Y:S02]  /*3730*/  ISETP.GT.AND P6, PT, R2, 0x11, PT ;  /* 0x000000110200780c */ /* 0x000fe40003fc4270 */
[----:B------:R-:W-:Y:S02]  /*3740*/  FSEL R16, R182, -INF , P4 ;  /* 0xff800000b6107808 */ /* 0x000fe40002000000 */
[----:B------:R-:W-:Y:S02]  /*3750*/  FSEL R74, R161, -INF , P6 ;  /* 0xff800000a14a7808 */ /* 0x000fe40003000000 */
[----:B------:R-:W-:Y:S02]  /*3760*/  FSEL R41, R165, -INF , P6 ;  /* 0xff800000a5297808 */ /* 0x000fe40003000000 */
[----:B------:R-:W-:Y:S02]  /*3770*/  FSEL R99, R171, -INF , P6 ;  /* 0xff800000ab637808 */ /* 0x000fe40003000000 */
[----:B------:R-:W-:-:S02]  /*3780*/  FSEL R95, R175, -INF , P6 ;  /* 0xff800000af5f7808 */ /* 0x000fc40003000000 */
[C---:B------:R-:W-:Y:S02]  /*3790*/  ISETP.GT.AND P6, PT, R2.reuse, 0x20, PT ;  /* 0x000000200200780c */ /* 0x040fe40003fc4270 */
[----:B------:R-:W-:Y:S02]  /*37a0*/  FSEL R12, R185, -INF , P4 ;  /* 0xff800000b90c7808 */ /* 0x000fe40002000000 */
[----:B------:R-:W-:Y:S02]  /*37b0*/  FSEL R33, R187, -INF , P4 ;  /* 0xff800000bb217808 */ /* 0x000fe40002000000 */
[----:B------:R-:W-:Y:S02]  /*37c0*/  FSEL R29, R189, -INF , P4 ;  /* 0xff800000bd1d7808 */ /* 0x000fe40002000000 */
[C---:B------:R-:W-:Y:S02]  /*37d0*/  ISETP.GT.AND P5, PT, R2.reuse, RZ, PT ;  /* 0x000000ff0200720c */ /* 0x040fe40003fa4270 */
[----:B------:R-:W-:-:S02]  /*37e0*/  ISETP.GT.AND P4, PT, R2, 0x10, PT ;  /* 0x000000100200780c */ /* 0x000fc40003f84270 */
[----:B------:R-:W-:Y:S02]  /*37f0*/  FSEL R140, R140, -INF , P6 ;  /* 0xff8000008c8c7808 */ /* 0x000fe40003000000 */
[----:B------:R-:W-:Y:S02]  /*3800*/  FSEL R136, R136, -INF , P6 ;  /* 0xff80000088887808 */ /* 0x000fe40003000000 */
[----:B------:R-:W-:Y:S02]  /*3810*/  FSEL R148, R148, -INF , P6 ;  /* 0xff80000094947808 */ /* 0x000fe40003000000 */
[----:B------:R-:W-:Y:S02]  /*3820*/  FSEL R118, R118, -INF , P6 ;  /* 0xff80000076767808 */ /* 0x000fe40003000000 */
[----:B------:R-:W-:Y:S02]  /*3830*/  ISETP.GT.AND P6, PT, R2, 0x29, PT ;  /* 0x000000290200780c */ /* 0x000fe40003fc4270 */
[----:B------:R-:W-:-:S02]  /*3840*/  FSEL R15, R181, -INF , P5 ;  /* 0xff800000b50f7808 */ /* 0x000fc40002800000 */
[----:B------:R-:W-:Y:S02]  /*3850*/  FSEL R11, R186, -INF , P5 ;  /* 0xff800000ba0b7808 */ /* 0x000fe40002800000 */
[----:B------:R-:W-:Y:S02]  /*3860*/  FSEL R32, R188, -INF , P5 ;  /* 0xff800000bc207808 */ /* 0x000fe40002800000 */
[----:B------:R-:W-:Y:S02]  /*3870*/  FSEL R10, R190, -INF , P5 ;  /* 0xff800000be0a7808 */ /* 0x000fe40002800000 */
[----:B------:R-:W-:Y:S02]  /*3880*/  FSEL R70, R160, -INF , P4 ;  /* 0xff800000a0467808 */ /* 0x000fe40002000000 */
[----:B------:R-:W-:Y:S02]  /*3890*/  FSEL R40, R168, -INF , P4 ;  /* 0xff800000a8287808 */ /* 0x000fe40002000000 */
[----:B------:R-:W-:-:S02]  /*38a0*/  FSEL R98, R172, -INF , P4 ;  /* 0xff800000ac627808 */ /* 0x000fc40002000000 */
[----:B------:R-:W-:Y:S02]  /*38b0*/  FSEL R94, R176, -INF , P4 ;  /* 0xff800000b05e7808 */ /* 0x000fe40002000000 */
[C---:B------:R-:W-:Y:S02]  /*38c0*/  ISETP.GT.AND P5, PT, R2.reuse, 0x9, PT ;  /* 0x000000090200780c */ /* 0x040fe40003fa4270 */
[----:B------:R-:W-:Y:S02]  /*38d0*/  ISETP.GT.AND P4, PT, R2, 0x19, PT ;  /* 0x000000190200780c */ /* 0x000fe40003f84270 */
[----:B------:R-:W-:Y:S02]  /*38e0*/  FSEL R143, R143, -INF , P6 ;  /* 0xff8000008f8f7808 */ /* 0x000fe40003000000 */
[----:B------:R-:W-:Y:S02]  /*38f0*/  FSEL R139, R139, -INF , P6 ;  /* 0xff8000008b8b7808 */ /* 0x000fe40003000000 */
[----:B------:R-:W-:-:S02]  /*3900*/  FSEL R151, R151, -INF , P6 ;  /* 0xff80000097977808 */ /* 0x000fc40003000000 */
[----:B------:R-:W-:Y:S02]  /*3910*/  FSEL R146, R146, -INF , P6 ;  /* 0xff80000092927808 */ /* 0x000fe40003000000 */
[----:B------:R-:W-:Y:S02]  /*3920*/  ISETP.GT.AND P6, PT, R2, 0x38, PT ;  /* 0x000000380200780c */ /* 0x000fe40003fc4270 */
[----:B------:R-:W-:Y:S02]  /*3930*/  FSEL R28, R174, -INF , P5 ;  /* 0xff800000ae1c7808 */ /* 0x000fe40002800000 */
        /* <DEDUP_REMOVED lines=16> */
[----:B------:R-:W-:Y:S02]  /*3a40*/  FSEL R164, R105, -INF , P6 ;  /* 0xff80000069a47808 */ /* 0x000fe40003000000 */
[----:B------:R-:W-:Y:S02]  /*3a50*/  ISETP.GT.AND P6, PT, R2, 0x50, PT ;  /* 0x000000500200780c */ /* 0x000fe40003fc4270 */
[----:B------:R-:W-:Y:S02]  /*3a60*/  FMNMX.FTZ R71, R11, R12, !PT ;  /* 0x0000000c0b477209 */ /* 0x000fe40007810000 */
[----:B------:R-:W-:Y:S02]  /*3a70*/  FSEL R205, R73, -INF , P6 ;  /* 0xff80000049cd7808 */ /* 0x000fe40003000000 */
[----:B------:R-:W-:-:S02]  /*3a80*/  FMNMX.FTZ R73, R10, R29, !PT ;  /* 0x0000001d0a497209 */ /* 0x000fc40007810000 */
[----:B------:R-:W-:Y:S02]  /*3a90*/  FMNMX.FTZ R71, R13, R71, !PT ;  /* 0x000000470d477209 */ /* 0x000fe40007810000 */
[----:B------:R-:W-:Y:S02]  /*3aa0*/  FMNMX.FTZ R73, R30, R73, !PT ;  /* 0x000000491e497209 */ /* 0x000fe40007810000 */
[----:B------:R-:W-:Y:S02]  /*3ab0*/  FSEL R68, R116, -INF , P5 ;  /* 0xff80000074447808 */ /* 0x000fe40002800000 */
[----:B------:R-:W-:Y:S02]  /*3ac0*/  FMNMX.FTZ R73, R31, R73, !PT ;  /* 0x000000491f497209 */ /* 0x000fe40007810000 */
[----:B------:R-:W-:Y:S02]  /*3ad0*/  FMNMX.FTZ R71, R14, R71, !PT ;  /* 0x000000470e477209 */ /* 0x000fe40007810000 */
[----:B------:R-:W-:-:S02]  /*3ae0*/  FMNMX.FTZ R73, R94, R73, !PT ;  /* 0x000000495e497209 */ /* 0x000fc40007810000 */
[----:B------:R-:W-:Y:S02]  /*3af0*/  FSEL R116, R157, -INF , P5 ;  /* 0xff8000009d747808 */ /* 0x000fe40002800000 */
[----:B------:R-:W-:Y:S02]  /*3b00*/  ISETP.GT.AND P5, PT, R2, 0x21, PT ;  /* 0x000000210200780c */ /* 0x000fe40003fa4270 */
[----:B------:R-:W-:Y:S02]  /*3b10*/  FMNMX.FTZ R71, R40, R71, !PT ;  /* 0x0000004728477209 */ /* 0x000fe40007810000 */
[----:B------:R-:W-:Y:S02]  /*3b20*/  FMNMX.FTZ R73, R95, R73, !PT ;  /* 0x000000495f497209 */ /* 0x000fe40007810000 */
[----:B------:R-:W-:Y:S02]  /*3b30*/  FSEL R93, R97, -INF , P4 ;  /* 0xff800000615d7808 */ /* 0x000fe40002000000 */
[----:B------:R-:W-:-:S02]  /*3b40*/  FSEL R97, R163, -INF , P4 ;  /* 0xff800000a3617808 */ /* 0x000fc40002000000 */
[----:B------:R-:W-:Y:S02]  /*3b50*/  FSEL R141, R141, -INF , P5 ;  /* 0xff8000008d8d7808 */ /* 0x000fe40002800000 */
[----:B------:R-:W-:Y:S02]  /*3b60*/  FSEL R137, R137, -INF , P5 ;  /* 0xff80000089897808 */ /* 0x000fe40002800000 */
[----:B------:R-:W-:Y:S02]  /*3b70*/  FSEL R149, R149, -INF , P5 ;  /* 0xff80000095957808 */ /* 0x000fe40002800000 */
[----:B------:R-:W-:Y:S02]  /*3b80*/  FSEL R144, R144, -INF , P5 ;  /* 0xff80000090907808 */ /* 0x000fe40002800000 */
[C---:B------:R-:W-:Y:S02]  /*3b90*/  ISETP.GT.AND P4, PT, R2.reuse, 0x28, PT ;  /* 0x000000280200780c */ /* 0x040fe40003f84270 */
[----:B------:R-:W-:-:S02]  /*3ba0*/  ISETP.GT.AND P5, PT, R2, 0x30, PT ;  /* 0x000000300200780c */ /* 0x000fc40003fa4270 */
[----:B------:R-:W-:Y:S02]  /*3bb0*/  FMNMX.FTZ R71, R41, R71, !PT ;  /* 0x0000004729477209 */ /* 0x000fe40007810000 */
[----:B------:R-:W-:Y:S02]  /*3bc0*/  FMNMX.FTZ R73, R96, R73, !PT ;  /* 0x0000004960497209 */ /* 0x000fe40007810000 */
[----:B------:R-:W-:Y:S02]  /*3bd0*/  FSEL R142, R142, -INF , P4 ;  /* 0xff8000008e8e7808 */ /* 0x000fe40002000000 */
[----:B------:R-:W-:Y:S02]  /*3be0*/  FSEL R138, R138, -INF , P4 ;  /* 0xff8000008a8a7808 */ /* 0x000fe40002000000 */
        /* <DEDUP_REMOVED lines=10> */
[----:B------:R-:W-:Y:S02]  /*3c90*/  FMNMX.FTZ R5, R15, R16, !PT ;  /* 0x000000100f057209 */ /* 0x000fe40007810000 */
[----:B------:R-:W-:Y:S02]  /*3ca0*/  FSEL R159, R159, -INF , P4 ;  /* 0xff8000009f9f7808 */ /* 0x000fe40002000000 */
[----:B------:R-:W-:Y:S02]  /*3cb0*/  FSEL R155, R155, -INF , P4 ;  /* 0xff8000009b9b7808 */ /* 0x000fe40002000000 */
[----:B------:R-:W-:-:S02]  /*3cc0*/  FSEL R167, R167, -INF , P4 ;  /* 0xff800000a7a77808 */ /* 0x000fc40002000000 */
[----:B------:R-:W-:Y:S02]  /*3cd0*/  FSEL R152, R152, -INF , P4 ;  /* 0xff80000098987808 */ /* 0x000fe40002000000 */
[----:B------:R-:W-:Y:S02]  /*3ce0*/  FSEL R161, R108, -INF , P5 ;  /* 0xff8000006ca17808 */ /* 0x000fe40002800000 */
[----:B------:R-:W-:Y:S02]  /*3cf0*/  FSEL R157, R109, -INF , P5 ;  /* 0xff8000006d9d7808 */ /* 0x000fe40002800000 */
[----:B------:R-:W-:Y:S02]  /*3d00*/  FSEL R170, R170, -INF , P5 ;  /* 0xff800000aaaa7808 */ /* 0x000fe40002800000 */
[----:B------:R-:W-:Y:S02]  /*3d10*/  FSEL R162, R162, -INF , P5 ;  /* 0xff800000a2a27808 */ /* 0x000fe40002800000 */
[----:B------:R-:W-:-:S02]  /*3d20*/  FMNMX.FTZ R71, R69, R71, !PT ;  /* 0x0000004745477209 */ /* 0x000fc40007810000 */
[----:B------:R-:W-:Y:S02]  /*3d30*/  FMNMX.FTZ R73, R118, R73, !PT ;  /* 0x0000004976497209 */ /* 0x000fe40007810000 */
[C---:B------:R-:W-:Y:S02]  /*3d40*/  ISETP.GT.AND P4, PT, R2.reuse, 0x40, PT ;  /* 0x000000400200780c */ /* 0x040fe40003f84270 */
[----:B------:R-:W-:Y:S02]  /*3d50*/  ISETP.GT.AND P5, PT, R2, 0x48, PT ;  /* 0x000000480200780c */ /* 0x000fe40003fa4270 */
[----:B------:R-:W-:Y:S02]  /*3d60*/  FMNMX.FTZ R5, R17, R5, !PT ;  /* 0x0000000511057209 */ /* 0x000fe40007810000 */
[----:B------:R-:W-:Y:S02]  /*3d70*/  FMNMX.FTZ R71, R136, R71, !PT ;  /* 0x0000004788477209 */ /* 0x000fe40007810000 */
[----:B------:R-:W-:-:S02]  /*3d80*/  FMNMX.FTZ R73, R144, R73, !PT ;  /* 0x0000004990497209 */ /* 0x000fc40007810000 */
[----:B------:R-:W-:Y:S02]  /*3d90*/  FSEL R175, R100, -INF , P4 ;  /* 0xff80000064af7808 */ /* 0x000fe40002000000 */
[----:B------:R-:W-:Y:S02]  /*3da0*/  FSEL R171, R102, -INF , P4 ;  /* 0xff80000066ab7808 */ /* 0x000fe40002000000 */
[----:B------:R-:W-:Y:S02]  /*3db0*/  FSEL R180, R104, -INF , P4 ;  /* 0xff80000068b47808 */ /* 0x000fe40002000000 */
[----:B------:R-:W-:Y:S02]  /*3dc0*/  FSEL R163, R107, -INF , P4 ;  /* 0xff8000006ba37808 */ /* 0x000fe40002000000 */
[----:B------:R-:W-:Y:S02]  /*3dd0*/  FSEL R177, R84, -INF , P5 ;  /* 0xff80000054b17808 */ /* 0x000fe40002800000 */
[----:B------:R-:W-:-:S02]  /*3de0*/  FSEL R173, R86, -INF , P5 ;  /* 0xff80000056ad7808 */ /* 0x000fc40002800000 */
[----:B------:R-:W-:Y:S02]  /*3df0*/  FSEL R181, R88, -INF , P5 ;  /* 0xff80000058b57808 */ /* 0x000fe40002800000 */
[----:B------:R-:W-:Y:S02]  /*3e00*/  FSEL R165, R90, -INF , P5 ;  /* 0xff8000005aa57808 */ /* 0x000fe40002800000 */
[----:B------:R-:W-:Y:S02]  /*3e10*/  FMNMX.FTZ R5, R28, R5, !PT ;  /* 0x000000051c057209 */ /* 0x000fe40007810000 */
[C---:B------:R-:W-:Y:S02]  /*3e20*/  ISETP.GT.AND P4, PT, R2.reuse, 0x49, PT ;  /* 0x000000490200780c */ /* 0x040fe40003f84270 */
[----:B------:R-:W-:Y:S02]  /*3e30*/  ISETP.GT.AND P5, PT, R2, 0x51, PT ;  /* 0x000000510200780c */ /* 0x000fe40003fa4270 */
[----:B------:R-:W-:-:S02]  /*3e40*/  FMNMX.FTZ R71, R137, R71, !PT ;  /* 0x0000004789477209 */ /* 0x000fc40007810000 */
        /* <DEDUP_REMOVED lines=14> */
[C---:B------:R-:W-:Y:S02]  /*3f30*/  ISETP.GT.AND P6, PT, R2.reuse, 0x59, PT ;  /* 0x000000590200780c */ /* 0x040fe40003fc4270 */
[----:B------:R-:W-:Y:S02]  /*3f40*/  ISETP.GT.AND P5, PT, R2, 0x60, PT ;  /* 0x000000600200780c */ /* 0x000fe40003fa4270 */
[----:B------:R-:W-:Y:S02]  /*3f50*/  FMNMX.FTZ R71, R138, R71, !PT ;  /* 0x000000478a477209 */ /* 0x000fe40007810000 */
[----:B------:R-:W-:-:S02]  /*3f60*/  FMNMX.FTZ R73, R146, R73, !PT ;  /* 0x0000004992497209 */ /* 0x000fc40007810000 */
[----:B------:R-:W-:Y:S02]  /*3f70*/  FMNMX.FTZ R5, R74, R5, !PT ;  /* 0x000000054a057209 */ /* 0x000fe40007810000 */
[----:B------:R-:W-:Y:S02]  /*3f80*/  FSEL R223, R66, -INF , P4 ;  /* 0xff80000042df7808 */ /* 0x000fe40002000000 */
        /* <DEDUP_REMOVED lines=13> */
[----:B------:R-:W-:Y:S02]  /*4060*/  FMNMX.FTZ R71, R139, R71, !PT ;  /* 0x000000478b477209 */ /* 0x000fe40007810000 */
[----:B------:R-:W-:Y:S02]  /*4070*/  FMNMX.FTZ R73, R147, R73, !PT ;  /* 0x0000004993497209 */ /* 0x000fe40007810000 */
[----:B------:R-:W-:-:S02]  /*4080*/  ISETP.GT.AND P5, PT, R2, 0x69, PT ;  /* 0x000000690200780c */ /* 0x000fc40003fa4270 */
[----:B------:R-:W-:Y:S02]  /*4090*/  FMNMX.FTZ R2, R75, R5, !PT ;  /* 0x000000054b027209 */ /* 0x000fe40007810000 */
[----:B------:R-:W-:Y:S02]  /*40a0*/  FMNMX.FTZ R71, R154, R71, !PT ;  /* 0x000000479a477209 */ /* 0x000fe40007810000 */
[----:B------:R-:W-:Y:S02]  /*40b0*/  FMNMX.FTZ R73, R152, R73, !PT ;  /* 0x0000004998497209 */ /* 0x000fe40007810000 */
[----:B------:R-:W-:Y:S02]  /*40c0*/  FMNMX.FTZ R2, R93, R2, !PT ;  /* 0x000000025d027209 */ /* 0x000fe40007810000 */
[----:B------:R-:W-:Y:S02]  /*40d0*/  FMNMX.FTZ R71, R155, R71, !PT ;  /* 0x000000479b477209 */ /* 0x000fe40007810000 */
[----:B------:R-:W-:-:S02]  /*40e0*/  FMNMX.FTZ R73, R153, R73, !PT ;  /* 0x0000004999497209 */ /* 0x000fc40007810000 */
        /* <DEDUP_REMOVED lines=34> */
[----:B------:R-:W-:Y:S02]  /*4310*/  FSEL R197, R45, -INF , P4 ;  /* 0xff8000002dc57808 */ /* 0x000fe40002000000 */
[----:B------:R-:W-:-:S02]  /*4320*/  FMNMX.FTZ R71, R183, R71, !PT ;  /* 0x00000047b7477209 */ /* 0x000fc40007810000 */
[----:B------:R-:W-:Y:S02]  /*4330*/  FMNMX.FTZ R73, R195, R73, !PT ;  /* 0x00000049c3497209 */ /* 0x000fe40007810000 */
[----:B------:R-:W-:Y:S02]  /*4340*/  FMNMX.FTZ R2, R177, R2, !PT ;  /* 0x00000002b1027209 */ /* 0x000fe40007810000 */
[----:B------:R-:W-:Y:S02]  /*4350*/  FMNMX.FTZ R5, R117, R5, !PT ;  /* 0x0000000575057209 */ /* 0x000fe40007810000 */
[----:B------:R-:W-:Y:S02]  /*4360*/  FSEL R189, R37, -INF , P4 ;  /* 0xff80000025bd7808 */ /* 0x000fe40002000000 */
[----:B------:R-:W-:Y:S02]  /*4370*/  FSEL R196, R25, -INF , P6 ;  /* 0xff80000019c47808 */ /* 0x000fe40003000000 */
[----:B------:R-:W-:-:S02]  /*4380*/  FMNMX.FTZ R71, R212, R71, !PT ;  /* 0x00000047d4477209 */ /* 0x000fc40007810000 */
[----:B------:R-:W-:Y:S02]  /*4390*/  FMNMX.FTZ R73, R197, R73, !PT ;  /* 0x00000049c5497209 */ /* 0x000fe40007810000 */
[----:B------:R-:W-:Y:S02]  /*43a0*/  FMNMX.FTZ R2, R178, R2, !PT ;  /* 0x00000002b2027209 */ /* 0x000fe40007810000 */
[----:B------:R-:W-:Y:S02]  /*43b0*/  FMNMX.FTZ R5, R148, R5, !PT ;  /* 0x0000000594057209 */ /* 0x000fe40007810000 */
[----:B------:R-:W-:Y:S02]  /*43c0*/  FSEL R207, R23, -INF , P6 ;  /* 0xff80000017cf7808 */ /* 0x000fe40003000000 */
[----:B------:R-:W-:Y:S01]  /*43d0*/  FSEL R193, R27, -INF , P5 ;  /* 0xff8000001bc17808 */ /* 0x000fe20002800000 */
[----:B------:R-:W-:Y:S01]  /*43e0*/  LDSM.16.MT88.4 R20, [R224+0x100] ;  /* 0x00010000e014783b */ /* 0x000fe20000004200 */
[----:B------:R-:W-:-:S02]  /*43f0*/  FMNMX.FTZ R71, R189, R71, !PT ;  /* 0x00000047bd477209 */ /* 0x000fc40007810000 */
[----:B------:R-:W-:Y:S02]  /*4400*/  FMNMX.FTZ R73, R196, R73, !PT ;  /* 0x00000049c4497209 */ /* 0x000fe40007810000 */
[----:B------:R-:W-:Y:S02]  /*4410*/  FMNMX.FTZ R2, R221, R2, !PT ;  /* 0x00000002dd027209 */ /* 0x000fe40007810000 */
[----:B------:R-:W-:Y:S02]  /*4420*/  FMNMX.FTZ R5, R149, R5, !PT ;  /* 0x0000000595057209 */ /* 0x000fe40007810000 */
[----:B------:R-:W-:Y:S02]  /*4430*/  FSEL R233, R24, -INF , P5 ;  /* 0xff80000018e97808 */ /* 0x000fe40002800000 */
[----:B------:R-:W-:Y:S01]  /*4440*/  FMNMX.FTZ R71, R207, R71, !PT ;  /* 0x00000047cf477209 */ /* 0x000fe20007810000 */
[----:B------:R-:W-:Y:S01]  /*4450*/  LDSM.16.MT88.4 R24, [R225+0x100] ;  /* 0x00010000e118783b */ /* 0x000fe20000004200 */
[----:B------:R-:W-:-:S02]  /*4460*/  FMNMX.FTZ R73, R193, R73, !PT ;  /* 0x00000049c1497209 */ /* 0x000fc40007810000 */
[----:B------:R-:W-:Y:S02]  /*4470*/  FMNMX.FTZ R2, R241, R2, !PT ;  /* 0x00000002f1027209 */ /* 0x000fe40007810000 */
[----:B------:R-:W-:Y:S01]  /*4480*/  FMNMX.FTZ R5, R150, R5, !PT ;  /* 0x0000000596057209 */ /* 0x000fe20007810000 */
[----:B------:R-:W1:Y:S01]  /*4490*/  SHFL.BFLY PT, R6, R73, 0x2, 0x1f ;  /* 0x0c401f0049067f89 */ /* 0x000e6200000e0000 */
[----:B------:R-:W-:Y:S02]  /*44a0*/  FMNMX.FTZ R71, R233, R71, !PT ;  /* 0x00000047e9477209 */ /* 0x000fe40007810000 */
[----:B------:R-:W-:Y:S02]  /*44b0*/  FMNMX.FTZ R2, R223, R2, !PT ;  /* 0x00000002df027209 */ /* 0x000fe40007810000 */
[----:B------:R-:W-:Y:S01]  /*44c0*/  FMNMX.FTZ R5, R151, R5, !PT ;  /* 0x0000000597057209 */ /* 0x000fe20007810000 */
[----:B------:R-:W2:Y:S01]  /*44d0*/  SHFL.BFLY PT, R7, R71, 0x2, 0x1f ;  /* 0x0c401f0047077f89 */ /* 0x000ea200000e0000 */
[----:B------:R-:W-:-:S02]  /*44e0*/  FMNMX.FTZ R2, R222, R2, !PT ;  /* 0x00000002de027209 */ /* 0x000fc40007810000 */
[----:B------:R-:W-:Y:S02]  /*44f0*/  FMNMX.FTZ R5, R166, R5, !PT ;  /* 0x00000005a6057209 */ /* 0x000fe40007810000 */
[----:B------:R-:W-:Y:S02]  /*4500*/  FSEL R242, R43, -INF , P4 ;  /* 0xff8000002bf27808 */ /* 0x000fe40002000000 */
[----:B------:R-:W-:Y:S02]  /*4510*/  FMNMX.FTZ R2, R194, R2, !PT ;  /* 0x00000002c2027209 */ /* 0x000fe40007810000 */
[----:B------:R-:W-:Y:S02]  /*4520*/  FMNMX.FTZ R5, R167, R5, !PT ;  /* 0x00000005a7057209 */ /* 0x000fe40007810000 */
[----:B------:R-:W-:Y:S02]  /*4530*/  FSEL R243, R39, -INF , P6 ;  /* 0xff80000027f37808 */ /* 0x000fe40003000000 */
[----:B------:R-:W-:-:S02]  /*4540*/  FMNMX.FTZ R2, R242, R2, !PT ;  /* 0x00000002f2027209 */ /* 0x000fc40007810000 */
[----:B------:R-:W-:Y:S02]  /*4550*/  FMNMX.FTZ R5, R169, R5, !PT ;  /* 0x00000005a9057209 */ /* 0x000fe40007810000 */
[----:B------:R-:W-:Y:S02]  /*4560*/  FSEL R230, R38, -INF , P5 ;  /* 0xff80000026e67808 */ /* 0x000fe40002800000 */
[----:B------:R-:W-:Y:S01]  /*4570*/  FMNMX.FTZ R2, R243, R2, !PT ;  /* 0x00000002f3027209 */ /* 0x000fe20007810000 */
[----:B------:R-:W-:Y:S01]  /*4580*/  LDSM.16.MT88.4 R36, [R226+0x100] ;  /* 0x00010000e224783b */ /* 0x000fe20000004200 */
[----:B------:R-:W-:Y:S02]  /*4590*/  FMNMX.FTZ R5, R170, R5, !PT ;  /* 0x00000005aa057209 */ /* 0x000fe40007810000 */
[----:B------:R-:W-:Y:S02]  /*45a0*/  FMNMX.FTZ R2, R230, R2, !PT ;  /* 0x00000002e6027209 */ /* 0x000fe40007810000 */
[----:B------:R-:W-:-:S02]  /*45b0*/  FMNMX.FTZ R5, R180, R5, !PT ;  /* 0x00000005b4057209 */ /* 0x000fc40007810000 */
[----:B-1----:R-:W-:Y:S02]  /*45c0*/  FMNMX.FTZ R73, R73, R6, !PT ;  /* 0x0000000649497209 */ /* 0x002fe40007810000 */
[----:B------:R-:W1:Y:S01]  /*45d0*/  SHFL.BFLY PT, R6, R2, 0x2, 0x1f ;  /* 0x0c401f0002067f89 */ /* 0x000e6200000e0000 */
[----:B------:R-:W-:Y:S02]  /*45e0*/  FMNMX.FTZ R5, R179, R5, !PT ;  /* 0x00000005b3057209 */ /* 0x000fe40007810000 */
[----:B--2---:R-:W-:Y:S02]  /*45f0*/  FMNMX.FTZ R71, R71, R7, !PT ;  /* 0x0000000747477209 */ /* 0x004fe40007810000 */
[----:B------:R-:W2:Y:S01]  /*4600*/  SHFL.BFLY PT, R7, R73, 0x1, 0x1f ;  /* 0x0c201f0049077f89 */ /* 0x000ea200000e0000 */
[----:B------:R-:W-:Y:S02]  /*4610*/  FMNMX.FTZ R5, R181, R5, !PT ;  /* 0x00000005b5057209 */ /* 0x000fe40007810000 */
[----:B------:R-:W-:Y:S01]  /*4620*/  FSEL R228, R48, -INF , P4 ;  /* 0xff80000030e47808 */ /* 0x000fe20002000000 */
[----:B------:R-:W3:Y:S01]  /*4630*/  SHFL.BFLY PT, R8, R71, 0x1, 0x1f ;  /* 0x0c201f0047087f89 */ /* 0x000ee200000e0000 */
[----:B------:R-:W-:-:S02]  /*4640*/  FMNMX.FTZ R5, R182, R5, !PT ;  /* 0x00000005b6057209 */ /* 0x000fc40007810000 */
[----:B------:R-:W-:Y:S02]  /*4650*/  FSEL R211, R46, -INF , P6 ;  /* 0xff8000002ed37808 */ /* 0x000fe40003000000 */
[----:B------:R-:W-:Y:S02]  /*4660*/  FMNMX.FTZ R5, R205, R5, !PT ;  /* 0x00000005cd057209 */ /* 0x000fe40007810000 */
[----:B------:R-:W-:Y:S02]  /*4670*/  FSEL R247, R47, -INF , P5 ;  /* 0xff8000002ff77808 */ /* 0x000fe40002800000 */
[----:B------:R-:W-:-:S04]  /*4680*/  FMNMX.FTZ R5, R192, R5, !PT ;  /* 0x00000005c0057209 */ /* 0x000fc80007810000 */
[----:B------:R-:W-:Y:S02]  /*4690*/  FMNMX.FTZ R5, R186, R5, !PT ;  /* 0x00000005ba057209 */ /* 0x000fe40007810000 */
[----:B-1----:R-:W-:Y:S02]  /*46a0*/  FMNMX.FTZ R2, R2, R6, !PT ;  /* 0x0000000602027209 */ /* 0x002fe40007810000 */
[----:B------:R-:W-:Y:S02]  /*46b0*/  FMNMX.FTZ R5, R199, R5, !PT ;  /* 0x00000005c7057209 */ /* 0x000fe40007810000 */
[----:B--2---:R-:W-:Y:S01]  /*46c0*/  FMNMX.FTZ R73, R73, R7, !PT ;  /* 0x0000000749497209 */ /* 0x004fe20007810000 */
[----:B------:R-:W1:Y:S01]  /*46d0*/  SHFL.BFLY PT, R9, R2, 0x1, 0x1f ;  /* 0x0c201f0002097f89 */ /* 0x000e6200000e0000 */
[----:B------:R-:W-:Y:S02]  /*46e0*/  FMNMX.FTZ R5, R202, R5, !PT ;  /* 0x00000005ca057209 */ /* 0x000fe40007810000 */
[----:B---3--:R-:W-:Y:S01]  /*46f0*/  FMNMX.FTZ R71, R71, R8, !PT ;  /* 0x0000000847477209 */ /* 0x008fe20007810000 */
[----:B------:R-:W-:Y:S01]  /*4700*/  FMUL.FTZ R7, R73, c[0x0][0x2d0] ;  /* 0x0000b40049077a20 */ /* 0x000fe20000410000 */
[----:B------:R-:W-:-:S02]  /*4710*/  FMNMX.FTZ R5, R228, R5, !PT ;  /* 0x00000005e4057209 */ /* 0x000fc40007810000 */
[----:B------:R-:W-:Y:S01]  /*4720*/  FSETP.NEU.FTZ.AND P4, PT, R73, -INF , PT ;  /* 0xff8000004900780b */ /* 0x000fe20003f9d000 */
[----:B------:R-:W-:Y:S01]  /*4730*/  FMUL.FTZ R6, R71, c[0x0][0x2d0] ;  /* 0x0000b40047067a20 */ /* 0x000fe20000410000 */
[----:B------:R-:W-:Y:S02]  /*4740*/  FMNMX.FTZ R8, R211, R5, !PT ;  /* 0x00000005d3087209 */ /* 0x000fe40007810000 */
[----:B------:R-:W-:Y:S02]  /*4750*/  FSEL R7, R7, RZ, P4 ;  /* 0x000000ff07077208 */ /* 0x000fe40002000000 */
[----:B------:R-:W-:Y:S02]  /*4760*/  FSETP.NEU.FTZ.AND P4, PT, R71, -INF , PT ;  /* 0xff8000004700780b */ /* 0x000fe40003f9d000 */
[----:B------:R-:W-:Y:S01]  /*4770*/  FMNMX.FTZ R8, R247, R8, !PT ;  /* 0x00000008f7087209 */ /* 0x000fe20007810000 */
[----:B------:R-:W-:Y:S01]  /*4780*/  FFMA.FTZ R5, R10, c[0x0][0x2d0], -R7 ;  /* 0x0000b4000a057a23 */ /* 0x000fe20000010807 */
[----:B------:R-:W-:-:S03]  /*4790*/  FSEL R6, R6, RZ, P4 ;  /* 0x000000ff06067208 */ /* 0x000fc60002000000 */
[----:B------:R-:W2:Y:S01]  /*47a0*/  SHFL.BFLY PT, R10, R8, 0x2, 0x1f ;  /* 0x0c401f00080a7f89 */ /* 0x000ea200000e0000 */
[----:B------:R3:W-:Y:S01]  /*47b0*/  MUFU.EX2 R244, R5 ;  /* 0x0000000500f47308 */ /* 0x0007e20000000800 */
[----:B-1----:R-:W-:Y:S01]  /*47c0*/  FMNMX.FTZ R2, R2, R9, !PT ;  /* 0x0000000902027209 */ /* 0x002fe20007810000 */
[----:B------:R-:W-:-:S03]  /*47d0*/  FFMA.FTZ R9, R13, c[0x0][0x2d0], -R6 ;  /* 0x0000b4000d097a23 */ /* 0x000fc60000010806 */
[----:B------:R-:W-:-:S03]  /*47e0*/  FSETP.NEU.FTZ.AND P4, PT, R2, -INF , PT ;  /* 0xff8000000200780b */ /* 0x000fc60003f9d000 */
[----:B------:R1:W-:Y:S01]  /*47f0*/  MUFU.EX2 R204, R9 ;  /* 0x0000000900cc7308 */ /* 0x0003e20000000800 */
[----:B---3--:R-:W-:-:S07]  /*4800*/  FFMA.FTZ R5, R11, c[0x0][0x2d0], -R6 ;  /* 0x0000b4000b057a23 */ /* 0x008fce0000010806 */
[----:B------:R3:W-:Y:S01]  /*4810*/  MUFU.EX2 R201, R5 ;  /* 0x0000000500c97308 */ /* 0x0007e20000000800 */
[----:B--2---:R-:W-:Y:S01]  /*4820*/  FMNMX.FTZ R8, R8, R10, !PT ;  /* 0x0000000a08087209 */ /* 0x004fe20007810000 */
[----:B-1----:R-:W-:-:S06]  /*4830*/  FFMA.FTZ R9, R14, c[0x0][0x2d0], -R6 ;  /* 0x0000b4000e097a23 */ /* 0x002fcc0000010806 */
[----:B------:R-:W1:Y:S01]  /*4840*/  MUFU.EX2 R190, R9 ;  /* 0x0000000900be7308 */ /* 0x000e620000000800 */
[----:B---3--:R-:W-:-:S07]  /*4850*/  FFMA.FTZ R5, R12, c[0x0][0x2d0], -R6 ;  /* 0x0000b4000c057a23 */ /* 0x008fce0000010806 */
[----:B------:R2:W3:Y:S01]  /*4860*/  MUFU.EX2 R200, R5 ;  /* 0x0000000500c87308 */ /* 0x0004e20000000800 */
[----:B-1----:R-:W-:Y:S01]  /*4870*/  F2FP.BF16.PACK_AB R10, R190, R204 ;  /* 0x000000ccbe0a723e */ /* 0x002fe200000010ff */
[----:B--2---:R-:W-:-:S05]  /*4880*/  FMUL.FTZ R5, R2, c[0x0][0x2d0] ;  /* 0x0000b40002057a20 */ /* 0x004fca0000410000 */
[----:B------:R-:W-:-:S05]  /*4890*/  FSEL R5, R5, RZ, P4 ;  /* 0x000000ff05057208 */ /* 0x000fca0002000000 */
[--C-:B------:R-:W-:Y:S02]  /*48a0*/  FFMA.FTZ R9, R15, c[0x0][0x2d0], -R5.reuse ;  /* 0x0000b4000f097a23 */ /* 0x100fe40000010805 */
[--C-:B------:R-:W-:Y:S02]  /*48b0*/  FFMA.FTZ R0, R16, c[0x0][0x2d0], -R5.reuse ;  /* 0x0000b40010007a23 */ /* 0x100fe40000010805 */
[----:B------:R1:W-:Y:S08]  /*48c0*/  MUFU.EX2 R92, R9 ;  /* 0x00000009005c7308 */ /* 0x0003f00000000800 */
[----:B------:R2:W4:Y:S01]  /*48d0*/  MUFU.EX2 R206, R0 ;  /* 0x0000000000ce7308 */ /* 0x0005220000000800 */
[----:B-1----:R-:W1:Y:S01]  /*48e0*/  SHFL.BFLY PT, R9, R8, 0x1, 0x1f ;  /* 0x0c201f0008097f89 */ /* 0x002e6200000e0000 */
[----:B--2---:R-:W-:-:S03]  /*48f0*/  FFMA.FTZ R0, R17, c[0x0][0x2d0], -R5 ;  /* 0x0000b40011007a23 */ /* 0x004fc60000010805 */
[----:B------:R-:W2:Y:S03]  /*4900*/  LDSM.16.MT88.4 R16, [R227+0x100] ;  /* 0x00010000e310783b */ /* 0x000ea60000004200 */
[----:B------:R4:W-:Y:S01]  /*4910*/  MUFU.EX2 R113, R0 ;  /* 0x0000000000717308 */ /* 0x0009e20000000800 */
[----:B-1----:R-:W-:Y:S02]  /*4920*/  FMNMX.FTZ R72, R8, R9, !PT ;  /* 0x0000000908487209 */ /* 0x002fe40007810000 */
[----:B---3--:R-:W-:Y:S01]  /*4930*/  F2FP.BF16.PACK_AB R8, R200, R201 ;  /* 0x000000c9c808723e */ /* 0x008fe200000010ff */
[----:B----4-:R-:W-:Y:S01]  /*4940*/  FFMA.FTZ R0, R28, c[0x0][0x2d0], -R5 ;  /* 0x0000b4001c007a23 */ /* 0x010fe20000010805 */
[C---:B------:R-:W-:Y:S01]  /*4950*/  FSETP.NEU.FTZ.AND P4, PT, R72.reuse, -INF , PT ;  /* 0xff8000004800780b */ /* 0x040fe20003f9d000 */
[----:B------:R-:W-:Y:S01]  /*4960*/  FMUL.FTZ R3, R72, c[0x0][0x2d0] ;  /* 0x0000b40048037a20 */ /* 0x000fe20000410000 */
[----:B------:R-:W-:Y:S01]  /*4970*/  F2FP.BF16.PACK_AB R9, R206, R92 ;  /* 0x0000005cce09723e */ /* 0x000fe200000010ff */
[----:B------:R1:W3:Y:S02]  /*4980*/  MUFU.EX2 R119, R0 ;  /* 0x0000000000777308 */ /* 0x0002e40000000800 */
[----:B-1----:R-:W-:Y:S01]  /*4990*/  FFMA.FTZ R0, R29, c[0x0][0x2d0], -R7 ;  /* 0x0000b4001d007a23 */ /* 0x002fe20000010807 */
[----:B---3--:R-:W-:-:S05]  /*49a0*/  F2FP.BF16.PACK_AB R11, R119, R113 ;  /* 0x00000071770b723e */ /* 0x008fca00000010ff */
[----:B------:R1:W3:Y:S02]  /*49b0*/  MUFU.EX2 R213, R0 ;  /* 0x0000000000d57308 */ /* 0x0002e40000000800 */
[C---:B------:R-:W-:Y:S08]  /*49c0*/  HMMA.16816.F32.BF16 R76, R8.reuse, R20, RZ ;  /* 0x00000014084c723c */ /* 0x040ff000000418ff */
[----:B--2---:R-:W-:Y:S01]  /*49d0*/  HMMA.16816.F32.BF16 R60, R8, R16, RZ ;  /* 0x00000010083c723c */ /* 0x004fe200000418ff */
[----:B-1----:R-:W-:Y:S01]  /*49e0*/  FFMA.FTZ R0, R30, c[0x0][0x2d0], -R7 ;  /* 0x0000b4001e007a23 */ /* 0x002fe20000010807 */
[----:B---3--:R-:W-:-:S03]  /*49f0*/  F2FP.BF16.PACK_AB R12, R213, R244 ;  /* 0x000000f4d50c723e */ /* 0x008fc600000010ff */
[----:B------:R1:W-:Y:S03]  /*4a00*/  MUFU.EX2 R231, R0 ;  /* 0x0000000000e77308 */ /* 0x0003e60000000800 */
[C---:B------:R-:W-:Y:S08]  /*4a10*/  HMMA.16816.F32.BF16 R52, R8.reuse, R24, RZ ;  /* 0x000000180834723c */ /* 0x040ff000000418ff */
[----:B------:R-:W-:Y:S01]  /*4a20*/  HMMA.16816.F32.BF16 R44, R8, R36, RZ ;  /* 0x00000024082c723c */ /* 0x000fe200000418ff */
[----:B-1----:R-:W-:Y:S01]  /*4a30*/  FSEL R0, R3, RZ, P4 ;  /* 0x000000ff03007208 */ /* 0x002fe20002000000 */
[----:B------:R-:W-:-:S06]  /*4a40*/  FFMA.FTZ R3, R31, c[0x0][0x2d0], -R7 ;  /* 0x0000b4001f037a23 */ /* 0x000fcc0000010807 */
[C---:B------:R-:W-:Y:S01]  /*4a50*/  HMMA.16816.F32.BF16 R64, R8.reuse, R22, RZ ;  /* 0x000000160840723c */ /* 0x040fe200000418ff */
[----:B------:R-:W-:Y:S01]  /*4a60*/  LDSM.16.MT88.4 R28, [R226+0x900] ;  /* 0x00090000e21c783b */ /* 0x000fe20000004200 */
[----:B------:R1:W2:Y:S06]  /*4a70*/  MUFU.EX2 R234, R3 ;  /* 0x0000000300ea7308 */ /* 0x0002ac0000000800 */
[C---:B------:R-:W-:Y:S08]  /*4a80*/  HMMA.16816.F32.BF16 R56, R8.reuse, R18, RZ ;  /* 0x000000120838723c */ /* 0x040ff000000418ff */
[----:B------:R-:W-:Y:S01]  /*4a90*/  HMMA.16816.F32.BF16 R48, R8, R26, RZ ;  /* 0x0000001a0830723c */ /* 0x000fe200000418ff */
[----:B-1----:R-:W-:Y:S01]  /*4aa0*/  FFMA.FTZ R3, R32, c[0x0][0x2d0], -R0 ;  /* 0x0000b40020037a23 */ /* 0x002fe20000010800 */
[----:B--2---:R-:W-:-:S03]  /*4ab0*/  F2FP.BF16.PACK_AB R14, R234, R231 ;  /* 0x000000e7ea0e723e */ /* 0x004fc600000010ff */
[----:B------:R1:W-:Y:S02]  /*4ac0*/  MUFU.EX2 R249, R3 ;  /* 0x0000000300f97308 */ /* 0x0003e40000000800 */
[----:B-1----:R-:W-:-:S06]  /*4ad0*/  FFMA.FTZ R3, R33, c[0x0][0x2d0], -R0 ;  /* 0x0000b40021037a23 */ /* 0x002fcc0000010800 */
[----:B------:R1:W2:Y:S02]  /*4ae0*/  MUFU.EX2 R245, R3 ;  /* 0x0000000300f57308 */ /* 0x0002a40000000800 */
[----:B-1----:R-:W-:Y:S01]  /*4af0*/  FFMA.FTZ R3, R34, c[0x0][0x2d0], -R0 ;  /* 0x0000b40022037a23 */ /* 0x002fe20000010800 */
[----:B--2---:R-:W-:-:S05]  /*4b00*/  F2FP.BF16.PACK_AB R13, R245, R249 ;  /* 0x000000f9f50d723e */ /* 0x004fca00000010ff */
[----:B------:R1:W-:Y:S02]  /*4b10*/  MUFU.EX2 R203, R3 ;  /* 0x0000000300cb7308 */ /* 0x0003e40000000800 */
[----:B-1----:R-:W-:Y:S02]  /*4b20*/  FFMA.FTZ R3, R35, c[0x0][0x2d0], -R0 ;  /* 0x0000b40023037a23 */ /* 0x002fe40000010800 */
[----:B------:R-:W-:Y:S04]  /*4b30*/  LDSM.16.MT88.4 R32, [R227+0x900] ;  /* 0x00090000e320783b */ /* 0x000fe80000004200 */
[----:B------:R1:W2:Y:S02]  /*4b40*/  MUFU.EX2 R188, R3 ;  /* 0x0000000300bc7308 */ /* 0x0002a40000000800 */
[----:B-1----:R-:W-:Y:S01]  /*4b50*/  FFMA.FTZ R3, R40, c[0x0][0x2d0], -R6 ;  /* 0x0000b40028037a23 */ /* 0x002fe20000010806 */
[----:B--2---:R-:W-:-:S05]  /*4b60*/  F2FP.BF16.PACK_AB R15, R188, R203 ;  /* 0x000000cbbc0f723e */ /* 0x004fca00000010ff */
[----:B------:R1:W-:Y:S02]  /*4b70*/  MUFU.EX2 R198, R3 ;  /* 0x0000000300c67308 */ /* 0x0003e40000000800 */
[C---:B------:R-:W-:Y:S08]  /*4b80*/  HMMA.16816.F32.BF16 R88, R12.reuse, R20, RZ ;  /* 0x000000140c58723c */ /* 0x040ff000000418ff */
[----:B------:R-:W-:Y:S01]  /*4b90*/  HMMA.16816.F32.BF16 R104, R12, R22, RZ ;  /* 0x000000160c68723c */ /* 0x000fe200000418ff */
[----:B------:R-:W2:Y:S01]  /*4ba0*/  LDSM.16.MT88.4 R20, [R224+0x900] ;  /* 0x00090000e014783b */ /* 0x000ea20000004200 */
[----:B-1----:R-:W-:-:S04]  /*4bb0*/  FFMA.FTZ R3, R41, c[0x0][0x2d0], -R6 ;  /* 0x0000b40029037a23 */ /* 0x002fc80000010806 */
[----:B------:R1:W-:Y:S02]  /*4bc0*/  MUFU.EX2 R111, R3 ;  /* 0x00000003006f7308 */ /* 0x0003e40000000800 */
[----:B------:R-:W-:Y:S08]  /*4bd0*/  HMMA.16816.F32.BF16 R40, R8, R38, RZ ;  /* 0x000000260828723c */ /* 0x000ff000000418ff */
[----:B------:R-:W-:Y:S01]  /*4be0*/  HMMA.16816.F32.BF16 R84, R12, R16, RZ ;  /* 0x000000100c54723c */ /* 0x000fe200000418ff */
[----:B-1----:R-:W-:-:S07]  /*4bf0*/  FFMA.FTZ R3, R68, c[0x0][0x2d0], -R6 ;  /* 0x0000b40044037a23 */ /* 0x002fce0000010806 */
[C---:B------:R-:W-:Y:S01]  /*4c00*/  HMMA.16816.F32.BF16 R128, R12.reuse, R18, RZ ;  /* 0x000000120c80723c */ /* 0x040fe200000418ff */
[----:B------:R-:W1:Y:S01]  /*4c10*/  LDSM.16.MT88.4 R16, [R225+0x900] ;  /* 0x00090000e110783b */ /* 0x000e620000004200 */
[----:B------:R-:W-:Y:S01]  /*4c20*/  IMAD.MOV.U32 R68, RZ, RZ, R206 ;  /* 0x000000ffff447224 */ /* 0x000fe200078e00ce */
[----:B------:R3:W-:Y:S05]  /*4c30*/  MUFU.EX2 R232, R3 ;  /* 0x0000000300e87308 */ /* 0x0007ea0000000800 */
[C---:B------:R-:W-:Y:S08]  /*4c40*/  HMMA.16816.F32.BF16 R80, R12.reuse, R24, RZ ;  /* 0x000000180c50723c */ /* 0x040ff000000418ff */
[----:B------:R-:W-:Y:S01]  /*4c50*/  HMMA.16816.F32.BF16 R132, R12, R26, RZ ;  /* 0x0000001a0c84723c */ /* 0x000fe200000418ff */
[----:B---3--:R-:W-:-:S04]  /*4c60*/  FFMA.FTZ R3, R69, c[0x0][0x2d0], -R6 ;  /* 0x0000b40045037a23 */ /* 0x008fc80000010806 */
[----:B------:R3:W4:Y:S03]  /*4c70*/  MUFU.EX2 R112, R3 ;  /* 0x0000000300707308 */ /* 0x0007260000000800 */
[C---:B------:R-:W-:Y:S08]  /*4c80*/  HMMA.16816.F32.BF16 R24, R12.reuse, R36, RZ ;  /* 0x000000240c18723c */ /* 0x040ff000000418ff */
[----:B------:R-:W-:Y:S01]  /*4c90*/  HMMA.16816.F32.BF16 R120, R12, R38, RZ ;  /* 0x000000260c78723c */ /* 0x000fe200000418ff */
[----:B------:R-:W1:Y:S01]  /*4ca0*/  LDSM.16.MT88.4 R12, [R224+0x1100] ;  /* 0x00110000e00c783b */ /* 0x000e620000004200 */
[----:B---3--:R-:W-:-:S02]  /*4cb0*/  FFMA.FTZ R3, R70, c[0x0][0x2d0], -R5 ;  /* 0x0000b40046037a23 */ /* 0x008fc40000010805 */
[----:B------:R-:W-:Y:S02]  /*4cc0*/  IMAD.MOV.U32 R70, RZ, RZ, R113 ;  /* 0x000000ffff467224 */ /* 0x000fe400078e0071 */
[----:B------:R3:W-:Y:S02]  /*4cd0*/  MUFU.EX2 R4, R3 ;  /* 0x0000000300047308 */ /* 0x0007e40000000800 */
[----:B---3--:R-:W-:Y:S02]  /*4ce0*/  FFMA.FTZ R3, R74, c[0x0][0x2d0], -R5 ;  /* 0x0000b4004a037a23 */ /* 0x008fe40000010805 */
[----:B------:R-:W-:-:S04]  /*4cf0*/  IMAD.MOV.U32 R74, RZ, RZ, R203 ;  /* 0x000000ffff4a7224 */ /* 0x000fc800078e00cb */
[----:B------:R3:W-:Y:S02]  /*4d00*/  MUFU.EX2 R8, R3 ;  /* 0x0000000300087308 */ /* 0x0007e40000000800 */
[----:B---3--:R-:W-:Y:S01]  /*4d10*/  FFMA.FTZ R3, R75, c[0x0][0x2d0], -R5 ;  /* 0x0000b4004b037a23 */ /* 0x008fe20000010805 */
[----:B----4-:R-:W-:-:S05]  /*4d20*/  MOV R75, R112 ;  /* 0x00000070004b7202 */ /* 0x010fca0000000f00 */
[----:B------:R3:W-:Y:S01]  /*4d30*/  MUFU.EX2 R229, R3 ;  /* 0x0000000300e57308 */ /* 0x0007e20000000800 */
[----:B------:R-:W-:Y:S01]  /*4d40*/  F2FP.BF16.PACK_AB R10, R75, R232 ;  /* 0x000000e84b0a723e */ /* 0x000fe200000010ff */
[----:B---3--:R-:W-:Y:S02]  /*4d50*/  FFMA.FTZ R3, R93, c[0x0][0x2d0], -R5 ;  /* 0x0000b4005d037a23 */ /* 0x008fe40000010805 */
[----:B------:R-:W-:-:S04]  /*4d60*/  IMAD.MOV.U32 R93, RZ, RZ, R111 ;  /* 0x000000ffff5d7224 */ /* 0x000fc800078e006f */
[----:B------:R3:W4:Y:S02]  /*4d70*/  MUFU.EX2 R69, R3 ;  /* 0x0000000300457308 */ /* 0x0007240000000800 */
[----:B---3--:R-:W-:Y:S01]  /*4d80*/  FFMA.FTZ R3, R94, c[0x0][0x2d0], -R7 ;  /* 0x0000b4005e037a23 */ /* 0x008fe20000010807 */
[----:B----4-:R-:W-:Y:S01]  /*4d90*/  F2FP.BF16.PACK_AB R11, R69, R229 ;  /* 0x000000e5450b723e */ /* 0x010fe200000010ff */
[----:B------:R-:W-:Y:S01]  /*4da0*/  IMAD.MOV.U32 R94, RZ, RZ, R8 ;  /* 0x000000ffff5e7224 */ /* 0x000fe200078e0008 */
[----:B------:R-:W-:-:S03]  /*4db0*/  F2FP.BF16.PACK_AB R8, R93, R198 ;  /* 0x000000c65d08723e */ /* 0x000fc600000010ff */
[----:B------:R3:W-:Y:S01]  /*4dc0*/  MUFU.EX2 R252, R3 ;  /* 0x0000000300fc7308 */ /* 0x0007e20000000800 */
[----:B------:R-:W-:-:S07]  /*4dd0*/  F2FP.BF16.PACK_AB R9, R94, R4 ;  /* 0x000000045e09723e */ /* 0x000fce00000010ff */
[----:B--2---:R-:W-:Y:S01]  /*4de0*/  HMMA.16816.F32.BF16 R124, R8, R20, R76 ;  /* 0x00000014087c723c */ /* 0x004fe2000004184c */
[----:B---3--:R-:W-:Y:S01]  /*4df0*/  FFMA.FTZ R3, R95, c[0x0][0x2d0], -R7 ;  /* 0x0000b4005f037a23 */ /* 0x008fe20000010807 */
[----:B------:R-:W-:-:S06]  /*4e00*/  MOV R95, R201 ;  /* 0x000000c9005f7202 */ /* 0x000fcc0000000f00 */
[C---:B------:R-:W-:Y:S01]  /*4e10*/  HMMA.16816.F32.BF16 R112, R8.reuse, R32, R60 ;  /* 0x000000200870723c */ /* 0x040fe2000004183c */
[----:B------:R2:W3:Y:S07]  /*4e20*/  MUFU.EX2 R251, R3 ;  /* 0x0000000300fb7308 */ /* 0x0004ee0000000800 */
[C---:B------:R-:W-:Y:S08]  /*4e30*/  HMMA.16816.F32.BF16 R100, R8.reuse, R28, R44 ;  /* 0x0000001c0864723c */ /* 0x040ff0000004182c */
[----:B-1----:R-:W-:Y:S01]  /*4e40*/  HMMA.16816.F32.BF16 R108, R8, R16, R52 ;  /* 0x00000010086c723c */ /* 0x002fe20000041834 */
[----:B--2---:R-:W-:-:S04]  /*4e50*/  FFMA.FTZ R3, R96, c[0x0][0x2d0], -R7 ;  /* 0x0000b40060037a23 */ /* 0x004fc80000010807 */
[----:B------:R1:W-:Y:S03]  /*4e60*/  MUFU.EX2 R246, R3 ;  /* 0x0000000300f67308 */ /* 0x0003e60000000800 */
[C---:B------:R-:W-:Y:S08]  /*4e70*/  HMMA.16816.F32.BF16 R76, R8.reuse, R34, R56 ;  /* 0x00000022084c723c */ /* 0x040ff00000041838 */
[----:B------:R-:W-:Y:S01]  /*4e80*/  HMMA.16816.F32.BF16 R60, R8, R18, R48 ;  /* 0x00000012083c723c */ /* 0x000fe20000041830 */
[----:B-1----:R-:W-:-:S07]  /*4e90*/  FFMA.FTZ R3, R97, c[0x0][0x2d0], -R7 ;  /* 0x0000b40061037a23 */ /* 0x002fce0000010807 */
[----:B------:R-:W-:Y:S01]  /*4ea0*/  HMMA.16816.F32.BF16 R44, R8, R30, R40 ;  /* 0x0000001e082c723c */ /* 0x000fe20000041828 */
[----:B------:R1:W2:Y:S02]  /*4eb0*/  MUFU.EX2 R250, R3 ;  /* 0x0000000300fa7308 */ /* 0x0002a40000000800 */
[----:B-1----:R-:W-:-:S06]  /*4ec0*/  FFMA.FTZ R3, R98, c[0x0][0x2d0], -R0 ;  /* 0x0000b40062037a23 */ /* 0x002fcc0000010800 */
[----:B------:R1:W-:Y:S02]  /*4ed0*/  MUFU.EX2 R216, R3 ;  /* 0x0000000300d87308 */ /* 0x0003e40000000800 */
[----:B-1----:R-:W-:Y:S02]  /*4ee0*/  FFMA.FTZ R3, R99, c[0x0][0x2d0], -R0 ;  /* 0x0000b40063037a23 */ /* 0x002fe40000010800 */
[----:B------:R-:W-:Y:S04]  /*4ef0*/  HMMA.16816.F32.BF16 R96, R8, R22, R64 ;  /* 0x000000160860723c */ /* 0x000fe80000041840 */
[----:B------:R1:W4:Y:S03]  /*4f00*/  MUFU.EX2 R218, R3 ;  /* 0x0000000300da7308 */ /* 0x0003260000000800 */
[----:B---3--:R-:W-:-:S02]  /*4f10*/  F2FP.BF16.PACK_AB R8, R251, R252 ;  /* 0x000000fcfb08723e */ /* 0x008fc400000010ff */
[----:B--2---:R-:W-:Y:S01]  /*4f20*/  F2FP.BF16.PACK_AB R10, R250, R246 ;  /* 0x000000f6fa0a723e */ /* 0x004fe200000010ff */
[----:B-1----:R-:W-:Y:S01]  /*4f30*/  FFMA.FTZ R3, R116, c[0x0][0x2d0], -R0 ;  /* 0x0000b40074037a23 */ /* 0x002fe20000010800 */
[----:B----4-:R-:W-:Y:S01]  /*4f40*/  F2FP.BF16.PACK_AB R9, R218, R216 ;  /* 0x000000d8da09723e */ /* 0x010fe200000010ff */
[----:B------:R-:W-:Y:S02]  /*4f50*/  IMAD.MOV.U32 R116, RZ, RZ, R200 ;  /* 0x000000ffff747224 */ /* 0x000fe400078e00c8 */
[----:B------:R1:W-:Y:S02]  /*4f60*/  MUFU.EX2 R220, R3 ;  /* 0x0000000300dc7308 */ /* 0x0003e40000000800 */
[----:B-1----:R-:W-:Y:S01]  /*4f70*/  FFMA.FTZ R3, R117, c[0x0][0x2d0], -R0 ;  /* 0x0000b40075037a23 */ /* 0x002fe20000010800 */
[----:B------:R-:W-:-:S05]  /*4f80*/  MOV R117, R205 ;  /* 0x000000cd00757202 */ /* 0x000fca0000000f00 */
[----:B------:R1:W2:Y:S02]  /*4f90*/  MUFU.EX2 R217, R3 ;  /* 0x0000000300d97308 */ /* 0x0002a40000000800 */
[----:B-1----:R-:W-:Y:S01]  /*4fa0*/  FFMA.FTZ R3, R118, c[0x0][0x2d0], -R7 ;  /* 0x0000b40076037a23 */ /* 0x002fe20000010807 */
[----:B--2---:R-:W-:Y:S01]  /*4fb0*/  F2FP.BF16.PACK_AB R11, R217, R220 ;  /* 0x000000dcd90b723e */ /* 0x004fe200000010ff */
[----:B------:R-:W-:-:S04]  /*4fc0*/  IMAD.MOV.U32 R118, RZ, RZ, R204 ;  /* 0x000000ffff767224 */ /* 0x000fc800078e00cc */
[----:B------:R1:W-:Y:S02]  /*4fd0*/  MUFU.EX2 R219, R3 ;  /* 0x0000000300db7308 */ /* 0x0003e40000000800 */
[C---:B------:R-:W-:Y:S08]  /*4fe0*/  HMMA.16816.F32.BF16 R48, R8.reuse, R20, R88 ;  /* 0x000000140830723c */ /* 0x040ff00000041858 */
[----:B------:R-:W-:Y:S01]  /*4ff0*/  HMMA.16816.F32.BF16 R40, R8, R22, R104 ;  /* 0x000000160828723c */ /* 0x000fe20000041868 */
[----:B------:R-:W2:Y:S01]  /*5000*/  LDSM.16.MT88.4 R20, [R227+0x1100] ;  /* 0x00110000e314783b */ /* 0x000ea20000004200 */
[----:B-1----:R-:W-:-:S02]  /*5010*/  FFMA.FTZ R3, R136, c[0x0][0x2d0], -R6 ;  /* 0x0000b40088037a23 */ /* 0x002fc40000010806 */
[----:B------:R-:W-:Y:S02]  /*5020*/  IMAD.MOV.U32 R136, RZ, RZ, R202 ;  /* 0x000000ffff887224 */ /* 0x000fe400078e00ca */
[----:B------:R1:W-:Y:S02]  /*5030*/  MUFU.EX2 R214, R3 ;  /* 0x0000000300d67308 */ /* 0x0003e40000000800 */
[C---:B------:R-:W-:Y:S07]  /*5040*/  HMMA.16816.F32.BF16 R52, R8.reuse, R32, R84 ;  /* 0x000000200834723c */ /* 0x040fee0000041854 */
[----:B------:R-:W-:Y:S01]  /*5050*/  IMAD.MOV.U32 R87, RZ, RZ, R199 ;  /* 0x000000ffff577224 */ /* 0x000fe200078e00c7 */
[----:B------:R-:W-:Y:S01]  /*5060*/  HMMA.16816.F32.BF16 R88, R8, R28, R24 ;  /* 0x0000001c0858723c */ /* 0x000fe20000041818 */
[----:B------:R-:W3:Y:S01]  /*5070*/  LDSM.16.MT88.4 R24, [R225+0x1100] ;  /* 0x00110000e118783b */ /* 0x000ee20000004200 */
[----:B-1----:R-:W-:-:S06]  /*5080*/  FFMA.FTZ R3, R137, c[0x0][0x2d0], -R6 ;  /* 0x0000b40089037a23 */ /* 0x002fcc0000010806 */
[C---:B------:R-:W-:Y:S01]  /*5090*/  HMMA.16816.F32.BF16 R36, R8.reuse, R34, R128 ;  /* 0x000000220824723c */ /* 0x040fe20000041880 */
[----:B------:R-:W-:Y:S01]  /*50a0*/  IMAD.MOV.U32 R137, RZ, RZ, R212 ;  /* 0x000000ffff897224 */ /* 0x000fe200078e00d4 */
[----:B------:R-:W1:Y:S01]  /*50b0*/  LDSM.16.MT88.4 R32, [R226+0x1100] ;  /* 0x00110000e220783b */ /* 0x000e620000004200 */
[----:B------:R4:W2:Y:S01]  /*50c0*/  MUFU.EX2 R215, R3 ;  /* 0x0000000300d77308 */ /* 0x0008a20000000800 */
[----:B------:R-:W-:Y:S02]  /*50d0*/  IMAD.MOV.U32 R29, RZ, RZ, R136 ;  /* 0x000000ffff1d7224 */ /* 0x000fe400078e0088 */
[----:B------:R-:W-:Y:S02]  /*50e0*/  IMAD.MOV.U32 R136, RZ, RZ, R197 ;  /* 0x000000ffff887224 */ /* 0x000fe400078e00c5 */
[----:B------:R-:W-:Y:S01]  /*50f0*/  HMMA.16816.F32.BF16 R80, R8, R16, R80 ;  /* 0x000000100850723c */ /* 0x000fe20000041850 */
[----:B------:R-:W-:-:S06]  /*5100*/  IMAD.MOV.U32 R128, RZ, RZ, R192 ;  /* 0x000000ffff807224 */ /* 0x000fcc00078e00c0 */
[----:B------:R-:W-:Y:S01]  /*5110*/  MOV R17, R94 ;  /* 0x0000005e00117202 */ /* 0x000fe20000000f00 */
[----:B------:R-:W-:Y:S01]  /*5120*/  IMAD.MOV.U32 R16, RZ, RZ, R117 ;  /* 0x000000ffff107224 */ /* 0x000fe200078e0075 */
[C---:B------:R-:W-:Y:S01]  /*5130*/  HMMA.16816.F32.BF16 R56, R8.reuse, R18, R132 ;  /* 0x000000120838723c */ /* 0x040fe20000041884 */
[----:B------:R-:W-:Y:S02]  /*5140*/  IMAD.MOV.U32 R117, RZ, RZ, R194 ;  /* 0x000000ffff757224 */ /* 0x000fe400078e00c2 */
[----:B----4-:R-:W-:Y:S01]  /*5150*/  FFMA.FTZ R3, R138, c[0x0][0x2d0], -R6 ;  /* 0x0000b4008a037a23 */ /* 0x010fe20000010806 */
[----:B------:R-:W-:Y:S01]  /*5160*/  MOV R138, R211 ;  /* 0x000000d3008a7202 */ /* 0x000fe20000000f00 */
[----:B------:R-:W-:Y:S02]  /*5170*/  IMAD.MOV.U32 R130, RZ, RZ, R16 ;  /* 0x000000ffff827224 */ /* 0x000fe400078e0010 */
[----:B------:R4:W-:Y:S01]  /*5180*/  MUFU.EX2 R212, R3 ;  /* 0x0000000300d47308 */ /* 0x0009e20000000800 */
[----:B------:R-:W-:Y:S01]  /*5190*/  HMMA.16816.F32.BF16 R64, R8, R30, R120 ;  /* 0x0000001e0840723c */ /* 0x000fe20000041878 */
[----:B------:R-:W-:-:S02]  /*51a0*/  IMAD.MOV.U32 R129, RZ, RZ, R17 ;  /* 0x000000ffff817224 */ /* 0x000fc400078e0011 */
[----:B------:R-:W-:Y:S01]  /*51b0*/  LDSM.16.MT88.4 R16, [R224+0x1900] ;  /* 0x00190000e010783b */ /* 0x000fe20000004200 */
[----:B------:R-:W-:Y:S02]  /*51c0*/  IMAD.MOV.U32 R134, RZ, RZ, R116 ;  /* 0x000000ffff867224 */ /* 0x000fe400078e0074 */
[----:B------:R-:W-:Y:S01]  /*51d0*/  IMAD.MOV.U32 R133, RZ, RZ, R95 ;  /* 0x000000ffff857224 */ /* 0x000fe200078e005f */
[----:B--2---:R-:W-:Y:S01]  /*51e0*/  F2FP.BF16.PACK_AB R8, R215, R214 ;  /* 0x000000d6d708723e */ /* 0x004fe200000010ff */
[----:B----4-:R-:W-:Y:S02]  /*51f0*/  FFMA.FTZ R3, R139, c[0x0][0x2d0], -R6 ;  /* 0x0000b4008b037a23 */ /* 0x010fe40000010806 */
[----:B------:R-:W-:Y:S02]  /*5200*/  IMAD.MOV.U32 R139, RZ, RZ, R4 ;  /* 0x000000ffff8b7224 */ /* 0x000fe400078e0004 */
[----:B------:R2:W4:Y:S01]  /*5210*/  MUFU.EX2 R211, R3 ;  /* 0x0000000300d37308 */ /* 0x0005220000000800 */
[----:B------:R-:W-:-:S04]  /*5220*/  IMAD.MOV.U32 R4, RZ, RZ, R207 ;  /* 0x000000ffff047224 */ /* 0x000fc800078e00cf */
[----:B------:R-:W-:Y:S01]  /*5230*/  IMAD.MOV.U32 R94, RZ, RZ, R4 ;  /* 0x000000ffff5e7224 */ /* 0x000fe200078e0004 */
[----:B------:R-:W-:-:S03]  /*5240*/  MOV R4, R195 ;  /* 0x000000c300047202 */ /* 0x000fc60000000f00 */
[----:B------:R-:W-:Y:S02]  /*5250*/  IMAD.MOV.U32 R135, RZ, RZ, R94 ;  /* 0x000000ffff877224 */ /* 0x000fe400078e005e */
[----:B--2---:R-:W-:Y:S01]  /*5260*/  FFMA.FTZ R3, R140, c[0x0][0x2d0], -R5 ;  /* 0x0000b4008c037a23 */ /* 0x004fe20000010805 */
[----:B----4-:R-:W-:Y:S01]  /*5270*/  F2FP.BF16.PACK_AB R10, R211, R212 ;  /* 0x000000d4d30a723e */ /* 0x010fe200000010ff */
[----:B------:R-:W-:Y:S02]  /*5280*/  IMAD.MOV.U32 R140, RZ, RZ, R118 ;  /* 0x000000ffff8c7224 */ /* 0x000fe400078e0076 */
[----:B------:R2:W-:Y:S01]  /*5290*/  MUFU.EX2 R207, R3 ;  /* 0x0000000300cf7308 */ /* 0x0005e20000000800 */
[----:B------:R-:W-:Y:S02]  /*52a0*/  IMAD.MOV.U32 R118, RZ, RZ, R196 ;  /* 0x000000ffff767224 */ /* 0x000fe400078e00c4 */
[----:B------:R-:W-:Y:S02]  /*52b0*/  MOV R131, R140 ;  /* 0x0000008c00837202 */ /* 0x000fe40000000f00 */
[----:B------:R-:W-:-:S05]  /*52c0*/  MOV R140, R188 ;  /* 0x000000bc008c7202 */ /* 0x000fca0000000f00 */
[----:B------:R-:W-:Y:S02]  /*52d0*/  IMAD.MOV.U32 R132, RZ, RZ, R140 ;  /* 0x000000ffff847224 */ /* 0x000fe400078e008c */
[----:B--2---:R-:W-:Y:S02]  /*52e0*/  FFMA.FTZ R3, R141, c[0x0][0x2d0], -R5 ;  /* 0x0000b4008d037a23 */ /* 0x004fe40000010805 */
[----:B------:R-:W-:Y:S02]  /*52f0*/  IMAD.MOV.U32 R141, RZ, RZ, R191 ;  /* 0x000000ffff8d7224 */ /* 0x000fe400078e00bf */
[----:B------:R2:W4:Y:S02]  /*5300*/  MUFU.EX2 R206, R3 ;  /* 0x0000000300ce7308 */ /* 0x0005240000000800 */
[----:B--2---:R-:W-:Y:S01]  /*5310*/  FFMA.FTZ R3, R142, c[0x0][0x2d0], -R5 ;  /* 0x0000b4008e037a23 */ /* 0x004fe20000010805 */
[----:B----4-:R-:W-:Y:S02]  /*5320*/  F2FP.BF16.PACK_AB R9, R206, R207 ;  /* 0x000000cfce09723e */ /* 0x010fe400000010ff */
[----:B------:R-:W-:-:S03]  /*5330*/  MOV R142, R118 ;  /* 0x00000076008e7202 */ /* 0x000fc60000000f00 */
[----:B------:R2:W-:Y:S01]  /*5340*/  MUFU.EX2 R205, R3 ;  /* 0x0000000300cd7308 */ /* 0x0005e20000000800 */
[----:B------:R-:W-:Y:S02]  /*5350*/  IMAD.MOV.U32 R118, RZ, RZ, R117 ;  /* 0x000000ffff767224 */ /* 0x000fe400078e0075 */
[----:B------:R-:W-:Y:S02]  /*5360*/  IMAD.MOV.U32 R117, RZ, RZ, R189 ;  /* 0x000000ffff757224 */ /* 0x000fe400078e00bd */
[----:B--2---:R-:W-:Y:S02]  /*5370*/  FFMA.FTZ R3, R143, c[0x0][0x2d0], -R5 ;  /* 0x0000b4008f037a23 */ /* 0x004fe40000010805 */
[----:B------:R-:W-:Y:S02]  /*5380*/  IMAD.MOV.U32 R143, RZ, RZ, R136 ;  /* 0x000000ffff8f7224 */ /* 0x000fe400078e0088 */
[----:B------:R2:W4:Y:S01]  /*5390*/  MUFU.EX2 R204, R3 ;  /* 0x0000000300cc7308 */ /* 0x0005220000000800 */
[----:B------:R-:W-:-:S02]  /*53a0*/  IMAD.MOV.U32 R136, RZ, RZ, R190 ;  /* 0x000000ffff887224 */ /* 0x000fc400078e00be */
[----:B--2---:R-:W-:Y:S01]  /*53b0*/  FFMA.FTZ R3, R144, c[0x0][0x2d0], -R7 ;  /* 0x0000b40090037a23 */ /* 0x004fe20000010807 */
[----:B----4-:R-:W-:-:S04]  /*53c0*/  F2FP.BF16.PACK_AB R11, R204, R205 ;  /* 0x000000cdcc0b723e */ /* 0x010fc800000010ff */
[----:B------:R2:W4:Y:S03]  /*53d0*/  MUFU.EX2 R203, R3 ;  /* 0x0000000300cb7308 */ /* 0x0005260000000800 */
[C---:B------:R-:W-:Y:S07]  /*53e0*/  HMMA.16816.F32.BF16 R120, R8.reuse, R12, R124 ;  /* 0x0000000c0878723c */ /* 0x040fee000004187c */
[----:B------:R-:W-:Y:S01]  /*53f0*/  IMAD.MOV.U32 R127, RZ, RZ, R142 ;  /* 0x000000ffff7f7224 */ /* 0x000fe200078e008e */
[----:B------:R-:W-:Y:S01]  /*5400*/  HMMA.16816.F32.BF16 R112, R8, R20, R112 ;  /* 0x000000140870723c */ /* 0x000fe20000041870 */
[----:B------:R-:W-:Y:S01]  /*5410*/  IMAD.MOV.U32 R142, RZ, RZ, R187 ;  /* 0x000000ffff8e7224 */ /* 0x000fe200078e00bb */
[----:B------:R-:W-:Y:S01]  /*5420*/  MOV R126, R118 ;  /* 0x00000076007e7202 */ /* 0x000fe20000000f00 */
[----:B------:R-:W-:Y:S01]  /*5430*/  IMAD.MOV.U32 R124, RZ, RZ, R74 ;  /* 0x000000ffff7c7224 */ /* 0x000fe200078e004a */
[----:B------:R-:W-:Y:S01]  /*5440*/  MOV R125, R131 ;  /* 0x00000083007d7202 */ /* 0x000fe20000000f00 */
[----:B--2---:R-:W-:-:S02]  /*5450*/  FFMA.FTZ R3, R145, c[0x0][0x2d0], -R7 ;  /* 0x0000b40091037a23 */ /* 0x004fc40000010807 */
[----:B------:R-:W-:Y:S01]  /*5460*/  IMAD.MOV.U32 R74, RZ, RZ, R184 ;  /* 0x000000ffff4a7224 */ /* 0x000fe200078e00b8 */
[C---:B---3--:R-:W-:Y:S01]  /*5470*/  HMMA.16816.F32.BF16 R108, R8.reuse, R24, R108 ;  /* 0x00000018086c723c */ /* 0x048fe2000004186c */
[----:B------:R2:W-:Y:S07]  /*5480*/  MUFU.EX2 R202, R3 ;  /* 0x0000000300ca7308 */ /* 0x0005ee0000000800 */
[C---:B-1----:R-:W-:Y:S08]  /*5490*/  HMMA.16816.F32.BF16 R104, R8.reuse, R32, R100 ;  /* 0x000000200868723c */ /* 0x042ff00000041864 */
[----:B------:R-:W-:Y:S01]  /*54a0*/  HMMA.16816.F32.BF16 R96, R8, R14, R96 ;  /* 0x0000000e0860723c */ /* 0x000fe20000041860 */
[----:B--2---:R-:W-:-:S04]  /*54b0*/  FFMA.FTZ R3, R146, c[0x0][0x2d0], -R7 ;  /* 0x0000b40092037a23 */ /* 0x004fc80000010807 */
[----:B------:R1:W-:Y:S02]  /*54c0*/  MUFU.EX2 R201, R3 ;  /* 0x0000000300c97308 */ /* 0x0003e40000000800 */
[----:B-1----:R-:W-:-:S06]  /*54d0*/  FFMA.FTZ R3, R147, c[0x0][0x2d0], -R7 ;  /* 0x0000b40093037a23 */ /* 0x002fcc0000010807 */
[----:B------:R1:W-:Y:S02]  /*54e0*/  MUFU.EX2 R200, R3 ;  /* 0x0000000300c87308 */ /* 0x0003e40000000800 */
[----:B-1----:R-:W-:Y:S02]  /*54f0*/  FFMA.FTZ R3, R148, c[0x0][0x2d0], -R0 ;  /* 0x0000b40094037a23 */ /* 0x002fe40000010800 */
[----:B------:R-:W-:-:S04]  /*5500*/  IMAD.MOV.U32 R148, RZ, RZ, R136 ;  /* 0x000000ffff947224 */ /* 0x000fc800078e0088 */
[----:B------:R1:W-:Y:S01]  /*5510*/  MUFU.EX2 R199, R3 ;  /* 0x0000000300c77308 */ /* 0x0003e20000000800 */
[----:B------:R-:W-:Y:S02]  /*5520*/  IMAD.MOV.U32 R136, RZ, RZ, R75 ;  /* 0x000000ffff887224 */ /* 0x000fe400078e004b */
[----:B-1----:R-:W-:Y:S02]  /*5530*/  FFMA.FTZ R3, R149, c[0x0][0x2d0], -R0 ;  /* 0x0000b40095037a23 */ /* 0x002fe40000010800 */
[----:B------:R-:W-:-:S03]  /*5540*/  IMAD.MOV.U32 R149, RZ, RZ, R198 ;  /* 0x000000ffff957224 */ /* 0x000fc600078e00c6 */
[----:B------:R1:W2:Y:S02]  /*5550*/  MUFU.EX2 R198, R3 ;  /* 0x0000000300c67308 */ /* 0x0002a40000000800 */
[--C-:B-1----:R-:W-:Y:S01]  /*5560*/  FFMA.FTZ R3, R150, c[0x0][0x2d0], -R0.reuse ;  /* 0x0000b40096037a23 */ /* 0x102fe20000010800 */
[----:B------:R-:W-:Y:S02]  /*5570*/  MOV R150, R87 ;  /* 0x0000005700967202 */ /* 0x000fe40000000f00 */
[C---:B------:R-:W-:Y:S03]  /*5580*/  HMMA.16816.F32.BF16 R84, R8.reuse, R22, R76 ;  /* 0x000000160854723c */ /* 0x040fe6000004184c */
[----:B------:R1:W-:Y:S05]  /*5590*/  MUFU.EX2 R197, R3 ;  /* 0x0000000300c57308 */ /* 0x0003ea0000000800 */
[C---:B------:R-:W-:Y:S08]  /*55a0*/  HMMA.16816.F32.BF16 R76, R8.reuse, R26, R60 ;  /* 0x0000001a084c723c */ /* 0x040ff0000004183c */
[----:B------:R-:W-:Y:S01]  /*55b0*/  HMMA.16816.F32.BF16 R60, R8, R34, R44 ;  /* 0x00000022083c723c */ /* 0x000fe2000004182c */
[----:B-1----:R-:W-:-:S02]  /*55c0*/  FFMA.FTZ R3, R151, c[0x0][0x2d0], -R0 ;  /* 0x0000b40097037a23 */ /* 0x002fc40000010800 */
[----:B------:R-:W-:Y:S02]  /*55d0*/  IMAD.MOV.U32 R151, RZ, RZ, R193 ;  /* 0x000000ffff977224 */ /* 0x000fe400078e00c1 */
[----:B------:R1:W3:Y:S02]  /*55e0*/  MUFU.EX2 R195, R3 ;  /* 0x0000000300c37308 */ /* 0x0002e40000000800 */
[----:B----4-:R-:W-:Y:S02]  /*55f0*/  F2FP.BF16.PACK_AB R8, R203, R219 ;  /* 0x000000dbcb08723e */ /* 0x010fe400000010ff */
[----:B--2---:R-:W-:Y:S02]  /*5600*/  F2FP.BF16.PACK_AB R9, R198, R199 ;  /* 0x000000c7c609723e */ /* 0x004fe400000010ff */
[----:B------:R-:W-:Y:S01]  /*5610*/  F2FP.BF16.PACK_AB R10, R201, R202 ;  /* 0x000000cac90a723e */ /* 0x000fe200000010ff */
[----:B-1----:R-:W-:Y:S01]  /*5620*/  FFMA.FTZ R3, R152, c[0x0][0x2d0], -R7 ;  /* 0x0000b40098037a23 */ /* 0x002fe20000010807 */
[----:B---3--:R-:W-:-:S02]  /*5630*/  F2FP.BF16.PACK_AB R11, R195, R197 ;  /* 0x000000c5c30b723e */ /* 0x008fc400000010ff */
[----:B------:R-:W-:Y:S01]  /*5640*/  MOV R152, R117 ;  /* 0x0000007500987202 */ /* 0x000fe20000000f00 */
[----:B------:R1:W-:Y:S04]  /*5650*/  MUFU.EX2 R196, R3 ;  /* 0x0000000300c47308 */ /* 0x0003e80000000800 */
[C---:B------:R-:W-:Y:S08]  /*5660*/  HMMA.16816.F32.BF16 R48, R8.reuse, R12, R48 ;  /* 0x0000000c0830723c */ /* 0x040ff00000041830 */
[----:B------:R-:W-:Y:S01]  /*5670*/  HMMA.16816.F32.BF16 R44, R8, R14, R40 ;  /* 0x0000000e082c723c */ /* 0x000fe20000041828 */
[----:B------:R-:W-:Y:S01]  /*5680*/  LDSM.16.MT88.4 R12, [R227+0x1900] ;  /* 0x00190000e30c783b */ /* 0x000fe20000004200 */
[----:B-1----:R-:W-:Y:S01]  /*5690*/  FFMA.FTZ R3, R153, c[0x0][0x2d0], -R7 ;  /* 0x0000b40099037a23 */ /* 0x002fe20000010807 */
[----:B------:R-:W-:-:S03]  /*56a0*/  MOV R153, R129 ;  /* 0x0000008100997202 */ /* 0x000fc60000000f00 */
[----:B------:R1:W-:Y:S02]  /*56b0*/  MUFU.EX2 R194, R3 ;  /* 0x0000000300c27308 */ /* 0x0003e40000000800 */
[C---:B------:R-:W-:Y:S08]  /*56c0*/  HMMA.16816.F32.BF16 R40, R8.reuse, R20, R52 ;  /* 0x000000140828723c */ /* 0x040ff00000041834 */
[----:B------:R-:W-:Y:S01]  /*56d0*/  HMMA.16816.F32.BF16 R36, R8, R22, R36 ;  /* 0x000000160824723c */ /* 0x000fe20000041824 */
[----:B------:R-:W2:Y:S01]  /*56e0*/  LDSM.16.MT88.4 R20, [R225+0x1900] ;  /* 0x00190000e114783b */ /* 0x000ea20000004200 */
[----:B-1----:R-:W-:-:S06]  /*56f0*/  FFMA.FTZ R3, R154, c[0x0][0x2d0], -R6 ;  /* 0x0000b4009a037a23 */ /* 0x002fcc0000010806 */
[----:B------:R-:W-:Y:S01]  /*5700*/  HMMA.16816.F32.BF16 R56, R8, R26, R56 ;  /* 0x0000001a0838723c */ /* 0x000fe20000041838 */
[----:B------:R-:W-:Y:S01]  /*5710*/  IMAD.MOV.U32 R154, RZ, RZ, R93 ;  /* 0x000000ffff9a7224 */ /* 0x000fe200078e005d */
[----:B------:R1:W-:Y:S01]  /*5720*/  MUFU.EX2 R193, R3 ;  /* 0x0000000300c17308 */ /* 0x0003e20000000800 */
[----:B------:R-:W-:-:S05]  /*5730*/  IMAD.MOV.U32 R93, RZ, RZ, R185 ;  /* 0x000000ffff5d7224 */ /* 0x000fca00078e00b9 */
[C---:B------:R-:W-:Y:S01]  /*5740*/  HMMA.16816.F32.BF16 R100, R8.reuse, R32, R88 ;  /* 0x000000200864723c */ /* 0x040fe20000041858 */
[--C-:B-1----:R-:W-:Y:S02]  /*5750*/  FFMA.FTZ R3, R155, c[0x0][0x2d0], -R6.reuse ;  /* 0x0000b4009b037a23 */ /* 0x102fe40000010806 */
[----:B------:R-:W-:Y:S02]  /*5760*/  IMAD.MOV.U32 R155, RZ, RZ, R29 ;  /* 0x000000ffff9b7224 */ /* 0x000fe400078e001d */
[----:B------:R1:W3:Y:S03]  /*5770*/  MUFU.EX2 R192, R3 ;  /* 0x0000000300c07308 */ /* 0x0002e60000000800 */
[C---:B------:R-:W-:Y:S01]  /*5780*/  HMMA.16816.F32.BF16 R28, R8.reuse, R24, R80 ;  /* 0x00000018081c723c */ /* 0x040fe20000041850 */
[----:B------:R-:W4:Y:S07]  /*5790*/  LDSM.16.MT88.4 R24, [R226+0x1900] ;  /* 0x00190000e218783b */ /* 0x000f2e0000004200 */
[----:B------:R-:W-:Y:S01]  /*57a0*/  HMMA.16816.F32.BF16 R80, R8, R34, R64 ;  /* 0x000000220850723c */ /* 0x000fe20000041840 */
[----:B-1----:R-:W-:-:S06]  /*57b0*/  FFMA.FTZ R3, R156, c[0x0][0x2d0], -R6 ;  /* 0x0000b4009c037a23 */ /* 0x002fcc0000010806 */
[----:B---3--:R-:W-:Y:S01]  /*57c0*/  F2FP.BF16.PACK_AB R8, R192, R193 ;  /* 0x000000c1c008723e */ /* 0x008fe200000010ff */
[----:B------:R1:W-:Y:S02]  /*57d0*/  MUFU.EX2 R191, R3 ;  /* 0x0000000300bf7308 */ /* 0x0003e40000000800 */
[----:B-1----:R-:W-:-:S06]  /*57e0*/  FFMA.FTZ R3, R157, c[0x0][0x2d0], -R6 ;  /* 0x0000b4009d037a23 */ /* 0x002fcc0000010806 */
[----:B------:R1:W3:Y:S02]  /*57f0*/  MUFU.EX2 R190, R3 ;  /* 0x0000000300be7308 */ /* 0x0002e40000000800 */
[----:B-1----:R-:W-:Y:S01]  /*5800*/  FFMA.FTZ R3, R158, c[0x0][0x2d0], -R5 ;  /* 0x0000b4009e037a23 */ /* 0x002fe20000010805 */
[----:B---3--:R-:W-:-:S05]  /*5810*/  F2FP.BF16.PACK_AB R10, R190, R191 ;  /* 0x000000bfbe0a723e */ /* 0x008fca00000010ff */
[----:B------:R1:W-:Y:S02]  /*5820*/  MUFU.EX2 R189, R3 ;  /* 0x0000000300bd7308 */ /* 0x0003e40000000800 */
[----:B-1----:R-:W-:-:S06]  /*5830*/  FFMA.FTZ R3, R159, c[0x0][0x2d0], -R5 ;  /* 0x0000b4009f037a23 */ /* 0x002fcc0000010805 */
[----:B------:R1:W3:Y:S02]  /*5840*/  MUFU.EX2 R188, R3 ;  /* 0x0000000300bc7308 */ /* 0x0002e40000000800 */
[----:B-1----:R-:W-:Y:S01]  /*5850*/  FFMA.FTZ R3, R160, c[0x0][0x2d0], -R5 ;  /* 0x0000b400a0037a23 */ /* 0x002fe20000010805 */
[----:B---3--:R-:W-:Y:S01]  /*5860*/  F2FP.BF16.PACK_AB R9, R188, R189 ;  /* 0x000000bdbc09723e */ /* 0x008fe200000010ff */
[----:B------:R-:W-:-:S04]  /*5870*/  IMAD.MOV.U32 R160, RZ, RZ, R186 ;  /* 0x000000ffffa07224 */ /* 0x000fc800078e00ba */
[----:B------:R1:W-:Y:S02]  /*5880*/  MUFU.EX2 R186, R3 ;  /* 0x0000000300ba7308 */ /* 0x0003e40000000800 */
[----:B-1----:R-:W-:Y:S01]  /*5890*/  FFMA.FTZ R3, R161, c[0x0][0x2d0], -R5 ;  /* 0x0000b400a1037a23 */ /* 0x002fe20000010805 */
[----:B------:R-:W-:-:S05]  /*58a0*/  MOV R161, R143 ;  /* 0x0000008f00a17202 */ /* 0x000fca0000000f00 */
[----:B------:R1:W3:Y:S02]  /*58b0*/  MUFU.EX2 R187, R3 ;  /* 0x0000000300bb7308 */ /* 0x0002e40000000800 */
[----:B-1----:R-:W-:Y:S01]  /*58c0*/  FFMA.FTZ R3, R162, c[0x0][0x2d0], -R7 ;  /* 0x0000b400a2037a23 */ /* 0x002fe20000010807 */
[----:B---3--:R-:W-:Y:S01]  /*58d0*/  F2FP.BF16.PACK_AB R11, R187, R186 ;  /* 0x000000babb0b723e */ /* 0x008fe200000010ff */
[----:B------:R-:W-:-:S04]  /*58e0*/  IMAD.MOV.U32 R162, RZ, RZ, R128 ;  /* 0x000000ffffa27224 */ /* 0x000fc800078e0080 */
[----:B------:R1:W3:Y:S02]  /*58f0*/  MUFU.EX2 R185, R3 ;  /* 0x0000000300b97308 */ /* 0x0002e40000000800 */
[C---:B--2---:R-:W-:Y:S08]  /*5900*/  HMMA.16816.F32.BF16 R156, R8.reuse, R20, R108 ;  /* 0x00000014089c723c */ /* 0x044ff0000004186c */
[----:B------:R-:W-:Y:S01]  /*5910*/  HMMA.16816.F32.BF16 R144, R8, R14, R84 ;  /* 0x0000000e0890723c */ /* 0x000fe20000041854 */
[----:B-1----:R-:W-:-:S02]  /*5920*/  FFMA.FTZ R3, R163, c[0x0][0x2d0], -R7 ;  /* 0x0000b400a3037a23 */ /* 0x002fc40000010807 */
[----:B------:R-:W-:Y:S02]  /*5930*/  IMAD.MOV.U32 R163, RZ, RZ, R130 ;  /* 0x000000ffffa37224 */ /* 0x000fe400078e0082 */
[----:B------:R1:W-:Y:S03]  /*5940*/  MUFU.EX2 R184, R3 ;  /* 0x0000000300b87308 */ /* 0x0003e60000000800 */
[C---:B----4-:R-:W-:Y:S08]  /*5950*/  HMMA.16816.F32.BF16 R84, R8.reuse, R24, R104 ;  /* 0x000000180854723c */ /* 0x050ff00000041868 */
[----:B------:R-:W-:Y:S01]  /*5960*/  HMMA.16816.F32.BF16 R88, R8, R22, R76 ;  /* 0x000000160858723c */ /* 0x000fe2000004184c */
[----:B-1----:R-:W-:-:S07]  /*5970*/  FFMA.FTZ R3, R164, c[0x0][0x2d0], -R7 ;  /* 0x0000b400a4037a23 */ /* 0x002fce0000010807 */
[C---:B------:R-:W-:Y:S01]  /*5980*/  HMMA.16816.F32.BF16 R120, R8.reuse, R16, R120 ;  /* 0x000000100878723c */ /* 0x040fe20000041878 */
[----:B------:R-:W-:Y:S01]  /*5990*/  IMAD.MOV.U32 R164, RZ, RZ, R142 ;  /* 0x000000ffffa47224 */ /* 0x000fe200078e008e */
[----:B------:R1:W-:Y:S06]  /*59a0*/  MUFU.EX2 R118, R3 ;  /* 0x0000000300767308 */ /* 0x0003ec0000000800 */
[C---:B------:R-:W-:Y:S08]  /*59b0*/  HMMA.16816.F32.BF16 R96, R8.reuse, R18, R96 ;  /* 0x000000120860723c */ /* 0x040ff00000041860 */
[----:B------:R-:W-:Y:S01]  /*59c0*/  HMMA.16816.F32.BF16 R76, R8, R26, R60 ;  /* 0x0000001a084c723c */ /* 0x000fe2000004183c */
[----:B-1----:R-:W-:-:S02]  /*59d0*/  FFMA.FTZ R3, R165, c[0x0][0x2d0], -R7 ;  /* 0x0000b400a5037a23 */ /* 0x002fc40000010807 */
[----:B------:R-:W-:Y:S02]  /*59e0*/  IMAD.MOV.U32 R165, RZ, RZ, R141 ;  /* 0x000000ffffa57224 */ /* 0x000fe400078e008d */
[----:B------:R1:W-:Y:S03]  /*59f0*/  MUFU.EX2 R117, R3 ;  /* 0x0000000300757308 */ /* 0x0003e60000000800 */
[----:B------:R-:W-:Y:S07]  /*5a00*/  HMMA.16816.F32.BF16 R140, R8, R12, R112 ;  /* 0x0000000c088c723c */ /* 0x000fee0000041870 */
[----:B------:R-:W-:-:S02]  /*5a10*/  F2FP.BF16.PACK_AB R8, R196, R200 ;  /* 0x000000c8c408723e */ /* 0x000fc400000010ff */
[----:B---3--:R-:W-:Y:S01]  /*5a20*/  F2FP.BF16.PACK_AB R10, R185, R194 ;  /* 0x000000c2b90a723e */ /* 0x008fe200000010ff */
[----:B-1----:R-:W-:Y:S01]  /*5a30*/  FFMA.FTZ R3, R166, c[0x0][0x2d0], -R0 ;  /* 0x0000b400a6037a23 */ /* 0x002fe20000010800 */
[----:B------:R-:W-:-:S03]  /*5a40*/  MOV R166, R93 ;  /* 0x0000005d00a67202 */ /* 0x000fc60000000f00 */
[----:B------:R1:W-:Y:S02]  /*5a50*/  MUFU.EX2 R115, R3 ;  /* 0x0000000300737308 */ /* 0x0003e40000000800 */
[----:B-1----:R-:W-:Y:S02]  /*5a60*/  FFMA.FTZ R3, R167, c[0x0][0x2d0], -R0 ;  /* 0x0000b400a7037a23 */ /* 0x002fe40000010800 */
[----:B------:R-:W-:-:S04]  /*5a70*/  IMAD.MOV.U32 R167, RZ, RZ, R74 ;  /* 0x000000ffffa77224 */ /* 0x000fc800078e004a */
[----:B------:R1:W2:Y:S02]  /*5a80*/  MUFU.EX2 R114, R3 ;  /* 0x0000000300727308 */ /* 0x0002a40000000800 */
[----:B-1----:R-:W-:Y:S01]  /*5a90*/  FFMA.FTZ R3, R169, c[0x0][0x2d0], -R0 ;  /* 0x0000b400a9037a23 */ /* 0x002fe20000010800 */
[----:B--2---:R-:W-:Y:S01]  /*5aa0*/  F2FP.BF16.PACK_AB R9, R114, R115 ;  /* 0x000000737209723e */ /* 0x004fe200000010ff */
[----:B------:R-:W-:-:S04]  /*5ab0*/  IMAD.MOV.U32 R169, RZ, RZ, R166 ;  /* 0x000000ffffa97224 */ /* 0x000fc800078e00a6 */
[----:B------:R1:W-:Y:S01]  /*5ac0*/  MUFU.EX2 R113, R3 ;  /* 0x0000000300717308 */ /* 0x0003e20000000800 */
[----:B------:R-:W-:Y:S02]  /*5ad0*/  IMAD.MOV.U32 R166, RZ, RZ, R164 ;  /* 0x000000ffffa67224 */ /* 0x000fe400078e00a4 */
[----:B------:R-:W-:Y:S02]  /*5ae0*/  IMAD.MOV.U32 R164, RZ, RZ, R162 ;  /* 0x000000ffffa47224 */ /* 0x000fe400078e00a2 */
[----:B------:R-:W-:Y:S02]  /*5af0*/  IMAD.MOV.U32 R162, RZ, RZ, R150 ;  /* 0x000000ffffa27224 */ /* 0x000fe400078e0096 */
[----:B------:R-:W-:Y:S02]  /*5b00*/  IMAD.MOV.U32 R150, RZ, RZ, R139 ;  /* 0x000000ffff967224 */ /* 0x000fe400078e008b */
[----:B------:R-:W-:Y:S02]  /*5b10*/  IMAD.MOV.U32 R139, RZ, RZ, R137 ;  /* 0x000000ffff8b7224 */ /* 0x000fe400078e0089 */
[----:B------:R-:W-:-:S02]  /*5b20*/  IMAD.MOV.U32 R137, RZ, RZ, R234 ;  /* 0x000000ffff897224 */ /* 0x000fc400078e00ea */
[----:B------:R-:W-:Y:S01]  /*5b30*/  FFMA.FTZ R4, R4, c[0x0][0x2d0], -R7 ;  /* 0x0000b40004047a23 */ /* 0x000fe20000010807 */
[----:B------:R2:W5:Y:S01]  /*5b40*/  LDL.LU R234, [R1+0x58] ;  /* 0x0000580001ea7983 */ /* 0x0005620000300800 */
[----:B-1----:R-:W-:-:S04]  /*5b50*/  FFMA.FTZ R3, R170, c[0x0][0x2d0], -R0 ;  /* 0x0000b400aa037a23 */ /* 0x002fc80000010800 */
[----:B------:R1:W3:Y:S02]  /*5b60*/  MUFU.EX2 R112, R3 ;  /* 0x0000000300707308 */ /* 0x0002e40000000800 */
[----:B-1----:R-:W-:Y:S01]  /*5b70*/  FFMA.FTZ R3, R168, c[0x0][0x2d0], -R7 ;  /* 0x0000b400a8037a23 */ /* 0x002fe20000010807 */
[----:B---3--:R-:W-:-:S05]  /*5b80*/  F2FP.BF16.PACK_AB R11, R112, R113 ;  /* 0x00000071700b723e */ /* 0x008fca00000010ff */
[----:B------:R1:W-:Y:S02]  /*5b90*/  MUFU.EX2 R116, R3 ;  /* 0x0000000300747308 */ /* 0x0003e40000000800 */
[C---:B------:R-:W-:Y:S08]  /*5ba0*/  HMMA.16816.F32.BF16 R60, R8.reuse, R18, R44 ;  /* 0x00000012083c723c */ /* 0x040ff0000004182c */
[----:B------:R-:W-:Y:S01]  /*5bb0*/  HMMA.16816.F32.BF16 R44, R8, R24, R100 ;  /* 0x00000018082c723c */ /* 0x000fe20000041864 */
[----:B-1----:R-:W-:-:S04]  /*5bc0*/  FFMA.FTZ R3, R171, c[0x0][0x2d0], -R6 ;  /* 0x0000b400ab037a23 */ /* 0x002fc80000010806 */
[----:B------:R1:W-:Y:S03]  /*5bd0*/  MUFU.EX2 R110, R3 ;  /* 0x00000003006e7308 */ /* 0x0003e60000000800 */
[C---:B------:R-:W-:Y:S08]  /*5be0*/  HMMA.16816.F32.BF16 R52, R8.reuse, R12, R40 ;  /* 0x0000000c0834723c */ /* 0x040ff00000041828 */
[----:B------:R-:W-:Y:S01]  /*5bf0*/  HMMA.16816.F32.BF16 R40, R8, R26, R80 ;  /* 0x0000001a0828723c */ /* 0x000fe20000041850 */
[----:B------:R-:W-:Y:S01]  /*5c00*/  LDSM.16.MT88.4 R24, [R224+0x2900] ;  /* 0x00290000e018783b */ /* 0x000fe20000004200 */
[----:B-1----:R-:W-:-:S06]  /*5c10*/  FFMA.FTZ R3, R172, c[0x0][0x2d0], -R6 ;  /* 0x0000b400ac037a23 */ /* 0x002fcc0000010806 */
[C---:B------:R-:W-:Y:S01]  /*5c20*/  HMMA.16816.F32.BF16 R64, R8.reuse, R16, R48 ;  /* 0x000000100840723c */ /* 0x040fe20000041830 */
[----:B------:R-:W1:Y:S01]  /*5c30*/  LDSM.16.MT88.4 R16, [R224+0x2100] ;  /* 0x00210000e010783b */ /* 0x000e620000004200 */
[----:B------:R3:W4:Y:S06]  /*5c40*/  MUFU.EX2 R111, R3 ;  /* 0x00000003006f7308 */ /* 0x00072c0000000800 */
[C---:B------:R-:W-:Y:S01]  /*5c50*/  HMMA.16816.F32.BF16 R48, R8.reuse, R14, R36 ;  /* 0x0000000e0830723c */ /* 0x040fe20000041824 */
[----:B------:R-:W1:Y:S07]  /*5c60*/  LDSM.16.MT88.4 R12, [R227+0x2100] ;  /* 0x00210000e30c783b */ /* 0x000e6e0000004200 */
[----:B------:R-:W-:Y:S01]  /*5c70*/  HMMA.16816.F32.BF16 R32, R8, R20, R28 ;  /* 0x000000140820723c */ /* 0x000fe2000004181c */
[----:B------:R-:W-:Y:S01]  /*5c80*/  LDSM.16.MT88.4 R28, [R226+0x2100] ;  /* 0x00210000e21c783b */ /* 0x000fe20000004200 */
[----:B---3--:R-:W-:-:S04]  /*5c90*/  FFMA.FTZ R3, R173, c[0x0][0x2d0], -R6 ;  /* 0x0000b400ad037a23 */ /* 0x008fc80000010806 */
[----:B------:R3:W-:Y:S02]  /*5ca0*/  MUFU.EX2 R109, R3 ;  /* 0x00000003006d7308 */ /* 0x0007e40000000800 */
[----:B------:R-:W-:Y:S01]  /*5cb0*/  HMMA.16816.F32.BF16 R36, R8, R22, R56 ;  /* 0x000000160824723c */ /* 0x000fe20000041838 */
[----:B------:R-:W1:Y:S06]  /*5cc0*/  LDSM.16.MT88.4 R20, [R225+0x2100] ;  /* 0x00210000e114783b */ /* 0x000e6c0000004200 */
[----:B----4-:R-:W-:Y:S01]  /*5cd0*/  F2FP.BF16.PACK_AB R8, R111, R110 ;  /* 0x0000006e6f08723e */ /* 0x010fe200000010ff */
[----:B---3--:R-:W-:-:S04]  /*5ce0*/  FFMA.FTZ R3, R174, c[0x0][0x2d0], -R6 ;  /* 0x0000b400ae037a23 */ /* 0x008fc80000010806 */
[----:B------:R3:W4:Y:S02]  /*5cf0*/  MUFU.EX2 R108, R3 ;  /* 0x00000003006c7308 */ /* 0x0007240000000800 */
[----:B---3--:R-:W-:Y:S01]  /*5d00*/  FFMA.FTZ R3, R175, c[0x0][0x2d0], -R5 ;  /* 0x0000b400af037a23 */ /* 0x008fe20000010805 */
[----:B----4-:R-:W-:-:S05]  /*5d10*/  F2FP.BF16.PACK_AB R10, R108, R109 ;  /* 0x0000006d6c0a723e */ /* 0x010fca00000010ff */
[----:B------:R3:W-:Y:S02]  /*5d20*/  MUFU.EX2 R107, R3 ;  /* 0x00000003006b7308 */ /* 0x0007e40000000800 */
[----:B---3--:R-:W-:-:S06]  /*5d30*/  FFMA.FTZ R3, R176, c[0x0][0x2d0], -R5 ;  /* 0x0000b400b0037a23 */ /* 0x008fcc0000010805 */
        /* <DEDUP_REMOVED lines=9> */
[C---:B-1----:R-:W-:Y:S08]  /*5dd0*/  HMMA.16816.F32.BF16 R120, R8.reuse, R16, R120 ;  /* 0x000000100878723c */ /* 0x042ff00000041878 */
[----:B------:R-:W-:Y:S01]  /*5de0*/  HMMA.16816.F32.BF16 R128, R8, R18, R96 ;  /* 0x000000120880723c */ /* 0x000fe20000041860 */
[----:B---3--:R-:W-:-:S04]  /*5df0*/  FFMA.FTZ R3, R179, c[0x0][0x2d0], -R0 ;  /* 0x0000b400b3037a23 */ /* 0x008fc80000010800 */
[----:B------:R1:W3:Y:S03]  /*5e00*/  MUFU.EX2 R101, R3 ;  /* 0x0000000300657308 */ /* 0x0002e60000000800 */
[C---:B------:R-:W-:Y:S08]  /*5e10*/  HMMA.16816.F32.BF16 R140, R8.reuse, R12, R140 ;  /* 0x0000000c088c723c */ /* 0x040ff0000004188c */
[----:B------:R-:W-:Y:S01]  /*5e20*/  HMMA.16816.F32.BF16 R144, R8, R14, R144 ;  /* 0x0000000e0890723c */ /* 0x000fe20000041890 */
[----:B-1----:R-:W-:-:S07]  /*5e30*/  FFMA.FTZ R3, R181, c[0x0][0x2d0], -R0 ;  /* 0x0000b400b5037a23 */ /* 0x002fce0000010800 */
[C---:B------:R-:W-:Y:S01]  /*5e40*/  HMMA.16816.F32.BF16 R156, R8.reuse, R20, R156 ;  /* 0x00000014089c723c */ /* 0x040fe2000004189c */
[----:B------:R1:W-:Y:S07]  /*5e50*/  MUFU.EX2 R100, R3 ;  /* 0x0000000300647308 */ /* 0x0003ee0000000800 */
[C---:B------:R-:W-:Y:S08]  /*5e60*/  HMMA.16816.F32.BF16 R88, R8.reuse, R22, R88 ;  /* 0x000000160858723c */ /* 0x040ff00000041858 */
[----:B------:R-:W-:Y:S01]  /*5e70*/  HMMA.16816.F32.BF16 R84, R8, R28, R84 ;  /* 0x0000001c0854723c */ /* 0x000fe20000041854 */
[----:B-1----:R-:W-:-:S04]  /*5e80*/  FFMA.FTZ R3, R182, c[0x0][0x2d0], -R0 ;  /* 0x0000b400b6037a23 */ /* 0x002fc80000010800 */
[----:B------:R1:W4:Y:S03]  /*5e90*/  MUFU.EX2 R95, R3 ;  /* 0x00000003005f7308 */ /* 0x0003260000000800 */
[----:B------:R-:W-:Y:S07]  /*5ea0*/  HMMA.16816.F32.BF16 R76, R8, R30, R76 ;  /* 0x0000001e084c723c */ /* 0x000fee000004184c */
[----:B------:R-:W-:-:S02]  /*5eb0*/  F2FP.BF16.PACK_AB R8, R118, R184 ;  /* 0x000000b87608723e */ /* 0x000fc400000010ff */
[----:B---3--:R-:W-:Y:S02]  /*5ec0*/  F2FP.BF16.PACK_AB R9, R101, R102 ;  /* 0x000000666509723e */ /* 0x008fe400000010ff */
[----:B------:R-:W-:Y:S01]  /*5ed0*/  F2FP.BF16.PACK_AB R10, R116, R117 ;  /* 0x00000075740a723e */ /* 0x000fe200000010ff */
[----:B-1----:R-:W-:Y:S01]  /*5ee0*/  FFMA.FTZ R3, R209, c[0x0][0x2d0], -R6 ;  /* 0x0000b400d1037a23 */ /* 0x002fe20000010806 */
[----:B----4-:R-:W-:-:S03]  /*5ef0*/  F2FP.BF16.PACK_AB R11, R95, R100 ;  /* 0x000000645f0b723e */ /* 0x010fc600000010ff */
[----:B------:R1:W-:Y:S04]  /*5f00*/  MUFU.EX2 R94, R3 ;  /* 0x00000003005e7308 */ /* 0x0003e80000000800 */
[C---:B------:R-:W-:Y:S08]  /*5f10*/  HMMA.16816.F32.BF16 R64, R8.reuse, R16, R64 ;  /* 0x000000100840723c */ /* 0x040ff00000041840 */
[----:B------:R-:W-:Y:S01]  /*5f20*/  HMMA.16816.F32.BF16 R60, R8, R18, R60 ;  /* 0x00000012083c723c */ /* 0x000fe2000004183c */
[----:B------:R-:W-:Y:S01]  /*5f30*/  LDSM.16.MT88.4 R16, [R225+0x2900] ;  /* 0x00290000e110783b */ /* 0x000fe20000004200 */
[----:B-1----:R-:W-:-:S04]  /*5f40*/  FFMA.FTZ R3, R210, c[0x0][0x2d0], -R6 ;  /* 0x0000b400d2037a23 */ /* 0x002fc80000010806 */
[----:B------:R1:W3:Y:S02]  /*5f50*/  MUFU.EX2 R93, R3 ;  /* 0x00000003005d7308 */ /* 0x0002e40000000800 */
[C---:B------:R-:W-:Y:S08]  /*5f60*/  HMMA.16816.F32.BF16 R52, R8.reuse, R12, R52 ;  /* 0x0000000c0834723c */ /* 0x040ff00000041834 */
[----:B------:R-:W-:Y:S01]  /*5f70*/  HMMA.16816.F32.BF16 R48, R8, R14, R48 ;  /* 0x0000000e0830723c */ /* 0x000fe20000041830 */
[----:B------:R-:W-:Y:S01]  /*5f80*/  LDSM.16.MT88.4 R12, [R226+0x2900] ;  /* 0x00290000e20c783b */ /* 0x000fe20000004200 */
[----:B-1----:R-:W-:-:S06]  /*5f90*/  FFMA.FTZ R3, R208, c[0x0][0x2d0], -R6 ;  /* 0x0000b400d0037a23 */ /* 0x002fcc0000010806 */
[C---:B------:R-:W-:Y:S01]  /*5fa0*/  HMMA.16816.F32.BF16 R32, R8.reuse, R20, R32 ;  /* 0x000000140820723c */ /* 0x040fe20000041820 */
[----:B------:R1:W-:Y:S07]  /*5fb0*/  MUFU.EX2 R83, R3 ;  /* 0x0000000300537308 */ /* 0x0003ee0000000800 */
[C---:B------:R-:W-:Y:S01]  /*5fc0*/  HMMA.16816.F32.BF16 R36, R8.reuse, R22, R36 ;  /* 0x000000160824723c */ /* 0x040fe20000041824 */
[----:B------:R-:W4:Y:S07]  /*5fd0*/  LDSM.16.MT88.4 R20, [R227+0x2900] ;  /* 0x00290000e314783b */ /* 0x000f2e0000004200 */
[----:B------:R-:W-:Y:S01]  /*5fe0*/  HMMA.16816.F32.BF16 R40, R8, R30, R40 ;  /* 0x0000001e0828723c */ /* 0x000fe20000041828 */
[----:B-1----:R-:W-:-:S04]  /*5ff0*/  FFMA.FTZ R3, R183, c[0x0][0x2d0], -R6 ;  /* 0x0000b400b7037a23 */ /* 0x002fc80000010806 */
[----:B------:R1:W-:Y:S03]  /*6000*/  MUFU.EX2 R82, R3 ;  /* 0x0000000300527308 */ /* 0x0003e60000000800 */
[----:B------:R-:W-:Y:S01]  /*6010*/  HMMA.16816.F32.BF16 R44, R8, R28, R44 ;  /* 0x0000001c082c723c */ /* 0x000fe2000004182c */
[----:B-1----:R-:W-:-:S04]  /*6020*/  FFMA.FTZ R3, R221, c[0x0][0x2d0], -R5 ;  /* 0x0000b400dd037a23 */ /* 0x002fc80000010805 */
[----:B------:R1:W-:Y:S02]  /*6030*/  MUFU.EX2 R81, R3 ;  /* 0x0000000300517308 */ /* 0x0003e40000000800 */
[----:B-1----:R-:W-:-:S06]  /*6040*/  FFMA.FTZ R3, R241, c[0x0][0x2d0], -R5 ;  /* 0x0000b400f1037a23 */ /* 0x002fcc0000010805 */
[----:B------:R1:W1:Y:S02]  /*6050*/  MUFU.EX2 R80, R3 ;  /* 0x0000000300507308 */ /* 0x0002640000000800 */
[----:B-1----:R-:W-:-:S06]  /*6060*/  FFMA.FTZ R3, R223, c[0x0][0x2d0], -R5 ;  /* 0x0000b400df037a23 */ /* 0x002fcc0000010805 */
[----:B------:R1:W-:Y:S02]  /*6070*/  MUFU.EX2 R74, R3 ;  /* 0x00000003004a7308 */ /* 0x0003e40000000800 */
[----:B-1----:R-:W-:-:S06]  /*6080*/  FFMA.FTZ R3, R222, c[0x0][0x2d0], -R5 ;  /* 0x0000b400de037a23 */ /* 0x002fcc0000010805 */
[----:B------:R1:W1:Y:S02]  /*6090*/  MUFU.EX2 R75, R3 ;  /* 0x00000003004b7308 */ /* 0x0002640000000800 */
[----:B-1----:R-:W-:Y:S01]  /*60a0*/  FFMA.FTZ R3, R167, c[0x0][0x2d0], -R7 ;  /* 0x0000b400a7037a23 */ /* 0x002fe20000010807 */
[----:B------:R-:W-:Y:S01]  /*60b0*/  MOV R167, R165 ;  /* 0x000000a500a77202 */ /* 0x000fe20000000f00 */
[----:B------:R-:W-:Y:S01]  /*60c0*/  IMAD.MOV.U32 R165, RZ, RZ, R163 ;  /* 0x000000ffffa57224 */ /* 0x000fe200078e00a3 */
[----:B------:R-:W-:Y:S01]  /*60d0*/  MOV R163, R160 ;  /* 0x000000a000a37202 */ /* 0x000fe20000000f00 */
[----:B------:R-:W-:Y:S01]  /*60e0*/  IMAD.MOV.U32 R160, RZ, RZ, R151 ;  /* 0x000000ffffa07224 */ /* 0x000fe200078e0097 */
[----:B------:R-:W-:Y:S01]  /*60f0*/  MOV R151, R138 ;  /* 0x0000008a00977202 */ /* 0x000fe20000000f00 */
[----:B------:R-:W-:Y:S02]  /*6100*/  IMAD.MOV.U32 R138, RZ, RZ, R70 ;  /* 0x000000ffff8a7224 */ /* 0x000fe400078e0046 */
[----:B------:R1:W-:Y:S02]  /*6110*/  MUFU.EX2 R70, R3 ;  /* 0x0000000300467308 */ /* 0x0003e40000000800 */
[----:B-1----:R-:W-:Y:S01]  /*6120*/  FFMA.FTZ R3, R169, c[0x0][0x2d0], -R7 ;  /* 0x0000b400a9037a23 */ /* 0x002fe20000010807 */
[----:B------:R-:W-:Y:S01]  /*6130*/  MOV R169, R167 ;  /* 0x000000a700a97202 */ /* 0x000fe20000000f00 */
[----:B------:R-:W-:-:S02]  /*6140*/  IMAD.MOV.U32 R167, RZ, RZ, R166 ;  /* 0x000000ffffa77224 */ /* 0x000fc400078e00a6 */
[----:B------:R-:W-:Y:S02]  /*6150*/  IMAD.MOV.U32 R166, RZ, RZ, R165 ;  /* 0x000000ffffa67224 */ /* 0x000fe400078e00a5 */
[----:B------:R-:W-:Y:S01]  /*6160*/  IMAD.MOV.U32 R165, RZ, RZ, R164 ;  /* 0x000000ffffa57224 */ /* 0x000fe200078e00a4 */
[----:B------:R-:W-:Y:S01]  /*6170*/  MOV R164, R163 ;  /* 0x000000a300a47202 */ /* 0x000fe20000000f00 */
[----:B------:R-:W-:Y:S02]  /*6180*/  IMAD.MOV.U32 R163, RZ, RZ, R162 ;  /* 0x000000ffffa37224 */ /* 0x000fe400078e00a2 */
[----:B------:R-:W-:Y:S02]  /*6190*/  IMAD.MOV.U32 R162, RZ, RZ, R139 ;  /* 0x000000ffffa27224 */ /* 0x000fe400078e008b */
[----:B------:R-:W-:Y:S01]  /*61a0*/  IMAD.MOV.U32 R139, RZ, RZ, R138 ;  /* 0x000000ffff8b7224 */ /* 0x000fe200078e008a */
[----:B------:R-:W-:Y:S01]  /*61b0*/  MOV R138, R137 ;  /* 0x00000089008a7202 */ /* 0x000fe20000000f00 */
[----:B------:R-:W-:-:S02]  /*61c0*/  IMAD.MOV.U32 R137, RZ, RZ, R136 ;  /* 0x000000ffff897224 */ /* 0x000fc400078e0088 */
[----:B------:R-:W-:Y:S02]  /*61d0*/  IMAD.MOV.U32 R136, RZ, RZ, R69 ;  /* 0x000000ffff887224 */ /* 0x000fe400078e0045 */
[----:B------:R1:W1:Y:S01]  /*61e0*/  MUFU.EX2 R69, R3 ;  /* 0x0000000300457308 */ /* 0x0002620000000800 */
[----:B------:R-:W-:Y:S02]  /*61f0*/  IMAD.MOV.U32 R170, RZ, RZ, R167 ;  /* 0x000000ffffaa7224 */ /* 0x000fe400078e00a7 */
[----:B------:R-:W-:Y:S02]  /*6200*/  IMAD.MOV.U32 R167, RZ, RZ, R165 ;  /* 0x000000ffffa77224 */ /* 0x000fe400078e00a5 */
[----:B------:R-:W-:Y:S02]  /*6210*/  IMAD.MOV.U32 R165, RZ, RZ, R163 ;  /* 0x000000ffffa57224 */ /* 0x000fe400078e00a3 */
[----:B-1----:R-:W-:Y:S01]  /*6220*/  FFMA.FTZ R3, R169, c[0x0][0x2d0], -R7 ;  /* 0x0000b400a9037a23 */ /* 0x002fe20000010807 */
[----:B------:R-:W-:Y:S01]  /*6230*/  MOV R169, R166 ;  /* 0x000000a600a97202 */ /* 0x000fe20000000f00 */
[----:B------:R-:W-:Y:S01]  /*6240*/  IMAD.MOV.U32 R166, RZ, RZ, R164 ;  /* 0x000000ffffa67224 */ /* 0x000fe200078e00a4 */
[----:B------:R-:W-:Y:S01]  /*6250*/  MOV R164, R162 ;  /* 0x000000a200a47202 */ /* 0x000fe20000000f00 */
[----:B------:R-:W-:-:S02]  /*6260*/  IMAD.MOV.U32 R162, RZ, RZ, R135 ;  /* 0x000000ffffa27224 */ /* 0x000fc400078e0087 */
[----:B------:R-:W-:Y:S02]  /*6270*/  IMAD.MOV.U32 R135, RZ, RZ, R68 ;  /* 0x000000ffff877224 */ /* 0x000fe400078e0044 */
[----:B------:R1:W-:Y:S01]  /*6280*/  MUFU.EX2 R68, R3 ;  /* 0x0000000300447308 */ /* 0x0003e20000000800 */
[----:B------:R-:W-:Y:S01]  /*6290*/  IMAD.MOV.U32 R163, RZ, RZ, R152 ;  /* 0x000000ffffa37224 */ /* 0x000fe200078e0098 */
[----:B------:R-:W-:Y:S02]  /*62a0*/  MOV R152, R233 ;  /* 0x000000e900987202 */ /* 0x000fe40000000f00 */
[----:B---3--:R-:W-:Y:S01]  /*62b0*/  F2FP.BF16.PACK_AB R8, R93, R94 ;  /* 0x0000005e5d08723e */ /* 0x008fe200000010ff */
[----:B------:R2:W5:Y:S01]  /*62c0*/  LDL.LU R233, [R1+0x54] ;  /* 0x0000540001e97983 */ /* 0x0005620000300800 */
[----:B-1----:R-:W-:Y:S02]  /*62d0*/  FFMA.FTZ R3, R170, c[0x0][0x2d0], -R7 ;  /* 0x0000b400aa037a23 */ /* 0x002fe40000010807 */
[----:B------:R-:W-:-:S02]  /*62e0*/  IMAD.MOV.U32 R170, RZ, RZ, R169 ;  /* 0x000000ffffaa7224 */ /* 0x000fc400078e00a9 */
[----:B------:R-:W-:Y:S02]  /*62f0*/  IMAD.MOV.U32 R169, RZ, RZ, R167 ;  /* 0x000000ffffa97224 */ /* 0x000fe400078e00a7 */
[----:B------:R-:W-:Y:S01]  /*6300*/  IMAD.MOV.U32 R167, RZ, RZ, R166 ;  /* 0x000000ffffa77224 */ /* 0x000fe200078e00a6 */
[----:B------:R-:W-:Y:S01]  /*6310*/  MOV R166, R165 ;  /* 0x000000a500a67202 */ /* 0x000fe20000000f00 */
[----:B------:R1:W-:Y:S01]  /*6320*/  MUFU.EX2 R59, R3 ;  /* 0x00000003003b7308 */ /* 0x0003e20000000800 */
[----:B------:R-:W-:Y:S02]  /*6330*/  IMAD.MOV.U32 R165, RZ, RZ, R164 ;  /* 0x000000ffffa57224 */ /* 0x000fe400078e00a4 */
[----:B------:R-:W-:Y:S02]  /*6340*/  IMAD.MOV.U32 R164, RZ, RZ, R163 ;  /* 0x000000ffffa47224 */ /* 0x000fe400078e00a3 */
[----:B------:R-:W-:Y:S01]  /*6350*/  IMAD.MOV.U32 R163, RZ, RZ, R162 ;  /* 0x000000ffffa37224 */ /* 0x000fe200078e00a2 */
[----:B------:R-:W-:Y:S01]  /*6360*/  MOV R162, R152 ;  /* 0x0000009800a27202 */ /* 0x000fe20000000f00 */
[----:B-1----:R-:W-:-:S02]  /*6370*/  FFMA.FTZ R3, R170, c[0x0][0x2d0], -R0 ;  /* 0x0000b400aa037a23 */ /* 0x002fc40000010800 */
[----:B------:R-:W-:Y:S01]  /*6380*/  IMAD.MOV.U32 R170, RZ, RZ, R169 ;  /* 0x000000ffffaa7224 */ /* 0x000fe200078e00a9 */
[----:B------:R-:W-:Y:S01]  /*6390*/  MOV R169, R167 ;  /* 0x000000a700a97202 */ /* 0x000fe20000000f00 */
[----:B------:R-:W-:Y:S01]  /*63a0*/  IMAD.MOV.U32 R167, RZ, RZ, R166 ;  /* 0x000000ffffa77224 */ /* 0x000fe200078e00a6 */
[----:B------:R1:W-:Y:S01]  /*63b0*/  MUFU.EX2 R58, R3 ;  /* 0x00000003003a7308 */ /* 0x0003e20000000800 */
[----:B------:R-:W-:Y:S02]  /*63c0*/  IMAD.MOV.U32 R166, RZ, RZ, R165 ;  /* 0x000000ffffa67224 */ /* 0x000fe400078e00a5 */
[----:B------:R-:W-:Y:S01]  /*63d0*/  IMAD.MOV.U32 R165, RZ, RZ, R164 ;  /* 0x000000ffffa57224 */ /* 0x000fe200078e00a4 */
[----:B------:R-:W-:Y:S01]  /*63e0*/  MOV R164, R163 ;  /* 0x000000a300a47202 */ /* 0x000fe20000000f00 */
[----:B------:R-:W-:Y:S02]  /*63f0*/  IMAD.MOV.U32 R163, RZ, RZ, R162 ;  /* 0x000000ffffa37224 */ /* 0x000fe400078e00a2 */
[----:B-1----:R-:W-:Y:S01]  /*6400*/  FFMA.FTZ R3, R170, c[0x0][0x2d0], -R0 ;  /* 0x0000b400aa037a23 */ /* 0x002fe20000010800 */
[----:B------:R-:W-:Y:S01]  /*6410*/  MOV R170, R169 ;  /* 0x000000a900aa7202 */ /* 0x000fe20000000f00 */
[----:B------:R-:W-:-:S02]  /*6420*/  IMAD.MOV.U32 R169, RZ, RZ, R167 ;  /* 0x000000ffffa97224 */ /* 0x000fc400078e00a7 */
[----:B------:R1:W3:Y:S01]  /*6430*/  MUFU.EX2 R57, R3 ;  /* 0x0000000300397308 */ /* 0x0002e20000000800 */
[----:B------:R-:W-:Y:S02]  /*6440*/  IMAD.MOV.U32 R167, RZ, RZ, R166 ;  /* 0x000000ffffa77224 */ /* 0x000fe400078e00a6 */
[----:B------:R-:W-:Y:S01]  /*6450*/  IMAD.MOV.U32 R166, RZ, RZ, R165 ;  /* 0x000000ffffa67224 */ /* 0x000fe200078e00a5 */
[----:B------:R-:W-:Y:S01]  /*6460*/  MOV R165, R164 ;  /* 0x000000a400a57202 */ /* 0x000fe20000000f00 */
[----:B------:R-:W-:Y:S02]  /*6470*/  IMAD.MOV.U32 R152, RZ, RZ, R126 ;  /* 0x000000ffff987224 */ /* 0x000fe400078e007e */
[----:B------:R-:W-:Y:S02]  /*6480*/  IMAD.MOV.U32 R164, RZ, RZ, R163 ;  /* 0x000000ffffa47224 */ /* 0x000fe400078e00a3 */
[----:B-1----:R-:W-:Y:S01]  /*6490*/  FFMA.FTZ R3, R170, c[0x0][0x2d0], -R0 ;  /* 0x0000b400aa037a23 */ /* 0x002fe20000010800 */
[----:B------:R-:W-:Y:S01]  /*64a0*/  MOV R170, R169 ;  /* 0x000000a900aa7202 */ /* 0x000fe20000000f00 */
[----:B------:R-:W-:-:S02]  /*64b0*/  IMAD.MOV.U32 R169, RZ, RZ, R167 ;  /* 0x000000ffffa97224 */ /* 0x000fc400078e00a7 */
[----:B------:R1:W-:Y:S01]  /*64c0*/  MUFU.EX2 R56, R3 ;  /* 0x0000000300387308 */ /* 0x0003e20000000800 */
[----:B------:R-:W-:Y:S02]  /*64d0*/  IMAD.MOV.U32 R167, RZ, RZ, R166 ;  /* 0x000000ffffa77224 */ /* 0x000fe400078e00a6 */
[----:B------:R-:W-:Y:S02]  /*64e0*/  IMAD.MOV.U32 R166, RZ, RZ, R165 ;  /* 0x000000ffffa67224 */ /* 0x000fe400078e00a5 */
[----:B------:R-:W-:Y:S01]  /*64f0*/  IMAD.MOV.U32 R162, RZ, RZ, R152 ;  /* 0x000000ffffa27224 */ /* 0x000fe200078e0098 */
[----:B------:R-:W-:Y:S01]  /*6500*/  MOV R165, R164 ;  /* 0x000000a400a57202 */ /* 0x000fe20000000f00 */
[----:B------:R-:W-:Y:S01]  /*6510*/  IMAD.MOV.U32 R173, RZ, RZ, R169 ;  /* 0x000000ffffad7224 */ /* 0x000fe200078e00a9 */
[----:B------:R-:W-:Y:S01]  /*6520*/  MOV R171, R166 ;  /* 0x000000a600ab7202 */ /* 0x000fe20000000f00 */
[----:B------:R-:W-:Y:S02]  /*6530*/  IMAD.MOV.U32 R163, RZ, RZ, R162 ;  /* 0x000000ffffa37224 */ /* 0x000fe400078e00a2 */
[----:B-1----:R-:W-:-:S02]  /*6540*/  FFMA.FTZ R3, R170, c[0x0][0x2d0], -R0 ;  /* 0x0000b400aa037a23 */ /* 0x002fc40000010800 */
[----:B------:R-:W-:Y:S02]  /*6550*/  IMAD.MOV.U32 R172, RZ, RZ, R167 ;  /* 0x000000ffffac7224 */ /* 0x000fe400078e00a7 */
[----:B------:R1:W1:Y:S01]  /*6560*/  MUFU.EX2 R31, R3 ;  /* 0x00000003001f7308 */ /* 0x0002620000000800 */
[----:B------:R-:W-:Y:S02]  /*6570*/  IMAD.MOV.U32 R162, RZ, RZ, R230 ;  /* 0x000000ffffa27224 */ /* 0x000fe400078e00e6 */
[----:B------:R-:W-:Y:S02]  /*6580*/  IMAD.MOV.U32 R164, RZ, RZ, R163 ;  /* 0x000000ffffa47224 */ /* 0x000fe400078e00a3 */
[----:B------:R-:W-:Y:S01]  /*6590*/  IMAD.MOV.U32 R168, RZ, RZ, R165 ;  /* 0x000000ffffa87224 */ /* 0x000fe200078e00a5 */
[----:B------:R-:W-:Y:S01]  /*65a0*/  F2FP.BF16.PACK_AB R9, R80, R81 ;  /* 0x000000515009723e */ /* 0x000fe200000010ff */
[----:B------:R-:W-:Y:S01]  /*65b0*/  IMAD.MOV.U32 R163, RZ, RZ, R162 ;  /* 0x000000ffffa37224 */ /* 0x000fe200078e00a2 */
[----:B------:R-:W-:Y:S01]  /*65c0*/  F2FP.BF16.PACK_AB R10, R82, R83 ;  /* 0x00000053520a723e */ /* 0x000fe200000010ff */
[----:B------:R-:W-:Y:S01]  /*65d0*/  IMAD.MOV.U32 R162, RZ, RZ, R161 ;  /* 0x000000ffffa27224 */ /* 0x000fe200078e00a1 */
[----:B------:R-:W-:-:S02]  /*65e0*/  F2FP.BF16.PACK_AB R11, R75, R74 ;  /* 0x0000004a4b0b723e */ /* 0x000fc400000010ff */
[----:B------:R-:W-:Y:S01]  /*65f0*/  MOV R161, R127 ;  /* 0x0000007f00a17202 */ /* 0x000fe20000000f00 */
[----:B-1----:R-:W-:Y:S02]  /*6600*/  FFMA.FTZ R3, R173, c[0x0][0x2d0], -R6 ;  /* 0x0000b400ad037a23 */ /* 0x002fe40000010806 */
[----:B------:R-:W-:Y:S02]  /*6610*/  IMAD.MOV.U32 R173, RZ, RZ, R172 ;  /* 0x000000ffffad7224 */ /* 0x000fe400078e00ac */
[----:B------:R-:W-:Y:S01]  /*6620*/  IMAD.MOV.U32 R172, RZ, RZ, R171 ;  /* 0x000000ffffac7224 */ /* 0x000fe200078e00ab */
[----:B------:R1:W-:Y:S01]  /*6630*/  MUFU.EX2 R29, R3 ;  /* 0x00000003001d7308 */ /* 0x0003e20000000800 */
[----:B------:R-:W-:Y:S02]  /*6640*/  IMAD.MOV.U32 R171, RZ, RZ, R168 ;  /* 0x000000ffffab7224 */ /* 0x000fe400078e00a8 */
[----:B------:R-:W-:Y:S01]  /*6650*/  IMAD.MOV.U32 R170, RZ, RZ, R164 ;  /* 0x000000ffffaa7224 */ /* 0x000fe200078e00a4 */
[----:B------:R-:W-:Y:S01]  /*6660*/  MOV R167, R162 ;  /* 0x000000a200a77202 */ /* 0x000fe20000000f00 */
[----:B------:R-:W-:Y:S01]  /*6670*/  IMAD.MOV.U32 R169, RZ, RZ, R163 ;  /* 0x000000ffffa97224 */ /* 0x000fe200078e00a3 */
[----:B------:R-:W-:Y:S01]  /*6680*/  HMMA.16816.F32.BF16 R120, R8, R24, R120 ;  /* 0x000000180878723c */ /* 0x000fe20000041878 */
[----:B------:R-:W-:-:S02]  /*6690*/  IMAD.MOV.U32 R166, RZ, RZ, R161 ;  /* 0x000000ffffa67224 */ /* 0x000fc400078e00a1 */
[----:B------:R-:W-:Y:S01]  /*66a0*/  IMAD.MOV.U32 R165, RZ, RZ, R160 ;  /* 0x000000ffffa57224 */ /* 0x000fe200078e00a0 */
[----:B------:R-:W-:Y:S01]  /*66b0*/  MOV R168, R170 ;  /* 0x000000aa00a87202 */ /* 0x000fe20000000f00 */
[----:B-1----:R-:W-:Y:S02]  /*66c0*/  FFMA.FTZ R3, R173, c[0x0][0x2d0], -R6 ;  /* 0x0000b400ad037a23 */ /* 0x002fe40000010806 */
[----:B------:R-:W-:Y:S01]  /*66d0*/  IMAD.MOV.U32 R173, RZ, RZ, R172 ;  /* 0x000000ffffad7224 */ /* 0x000fe200078e00ac */
[----:B------:R-:W-:Y:S01]  /*66e0*/  HMMA.16816.F32.BF16 R128, R8, R26, R128 ;  /* 0x0000001a0880723c */ /* 0x000fe20000041880 */
[----:B------:R1:W-:Y:S01]  /*66f0*/  MUFU.EX2 R30, R3 ;  /* 0x00000003001e7308 */ /* 0x0003e20000000800 */
[----:B------:R-:W-:-:S06]  /*6700*/  MOV R172, R171 ;  /* 0x000000ab00ac7202 */ /* 0x000fcc0000000f00 */
[----:B----4-:R-:W-:Y:S01]  /*6710*/  HMMA.16816.F32.BF16 R140, R8, R20, R140 ;  /* 0x00000014088c723c */ /* 0x010fe2000004188c */
[----:B------:R-:W-:-:S07]  /*6720*/  IMAD.MOV.U32 R171, RZ, RZ, R168 ;  /* 0x000000ffffab7224 */ /* 0x000fce00078e00a8 */
[----:B------:R-:W-:Y:S01]  /*6730*/  HMMA.16816.F32.BF16 R144, R8, R22, R144 ;  /* 0x000000160890723c */ /* 0x000fe20000041890 */
[----:B-1----:R-:W-:-:S07]  /*6740*/  FFMA.FTZ R3, R173, c[0x0][0x2d0], -R6 ;  /* 0x0000b400ad037a23 */ /* 0x002fce0000010806 */
[C---:B------:R-:W-:Y:S01]  /*6750*/  HMMA.16816.F32.BF16 R156, R8.reuse, R16, R156 ;  /* 0x00000010089c723c */ /* 0x040fe2000004189c */
[----:B------:R1:W-:Y:S07]  /*6760*/  MUFU.EX2 R28, R3 ;  /* 0x00000003001c7308 */ /* 0x0003ee0000000800 */
[C---:B------:R-:W-:Y:S08]  /*6770*/  HMMA.16816.F32.BF16 R160, R8.reuse, R18, R88 ;  /* 0x0000001208a0723c */ /* 0x040ff00000041858 */
[----:B------:R-:W-:Y:S01]  /*6780*/  HMMA.16816.F32.BF16 R84, R8, R12, R84 ;  /* 0x0000000c0854723c */ /* 0x000fe20000041854 */
[----:B-1----:R-:W-:-:S07]  /*6790*/  FFMA.FTZ R3, R172, c[0x0][0x2d0], -R6 ;  /* 0x0000b400ac037a23 */ /* 0x002fce0000010806 */
[----:B------:R-:W-:Y:S07]  /*67a0*/  HMMA.16816.F32.BF16 R76, R8, R14, R76 ;  /* 0x0000000e084c723c */ /* 0x000fee000004184c */
[----:B------:R-:W-:Y:S02]  /*67b0*/  F2FP.BF16.PACK_AB R8, R69, R70 ;  /* 0x000000464508723e */ /* 0x000fe400000010ff */
[----:B---3--:R-:W-:Y:S02]  /*67c0*/  F2FP.BF16.PACK_AB R9, R57, R58 ;  /* 0x0000003a3909723e */ /* 0x008fe400000010ff */
[----:B------:R-:W-:-:S02]  /*67d0*/  F2FP.BF16.PACK_AB R10, R59, R68 ;  /* 0x000000443b0a723e */ /* 0x000fc400000010ff */
[----:B------:R-:W-:Y:S01]  /*67e0*/  F2FP.BF16.PACK_AB R11, R31, R56 ;  /* 0x000000381f0b723e */ /* 0x000fe200000010ff */
[----:B------:R-:W-:Y:S01]  /*67f0*/  IMAD.MOV.U32 R164, RZ, RZ, R155 ;  /* 0x000000ffffa47224 */ /* 0x000fe200078e009b */
[----:B------:R-:W-:Y:S01]  /*6800*/  MOV R155, R228 ;  /* 0x000000e4009b7202 */ /* 0x000fe20000000f00 */
[----:B------:R-:W-:-:S04]  /*6810*/  IMAD.MOV.U32 R170, RZ, RZ, R169 ;  /* 0x000000ffffaa7224 */ /* 0x000fc800078e00a9 */
[C---:B------:R-:W-:Y:S01]  /*6820*/  HMMA.16816.F32.BF16 R60, R8.reuse, R26, R60 ;  /* 0x0000001a083c723c */ /* 0x040fe2000004183c */
[----:B------:R1:W-:Y:S01]  /*6830*/  MUFU.EX2 R26, R3 ;  /* 0x00000003001a7308 */ /* 0x0003e20000000800 */
[----:B------:R-:W-:Y:S01]  /*6840*/  IMAD.MOV.U32 R169, RZ, RZ, R167 ;  /* 0x000000ffffa97224 */ /* 0x000fe200078e00a7 */
[----:B------:R-:W-:Y:S01]  /*6850*/  MOV R167, R166 ;  /* 0x000000a600a77202 */ /* 0x000fe20000000f00 */
[----:B------:R-:W-:Y:S02]  /*6860*/  IMAD.MOV.U32 R166, RZ, RZ, R165 ;  /* 0x000000ffffa67224 */ /* 0x000fe400078e00a5 */
[----:B------:R-:W-:Y:S02]  /*6870*/  IMAD.MOV.U32 R165, RZ, RZ, R164 ;  /* 0x000000ffffa57224 */ /* 0x000fe400078e00a4 */
[----:B------:R-:W-:Y:S01]  /*6880*/  HMMA.16816.F32.BF16 R64, R8, R24, R64 ;  /* 0x000000180840723c */ /* 0x000fe20000041840 */
[----:B------:R-:W-:Y:S01]  /*6890*/  MOV R164, R155 ;  /* 0x0000009b00a47202 */ /* 0x000fe20000000f00 */
[----:B------:R-:W-:Y:S01]  /*68a0*/  IMAD.MOV.U32 R168, RZ, RZ, R170 ;  /* 0x000000ffffa87224 */ /* 0x000fe200078e00aa */
[----:B------:R-:W-:Y:S01]  /*68b0*/  MOV R170, R169 ;  /* 0x000000a900aa7202 */ /* 0x000fe20000000f00 */
[----:B-1----:R-:W-:-:S02]  /*68c0*/  FFMA.FTZ R3, R171, c[0x0][0x2d0], -R5 ;  /* 0x0000b400ab037a23 */ /* 0x002fc40000010805 */
[----:B------:R-:W-:Y:S02]  /*68d0*/  IMAD.MOV.U32 R155, RZ, RZ, R151 ;  /* 0x000000ffff9b7224 */ /* 0x000fe400078e0097 */
[----:B------:R1:W-:Y:S01]  /*68e0*/  MUFU.EX2 R25, R3 ;  /* 0x0000000300197308 */ /* 0x0003e20000000800 */
[----:B------:R-:W-:Y:S01]  /*68f0*/  IMAD.MOV.U32 R151, RZ, RZ, R150 ;  /* 0x000000ffff977224 */ /* 0x000fe200078e0096 */
[----:B------:R-:W-:Y:S01]  /*6900*/  MOV R150, R149 ;  /* 0x0000009500967202 */ /* 0x000fe20000000f00 */
[----:B------:R-:W-:Y:S02]  /*6910*/  IMAD.MOV.U32 R169, RZ, RZ, R167 ;  /* 0x000000ffffa97224 */ /* 0x000fe400078e00a7 */
[----:B------:R-:W-:Y:S01]  /*6920*/  IMAD.MOV.U32 R167, RZ, RZ, R166 ;  /* 0x000000ffffa77224 */ /* 0x000fe200078e00a6 */
[----:B------:R-:W-:Y:S01]  /*6930*/  MOV R166, R165 ;  /* 0x000000a500a67202 */ /* 0x000fe20000000f00 */
[----:B------:R-:W-:Y:S01]  /*6940*/  IMAD.MOV.U32 R149, RZ, RZ, R119 ;  /* 0x000000ffff957224 */ /* 0x000fe200078e0077 */
[----:B------:R-:W-:Y:S01]  /*6950*/  MOV R181, R168 ;  /* 0x000000a800b57202 */ /* 0x000fe20000000f00 */
[----:B------:R-:W-:-:S02]  /*6960*/  IMAD.MOV.U32 R165, RZ, RZ, R164 ;  /* 0x000000ffffa57224 */ /* 0x000fc400078e00a4 */
[----:B-1----:R-:W-:Y:S02]  /*6970*/  FFMA.FTZ R3, R242, c[0x0][0x2d0], -R5 ;  /* 0x0000b400f2037a23 */ /* 0x002fe40000010805 */
[----:B------:R-:W-:Y:S02]  /*6980*/  IMAD.MOV.U32 R164, RZ, RZ, R155 ;  /* 0x000000ffffa47224 */ /* 0x000fe400078e009b */
[----:B------:R1:W-:Y:S01]  /*6990*/  MUFU.EX2 R24, R3 ;  /* 0x0000000300187308 */ /* 0x0003e20000000800 */
[----:B------:R-:W-:Y:S01]  /*69a0*/  MOV R155, R151 ;  /* 0x00000097009b7202 */ /* 0x000fe20000000f00 */
[----:B------:R-:W-:Y:S01]  /*69b0*/  IMAD.MOV.U32 R151, RZ, RZ, R150 ;  /* 0x000000ffff977224 */ /* 0x000fe200078e0096 */
[----:B------:R-:W-:Y:S01]  /*69c0*/  HMMA.16816.F32.BF16 R48, R8, R22, R48 ;  /* 0x000000160830723c */ /* 0x000fe20000041830 */
[----:B------:R-:W-:Y:S01]  /*69d0*/  IMAD.MOV.U32 R150, RZ, RZ, R149 ;  /* 0x000000ffff967224 */ /* 0x000fe200078e0095 */
[----:B------:R-:W-:Y:S01]  /*69e0*/  MOV R149, R148 ;  /* 0x0000009400957202 */ /* 0x000fe20000000f00 */
[----:B------:R-:W-:Y:S01]  /*69f0*/  IMAD.MOV.U32 R148, RZ, RZ, R132 ;  /* 0x000000ffff947224 */ /* 0x000fe200078e0084 */
[----:B------:R-:W-:Y:S01]  /*6a00*/  MOV R103, R167 ;  /* 0x000000a700677202 */ /* 0x000fe20000000f00 */
[----:B------:R-:W-:Y:S01]  /*6a10*/  IMAD.MOV.U32 R179, RZ, RZ, R170 ;  /* 0x000000ffffb37224 */ /* 0x000fe200078e00aa */
[----:B------:R-:W-:Y:S01]  /*6a20*/  MOV R176, R164 ;  /* 0x000000a400b07202 */ /* 0x000fe20000000f00 */
[----:B------:R-:W-:-:S02]  /*6a30*/  IMAD.MOV.U32 R180, RZ, RZ, R169 ;  /* 0x000000ffffb47224 */ /* 0x000fc400078e00a9 */
[----:B-1----:R-:W-:-:S04]  /*6a40*/  FFMA.FTZ R3, R243, c[0x0][0x2d0], -R5 ;  /* 0x0000b400f3037a23 */ /* 0x002fc80000010805 */
[----:B------:R1:W-:Y:S01]  /*6a50*/  MUFU.EX2 R23, R3 ;  /* 0x0000000300177308 */ /* 0x0003e20000000800 */
[----:B------:R-:W-:Y:S02]  /*6a60*/  IMAD.MOV.U32 R132, RZ, RZ, R92 ;  /* 0x000000ffff847224 */ /* 0x000fe400078e005c */
[----:B------:R-:W-:Y:S01]  /*6a70*/  IMAD.MOV.U32 R178, RZ, RZ, R166 ;  /* 0x000000ffffb27224 */ /* 0x000fe200078e00a6 */
[C---:B------:R-:W-:Y:S01]  /*6a80*/  HMMA.16816.F32.BF16 R52, R8.reuse, R20, R52 ;  /* 0x000000140834723c */ /* 0x040fe20000041834 */
[----:B------:R-:W-:Y:S02]  /*6a90*/  IMAD.MOV.U32 R177, RZ, RZ, R165 ;  /* 0x000000ffffb17224 */ /* 0x000fe400078e00a5 */
[----:B------:R-:W-:Y:S01]  /*6aa0*/  IMAD.MOV.U32 R172, RZ, RZ, R134 ;  /* 0x000000ffffac7224 */ /* 0x000fe200078e0086 */
[----:B------:R3:W4:Y:S01]  /*6ab0*/  MUFU.EX2 R21, R4 ;  /* 0x0000000400157308 */ /* 0x0007220000000800 */
[----:B------:R-:W-:Y:S02]  /*6ac0*/  IMAD.MOV.U32 R168, RZ, RZ, R155 ;  /* 0x000000ffffa87224 */ /* 0x000fe400078e009b */
[----:B-1----:R-:W-:Y:S01]  /*6ad0*/  FFMA.FTZ R3, R181, c[0x0][0x2d0], -R5 ;  /* 0x0000b400b5037a23 */ /* 0x002fe20000010805 */
[----:B------:R-:W-:Y:S01]  /*6ae0*/  HMMA.16816.F32.BF16 R44, R8, R12, R44 ;  /* 0x0000000c082c723c */ /* 0x000fe2000004182c */
[----:B------:R-:W-:Y:S01]  /*6af0*/  FFMA.FTZ R5, R180, c[0x0][0x2d0], -R7 ;  /* 0x0000b400b4057a23 */ /* 0x000fe20000010807 */
[----:B------:R-:W-:-:S02]  /*6b00*/  MOV R169, R135 ;  /* 0x0000008700a97202 */ /* 0x000fc40000000f00 */
[----:B------:R1:W-:Y:S01]  /*6b10*/  MUFU.EX2 R22, R3 ;  /* 0x0000000300167308 */ /* 0x0003e20000000800 */
[----:B------:R-:W-:Y:S01]  /*6b20*/  MOV R155, R132 ;  /* 0x00000084009b7202 */ /* 0x000fe20000000f00 */
[----:B------:R-:W-:Y:S02]  /*6b30*/  IMAD.MOV.U32 R170, RZ, RZ, R133 ;  /* 0x000000ffffaa7224 */ /* 0x000fe400078e0085 */
[----:B------:R-:W-:Y:S01]  /*6b40*/  IMAD.MOV.U32 R152, RZ, RZ, R231 ;  /* 0x000000ffff987224 */ /* 0x000fe200078e00e7 */
[C---:B------:R-:W-:Y:S01]  /*6b50*/  HMMA.16816.F32.BF16 R40, R8.reuse, R14, R40 ;  /* 0x0000000e0828723c */ /* 0x040fe20000041828 */
[--C-:B---3--:R-:W-:Y:S01]  /*6b60*/  FFMA.FTZ R4, R178, c[0x0][0x2d0], -R0.reuse ;  /* 0x0000b400b2047a23 */ /* 0x108fe20000010800 */
[----:B------:R-:W-:Y:S01]  /*6b70*/  MOV R175, R150 ;  /* 0x0000009600af7202 */ /* 0x000fe20000000f00 */
[--C-:B------:R-:W-:Y:S01]  /*6b80*/  FFMA.FTZ R12, R176, c[0x0][0x2d0], -R0.reuse ;  /* 0x0000b400b00c7a23 */ /* 0x100fe20000010800 */
[----:B------:R-:W-:Y:S01]  /*6b90*/  MOV R99, R137 ;  /* 0x0000008900637202 */ /* 0x000fe20000000f00 */
[----:B------:R-:W-:Y:S01]  /*6ba0*/  FFMA.FTZ R6, R177, c[0x0][0x2d0], -R0 ;  /* 0x0000b400b1067a23 */ /* 0x000fe20000010800 */
[----:B------:R3:W-:Y:S01]  /*6bb0*/  MUFU.EX2 R15, R5 ;  /* 0x00000005000f7308 */ /* 0x0007e20000000800 */
[----:B------:R-:W-:Y:S01]  /*6bc0*/  IMAD.MOV.U32 R173, RZ, RZ, R148 ;  /* 0x000000ffffad7224 */ /* 0x000fe200078e0094 */
[----:B------:R-:W-:Y:S01]  /*6bd0*/  HMMA.16816.F32.BF16 R32, R8, R16, R32 ;  /* 0x000000100820723c */ /* 0x000fe20000041820 */
[----:B------:R-:W-:Y:S01]  /*6be0*/  IMAD.MOV.U32 R174, RZ, RZ, R149 ;  /* 0x000000ffffae7224 */ /* 0x000fe200078e0095 */
[----:B------:R-:W2:Y:S01]  /*6bf0*/  LDSM.16.MT88.4 R132, [R224+0x3100] ;  /* 0x00310000e084783b */ /* 0x000ea20000004200 */
[----:B-1----:R-:W-:-:S02]  /*6c00*/  FFMA.FTZ R3, R179, c[0x0][0x2d0], -R7 ;  /* 0x0000b400b3037a23 */ /* 0x002fc40000010807 */
[----:B------:R-:W-:Y:S01]  /*6c10*/  FFMA.FTZ R7, R103, c[0x0][0x2d0], -R7 ;  /* 0x0000b40067077a23 */ /* 0x000fe20000010807 */
[----:B------:R-:W-:Y:S01]  /*6c20*/  LDSM.16.MT88.4 R164, [R225+0x3100] ;  /* 0x00310000e1a4783b */ /* 0x000fe20000004200 */
[----:B------:R-:W-:Y:S01]  /*6c30*/  IMAD.MOV.U32 R103, RZ, RZ, R172 ;  /* 0x000000ffff677224 */ /* 0x000fe200078e00ac */
[----:B------:R-:W-:Y:S01]  /*6c40*/  HMMA.16816.F32.BF16 R36, R8, R18, R36 ;  /* 0x000000120824723c */ /* 0x000fe20000041824 */
[----:B------:R-:W-:Y:S01]  /*6c50*/  FFMA.FTZ R0, R247, c[0x0][0x2d0], -R0 ;  /* 0x0000b400f7007a23 */ /* 0x000fe20000010800 */
[----:B------:R1:W1:Y:S01]  /*6c60*/  MUFU.EX2 R9, R4 ;  /* 0x0000000400097308 */ /* 0x0002620000000800 */
[----:B------:R-:W-:Y:S02]  /*6c70*/  FADD.FTZ R13, R244, R213 ;  /* 0x000000d5f40d7221 */ /* 0x000fe40000010000 */
[----:B---3--:R-:W-:Y:S01]  /*6c80*/  FADD.FTZ R5, R249, R245 ;  /* 0x000000f5f9057221 */ /* 0x008fe20000010000 */
[----:B------:R-:W-:Y:S01]  /*6c90*/  MOV R210, R173 ;  /* 0x000000ad00d27202 */ /* 0x000fe20000000f00 */
[----:B------:R-:W-:Y:S01]  /*6ca0*/  IMAD.MOV.U32 R209, RZ, RZ, R174 ;  /* 0x000000ffffd17224 */ /* 0x000fe200078e00ae */
[----:B------:R-:W-:Y:S02]  /*6cb0*/  LDSM.16.MT88.4 R16, [R226+0x3100] ;  /* 0x00310000e210783b */ /* 0x000fe40000004200 */
[----:B------:R3:W2:Y:S01]  /*6cc0*/  MUFU.EX2 R20, R3 ;  /* 0x0000000300147308 */ /* 0x0006a20000000800 */
[----:B------:R-:W-:-:S07]  /*6cd0*/  IMAD.MOV.U32 R96, RZ, RZ, R175 ;  /* 0x000000ffff607224 */ /* 0x000fce00078e00af */
[----:B------:R-:W-:Y:S01]  /*6ce0*/  MUFU.EX2 R11, R12 ;  /* 0x0000000c000b7308 */ /* 0x000fe20000000800 */
[----:B-1----:R-:W-:-:S04]  /*6cf0*/  FADD.FTZ R4, R170, R103 ;  /* 0x00000067aa047221 */ /* 0x002fc80000010000 */
[----:B------:R-:W-:-:S03]  /*6d00*/  FADD.FTZ R4, R125, R4 ;  /* 0x000000047d047221 */ /* 0x000fc60000010000 */
[----:B------:R1:W-:Y:S01]  /*6d10*/  MUFU.EX2 R12, R0 ;  /* 0x00000000000c7308 */ /* 0x0003e20000000800 */
[----:B---3--:R-:W-:-:S07]  /*6d20*/  FADD.FTZ R3, R155, R169 ;  /* 0x000000a99b037221 */ /* 0x008fce0000010000 */
[----:B------:R3:W2:Y:S01]  /*6d30*/  MUFU.EX2 R10, R6 ;  /* 0x00000006000a7308 */ /* 0x0006a20000000800 */
[----:B------:R-:W-:Y:S02]  /*6d40*/  IMAD.MOV.U32 R171, RZ, RZ, R151 ;  /* 0x000000ffffab7224 */ /* 0x000fe400078e0097 */
[----:B-1----:R-:W-:-:S05]  /*6d50*/  FADD.FTZ R0, R152, R13 ;  /* 0x0000000d98007221 */ /* 0x002fca0000010000 */
[----:B------:R1:W1:Y:S01]  /*6d60*/  MUFU.EX2 R14, R7 ;  /* 0x00000007000e7308 */ /* 0x0002620000000800 */
[----:B------:R-:W-:Y:S01]  /*6d70*/  IMAD.MOV.U32 R126, RZ, RZ, R232 ;  /* 0x000000ffff7e7224 */ /* 0x000fe200078e00e8 */
[----:B------:R-:W-:Y:S01]  /*6d80*/  MOV R169, R153 ;  /* 0x0000009900a97202 */ /* 0x000fe20000000f00 */
[----:B------:R-:W-:Y:S01]  /*6d90*/  IMAD.MOV.U32 R170, RZ, RZ, R154 ;  /* 0x000000ffffaa7224 */ /* 0x000fe200078e009a */
[----:B------:R-:W2:Y:S01]  /*6da0*/  LDSM.16.MT88.4 R148, [R227+0x3100] ;  /* 0x00310000e394783b */ /* 0x000ea20000004200 */
[----:B---3--:R-:W-:-:S03]  /*6db0*/  FADD.FTZ R6, R124, R5 ;  /* 0x000000057c067221 */ /* 0x008fc60000010000 */
[----:B------:R3:W5:Y:S01]  /*6dc0*/  LDL.LU R232, [R1+0x50] ;  /* 0x0000500001e87983 */ /* 0x0007620000300800 */
[----:B------:R-:W-:Y:S02]  /*6dd0*/  FADD.FTZ R5, R139, R3 ;  /* 0x000000038b057221 */ /* 0x000fe40000010000 */
[----:B------:R-:W-:Y:S01]  /*6de0*/  FADD.FTZ R3, R209, R4 ;  /* 0x00000004d1037221 */ /* 0x000fe20000010000 */
[----:B------:R3:W5:Y:S01]  /*6df0*/  LDL.LU R231, [R1+0x4c] ;  /* 0x00004c0001e77983 */ /* 0x0007620000300800 */
[----:B------:R-:W-:Y:S02]  /*6e00*/  FADD.FTZ R5, R96, R5 ;  /* 0x0000000560057221 */ /* 0x000fe40000010000 */
[----:B-1----:R-:W-:Y:S01]  /*6e10*/  FADD.FTZ R7, R138, R0 ;  /* 0x000000008a077221 */ /* 0x002fe20000010000 */
[----:B------:R3:W5:Y:S01]  /*6e20*/  LDL.LU R230, [R1+0x48] ;  /* 0x0000480001e67983 */ /* 0x0007620000300800 */
[----:B------:R-:W-:Y:S02]  /*6e30*/  FADD.FTZ R0, R210, R6 ;  /* 0x00000006d2007221 */ /* 0x000fe40000010000 */
[----:B------:R-:W-:-:S02]  /*6e40*/  FADD.FTZ R7, R252, R7 ;  /* 0x00000007fc077221 */ /* 0x000fc40000010000 */
[----:B------:R-:W-:Y:S02]  /*6e50*/  FADD.FTZ R6, R216, R0 ;  /* 0x00000000d8067221 */ /* 0x000fe40000010000 */
[----:B------:R-:W-:Y:S02]  /*6e60*/  FADD.FTZ R4, R171, R3 ;  /* 0x00000003ab047221 */ /* 0x000fe40000010000 */
[----:B------:R-:W-:Y:S02]  /*6e70*/  IMAD.MOV.U32 R127, RZ, RZ, R229 ;  /* 0x000000ffff7f7224 */ /* 0x000fe400078e00e5 */
[----:B------:R-:W-:Y:S01]  /*6e80*/  FADD.FTZ R3, R168, R5 ;  /* 0x00000005a8037221 */ /* 0x000fe20000010000 */
[----:B------:R3:W5:Y:S01]  /*6e90*/  LDL.LU R229, [R1+0x44] ;  /* 0x0000440001e57983 */ /* 0x0007620000300800 */
[----:B------:R-:W-:Y:S02]  /*6ea0*/  FADD.FTZ R0, R251, R7 ;  /* 0x00000007fb007221 */ /* 0x000fe40000010000 */
[----:B------:R-:W-:Y:S01]  /*6eb0*/  FADD.FTZ R8, R218, R6 ;  /* 0x00000006da087221 */ /* 0x000fe20000010000 */
[----:B------:R3:W5:Y:S01]  /*6ec0*/  LDL.LU R228, [R1+0x40] ;  /* 0x0000400001e47983 */ /* 0x0007620000300800 */
[----:B------:R-:W-:-:S02]  /*6ed0*/  IMAD.MOV.U32 R97, RZ, RZ, R126 ;  /* 0x000000ffff617224 */ /* 0x000fc400078e007e */
[----:B------:R-:W-:Y:S01]  /*6ee0*/  FADD.FTZ R7, R170, R4 ;  /* 0x00000004aa077221 */ /* 0x000fe20000010000 */
[----:B------:R3:W5:Y:S01]  /*6ef0*/  LDL.LU R119, [R1+0x3c] ;  /* 0x00003c0001777983 */ /* 0x0007620000300800 */
[----:B------:R-:W-:Y:S02]  /*6f00*/  IMAD.MOV.U32 R98, RZ, RZ, R127 ;  /* 0x000000ffff627224 */ /* 0x000fe400078e007f */
[----:B------:R-:W-:Y:S01]  /*6f10*/  FADD.FTZ R6, R169, R3 ;  /* 0x00000003a9067221 */ /* 0x000fe20000010000 */
[----:B------:R3:W5:Y:S01]  /*6f20*/  LDL.LU R92, [R1+0x38] ;  /* 0x00003800015c7983 */ /* 0x0007620000300800 */
[----:B------:R-:W-:Y:S02]  /*6f30*/  FADD.FTZ R5, R246, R0 ;  /* 0x00000000f6057221 */ /* 0x000fe40000010000 */
[----:B------:R-:W-:Y:S02]  /*6f40*/  FADD.FTZ R4, R220, R8 ;  /* 0x00000008dc047221 */ /* 0x000fe40000010000 */
[----:B------:R-:W-:-:S02]  /*6f50*/  FADD.FTZ R3, R97, R7 ;  /* 0x0000000761037221 */ /* 0x000fc40000010000 */
[----:B------:R-:W-:Y:S02]  /*6f60*/  IMAD.MOV.U32 R103, RZ, RZ, R136 ;  /* 0x000000ffff677224 */ /* 0x000fe400078e0088 */
[----:B------:R-:W-:Y:S02]  /*6f70*/  FADD.FTZ R0, R98, R6 ;  /* 0x0000000662007221 */ /* 0x000fe40000010000 */
[----:B------:R-:W-:Y:S02]  /*6f80*/  FADD.FTZ R6, R250, R5 ;  /* 0x00000005fa067221 */ /* 0x000fe40000010000 */
[----:B------:R-:W-:Y:S02]  /*6f90*/  FADD.FTZ R4, R217, R4 ;  /* 0x00000004d9047221 */ /* 0x000fe40000010000 */
[----:B------:R-:W-:Y:S02]  /*6fa0*/  FADD.FTZ R5, R99, R3 ;  /* 0x0000000363057221 */ /* 0x000fe40000010000 */
[----:B------:R-:W-:-:S02]  /*6fb0*/  FADD.FTZ R3, R103, R0 ;  /* 0x0000000067037221 */ /* 0x000fc40000010000 */
[----:B------:R-:W-:Y:S02]  /*6fc0*/  FADD.FTZ R0, R219, R6 ;  /* 0x00000006db007221 */ /* 0x000fe40000010000 */
        /* <DEDUP_REMOVED lines=63> */
[----:B----4-:R-:W-:Y:S02]  /*73c0*/  FADD.FTZ R3, R21, R0 ;  /* 0x0000000015037221 */ /* 0x010fe40000010000 */
[----:B------:R-:W-:-:S02]  /*73d0*/  FADD.FTZ R0, R9, R4 ;  /* 0x0000000409007221 */ /* 0x000fc40000010000 */
[----:B------:R-:W-:Y:S02]  /*73e0*/  FADD.FTZ R5, R29, R5 ;  /* 0x000000051d057221 */ /* 0x000fe40000010000 */
[----:B------:R-:W-:Y:S02]  /*73f0*/  FADD.FTZ R6, R25, R6 ;  /* 0x0000000619067221 */ /* 0x000fe40000010000 */
[----:B--2---:R-:W-:Y:S02]  /*7400*/  FADD.FTZ R4, R20, R3 ;  /* 0x0000000314047221 */ /* 0x004fe40000010000 */
        /* <DEDUP_REMOVED lines=10> */
[----:B------:R-:W-:Y:S01]  /*74b0*/  FADD.FTZ R3, R26, R3 ;  /* 0x000000031a037221 */ /* 0x000fe20000010000 */
[----:B------:R3:W-:Y:S04]  /*74c0*/  STL [R1+0x20], R5 ;  /* 0x0000200501007387 */ /* 0x0007e80000100800 */
[----:B------:R3:W-:Y:S04]  /*74d0*/  STL [R1+0x1c], R4 ;  /* 0x00001c0401007387 */ /* 0x0007e80000100800 */
[----:B------:R3:W-:Y:S04]  /*74e0*/  STL [R1+0x14], R0 ;  /* 0x0000140001007387 */ /* 0x0007e80000100800 */
[----:B------:R3:W-:Y:S01]  /*74f0*/  STL [R1+0x18], R3 ;  /* 0x0000180301007387 */ /* 0x0007e20000100800 */
[----:B------:R-:W-:-:S02]  /*7500*/  F2FP.BF16.PACK_AB R176, R30, R29 ;  /* 0x0000001d1eb0723e */ /* 0x000fc400000010ff */
[----:B------:R-:W-:Y:S02]  /*7510*/  F2FP.BF16.PACK_AB R177, R24, R25 ;  /* 0x0000001918b1723e */ /* 0x000fe400000010ff */
[----:B------:R-:W-:Y:S02]  /*7520*/  F2FP.BF16.PACK_AB R178, R26, R28 ;  /* 0x0000001c1ab2723e */ /* 0x000fe400000010ff */
[----:B------:R-:W-:Y:S02]  /*7530*/  F2FP.BF16.PACK_AB R179, R22, R23 ;  /* 0x0000001716b3723e */ /* 0x000fe400000010ff */
[----:B------:R-:W-:Y:S02]  /*7540*/  F2FP.BF16.PACK_AB R180, R20, R21 ;  /* 0x0000001514b4723e */ /* 0x000fe400000010ff */
[----:B------:R-:W-:Y:S02]  /*7550*/  F2FP.BF16.PACK_AB R181, R10, R9 ;  /* 0x000000090ab5723e */ /* 0x000fe400000010ff */
[----:B------:R-:W-:-:S02]  /*7560*/  F2FP.BF16.PACK_AB R182, R14, R15 ;  /* 0x0000000f0eb6723e */ /* 0x000fc400000010ff */
[----:B------:R-:W-:Y:S01]  /*7570*/  F2FP.BF16.PACK_AB R183, R12, R11 ;  /* 0x0000000b0cb7723e */ /* 0x000fe200000010ff */
[C---:B------:R-:W-:Y:S08]  /*7580*/  HMMA.16816.F32.BF16 R120, R176.reuse, R132, R120 ;  /* 0x00000084b078723c */ /* 0x040ff00000041878 */
[C---:B------:R-:W-:Y:S08]  /*7590*/  HMMA.16816.F32.BF16 R128, R176.reuse, R134, R128 ;  /* 0x00000086b080723c */ /* 0x040ff00000041880 */
[C---:B------:R-:W-:Y:S08]  /*75a0*/  HMMA.16816.F32.BF16 R140, R176.reuse, R148, R140 ;  /* 0x00000094b08c723c */ /* 0x040ff0000004188c */
[C---:B------:R-:W-:Y:S08]  /*75b0*/  HMMA.16816.F32.BF16 R144, R176.reuse, R150, R144 ;  /* 0x00000096b090723c */ /* 0x040ff00000041890 */
[C---:B------:R-:W-:Y:S08]  /*75c0*/  HMMA.16816.F32.BF16 R156, R176.reuse, R164, R156 ;  /* 0x000000a4b09c723c */ /* 0x040ff0000004189c */
[----:B------:R-:W-:Y:S08]  /*75d0*/  HMMA.16816.F32.BF16 R160, R176, R166, R160 ;  /* 0x000000a6b0a0723c */ /* 0x000ff000000418a0 */
[C---:B------:R-:W-:Y:S08]  /*75e0*/  HMMA.16816.F32.BF16 R124, R180.reuse, R132, R64 ;  /* 0x00000084b47c723c */ /* 0x040ff00000041840 */
[C---:B------:R-:W-:Y:S08]  /*75f0*/  HMMA.16816.F32.BF16 R136, R180.reuse, R148, R52 ;  /* 0x00000094b488723c */ /* 0x040ff00000041834 */
[----:B------:R-:W-:Y:S08]  /*7600*/  HMMA.16816.F32.BF16 R152, R180, R164, R32 ;  /* 0x000000a4b498723c */ /* 0x000ff00000041820 */
[----:B------:R-:W-:Y:S08]  /*7610*/  HMMA.16816.F32.BF16 R172, R176, R16, R84 ;  /* 0x00000010b0ac723c */ /* 0x000ff00000041854 */
[C---:B------:R-:W-:Y:S08]  /*7620*/  HMMA.16816.F32.BF16 R132, R180.reuse, R134, R60 ;  /* 0x00000086b484723c */ /* 0x040ff0000004183c */
[C---:B------:R-:W-:Y:S08]  /*7630*/  HMMA.16816.F32.BF16 R148, R180.reuse, R150, R48 ;  /* 0x00000096b494723c */ /* 0x040ff00000041830 */
[C---:B------:R-:W-:Y:S08]  /*7640*/  HMMA.16816.F32.BF16 R164, R180.reuse, R166, R36 ;  /* 0x000000a6b4a4723c */ /* 0x040ff00000041824 */
[----:B------:R-:W-:Y:S08]  /*7650*/  HMMA.16816.F32.BF16 R168, R180, R16, R44 ;  /* 0x00000010b4a8723c */ /* 0x000ff0000004182c */
[-C--:B------:R-:W-:Y:S08]  /*7660*/  HMMA.16816.F32.BF16 R176, R176, R18.reuse, R76 ;  /* 0x00000012b0b0723c */ /* 0x080ff0000004184c */
[----:B------:R-:W-:Y:S01]  /*7670*/  HMMA.16816.F32.BF16 R180, R180, R18, R40 ;  /* 0x00000012b4b4723c */ /* 0x000fe20000041828 */
[----:B------:R-:W-:Y:S07]  /*7680*/  @!P2 BRA `(.L_x_2) ;  /* 0x000057700000a947 */ /* 0x000fee0003800000 */
[----:B---3-5:R-:W-:Y:S01]  /*7690*/  SHF.R.S32.HI R103, RZ, 0x1f, R92 ;  /* 0x0000001fff677819 */ /* 0x028fe2000001145c */
[----:B------:R-:W-:Y:S01]  /*76a0*/  IMAD.MOV.U32 R116, RZ, RZ, R72 ;  /* 0x000000ffff747224 */ /* 0x000fe200078e0048 */
[----:B------:R-:W-:Y:S01]  /*76b0*/  MOV R3, R73 ;  /* 0x0000004900037202 */ /* 0x000fe20000000f00 */
[----:B------:R-:W-:Y:S01]  /*76c0*/  IMAD.MOV.U32 R118, RZ, RZ, R2 ;  /* 0x000000ffff767224 */ /* 0x000fe200078e0002 */
[----:B------:R-:W-:Y:S01]  /*76d0*/  MOV R117, R71 ;  /* 0x0000004700757202 */ /* 0x000fe20000000f00 */
[C---:B------:R-:W-:Y:S01]  /*76e0*/  IMAD.SHL.U32 R242, R92.reuse, 0x2, RZ ;  /* 0x000000025cf27824 */ /* 0x040fe200078e00ff */
[----:B------:R-:W-:Y:S01]  /*76f0*/  SHF.L.U64.HI R243, R92, 0x1, R103 ;  /* 0x000000015cf37819 */ /* 0x000fe20000010267 */
[----:B------:R-:W-:-:S09]  /*7700*/  UIADD3 UR9, UR9, -0x2, URZ ;  /* 0xfffffffe09097890 */ /* 0x000fd2000fffe03f */
[----:B------:R-:W2:Y:S02]  /*7710*/  LDL R103, [R1+0x28] ;  /* 0x0000280001677983 */ /* 0x000ea40000100800 */
[----:B--2---:R-:W-:Y:S01]  /*7720*/  SHF.L.U32 R241, R103, 0x1, RZ ;  /* 0x0000000167f17819 */ /* 0x004fe200000006ff */
[----:B------:R-:W-:Y:S05]  /*7730*/  BRA `(.L_x_3) ;  /* 0x0000041000007947 */ /* 0x000fea0003800000 */
.L_x_5:
[----:B------:R-:W2:Y:S01]  /*7740*/  LDL R4, [R1+0x24] ;  /* 0x0000240001047983 */ /* 0x000ea20000100800 */
[----:B------:R-:W-:Y:S01]  /*7750*/  UIMAD UR4, UR9, 0x70, UR11 ;  /* 0x00000070090478a4 */ /* 0x000fe2000f8e020b */
[----:B------:R-:W-:Y:S05]  /*7760*/  IMAD.MOV.U32 R248, RZ, RZ, RZ ;  /* 0x000000fffff87224 */ /* 0x000fea00078e00ff */
[----:B------:R-:W-:Y:S05]  /*7770*/  IMAD.U32 R2, RZ, RZ, UR4 ;  /* 0x00000004ff027e24 */ /* 0x000fea000f8e00ff */
[----:B--2---:R-:W-:Y:S05]  /*7780*/  IADD3 R2, R2, -0x70, R4 ;  /* 0xffffff9002027810 */ /* 0x004fea0007ffe004 */
[----:B------:R-:W-:Y:S04]  /*7790*/  @P0 IMAD.HI.U32 R4, R2, c[0x0][0x2bc], RZ ;  /* 0x0000af0002040a27 */ /* 0x000fe800078e00ff */
[----:B------:R-:W-:Y:S01]  /*77a0*/  IMAD.MOV.U32 R0, RZ, RZ, R2 ;  /* 0x000000ffff007224 */ /* 0x000fe200078e0002 */
[----:B------:R-:W-:Y:S04]  /*77b0*/  @P0 SHF.R.U32.HI R0, RZ, c[0x0][0x2c0], R4 ;  /* 0x0000b000ff000a19 */ /* 0x000fe80000011604 */
[C---:B------:R-:W-:Y:S04]  /*77c0*/  @!P1 IADD3 R5, P2, R0.reuse, UR16, RZ ;  /* 0x0000001000059c10 */ /* 0x040fe8000ff5e0ff */
[----:B------:R-:W-:Y:S01]  /*77d0*/  @!P1 LEA.HI.X.SX32 R6, R0, UR14, 0x1, P2 ;  /* 0x0000000e00069c11 */ /* 0x000fe200090f0eff */
[----:B------:R-:W-:Y:S01]  /*77e0*/  IMAD.MOV R0, RZ, RZ, -R0 ;  /* 0x000000ffff007224 */ /* 0x000fe200078e0a00 */
[C---:B------:R-:W-:Y:S03]  /*77f0*/  @!P1 LEA R4, P2, R5.reuse, c[0x0][0x2a0], 0x2 ;  /* 0x0000a80005049a11 */ /* 0x040fe600078410ff */
[----:B------:R-:W-:Y:S01]  /*7800*/  IMAD R7, R0, c[0x0][0x2b8], R2 ;  /* 0x0000ae0000077a24 */ /* 0x000fe200078e0202 */
[----:B------:R-:W-:Y:S04]  /*7810*/  @!P1 LEA.HI.X R5, R5, c[0x0][0x2a4], R6, 0x2, P2 ;  /* 0x0000a90005059a11 */ /* 0x000fe800010f1406 */
[----:B------:R-:W-:Y:S01]  /*7820*/  STL [R1+0x10], R7 ;  /* 0x0000100701007387 */ /* 0x000fe20000100800 */
[----:B------:R-:W-:Y:S03]  /*7830*/  SHF.R.S32.HI R0, RZ, 0x1f, R7 ;  /* 0x0000001fff007819 */ /* 0x000fe60000011407 */
[----:B------:R1:W2:Y:S02]  /*7840*/  @!P1 LDG.E R248, [R4.64] ;  /* 0x0000000c04f89981 */ /* 0x0002a4000c1e1900 */
[----:B------:R-:W-:Y:S04]  /*7850*/  IMAD R0, R0, c[0x0][0x1e0], RZ ;  /* 0x0000780000007a24 */ /* 0x000fe800078e02ff */
[C---:B------:R-:W-:Y:S02]  /*7860*/  IMAD R0, R7.reuse, c[0x0][0x1e4], R0 ;  /* 0x0000790007007a24 */ /* 0x040fe400078e0200 */
[----:B-1----:R-:W-:Y:S04]  /*7870*/  IMAD.WIDE.U32 R4, R7, c[0x0][0x1e0], RZ ;  /* 0x0000780007047a25 */ /* 0x002fe800078e00ff */
[----:B------:R-:W-:Y:S01]  /*7880*/  IMAD.IADD R5, R5, 0x1, R0 ;  /* 0x0000000105057824 */ /* 0x000fe200078e0200 */
[----:B--2---:R-:W-:Y:S03]  /*7890*/  SHF.R.S32.HI R2, RZ, 0x1f, R248 ;  /* 0x0000001fff027819 */ /* 0x004fe600000114f8 */
[----:B------:R-:W-:Y:S04]  /*78a0*/  IMAD.WIDE.U32 R4, R248, c[0x0][0x1f0], R4 ;  /* 0x00007c00f8047a25 */ /* 0x000fe800078e0004 */
[----:B------:R-:W-:Y:S01]  /*78b0*/  IMAD R2, R2, c[0x0][0x1f0], RZ ;  /* 0x00007c0002027a24 */ /* 0x000fe200078e02ff */
[----:B------:R-:W-:Y:S03]  /*78c0*/  IADD3 R0, P4, R4, UR20, RZ ;  /* 0x0000001404007c10 */ /* 0x000fe6000ff9e0ff */
[----:B------:R-:W-:Y:S01]  /*78d0*/  IMAD R4, R248, c[0x0][0x1f4], R2 ;  /* 0x00007d00f8047a24 */ /* 0x000fe200078e0202 */
[C---:B------:R-:W-:Y:S04]  /*78e0*/  LEA R2, P2, R0.reuse, c[0x0][0x1c8], 0x1 ;  /* 0x0000720000027a11 */ /* 0x040fe800078408ff */
[----:B------:R-:W-:Y:S01]  /*78f0*/  IADD3.X R4, R5, UR15, R4, P4, !PT ;  /* 0x0000000f05047c10 */ /* 0x000fe2000a7fe404 */
[----:B------:R-:W1:Y:S03]  /*7900*/  SHFL.IDX PT, R6, R2, RZ, 0x181f ;  /* 0x00181fff02067589 */ /* 0x000e6600000e0000 */
[----:B------:R-:W-:Y:S01]  /*7910*/  LEA.HI.X R0, R0, c[0x0][0x1cc], R4, 0x1, P2 ;  /* 0x0000730000007a11 */ /* 0x000fe200010f0c04 */
[----:B------:R-:W-:Y:S04]  /*7920*/  SHFL.IDX PT, R12, R2, 0x2, 0x181f ;  /* 0x00581f00020c7f89 */ /* 0x000fe800000e0000 */
[----:B------:R-:W2:Y:S04]  /*7930*/  SHFL.IDX PT, R7, R0, RZ, 0x181f ;  /* 0x00181fff00077589 */ /* 0x000ea800000e0000 */
[----:B------:R-:W3:Y:S04]  /*7940*/  SHFL.IDX PT, R4, R2, 0x1, 0x181f ;  /* 0x00381f0002047f89 */ /* 0x000ee800000e0000 */
[----:B------:R-:W4:Y:S04]  /*7950*/  SHFL.IDX PT, R5, R0, 0x1, 0x181f ;  /* 0x00381f0000057f89 */ /* 0x000f2800000e0000 */
[----:B------:R-:W5:Y:S04]  /*7960*/  SHFL.IDX PT, R10, R2, 0x3, 0x181f ;  /* 0x00781f00020a7f89 */ /* 0x000f6800000e0000 */
[----:B------:R-:W5:Y:S01]  /*7970*/  SHFL.IDX PT, R9, R0, 0x2, 0x181f ;  /* 0x00581f0000097f89 */ /* 0x000f6200000e0000 */
[-C--:B-1----:R-:W-:Y:S03]  /*7980*/  IADD3 R6, P4, R6, R242.reuse, RZ ;  /* 0x000000f206067210 */ /* 0x082fe60007f9e0ff */
[----:B------:R-:W1:Y:S04]  /*7990*/  SHFL.IDX PT, R8, R2, 0x4, 0x181f ;  /* 0x00981f0002087f89 */ /* 0x000e6800000e0000 */
[----:B------:R-:W1:Y:S01]  /*79a0*/  SHFL.IDX PT, R11, R2, 0x5, 0x181f ;  /* 0x00b81f00020b7f89 */ /* 0x000e6200000e0000 */
[--C-:B--2---:R-:W-:Y:S03]  /*79b0*/  IMAD.X R7, R7, 0x1, R243.reuse, P4 ;  /* 0x0000000107077824 */ /* 0x104fe600020e06f3 */
[----:B------:R-:W2:Y:S01]  /*79c0*/  SHFL.IDX PT, R16, R0, 0x3, 0x181f ;  /* 0x00781f0000107f89 */ /* 0x000ea200000e0000 */
[-C--:B---3--:R-:W-:Y:S03]  /*79d0*/  IADD3 R4, P2, R4, R242.reuse, RZ ;  /* 0x000000f204047210 */ /* 0x088fe60007f5e0ff */
[----:B------:R3:W-:Y:S01]  /*79e0*/  LDGSTS.E.BYPASS.LTC128B.128 [R241+0x3900], [R6.64], !P3 ;  /* 0x0390000006f17fae */ /* 0x0007e2000d901d4c */
[-C--:B----4-:R-:W-:Y:S02]  /*79f0*/  IADD3.X R5, R5, R243.reuse, RZ, P2, !PT ;  /* 0x000000f305057210 */ /* 0x090fe400017fe4ff */
[-C--:B------:R-:W-:Y:S01]  /*7a00*/  IADD3 R12, P2, R12, R242.reuse, RZ ;  /* 0x000000f20c0c7210 */ /* 0x080fe20007f5e0ff */
[----:B------:R-:W4:Y:S01]  /*7a10*/  SHFL.IDX PT, R15, R0, 0x4, 0x181f ;  /* 0x00981f00000f7f89 */ /* 0x000f2200000e0000 */
[-C--:B-----5:R-:W-:Y:S03]  /*7a20*/  IADD3 R10, P6, R10, R242.reuse, RZ ;  /* 0x000000f20a0a7210 */ /* 0x0a0fe60007fde0ff */
[----:B------:R5:W-:Y:S01]  /*7a30*/  LDGSTS.E.BYPASS.LTC128B.128 [R241+0x4100], [R4.64], !P3 ;  /* 0x0410000004f17fae */ /* 0x000be2000d901d4c */
[--C-:B------:R-:W-:Y:S03]  /*7a40*/  IMAD.X R13, R9, 0x1, R243.reuse, P2 ;  /* 0x00000001090d7824 */ /* 0x100fe600010e06f3 */
[----:B------:R-:W5:Y:S01]  /*7a50*/  SHFL.IDX PT, R2, R2, 0x6, 0x181f ;  /* 0x00d81f0002027f89 */ /* 0x000f6200000e0000 */
[-C--:B-1----:R-:W-:Y:S03]  /*7a60*/  IADD3 R8, P5, R8, R242.reuse, RZ ;  /* 0x000000f208087210 */ /* 0x082fe60007fbe0ff */
[----:B------:R-:W1:Y:S04]  /*7a70*/  SHFL.IDX PT, R14, R0, 0x5, 0x181f ;  /* 0x00b81f00000e7f89 */ /* 0x000e6800000e0000 */
[----:B------:R-:W1:Y:S04]  /*7a80*/  SHFL.IDX PT, R0, R0, 0x6, 0x181f ;  /* 0x00d81f0000007f89 */ /* 0x000e6800000e0000 */
[----:B------:R1:W-:Y:S01]  /*7a90*/  LDGSTS.E.BYPASS.LTC128B.128 [R241+0x4900], [R12.64], !P3 ;  /* 0x049000000cf17fae */ /* 0x0003e2000d901d4c */
[-C--:B---3--:R-:W-:Y:S01]  /*7aa0*/  IADD3 R6, P4, R11, R242.reuse, RZ ;  /* 0x000000f20b067210 */ /* 0x088fe20007f9e0ff */
[--C-:B--2---:R-:W-:Y:S02]  /*7ab0*/  IMAD.X R11, R16, 0x1, R243.reuse, P6 ;  /* 0x00000001100b7824 */ /* 0x104fe400030e06f3 */
[--C-:B----4-:R-:W-:Y:S03]  /*7ac0*/  IMAD.X R9, R15, 0x1, R243.reuse, P5 ;  /* 0x000000010f097824 */ /* 0x110fe600028e06f3 */
[----:B------:R2:W-:Y:S01]  /*7ad0*/  LDGSTS.E.BYPASS.LTC128B.128 [R241+0x5100], [R10.64], !P3 ;  /* 0x051000000af17fae */ /* 0x0005e2000d901d4c */
[----:B-----5:R-:W-:Y:S03]  /*7ae0*/  IADD3 R4, P2, R2, R242, RZ ;  /* 0x000000f202047210 */ /* 0x020fe60007f5e0ff */
[----:B------:R2:W-:Y:S01]  /*7af0*/  LDGSTS.E.BYPASS.LTC128B.128 [R241+0x5900], [R8.64], !P3 ;  /* 0x0590000008f17fae */ /* 0x0005e2000d901d4c */
[----:B-1----:R-:W-:Y:S01]  /*7b00*/  IADD3.X R7, R14, R243, RZ, P4, !PT ;  /* 0x000000f30e077210 */ /* 0x002fe200027fe4ff */
[----:B------:R-:W-:Y:S04]  /*7b10*/  IMAD.X R5, R0, 0x1, R243, P2 ;  /* 0x0000000100057824 */ /* 0x000fe800010e06f3 */
[----:B------:R2:W-:Y:S04]  /*7b20*/  LDGSTS.E.BYPASS.LTC128B.128 [R241+0x6100], [R6.64], !P3 ;  /* 0x0610000006f17fae */ /* 0x0005e8000d901d4c */
[----:B------:R2:W-:Y:S01]  /*7b30*/  LDGSTS.E.BYPASS.LTC128B.128 [R241+0x6900], [R4.64], !P3 ;  /* 0x0690000004f17fae */ /* 0x0005e2000d901d4c */
[----:B------:R-:W-:-:S05]  /*7b40*/  BRA `(.L_x_4) ;  /* 0x00001b1000007947 */ /* 0x000fca0003800000 */
.L_x_3:
[----:B------:R-:W2:Y:S01]  /*7b50*/  LDL R2, [R1+0x10] ;  /* 0x0000100001027983 */ /* 0x000ea20000100800 */
[----:B------:R-:W-:Y:S04]  /*7b60*/  DEPBAR.LE SB0, 0x0 ;  /* 0x000080000000791a */ /* 0x000fe80000000000 */
[----:B------:R-:W-:Y:S01]  /*7b70*/  BAR.SYNC.DEFER_BLOCKING 0x0 ;  /* 0x0000000000007b1d */ /* 0x000fe20000010000 */
[----:B------:R-:W-:Y:S07]  /*7b80*/  UISETP.GE.AND UP0, UPT, UR9, 0x1, UPT ;  /* 0x000000010900788c */ /* 0x000fee000bf06270 */
[----:B------:R-:W-:Y:S08]  /*7b90*/  LDSM.16.M88.4 R112, [R230+0x7100] ;  /* 0x00710000e670783b */ /* 0x000ff00000000200 */
[----:B------:R-:W1:Y:S08]  /*7ba0*/  LDSM.16.M88.4 R16, [R119+0x3900] ;  /* 0x003900007710783b */ /* 0x000e700000000200 */
[----:B------:R-:W3:Y:S08]  /*7bb0*/  LDSM.16.M88.4 R108, [R230+0x9100] ;  /* 0x00910000e66c783b */ /* 0x000ef00000000200 */
[----:B------:R-:W4:Y:S08]  /*7bc0*/  LDSM.16.M88.4 R32, [R119+0x4100] ;  /* 0x004100007720783b */ /* 0x000f300000000200 */
[----:B------:R-:W5:Y:S08]  /*7bd0*/  LDSM.16.M88.4 R48, [R119+0x4900] ;  /* 0x004900007730783b */ /* 0x000f700000000200 */
[----:B------:R-:W1:Y:S08]  /*7be0*/  LDSM.16.M88.4 R64, [R119+0x5100] ;  /* 0x005100007740783b */ /* 0x000e700000000200 */
[----:B------:R-:W1:Y:S08]  /*7bf0*/  LDSM.16.M88.4 R80, [R119+0x5900] ;  /* 0x005900007750783b */ /* 0x000e700000000200 */
[----:B------:R-:W-:Y:S08]  /*7c00*/  LDSM.16.M88.4 R96, [R119+0x6100] ;  /* 0x006100007760783b */ /* 0x000ff00000000200 */
[----:B------:R-:W-:Y:S08]  /*7c10*/  LDSM.16.M88.4 R184, [R119+0x6900] ;  /* 0x0069000077b8783b */ /* 0x000ff00000000200 */
[----:B------:R-:W-:Y:S08]  /*7c20*/  LDSM.16.M88.4 R188, [R233+0x7100] ;  /* 0x00710000e9bc783b */ /* 0x000ff00000000200 */
[----:B------:R-:W-:Y:S08]  /*7c30*/  LDSM.16.M88.4 R192, [R234] ;  /* 0x00000000eac0783b */ /* 0x000ff00000000200 */
[----:B------:R-:W-:Y:S08]  /*7c40*/  LDSM.16.M88.4 R196, [R233+0x9100] ;  /* 0x00910000e9c4783b */ /* 0x000ff00000000200 */
[----:B------:R-:W-:Y:S08]  /*7c50*/  LDSM.16.M88.4 R200, [R240] ;  /* 0x00000000f0c8783b */ /* 0x000ff00000000200 */
[----:B------:R-:W-:Y:S08]  /*7c60*/  LDSM.16.M88.4 R204, [R239] ;  /* 0x00000000efcc783b */ /* 0x000ff00000000200 */
[----:B------:R-:W-:Y:S08]  /*7c70*/  LDSM.16.M88.4 R208, [R238] ;  /* 0x00000000eed0783b */ /* 0x000ff00000000200 */
[----:B------:R-:W-:Y:S08]  /*7c80*/  LDSM.16.M88.4 R212, [R237] ;  /* 0x00000000edd4783b */ /* 0x000ff00000000200 */
[----:B------:R-:W-:Y:S08]  /*7c90*/  LDSM.16.M88.4 R216, [R236] ;  /* 0x00000000ecd8783b */ /* 0x000ff00000000200 */
[----:B------:R-:W-:Y:S01]  /*7ca0*/  LDSM.16.M88.4 R220, [R235] ;  /* 0x00000000ebdc783b */ /* 0x000fe20000000200 */
[----:B--2---:R-:W-:Y:S01]  /*7cb0*/  IMAD.WIDE.U32 R52, R2, c[0x0][0x208], RZ ;  /* 0x0000820002347a25 */ /* 0x004fe200078e00ff */
[-C--:B-1----:R-:W-:Y:S03]  /*7cc0*/  HMMA.16816.F32.BF16 R4, R112, R16.reuse, RZ ;  /* 0x000000107004723c */ /* 0x082fe600000418ff */
[----:B------:R-:W-:Y:S05]  /*7cd0*/  SHF.R.S32.HI R0, RZ, 0x1f, R2 ;  /* 0x0000001fff007819 */ /* 0x000fea0000011402 */
[C---:B---3--:R-:W-:Y:S04]  /*7ce0*/  HMMA.16816.F32.BF16 R8, R108.reuse, R16, RZ ;  /* 0x000000106c08723c */ /* 0x048fe800000418ff */
[----:B------:R-:W-:Y:S04]  /*7cf0*/  IMAD R0, R0, c[0x0][0x208], RZ ;  /* 0x0000820000007a24 */ /* 0x000fe800078e02ff */
[-C--:B------:R-:W-:Y:S01]  /*7d00*/  HMMA.16816.F32.BF16 R12, R108, R18.reuse, RZ ;  /* 0x000000126c0c723c */ /* 0x080fe200000418ff */
[----:B------:R-:W-:Y:S05]  /*7d10*/  IMAD R0, R2, c[0x0][0x20c], R0 ;  /* 0x0000830002007a24 */ /* 0x000fea00078e0200 */
[----:B------:R-:W-:Y:S02]  /*7d20*/  IADD3 R53, R53, R0, RZ ;  /* 0x0000000035357210 */ /* 0x000fe40007ffe0ff */
[C---:B------:R-:W-:Y:S04]  /*7d30*/  HMMA.16816.F32.BF16 R16, R112.reuse, R18, RZ ;  /* 0x000000127010723c */ /* 0x040fe800000418ff */
[----:B------:R-:W-:Y:S01]  /*7d40*/  IMAD.WIDE.U32 R60, R248, c[0x0][0x218], R52 ;  /* 0x00008600f83c7a25 */ /* 0x000fe200078e0034 */
[----:B------:R-:W-:Y:S03]  /*7d50*/  SHF.R.S32.HI R0, RZ, 0x1f, R248 ;  /* 0x0000001fff007819 */ /* 0x000fe600000114f8 */
[-C--:B----4-:R-:W-:Y:S01]  /*7d60*/  HMMA.16816.F32.BF16 R20, R112, R32.reuse, RZ ;  /* 0x000000207014723c */ /* 0x090fe200000418ff */
[----:B------:R-:W-:Y:S03]  /*7d70*/  IADD3 R2, P2, R60, UR22, RZ ;  /* 0x000000163c027c10 */ /* 0x000fe6000ff5e0ff */
[----:B------:R-:W-:Y:S04]  /*7d80*/  IMAD R0, R0, c[0x0][0x218], RZ ;  /* 0x0000860000007a24 */ /* 0x000fe800078e02ff */
[C---:B------:R-:W-:Y:S04]  /*7d90*/  HMMA.16816.F32.BF16 R24, R108.reuse, R32, RZ ;  /* 0x000000206c18723c */ /* 0x040fe800000418ff */
[----:B------:R-:W-:Y:S04]  /*7da0*/  IMAD R0, R248, c[0x0][0x21c], R0 ;  /* 0x00008700f8007a24 */ /* 0x000fe800078e0200 */
[-C--:B------:R-:W-:Y:S08]  /*7db0*/  HMMA.16816.F32.BF16 R28, R108, R34.reuse, RZ ;  /* 0x000000226c1c723c */ /* 0x080ff000000418ff */
[C---:B------:R-:W-:Y:S08]  /*7dc0*/  HMMA.16816.F32.BF16 R32, R112.reuse, R34, RZ ;  /* 0x000000227020723c */ /* 0x040ff000000418ff */
[-C--:B-----5:R-:W-:Y:S08]  /*7dd0*/  HMMA.16816.F32.BF16 R36, R112, R48.reuse, RZ ;  /* 0x000000307024723c */ /* 0x0a0ff000000418ff */
[C---:B------:R-:W-:Y:S08]  /*7de0*/  HMMA.16816.F32.BF16 R40, R108.reuse, R48, RZ ;  /* 0x000000306c28723c */ /* 0x040ff000000418ff */
[-C--:B------:R-:W-:Y:S08]  /*7df0*/  HMMA.16816.F32.BF16 R44, R108, R50.reuse, RZ ;  /* 0x000000326c2c723c */ /* 0x080ff000000418ff */
[C---:B------:R-:W-:Y:S08]  /*7e00*/  HMMA.16816.F32.BF16 R48, R112.reuse, R50, RZ ;  /* 0x000000327030723c */ /* 0x040ff000000418ff */
[-C--:B------:R-:W-:Y:S08]  /*7e10*/  HMMA.16816.F32.BF16 R52, R112, R64.reuse, RZ ;  /* 0x000000407034723c */ /* 0x080ff000000418ff */
[C---:B------:R-:W-:Y:S07]  /*7e20*/  HMMA.16816.F32.BF16 R56, R108.reuse, R64, RZ ;  /* 0x000000406c38723c */ /* 0x040fee00000418ff */
[----:B------:R-:W-:Y:S02]  /*7e30*/  IADD3.X R64, R61, UR5, R0, P2, !PT ;  /* 0x000000053d407c10 */ /* 0x000fe400097fe400 */
[C---:B------:R-:W-:Y:S01]  /*7e40*/  LEA R0, P2, R2.reuse, c[0x0][0x1f8], 0x1 ;  /* 0x00007e0002007a11 */ /* 0x040fe200078408ff */
[-C--:B------:R-:W-:Y:S03]  /*7e50*/  HMMA.16816.F32.BF16 R60, R108, R66.reuse, RZ ;  /* 0x000000426c3c723c */ /* 0x080fe600000418ff */
[----:B------:R-:W-:Y:S01]  /*7e60*/  LEA.HI.X R2, R2, c[0x0][0x1fc], R64, 0x1, P2 ;  /* 0x00007f0002027a11 */ /* 0x000fe200010f0c40 */
[----:B------:R-:W1:Y:S04]  /*7e70*/  SHFL.IDX PT, R84, R0, RZ, 0x181f ;  /* 0x00181fff00547589 */ /* 0x000e6800000e0000 */
[C---:B------:R-:W-:Y:S04]  /*7e80*/  HMMA.16816.F32.BF16 R64, R112.reuse, R66, RZ ;  /* 0x000000427040723c */ /* 0x040fe800000418ff */
[----:B------:R-:W2:Y:S04]  /*7e90*/  SHFL.IDX PT, R85, R2, RZ, 0x181f ;  /* 0x00181fff02557589 */ /* 0x000ea800000e0000 */
[-C--:B------:R-:W-:Y:S04]  /*7ea0*/  HMMA.16816.F32.BF16 R68, R112, R80.reuse, RZ ;  /* 0x000000507044723c */ /* 0x080fe800000418ff */
[----:B------:R-:W3:Y:S04]  /*7eb0*/  SHFL.IDX PT, R88, R0, 0x1, 0x181f ;  /* 0x00381f0000587f89 */ /* 0x000ee800000e0000 */
[C---:B------:R-:W-:Y:S04]  /*7ec0*/  HMMA.16816.F32.BF16 R72, R108.reuse, R80, RZ ;  /* 0x000000506c48723c */ /* 0x040fe800000418ff */
[-C--:B-1----:R-:W-:Y:S01]  /*7ed0*/  IADD3 R84, P2, R84, R242.reuse, RZ ;  /* 0x000000f254547210 */ /* 0x082fe20007f5e0ff */
[----:B------:R-:W1:Y:S03]  /*7ee0*/  SHFL.IDX PT, R89, R2, 0x1, 0x181f ;  /* 0x00381f0002597f89 */ /* 0x000e6600000e0000 */
[-C--:B------:R-:W-:Y:S01]  /*7ef0*/  HMMA.16816.F32.BF16 R76, R108, R82.reuse, RZ ;  /* 0x000000526c4c723c */ /* 0x080fe200000418ff */
[-C--:B--2---:R-:W-:Y:S04]  /*7f00*/  IADD3.X R85, R85, R243.reuse, RZ, P2, !PT ;  /* 0x000000f355557210 */ /* 0x084fe800017fe4ff */
[----:B------:R-:W2:Y:S03]  /*7f10*/  SHFL.IDX PT, R94, R0, 0x2, 0x181f ;  /* 0x00581f00005e7f89 */ /* 0x000ea600000e0000 */
[C---:B------:R-:W-:Y:S04]  /*7f20*/  HMMA.16816.F32.BF16 R80, R112.reuse, R82, RZ ;  /* 0x000000527050723c */ /* 0x040fe800000418ff */
[-C--:B---3--:R-:W-:Y:S01]  /*7f30*/  IADD3 R88, P5, R88, R242.reuse, RZ ;  /* 0x000000f258587210 */ /* 0x088fe20007fbe0ff */
[----:B------:R3:W-:Y:S03]  /*7f40*/  LDGSTS.E.BYPASS.LTC128B.128 [R241+0x100], [R84.64], !P3 ;  /* 0x0010000054f17fae */ /* 0x0007e6000d901d4c */
[-C--:B-1----:R-:W-:Y:S05]  /*7f50*/  IADD3.X R89, R89, R243.reuse, RZ, P5, !PT ;  /* 0x000000f359597210 */ /* 0x082fea0002ffe4ff */
[----:B------:R-:W1:Y:S01]  /*7f60*/  SHFL.IDX PT, R92, R0, 0x3, 0x181f ;  /* 0x00781f00005c7f89 */ /* 0x000e6200000e0000 */
[-C--:B--2---:R-:W-:Y:S07]  /*7f70*/  IADD3 R94, P4, R94, R242.reuse, RZ ;  /* 0x000000f25e5e7210 */ /* 0x084fee0007f9e0ff */
[----:B------:R2:W-:Y:S08]  /*7f80*/  LDGSTS.E.BYPASS.LTC128B.128 [R241+0x900], [R88.64], !P3 ;  /* 0x0090000058f17fae */ /* 0x0005f0000d901d4c */
[----:B------:R-:W4:Y:S01]  /*7f90*/  SHFL.IDX PT, R91, R2, 0x2, 0x181f ;  /* 0x00581f00025b7f89 */ /* 0x000f2200000e0000 */
[-C--:B---3--:R-:W-:Y:S01]  /*7fa0*/  HMMA.16816.F32.BF16 R84, R112, R96.reuse, RZ ;  /* 0x000000607054723c */ /* 0x088fe200000418ff */
[-C--:B-1----:R-:W-:Y:S06]  /*7fb0*/  IADD3 R92, P2, R92, R242.reuse, RZ ;  /* 0x000000f25c5c7210 */ /* 0x082fec0007f5e0ff */
[----:B------:R-:W1:Y:S08]  /*7fc0*/  SHFL.IDX PT, R90, R2, 0x3, 0x181f ;  /* 0x00781f00025a7f89 */ /* 0x000e7000000e0000 */
[----:B------:R-:W3:Y:S01]  /*7fd0*/  SHFL.IDX PT, R100, R0, 0x4, 0x181f ;  /* 0x00981f0000647f89 */ /* 0x000ee200000e0000 */
[-C--:B----4-:R-:W-:Y:S07]  /*7fe0*/  IADD3.X R95, R91, R243.reuse, RZ, P4, !PT ;  /* 0x000000f35b5f7210 */ /* 0x090fee00027fe4ff */
[----:B------:R-:W4:Y:S08]  /*7ff0*/  SHFL.IDX PT, R103, R2, 0x4, 0x181f ;  /* 0x00981f0002677f89 */ /* 0x000f3000000e0000 */
[----:B------:R5:W-:Y:S01]  /*8000*/  LDGSTS.E.BYPASS.LTC128B.128 [R241+0x1100], [R94.64], !P3 ;  /* 0x011000005ef17fae */ /* 0x000be2000d901d4c */
[-C--:B-1----:R-:W-:Y:S02]  /*8010*/  IADD3.X R93, R90, R243.reuse, RZ, P2, !PT ;  /* 0x000000f35a5d7210 */ /* 0x082fe400017fe4ff */
[C---:B--2---:R-:W-:Y:S05]  /*8020*/  HMMA.16816.F32.BF16 R88, R108.reuse, R96, RZ ;  /* 0x000000606c58723c */ /* 0x044fea00000418ff */
[----:B------:R5:W-:Y:S02]  /*8030*/  LDGSTS.E.BYPASS.LTC128B.128 [R241+0x1900], [R92.64], !P3 ;  /* 0x019000005cf17fae */ /* 0x000be4000d901d4c */
[-C--:B---3--:R-:W-:Y:S05]  /*8040*/  IADD3 R96, P5, R100, R242.reuse, RZ ;  /* 0x000000f264607210 */ /* 0x088fea0007fbe0ff */
[-C--:B----4-:R-:W-:Y:S01]  /*8050*/  IADD3.X R97, R103, R243.reuse, RZ, P5, !PT ;  /* 0x000000f367617210 */ /* 0x090fe20002ffe4ff */
[----:B------:R-:W1:Y:S08]  /*8060*/  SHFL.IDX PT, R102, R0, 0x5, 0x181f ;  /* 0x00b81f0000667f89 */ /* 0x000e7000000e0000 */
[----:B------:R2:W-:Y:S08]  /*8070*/  LDGSTS.E.BYPASS.LTC128B.128 [R241+0x2100], [R96.64], !P3 ;  /* 0x0210000060f17fae */ /* 0x0005f0000d901d4c */
[----:B------:R-:W3:Y:S01]  /*8080*/  SHFL.IDX PT, R101, R2, 0x5, 0x181f ;  /* 0x00b81f0002657f89 */ /* 0x000ee200000e0000 */
[-C--:B-----5:R-:W-:Y:S01]  /*8090*/  HMMA.16816.F32.BF16 R92, R108, R98.reuse, RZ ;  /* 0x000000626c5c723c */ /* 0x0a0fe200000418ff */
[-C--:B-1----:R-:W-:Y:S06]  /*80a0*/  IADD3 R102, P4, R102, R242.reuse, RZ ;  /* 0x000000f266667210 */ /* 0x082fec0007f9e0ff */
[----:B------:R-:W1:Y:S08]  /*80b0*/  SHFL.IDX PT, R0, R0, 0x6, 0x181f ;  /* 0x00d81f0000007f89 */ /* 0x000e7000000e0000 */
[----:B------:R-:W4:Y:S01]  /*80c0*/  SHFL.IDX PT, R2, R2, 0x6, 0x181f ;  /* 0x00d81f0002027f89 */ /* 0x000f2200000e0000 */
[C---:B--2---:R-:W-:Y:S02]  /*80d0*/  HMMA.16816.F32.BF16 R96, R112.reuse, R98, RZ ;  /* 0x000000627060723c */ /* 0x044fe400000418ff */
[-C--:B---3--:R-:W-:Y:S05]  /*80e0*/  IADD3.X R103, R101, R243.reuse, RZ, P4, !PT ;  /* 0x000000f365677210 */ /* 0x088fea00027fe4ff */
[----:B------:R2:W-:Y:S01]  /*80f0*/  LDGSTS.E.BYPASS.LTC128B.128 [R241+0x2900], [R102.64], !P3 ;  /* 0x0290000066f17fae */ /* 0x0005e2000d901d4c */
[----:B-1----:R-:W-:Y:S04]  /*8100*/  IADD3 R100, P2, R0, R242, RZ ;  /* 0x000000f200647210 */ /* 0x002fe80007f5e0ff */
[----:B----4-:R-:W-:Y:S02]  /*8110*/  IADD3.X R101, R2, R243, RZ, P2, !PT ;  /* 0x000000f302657210 */ /* 0x010fe400017fe4ff */
[----:B------:R-:W-:Y:S03]  /*8120*/  PLOP3.LUT P2, PT, PT, PT, UP0, 0x80, 0x0 ;  /* 0x000000000000781c */ /* 0x000fe60003f4f008 */
[----:B------:R2:W-:Y:S08]  /*8130*/  LDGSTS.E.BYPASS.LTC128B.128 [R241+0x3100], [R100.64], !P3 ;  /* 0x0310000064f17fae */ /* 0x0005f0000d901d4c */
[----:B------:R-:W0:Y:S01]  /*8140*/  LDGDEPBAR ;  /* 0x00000000000079af */ /* 0x000e220000000000 */
[-C--:B--2---:R-:W-:Y:S08]  /*8150*/  HMMA.16816.F32.BF16 R100, R112, R184.reuse, RZ ;  /* 0x000000b87064723c */ /* 0x084ff000000418ff */
[C---:B------:R-:W-:Y:S08]  /*8160*/  HMMA.16816.F32.BF16 R104, R108.reuse, R184, RZ ;  /* 0x000000b86c68723c */ /* 0x040ff000000418ff */
[-C--:B------:R-:W-:Y:S08]  /*8170*/  HMMA.16816.F32.BF16 R108, R108, R186.reuse, RZ ;  /* 0x000000ba6c6c723c */ /* 0x080ff000000418ff */
[----:B------:R-:W-:Y:S01]  /*8180*/  HMMA.16816.F32.BF16 R112, R112, R186, RZ ;  /* 0x000000ba7070723c */ /* 0x000fe200000418ff */
[----:B------:R-:W-:Y:S07]  /*8190*/  LDSM.16.M88.4 R184, [R231+0x7100] ;  /* 0x00710000e7b8783b */ /* 0x000fee0000000200 */
[-C--:B------:R-:W-:Y:S08]  /*81a0*/  HMMA.16816.F32.BF16 R4, R188, R192.reuse, R4 ;  /* 0x000000c0bc04723c */ /* 0x080ff00000041804 */
[C---:B------:R-:W-:Y:S08]  /*81b0*/  HMMA.16816.F32.BF16 R8, R196.reuse, R192, R8 ;  /* 0x000000c0c408723c */ /* 0x040ff00000041808 */
[-C--:B------:R-:W-:Y:S08]  /*81c0*/  HMMA.16816.F32.BF16 R12, R196, R194.reuse, R12 ;  /* 0x000000c2c40c723c */ /* 0x080ff0000004180c */
[C---:B------:R-:W-:Y:S01]  /*81d0*/  HMMA.16816.F32.BF16 R16, R188.reuse, R194, R16 ;  /* 0x000000c2bc10723c */ /* 0x040fe20000041810 */
[----:B------:R-:W1:Y:S07]  /*81e0*/  LDSM.16.M88.4 R192, [R229+0x3900] ;  /* 0x00390000e5c0783b */ /* 0x000e6e0000000200 */
[-C--:B------:R-:W-:Y:S08]  /*81f0*/  HMMA.16816.F32.BF16 R20, R188, R200.reuse, R20 ;  /* 0x000000c8bc14723c */ /* 0x080ff00000041814 */
[C---:B------:R-:W-:Y:S08]  /*8200*/  HMMA.16816.F32.BF16 R24, R196.reuse, R200, R24 ;  /* 0x000000c8c418723c */ /* 0x040ff00000041818 */
[-C--:B------:R-:W-:Y:S08]  /*8210*/  HMMA.16816.F32.BF16 R28, R196, R202.reuse, R28 ;  /* 0x000000cac41c723c */ /* 0x080ff0000004181c */
[C---:B------:R-:W-:Y:S01]  /*8220*/  HMMA.16816.F32.BF16 R32, R188.reuse, R202, R32 ;  /* 0x000000cabc20723c */ /* 0x040fe20000041820 */
[----:B------:R-:W2:Y:S07]  /*8230*/  LDSM.16.M88.4 R200, [R231+0x9100] ;  /* 0x00910000e7c8783b */ /* 0x000eae0000000200 */
[-C--:B------:R-:W-:Y:S08]  /*8240*/  HMMA.16816.F32.BF16 R36, R188, R204.reuse, R36 ;  /* 0x000000ccbc24723c */ /* 0x080ff00000041824 */
[C---:B------:R-:W-:Y:S08]  /*8250*/  HMMA.16816.F32.BF16 R40, R196.reuse, R204, R40 ;  /* 0x000000ccc428723c */ /* 0x040ff00000041828 */
[-C--:B------:R-:W-:Y:S08]  /*8260*/  HMMA.16816.F32.BF16 R44, R196, R206.reuse, R44 ;  /* 0x000000cec42c723c */ /* 0x080ff0000004182c */
[C---:B------:R-:W-:Y:S01]  /*8270*/  HMMA.16816.F32.BF16 R48, R188.reuse, R206, R48 ;  /* 0x000000cebc30723c */ /* 0x040fe20000041830 */
[----:B------:R-:W3:Y:S07]  /*8280*/  LDSM.16.M88.4 R204, [R229+0x4100] ;  /* 0x00410000e5cc783b */ /* 0x000eee0000000200 */
[-C--:B------:R-:W-:Y:S08]  /*8290*/  HMMA.16816.F32.BF16 R52, R188, R208.reuse, R52 ;  /* 0x000000d0bc34723c */ /* 0x080ff00000041834 */
[C---:B------:R-:W-:Y:S08]  /*82a0*/  HMMA.16816.F32.BF16 R56, R196.reuse, R208, R56 ;  /* 0x000000d0c438723c */ /* 0x040ff00000041838 */
[-C--:B------:R-:W-:Y:S08]  /*82b0*/  HMMA.16816.F32.BF16 R60, R196, R210.reuse, R60 ;  /* 0x000000d2c43c723c */ /* 0x080ff0000004183c */
[C---:B------:R-:W-:Y:S01]  /*82c0*/  HMMA.16816.F32.BF16 R64, R188.reuse, R210, R64 ;  /* 0x000000d2bc40723c */ /* 0x040fe20000041840 */
[----:B------:R-:W-:Y:S07]  /*82d0*/  LDSM.16.M88.4 R208, [R229+0x6100] ;  /* 0x00610000e5d0783b */ /* 0x000fee0000000200 */
        /* <DEDUP_REMOVED lines=9> */
[----:B------:R-:W-:Y:S07]  /*8370*/  LDSM.16.M88.4 R216, [R228] ;  /* 0x00000000e4d8783b */ /* 0x000fee0000000200 */
[-C--:B------:R-:W-:Y:S08]  /*8380*/  HMMA.16816.F32.BF16 R100, R188, R220.reuse, R100 ;  /* 0x000000dcbc64723c */ /* 0x080ff00000041864 */
[C---:B------:R-:W-:Y:S08]  /*8390*/  HMMA.16816.F32.BF16 R104, R196.reuse, R220, R104 ;  /* 0x000000dcc468723c */ /* 0x040ff00000041868 */
[-C--:B------:R-:W-:Y:S01]  /*83a0*/  HMMA.16816.F32.BF16 R108, R196, R222.reuse, R108 ;  /* 0x000000dec46c723c */ /* 0x080fe2000004186c */
[----:B------:R-:W-:Y:S07]  /*83b0*/  LDSM.16.M88.4 R196, [R229+0x5100] ;  /* 0x00510000e5c4783b */ /* 0x000fee0000000200 */
[----:B------:R-:W-:Y:S01]  /*83c0*/  HMMA.16816.F32.BF16 R112, R188, R222, R112 ;  /* 0x000000debc70723c */ /* 0x000fe20000041870 */
[----:B------:R-:W4:Y:S07]  /*83d0*/  LDSM.16.M88.4 R188, [R229+0x4900] ;  /* 0x00490000e5bc783b */ /* 0x000f2e0000000200 */
[-C--:B-1----:R-:W-:Y:S08]  /*83e0*/  HMMA.16816.F32.BF16 R4, R184, R192.reuse, R4 ;  /* 0x000000c0b804723c */ /* 0x082ff00000041804 */
[C---:B--2---:R-:W-:Y:S08]  /*83f0*/  HMMA.16816.F32.BF16 R8, R200.reuse, R192, R8 ;  /* 0x000000c0c808723c */ /* 0x044ff00000041808 */
[-C--:B------:R-:W-:Y:S08]  /*8400*/  HMMA.16816.F32.BF16 R12, R200, R194.reuse, R12 ;  /* 0x000000c2c80c723c */ /* 0x080ff0000004180c */
[C---:B------:R-:W-:Y:S01]  /*8410*/  HMMA.16816.F32.BF16 R16, R184.reuse, R194, R16 ;  /* 0x000000c2b810723c */ /* 0x040fe20000041810 */
[----:B------:R-:W1:Y:S07]  /*8420*/  LDSM.16.M88.4 R192, [R229+0x5900] ;  /* 0x00590000e5c0783b */ /* 0x000e6e0000000200 */
[-C--:B---3--:R-:W-:Y:S08]  /*8430*/  HMMA.16816.F32.BF16 R20, R184, R204.reuse, R20 ;  /* 0x000000ccb814723c */ /* 0x088ff00000041814 */
[C---:B------:R-:W-:Y:S08]  /*8440*/  HMMA.16816.F32.BF16 R24, R200.reuse, R204, R24 ;  /* 0x000000ccc818723c */ /* 0x040ff00000041818 */
[-C--:B------:R-:W-:Y:S08]  /*8450*/  HMMA.16816.F32.BF16 R28, R200, R206.reuse, R28 ;  /* 0x000000cec81c723c */ /* 0x080ff0000004181c */
[C---:B------:R-:W-:Y:S01]  /*8460*/  HMMA.16816.F32.BF16 R32, R184.reuse, R206, R32 ;  /* 0x000000ceb820723c */ /* 0x040fe20000041820 */
[----:B------:R-:W2:Y:S07]  /*8470*/  LDSM.16.M88.4 R204, [R232+0x7100] ;  /* 0x00710000e8cc783b */ /* 0x000eae0000000200 */
[-C--:B----4-:R-:W-:Y:S08]  /*8480*/  HMMA.16816.F32.BF16 R36, R184, R188.reuse, R36 ;  /* 0x000000bcb824723c */ /* 0x090ff00000041824 */
[C---:B------:R-:W-:Y:S08]  /*8490*/  HMMA.16816.F32.BF16 R40, R200.reuse, R188, R40 ;  /* 0x000000bcc828723c */ /* 0x040ff00000041828 */
[-C--:B------:R-:W-:Y:S08]  /*84a0*/  HMMA.16816.F32.BF16 R44, R200, R190.reuse, R44 ;  /* 0x000000bec82c723c */ /* 0x080ff0000004182c */
[C---:B------:R-:W-:Y:S01]  /*84b0*/  HMMA.16816.F32.BF16 R48, R184.reuse, R190, R48 ;  /* 0x000000beb830723c */ /* 0x040fe20000041830 */
[----:B------:R-:W3:Y:S07]  /*84c0*/  LDSM.16.M88.4 R188, [R232+0x9100] ;  /* 0x00910000e8bc783b */ /* 0x000eee0000000200 */
[-C--:B------:R-:W-:Y:S08]  /*84d0*/  HMMA.16816.F32.BF16 R52, R184, R196.reuse, R52 ;  /* 0x000000c4b834723c */ /* 0x080ff00000041834 */
[C---:B------:R-:W-:Y:S08]  /*84e0*/  HMMA.16816.F32.BF16 R56, R200.reuse, R196, R56 ;  /* 0x000000c4c838723c */ /* 0x040ff00000041838 */
[-C--:B------:R-:W-:Y:S08]  /*84f0*/  HMMA.16816.F32.BF16 R60, R200, R198.reuse, R60 ;  /* 0x000000c6c83c723c */ /* 0x080ff0000004183c */
[C---:B------:R-:W-:Y:S08]  /*8500*/  HMMA.16816.F32.BF16 R64, R184.reuse, R198, R64 ;  /* 0x000000c6b840723c */ /* 0x040ff00000041840 */
[-C--:B-1----:R-:W-:Y:S08]  /*8510*/  HMMA.16816.F32.BF16 R68, R184, R192.reuse, R68 ;  /* 0x000000c0b844723c */ /* 0x082ff00000041844 */
[C---:B------:R-:W-:Y:S08]  /*8520*/  HMMA.16816.F32.BF16 R72, R200.reuse, R192, R72 ;  /* 0x000000c0c848723c */ /* 0x040ff00000041848 */
[-C--:B------:R-:W-:Y:S08]  /*8530*/  HMMA.16816.F32.BF16 R76, R200, R194.reuse, R76 ;  /* 0x000000c2c84c723c */ /* 0x080ff0000004184c */
        /* <DEDUP_REMOVED lines=8> */
[----:B------:R-:W-:Y:S08]  /*85c0*/  HMMA.16816.F32.BF16 R112, R184, R214, R112 ;  /* 0x000000d6b870723c */ /* 0x000ff00000041870 */
[-C--:B--2---:R-:W-:Y:S08]  /*85d0*/  HMMA.16816.F32.BF16 R4, R204, R216.reuse, R4 ;  /* 0x000000d8cc04723c */ /* 0x084ff00000041804 */
[C---:B---3--:R-:W-:Y:S08]  /*85e0*/  HMMA.16816.F32.BF16 R8, R188.reuse, R216, R8 ;  /* 0x000000d8bc08723c */ /* 0x048ff00000041808 */
[-C--:B------:R-:W-:Y:S08]  /*85f0*/  HMMA.16816.F32.BF16 R12, R188, R218.reuse, R12 ;  /* 0x000000dabc0c723c */ /* 0x080ff0000004180c */
[----:B------:R-:W-:Y:S01]  /*8600*/  FMUL.FTZ R4, R4, c[0x0][0x320] ;  /* 0x0000c80004047a20 */ /* 0x000fe20000410000 */
[C---:B------:R-:W-:Y:S03]  /*8610*/  HMMA.16816.F32.BF16 R16, R204.reuse, R218, R16 ;  /* 0x000000dacc10723c */ /* 0x040fe60000041810 */
[----:B------:R-:W-:Y:S01]  /*8620*/  MUFU.TANH R185, R4 ;  /* 0x0000000400b97308 */ /* 0x000fe20000002400 */
[----:B------:R-:W-:Y:S02]  /*8630*/  FMUL.FTZ R5, R5, c[0x0][0x320] ;  /* 0x0000c80005057a20 */ /* 0x000fe40000410000 */
[----:B------:R-:W-:Y:S02]  /*8640*/  FMUL.FTZ R6, R6, c[0x0][0x320] ;  /* 0x0000c80006067a20 */ /* 0x000fe40000410000 */
[----:B------:R-:W-:Y:S04]  /*8650*/  FMUL.FTZ R7, R7, c[0x0][0x320] ;  /* 0x0000c80007077a20 */ /* 0x000fe80000410000 */
[----:B------:R-:W-:Y:S01]  /*8660*/  FMUL.FTZ R8, R8, c[0x0][0x320] ;  /* 0x0000c80008087a20 */ /* 0x000fe20000410000 */
[----:B------:R-:W-:Y:S01]  /*8670*/  MUFU.TANH R197, R5 ;  /* 0x0000000500c57308 */ /* 0x000fe20000002400 */
[----:B------:R-:W-:Y:S02]  /*8680*/  FMUL.FTZ R9, R9, c[0x0][0x320] ;  /* 0x0000c80009097a20 */ /* 0x000fe40000410000 */
[----:B------:R-:W-:Y:S02]  /*8690*/  FMUL.FTZ R10, R10, c[0x0][0x320] ;  /* 0x0000c8000a0a7a20 */ /* 0x000fe40000410000 */
[----:B------:R-:W-:Y:S02]  /*86a0*/  FMUL.FTZ R11, R11, c[0x0][0x320] ;  /* 0x0000c8000b0b7a20 */ /* 0x000fe40000410000 */
[----:B------:R-:W-:Y:S02]  /*86b0*/  FMUL.FTZ R12, R12, c[0x0][0x320] ;  /* 0x0000c8000c0c7a20 */ /* 0x000fe40000410000 */
[----:B------:R-:W-:Y:S01]  /*86c0*/  FMUL.FTZ R13, R13, c[0x0][0x320] ;  /* 0x0000c8000d0d7a20 */ /* 0x000fe20000410000 */
[----:B------:R-:W-:Y:S01]  /*86d0*/  MUFU.TANH R186, R6 ;  /* 0x0000000600ba7308 */ /* 0x000fe20000002400 */
[----:B------:R-:W-:Y:S02]  /*86e0*/  FMUL.FTZ R17, R17, c[0x0][0x320] ;  /* 0x0000c80011117a20 */ /* 0x000fe40000410000 */
[----:B------:R-:W-:Y:S02]  /*86f0*/  FMUL.FTZ R18, R18, c[0x0][0x320] ;  /* 0x0000c80012127a20 */ /* 0x000fe40000410000 */
[----:B------:R-:W-:Y:S02]  /*8700*/  FMUL.FTZ R19, R19, c[0x0][0x320] ;  /* 0x0000c80013137a20 */ /* 0x000fe40000410000 */
[----:B------:R-:W-:Y:S02]  /*8710*/  FMUL.FTZ R14, R14, c[0x0][0x320] ;  /* 0x0000c8000e0e7a20 */ /* 0x000fe40000410000 */
[----:B------:R-:W-:Y:S01]  /*8720*/  FMUL.FTZ R15, R15, c[0x0][0x320] ;  /* 0x0000c8000f0f7a20 */ /* 0x000fe20000410000 */
[----:B------:R1:W-:Y:S01]  /*8730*/  MUFU.TANH R198, R7 ;  /* 0x0000000700c67308 */ /* 0x0003e20000002400 */
[----:B------:R-:W-:Y:S09]  /*8740*/  FMUL.FTZ R16, R16, c[0x0][0x320] ;  /* 0x0000c80010107a20 */ /* 0x000ff20000410000 */
[----:B------:R-:W-:Y:S10]  /*8750*/  MUFU.TANH R196, R8 ;  /* 0x0000000800c47308 */ /* 0x000ff40000002400 */
[----:B------:R-:W-:Y:S01]  /*8760*/  MUFU.TANH R199, R9 ;  /* 0x0000000900c77308 */ /* 0x000fe20000002400 */
[----:B-1----:R-:W1:Y:S09]  /*8770*/  LDSM.16.M88.4 R4, [R228+0x800] ;  /* 0x00080000e404783b */ /* 0x002e720000000200 */
[----:B------:R-:W-:Y:S10]  /*8780*/  MUFU.TANH R187, R10 ;  /* 0x0000000a00bb7308 */ /* 0x000ff40000002400 */
[----:B------:R2:W-:Y:S10]  /*8790*/  MUFU.TANH R200, R11 ;  /* 0x0000000b00c87308 */ /* 0x0005f40000002400 */
[----:B------:R-:W-:Y:S10]  /*87a0*/  MUFU.TANH R194, R12 ;  /* 0x0000000c00c27308 */ /* 0x000ff40000002400 */
[----:B------:R-:W-:Y:S01]  /*87b0*/  MUFU.TANH R192, R13 ;  /* 0x0000000d00c07308 */ /* 0x000fe20000002400 */
[----:B--2---:R-:W2:Y:S01]  /*87c0*/  LDSM.16.M88.4 R8, [R228+0x1000] ;  /* 0x00100000e408783b */ /* 0x004ea20000000200 */
[-C--:B-1----:R-:W-:Y:S08]  /*87d0*/  HMMA.16816.F32.BF16 R20, R204, R4.reuse, R20 ;  /* 0x00000004cc14723c */ /* 0x082ff00000041814 */
[----:B------:R-:W-:Y:S01]  /*87e0*/  MUFU.TANH R195, R14 ;  /* 0x0000000e00c37308 */ /* 0x000fe20000002400 */
[C---:B------:R-:W-:Y:S09]  /*87f0*/  HMMA.16816.F32.BF16 R24, R188.reuse, R4, R24 ;  /* 0x00000004bc18723c */ /* 0x040ff20000041818 */
[----:B------:R-:W-:Y:S01]  /*8800*/  MUFU.TANH R193, R15 ;  /* 0x0000000f00c17308 */ /* 0x000fe20000002400 */
[-C--:B------:R-:W-:Y:S08]  /*8810*/  HMMA.16816.F32.BF16 R28, R188, R6.reuse, R28 ;  /* 0x00000006bc1c723c */ /* 0x080ff0000004181c */
[C---:B------:R-:W-:Y:S01]  /*8820*/  HMMA.16816.F32.BF16 R32, R204.reuse, R6, R32 ;  /* 0x00000006cc20723c */ /* 0x040fe20000041820 */
[----:B------:R-:W-:Y:S01]  /*8830*/  MUFU.TANH R184, R16 ;  /* 0x0000001000b87308 */ /* 0x000fe20000002400 */
[----:B------:R-:W1:Y:S02]  /*8840*/  LDSM.16.M88.4 R4, [R228+0x1800] ;  /* 0x00180000e404783b */ /* 0x000e640000000200 */
[----:B------:R-:W-:Y:S02]  /*8850*/  FMUL.FTZ R20, R20, c[0x0][0x320] ;  /* 0x0000c80014147a20 */ /* 0x000fe40000410000 */
[----:B------:R-:W-:Y:S02]  /*8860*/  FMUL.FTZ R21, R21, c[0x0][0x320] ;  /* 0x0000c80015157a20 */ /* 0x000fe40000410000 */
[----:B------:R-:W-:Y:S03]  /*8870*/  FMUL.FTZ R22, R22, c[0x0][0x320] ;  /* 0x0000c80016167a20 */ /* 0x000fe60000410000 */
[----:B------:R-:W-:Y:S01]  /*8880*/  MUFU.TANH R17, R17 ;  /* 0x0000001100117308 */ /* 0x000fe20000002400 */
[----:B------:R-:W-:Y:S02]  /*8890*/  FMUL.FTZ R23, R23, c[0x0][0x320] ;  /* 0x0000c80017177a20 */ /* 0x000fe40000410000 */
[----:B------:R-:W-:Y:S01]  /*88a0*/  FMUL.FTZ R24, R24, c[0x0][0x320] ;  /* 0x0000c80018187a20 */ /* 0x000fe20000410000 */
[-C--:B--2---:R-:W-:Y:S03]  /*88b0*/  HMMA.16816.F32.BF16 R36, R204, R8.reuse, R36 ;  /* 0x00000008cc24723c */ /* 0x084fe60000041824 */
[----:B------:R-:W-:Y:S02]  /*88c0*/  FMUL.FTZ R25, R25, c[0x0][0x320] ;  /* 0x0000c80019197a20 */ /* 0x000fe40000410000 */
[----:B------:R-:W-:Y:S01]  /*88d0*/  FMUL.FTZ R26, R26, c[0x0][0x320] ;  /* 0x0000c8001a1a7a20 */ /* 0x000fe20000410000 */
[----:B------:R-:W-:Y:S01]  /*88e0*/  MUFU.TANH R18, R18 ;  /* 0x0000001200127308 */ /* 0x000fe20000002400 */
[----:B------:R-:W-:Y:S01]  /*88f0*/  FMUL.FTZ R27, R27, c[0x0][0x320] ;  /* 0x0000c8001b1b7a20 */ /* 0x000fe20000410000 */
[C---:B------:R-:W-:Y:S04]  /*8900*/  HMMA.16816.F32.BF16 R40, R188.reuse, R8, R40 ;  /* 0x00000008bc28723c */ /* 0x040fe80000041828 */
[----:B------:R-:W-:Y:S02]  /*8910*/  FMUL.FTZ R28, R28, c[0x0][0x320] ;  /* 0x0000c8001c1c7a20 */ /* 0x000fe40000410000 */
[----:B------:R-:W-:Y:S02]  /*8920*/  FMUL.FTZ R29, R29, c[0x0][0x320] ;  /* 0x0000c8001d1d7a20 */ /* 0x000fe40000410000 */
[----:B------:R-:W-:Y:S01]  /*8930*/  MUFU.TANH R19, R19 ;  /* 0x0000001300137308 */ /* 0x000fe20000002400 */
[-C--:B------:R-:W-:Y:S03]  /*8940*/  HMMA.16816.F32.BF16 R44, R188, R10.reuse, R44 ;  /* 0x0000000abc2c723c */ /* 0x080fe6000004182c */
[----:B------:R-:W-:Y:S02]  /*8950*/  FMUL.FTZ R30, R30, c[0x0][0x320] ;  /* 0x0000c8001e1e7a20 */ /* 0x000fe40000410000 */
[----:B------:R-:W-:Y:S02]  /*8960*/  FMUL.FTZ R31, R31, c[0x0][0x320] ;  /* 0x0000c8001f1f7a20 */ /* 0x000fe40000410000 */
[----:B------:R-:W-:Y:S01]  /*8970*/  FMUL.FTZ R32, R32, c[0x0][0x320] ;  /* 0x0000c80020207a20 */ /* 0x000fe20000410000 */
[C---:B------:R-:W-:Y:S01]  /*8980*/  HMMA.16816.F32.BF16 R48, R204.reuse, R10, R48 ;  /* 0x0000000acc30723c */ /* 0x040fe20000041830 */
[----:B------:R-:W-:Y:S01]  /*8990*/  MUFU.TANH R20, R20 ;  /* 0x0000001400147308 */ /* 0x000fe20000002400 */
[----:B------:R-:W2:Y:S02]  /*89a0*/  LDSM.16.M88.4 R8, [R228+0x2000] ;  /* 0x00200000e408783b */ /* 0x000ea40000000200 */
[----:B------:R-:W-:Y:S02]  /*89b0*/  FMUL.FTZ R33, R33, c[0x0][0x320] ;  /* 0x0000c80021217a20 */ /* 0x000fe40000410000 */
[----:B------:R-:W-:Y:S02]  /*89c0*/  FMUL.FTZ R34, R34, c[0x0][0x320] ;  /* 0x0000c80022227a20 */ /* 0x000fe40000410000 */
[-C--:B-1----:R-:W-:Y:S03]  /*89d0*/  HMMA.16816.F32.BF16 R52, R204, R4.reuse, R52 ;  /* 0x00000004cc34723c */ /* 0x082fe60000041834 */
[----:B------:R-:W-:Y:S01]  /*89e0*/  MUFU.TANH R21, R21 ;  /* 0x0000001500157308 */ /* 0x000fe20000002400 */
[----:B------:R-:W-:Y:S02]  /*89f0*/  FMUL.FTZ R35, R35, c[0x0][0x320] ;  /* 0x0000c80023237a20 */ /* 0x000fe40000410000 */
[----:B------:R-:W-:Y:S02]  /*8a00*/  FMUL.FTZ R36, R36, c[0x0][0x320] ;  /* 0x0000c80024247a20 */ /* 0x000fe40000410000 */
[C---:B------:R-:W-:Y:S04]  /*8a10*/  HMMA.16816.F32.BF16 R56, R188.reuse, R4, R56 ;  /* 0x00000004bc38723c */ /* 0x040fe80000041838 */
[----:B------:R-:W-:Y:S01]  /*8a20*/  FMUL.FTZ R37, R37, c[0x0][0x320] ;  /* 0x0000c80025257a20 */ /* 0x000fe20000410000 */
[----:B------:R-:W-:Y:S01]  /*8a30*/  MUFU.TANH R22, R22 ;  /* 0x0000001600167308 */ /* 0x000fe20000002400 */
[----:B------:R-:W-:Y:S02]  /*8a40*/  FMUL.FTZ R38, R38, c[0x0][0x320] ;  /* 0x0000c80026267a20 */ /* 0x000fe40000410000 */
[-C--:B------:R-:W-:Y:S04]  /*8a50*/  HMMA.16816.F32.BF16 R60, R188, R6.reuse, R60 ;  /* 0x00000006bc3c723c */ /* 0x080fe8000004183c */
[----:B------:R-:W-:Y:S02]  /*8a60*/  FMUL.FTZ R39, R39, c[0x0][0x320] ;  /* 0x0000c80027277a20 */ /* 0x000fe40000410000 */
[----:B------:R-:W-:Y:S01]  /*8a70*/  FMUL.FTZ R40, R40, c[0x0][0x320] ;  /* 0x0000c80028287a20 */ /* 0x000fe20000410000 */
[----:B------:R-:W-:Y:S01]  /*8a80*/  MUFU.TANH R23, R23 ;  /* 0x0000001700177308 */ /* 0x000fe20000002400 */
[C---:B------:R-:W-:Y:S01]  /*8a90*/  HMMA.16816.F32.BF16 R64, R204.reuse, R6, R64 ;  /* 0x00000006cc40723c */ /* 0x040fe20000041840 */
[----:B------:R-:W1:Y:S03]  /*8aa0*/  LDSM.16.M88.4 R4, [R228+0x2800] ;  /* 0x00280000e404783b */ /* 0x000e660000000200 */
[----:B------:R-:W-:Y:S02]  /*8ab0*/  FMUL.FTZ R41, R41, c[0x0][0x320] ;  /* 0x0000c80029297a20 */ /* 0x000fe40000410000 */
[----:B------:R-:W-:Y:S02]  /*8ac0*/  FMUL.FTZ R42, R42, c[0x0][0x320] ;  /* 0x0000c8002a2a7a20 */ /* 0x000fe40000410000 */
[----:B------:R-:W-:Y:S01]  /*8ad0*/  FMUL.FTZ R43, R43, c[0x0][0x320] ;  /* 0x0000c8002b2b7a20 */ /* 0x000fe20000410000 */
[----:B------:R-:W-:Y:S01]  /*8ae0*/  MUFU.TANH R24, R24 ;  /* 0x0000001800187308 */ /* 0x000fe20000002400 */
[-C--:B--2---:R-:W-:Y:S03]  /*8af0*/  HMMA.16816.F32.BF16 R68, R204, R8.reuse, R68 ;  /* 0x00000008cc44723c */ /* 0x084fe60000041844 */
[----:B------:R-:W-:Y:S02]  /*8b00*/  FMUL.FTZ R44, R44, c[0x0][0x320] ;  /* 0x0000c8002c2c7a20 */ /* 0x000fe40000410000 */
[----:B------:R-:W-:Y:S02]  /*8b10*/  FMUL.FTZ R45, R45, c[0x0][0x320] ;  /* 0x0000c8002d2d7a20 */ /* 0x000fe40000410000 */
[----:B------:R-:W-:Y:S01]  /*8b20*/  FMUL.FTZ R46, R46, c[0x0][0x320] ;  /* 0x0000c8002e2e7a20 */ /* 0x000fe20000410000 */
[C---:B------:R-:W-:Y:S01]  /*8b30*/  HMMA.16816.F32.BF16 R72, R188.reuse, R8, R72 ;  /* 0x00000008bc48723c */ /* 0x040fe20000041848 */
[----:B------:R-:W-:Y:S03]  /*8b40*/  MUFU.TANH R25, R25 ;  /* 0x0000001900197308 */ /* 0x000fe60000002400 */
[----:B------:R-:W-:Y:S02]  /*8b50*/  FMUL.FTZ R47, R47, c[0x0][0x320] ;  /* 0x0000c8002f2f7a20 */ /* 0x000fe40000410000 */
[----:B------:R-:W-:Y:S02]  /*8b60*/  FMUL.FTZ R65, R65, c[0x0][0x320] ;  /* 0x0000c80041417a20 */ /* 0x000fe40000410000 */
[-C--:B------:R-:W-:Y:S03]  /*8b70*/  HMMA.16816.F32.BF16 R76, R188, R10.reuse, R76 ;  /* 0x0000000abc4c723c */ /* 0x080fe6000004184c */
[----:B------:R-:W-:Y:S01]  /*8b80*/  MUFU.TANH R208, R65 ;  /* 0x0000004100d07308 */ /* 0x000fe20000002400 */
[----:B------:R-:W-:Y:S02]  /*8b90*/  FMUL.FTZ R48, R48, c[0x0][0x320] ;  /* 0x0000c80030307a20 */ /* 0x000fe40000410000 */
[----:B------:R-:W-:Y:S02]  /*8ba0*/  FMUL.FTZ R49, R49, c[0x0][0x320] ;  /* 0x0000c80031317a20 */ /* 0x000fe40000410000 */
[C---:B------:R-:W-:Y:S01]  /*8bb0*/  HMMA.16816.F32.BF16 R80, R204.reuse, R10, R80 ;  /* 0x0000000acc50723c */ /* 0x040fe20000041850 */
[----:B------:R-:W2:Y:S01]  /*8bc0*/  LDSM.16.M88.4 R8, [R228+0x3000] ;  /* 0x00300000e408783b */ /* 0x000ea20000000200 */
[----:B------:R-:W-:Y:S04]  /*8bd0*/  DEPBAR.LE SB0, 0x0 ;  /* 0x000080000000791a */ /* 0x000fe80000000000 */
[----:B------:R-:W-:Y:S01]  /*8be0*/  MUFU.TANH R26, R26 ;  /* 0x0000001a001a7308 */ /* 0x000fe20000002400 */
[----:B------:R-:W-:Y:S01]  /*8bf0*/  FMUL.FTZ R50, R50, c[0x0][0x320] ;  /* 0x0000c80032327a20 */ /* 0x000fe20000410000 */
[-C--:B-1----:R-:W-:Y:S01]  /*8c00*/  HMMA.16816.F32.BF16 R84, R204, R4.reuse, R84 ;  /* 0x00000004cc54723c */ /* 0x082fe20000041854 */
[----:B------:R-:W-:Y:S04]  /*8c10*/  BAR.SYNC.DEFER_BLOCKING 0x0 ;  /* 0x0000000000007b1d */ /* 0x000fe80000010000 */
[----:B------:R-:W-:Y:S02]  /*8c20*/  FMUL.FTZ R75, R75, c[0x0][0x320] ;  /* 0x0000c8004b4b7a20 */ /* 0x000fe40000410000 */
[----:B------:R-:W-:Y:S01]  /*8c30*/  FMUL.FTZ R51, R51, c[0x0][0x320] ;  /* 0x0000c80033337a20 */ /* 0x000fe20000410000 */
[----:B------:R-:W-:Y:S01]  /*8c40*/  MUFU.TANH R27, R27 ;  /* 0x0000001b001b7308 */ /* 0x000fe20000002400 */
[C---:B------:R-:W-:Y:S04]  /*8c50*/  HMMA.16816.F32.BF16 R88, R188.reuse, R4, R88 ;  /* 0x00000004bc58723c */ /* 0x040fe80000041858 */
[----:B------:R-:W-:Y:S02]  /*8c60*/  FMUL.FTZ R52, R52, c[0x0][0x320] ;  /* 0x0000c80034347a20 */ /* 0x000fe40000410000 */
[----:B------:R-:W-:Y:S02]  /*8c70*/  FMUL.FTZ R53, R53, c[0x0][0x320] ;  /* 0x0000c80035357a20 */ /* 0x000fe40000410000 */
[-C--:B------:R-:W-:Y:S01]  /*8c80*/  HMMA.16816.F32.BF16 R92, R188, R6.reuse, R92 ;  /* 0x00000006bc5c723c */ /* 0x080fe2000004185c */
[----:B------:R-:W-:Y:S03]  /*8c90*/  MUFU.TANH R65, R75 ;  /* 0x0000004b00417308 */ /* 0x000fe60000002400 */
[----:B------:R-:W-:Y:S02]  /*8ca0*/  FMUL.FTZ R54, R54, c[0x0][0x320] ;  /* 0x0000c80036367a20 */ /* 0x000fe40000410000 */
[----:B------:R-:W-:Y:S02]  /*8cb0*/  FMUL.FTZ R55, R55, c[0x0][0x320] ;  /* 0x0000c80037377a20 */ /* 0x000fe40000410000 */
[----:B------:R-:W-:Y:S01]  /*8cc0*/  FMUL.FTZ R87, R87, c[0x0][0x320] ;  /* 0x0000c80057577a20 */ /* 0x000fe20000410000 */
[C---:B------:R-:W-:Y:S02]  /*8cd0*/  HMMA.16816.F32.BF16 R96, R204.reuse, R6, R96 ;  /* 0x00000006cc60723c */ /* 0x040fe40000041860 */
[----:B------:R-:W-:Y:S02]  /*8ce0*/  MUFU.TANH R28, R28 ;  /* 0x0000001c001c7308 */ /* 0x000fe40000002400 */
[----:B------:R-:W-:Y:S02]  /*8cf0*/  FMUL.FTZ R56, R56, c[0x0][0x320] ;  /* 0x0000c80038387a20 */ /* 0x000fe40000410000 */
[----:B------:R-:W-:Y:S02]  /*8d00*/  FMUL.FTZ R57, R57, c[0x0][0x320] ;  /* 0x0000c80039397a20 */ /* 0x000fe40000410000 */
[-C--:B--2---:R-:W-:Y:S04]  /*8d10*/  HMMA.16816.F32.BF16 R100, R204, R8.reuse, R100 ;  /* 0x00000008cc64723c */ /* 0x084fe80000041864 */
[----:B------:R-:W1:Y:S01]  /*8d20*/  MUFU.TANH R0, R87 ;  /* 0x0000005700007308 */ /* 0x000e620000002400 */
[----:B------:R-:W-:Y:S02]  /*8d30*/  FMUL.FTZ R58, R58, c[0x0][0x320] ;  /* 0x0000c8003a3a7a20 */ /* 0x000fe40000410000 */
[----:B------:R-:W-:Y:S01]  /*8d40*/  FMUL.FTZ R92, R92, c[0x0][0x320] ;  /* 0x0000c8005c5c7a20 */ /* 0x000fe20000410000 */
[C---:B------:R-:W-:Y:S04]  /*8d50*/  HMMA.16816.F32.BF16 R104, R188.reuse, R8, R104 ;  /* 0x00000008bc68723c */ /* 0x040fe80000041868 */
[----:B------:R-:W-:Y:S02]  /*8d60*/  FMUL.FTZ R59, R59, c[0x0][0x320] ;  /* 0x0000c8003b3b7a20 */ /* 0x000fe40000410000 */
[----:B------:R-:W-:Y:S01]  /*8d70*/  MUFU.TANH R29, R29 ;  /* 0x0000001d001d7308 */ /* 0x000fe20000002400 */
[----:B------:R-:W-:Y:S01]  /*8d80*/  FMUL.FTZ R60, R60, c[0x0][0x320] ;  /* 0x0000c8003c3c7a20 */ /* 0x000fe20000410000 */
[-C--:B------:R-:W-:Y:S04]  /*8d90*/  HMMA.16816.F32.BF16 R108, R188, R10.reuse, R108 ;  /* 0x0000000abc6c723c */ /* 0x080fe8000004186c */
[----:B------:R-:W-:Y:S02]  /*8da0*/  FMUL.FTZ R98, R98, c[0x0][0x320] ;  /* 0x0000c80062627a20 */ /* 0x000fe40000410000 */
[----:B------:R-:W-:Y:S02]  /*8db0*/  FMUL.FTZ R99, R99, c[0x0][0x320] ;  /* 0x0000c80063637a20 */ /* 0x000fe40000410000 */
[----:B------:R-:W-:Y:S01]  /*8dc0*/  MUFU.TANH R2, R98 ;  /* 0x0000006200027308 */ /* 0x000fe20000002400 */
[----:B------:R-:W-:Y:S01]  /*8dd0*/  HMMA.16816.F32.BF16 R112, R204, R10, R112 ;  /* 0x0000000acc70723c */ /* 0x000fe20000041870 */
[----:B-1----:R1:W-:Y:S03]  /*8de0*/  STL [R1+0x8], R0 ;  /* 0x0000080001007387 */ /* 0x0023e60000100800 */
[----:B------:R-:W-:Y:S02]  /*8df0*/  FMUL.FTZ R61, R61, c[0x0][0x320] ;  /* 0x0000c8003d3d7a20 */ /* 0x000fe40000410000 */
[----:B------:R-:W-:Y:S02]  /*8e00*/  FMUL.FTZ R62, R62, c[0x0][0x320] ;  /* 0x0000c8003e3e7a20 */ /* 0x000fe40000410000 */
[----:B------:R-:W-:Y:S01]  /*8e10*/  FMUL.FTZ R63, R63, c[0x0][0x320] ;  /* 0x0000c8003f3f7a20 */ /* 0x000fe20000410000 */
[----:B------:R-:W-:Y:S03]  /*8e20*/  MUFU.TANH R30, R30 ;  /* 0x0000001e001e7308 */ /* 0x000fe60000002400 */
        /* <DEDUP_REMOVED lines=10> */
[----:B-1----:R-:W1:Y:S01]  /*8ed0*/  MUFU.TANH R0, R92 ;  /* 0x0000005c00007308 */ /* 0x002e620000002400 */
        /* <DEDUP_REMOVED lines=13> */
[----:B------:R-:W-:Y:S01]  /*8fb0*/  FMUL.FTZ R79, R79, c[0x0][0x320] ;  /* 0x0000c8004f4f7a20 */ /* 0x000fe20000410000 */
[----:B-1----:R1:W-:Y:S01]  /*8fc0*/  STL [R1+0xc], R0 ;  /* 0x00000c0001007387 */ /* 0x0023e20000100800 */
[----:B------:R-:W-:Y:S02]  /*8fd0*/  FMUL.FTZ R80, R80, c[0x0][0x320] ;  /* 0x0000c80050507a20 */ /* 0x000fe40000410000 */
[----:B------:R-:W-:Y:S01]  /*8fe0*/  FMUL.FTZ R81, R81, c[0x0][0x320] ;  /* 0x0000c80051517a20 */ /* 0x000fe20000410000 */
[----:B------:R-:W-:Y:S01]  /*8ff0*/  STL [R1+0x4], R2 ;  /* 0x0000040201007387 */ /* 0x000fe20000100800 */
        /* <DEDUP_REMOVED lines=19> */
[----:B------:R-:W2:Y:S01]  /*9130*/  MUFU.TANH R36, R36 ;  /* 0x0000002400247308 */ /* 0x000ea20000002400 */
[----:B------:R-:W-:Y:S02]  /*9140*/  FMUL.FTZ R105, R105, c[0x0][0x320] ;  /* 0x0000c80069697a20 */ /* 0x000fe40000410000 */
[----:B------:R-:W-:Y:S02]  /*9150*/  FMUL.FTZ R106, R106, c[0x0][0x320] ;  /* 0x0000c8006a6a7a20 */ /* 0x000fe40000410000 */
[----:B------:R-:W-:Y:S02]  /*9160*/  FMUL.FTZ R107, R107, c[0x0][0x320] ;  /* 0x0000c8006b6b7a20 */ /* 0x000fe40000410000 */
[----:B------:R-:W-:Y:S02]  /*9170*/  FMUL.FTZ R108, R108, c[0x0][0x320] ;  /* 0x0000c8006c6c7a20 */ /* 0x000fe40000410000 */
[----:B------:R-:W-:Y:S01]  /*9180*/  FMUL.FTZ R109, R109, c[0x0][0x320] ;  /* 0x0000c8006d6d7a20 */ /* 0x000fe20000410000 */
[----:B------:R-:W3:Y:S01]  /*9190*/  MUFU.TANH R37, R37 ;  /* 0x0000002500257308 */ /* 0x000ee20000002400 */
[----:B------:R-:W-:Y:S01]  /*91a0*/  FMUL.FTZ R114, R114, c[0x0][0x320] ;  /* 0x0000c80072727a20 */ /* 0x000fe20000410000 */
[----:B-1----:R1:W-:Y:S08]  /*91b0*/  STL [R1], R0 ;  /* 0x0000000001007387 */ /* 0x0023f00000100800 */
[----:B------:R-:W4:Y:S10]  /*91c0*/  MUFU.TANH R38, R38 ;  /* 0x0000002600267308 */ /* 0x000f340000002400 */
[----:B------:R-:W2:Y:S01]  /*91d0*/  MUFU.TANH R39, R39 ;  /* 0x0000002700277308 */ /* 0x000ea20000002400 */
[----:B-1----:R-:W-:Y:S09]  /*91e0*/  FMUL.FTZ R0, R111, c[0x0][0x320] ;  /* 0x0000c8006f007a20 */ /* 0x002ff20000410000 */
[----:B------:R-:W1:Y:S10]  /*91f0*/  MUFU.TANH R40, R40 ;  /* 0x0000002800287308 */ /* 0x000e740000002400 */
[----:B------:R-:W1:Y:S10]  /*9200*/  MUFU.TANH R41, R41 ;  /* 0x0000002900297308 */ /* 0x000e740000002400 */
[----:B------:R-:W1:Y:S10]  /*9210*/  MUFU.TANH R42, R42 ;  /* 0x0000002a002a7308 */ /* 0x000e740000002400 */
[----:B------:R-:W1:Y:S10]  /*9220*/  MUFU.TANH R43, R43 ;  /* 0x0000002b002b7308 */ /* 0x000e740000002400 */
[----:B------:R-:W1:Y:S10]  /*9230*/  MUFU.TANH R44, R44 ;  /* 0x0000002c002c7308 */ /* 0x000e740000002400 */
[----:B------:R-:W1:Y:S10]  /*9240*/  MUFU.TANH R45, R45 ;  /* 0x0000002d002d7308 */ /* 0x000e740000002400 */
[----:B------:R1:W1:Y:S10]  /*9250*/  MUFU.TANH R201, R46 ;  /* 0x0000002e00c97308 */ /* 0x0002740000002400 */
[----:B------:R-:W1:Y:S10]  /*9260*/  MUFU.TANH R47, R47 ;  /* 0x0000002f002f7308 */ /* 0x000e740000002400 */
[----:B------:R-:W1:Y:S10]  /*9270*/  MUFU.TANH R48, R48 ;  /* 0x0000003000307308 */ /* 0x000e740000002400 */
[----:B------:R-:W1:Y:S10]  /*9280*/  MUFU.TANH R49, R49 ;  /* 0x0000003100317308 */ /* 0x000e740000002400 */
[----:B------:R-:W1:Y:S10]  /*9290*/  MUFU.TANH R50, R50 ;  /* 0x0000003200327308 */ /* 0x000e740000002400 */
[----:B------:R-:W1:Y:S10]  /*92a0*/  MUFU.TANH R51, R51 ;  /* 0x0000003300337308 */ /* 0x000e740000002400 */
[----:B------:R1:W1:Y:S10]  /*92b0*/  MUFU.TANH R46, R52 ;  /* 0x00000034002e7308 */ /* 0x0002740000002400 */
        /* <DEDUP_REMOVED lines=53> */
[----:B------:R-:W1:Y:S10]  /*9610*/  MUFU.TANH R112, R112 ;  /* 0x0000007000707308 */ /* 0x000e740000002400 */
[----:B------:R-:W1:Y:S10]  /*9620*/  MUFU.TANH R113, R113 ;  /* 0x0000007100717308 */ /* 0x000e740000002400 */
[----:B------:R1:W1:Y:S10]  /*9630*/  MUFU.TANH R104, R114 ;  /* 0x0000007200687308 */ /* 0x0002740000002400 */
[----:B------:R-:W1:Y:S02]  /*9640*/  MUFU.TANH R115, R115 ;  /* 0x0000007300737308 */ /* 0x000e640000002400 */
[----:B-1234-:R-:W-:-:S05]  /*9650*/  @P2 BRA `(.L_x_5) ;  /* 0xffffe0e000002947 */ /* 0x01efca000383ffff */
.L_x_4:
[----:B------:R-:W3:Y:S01]  /*9660*/  LDL.LU R98, [R1+0x8] ;  /* 0x0000080001627983 */ /* 0x000ee20000300800 */
[----:B------:R-:W-:Y:S02]  /*9670*/  FMNMX.FTZ R73, R185, R3, !PT ;  /* 0x00000003b9497209 */ /* 0x000fe40007810000 */
[----:B------:R-:W-:Y:S01]  /*9680*/  FMNMX.FTZ R0, R186, R116, !PT ;  /* 0x00000074ba007209 */ /* 0x000fe20007810000 */
[----:B------:R-:W4:Y:S01]  /*9690*/  LDL.LU R111, [R1+0x4] ;  /* 0x00000400016f7983 */ /* 0x000f220000300800 */
[----:B------:R-:W-:Y:S02]  /*96a0*/  FMNMX.FTZ R73, R197, R73, !PT ;  /* 0x00000049c5497209 */ /* 0x000fe40007810000 */
[----:B------:R-:W-:Y:S01]  /*96b0*/  FMNMX.FTZ R0, R198, R0, !PT ;  /* 0x00000000c6007209 */ /* 0x000fe20007810000 */
[----:B--2---:R-:W2:Y:S01]  /*96c0*/  LDL.LU R103, [R1] ;  /* 0x0000000001677983 */ /* 0x004ea20000300800 */
[----:B------:R-:W-:Y:S02]  /*96d0*/  FMNMX.FTZ R73, R184, R73, !PT ;  /* 0x00000049b8497209 */ /* 0x000fe40007810000 */
[----:B------:R-:W-:Y:S01]  /*96e0*/  FMNMX.FTZ R0, R18, R0, !PT ;  /* 0x0000000012007209 */ /* 0x000fe20007810000 */
[----:B------:R-:W2:Y:S01]  /*96f0*/  LDL.LU R105, [R1+0xc] ;  /* 0x00000c0001697983 */ /* 0x000ea20000300800 */
[----:B------:R-:W-:Y:S02]  /*9700*/  FMNMX.FTZ R73, R17, R73, !PT ;  /* 0x0000004911497209 */ /* 0x000fe40007810000 */
[----:B------:R-:W-:Y:S01]  /*9710*/  FMNMX.FTZ R0, R19, R0, !PT ;  /* 0x0000000013007209 */ /* 0x000fe20007810000 */
[----:B------:R-:W-:Y:S01]  /*9720*/  STL [R1+0x74], R242 ;  /* 0x000074f201007387 */ /* 0x000fe20000100800 */
        /* <DEDUP_REMOVED lines=47> */
[----:B------:R-:W0:Y:S01]  /*9a20*/  LDGDEPBAR ;  /* 0x00000000000079af */ /* 0x000e220000000000 */
[----:B------:R-:W-:Y:S02]  /*9a30*/  FMNMX.FTZ R73, R223, R73, !PT ;  /* 0x00000049df497209 */ /* 0x000fe40007810000 */
[----:B------:R-:W-:Y:S02]  /*9a40*/  FMNMX.FTZ R0, R210, R0, !PT ;  /* 0x00000000d2007209 */ /* 0x000fe40007810000 */
[----:B------:R-:W-:Y:S02]  /*9a50*/  FMNMX.FTZ R2, R41, R2, !PT ;  /* 0x0000000229027209 */ /* 0x000fe40007810000 */
[----:B------:R-:W-:Y:S02]  /*9a60*/  FMNMX.FTZ R73, R213, R73, !PT ;  /* 0x00000049d5497209 */ /* 0x000fe40007810000 */
[----:B------:R-:W-:Y:S02]  /*9a70*/  FMNMX.FTZ R2, R44, R2, !PT ;  /* 0x000000022c027209 */ /* 0x000fe40007810000 */
[----:B------:R-:W-:Y:S02]  /*9a80*/  FMNMX.FTZ R0, R212, R0, !PT ;  /* 0x00000000d4007209 */ /* 0x000fe40007810000 */
[----:B------:R-:W-:Y:S02]  /*9a90*/  MOV R85, R63 ;  /* 0x0000003f00557202 */ /* 0x000fe40000000f00 */
        /* <DEDUP_REMOVED lines=30> */
[----:B------:R-:W-:Y:S02]  /*9c80*/  MOV R92, R52 ;  /* 0x00000034005c7202 */ /* 0x000fe40000000f00 */
[----:B------:R-:W-:Y:S02]  /*9c90*/  MOV R109, R71 ;  /* 0x00000047006d7202 */ /* 0x000fe40000000f00 */
[----:B------:R-:W-:Y:S02]  /*9ca0*/  FMNMX.FTZ R2, R62, R2, !PT ;  /* 0x000000023e027209 */ /* 0x000fe40007810000 */
[----:B------:R-:W-:Y:S02]  /*9cb0*/  FMNMX.FTZ R4, R31, R4, !PT ;  /* 0x000000041f047209 */ /* 0x000fe40007810000 */
[----:B------:R-:W-:Y:S02]  /*9cc0*/  FMNMX.FTZ R73, R113, R73, !PT ;  /* 0x0000004971497209 */ /* 0x000fe40007810000 */
[----:B------:R-:W-:Y:S02]  /*9cd0*/  MOV R90, R54 ;  /* 0x00000036005a7202 */ /* 0x000fe40000000f00 */
[----:B------:R-:W-:Y:S01]  /*9ce0*/  FMNMX.FTZ R2, R92, R2, !PT ;  /* 0x000000025c027209 */ /* 0x000fe20007810000 */
[----:B------:R-:W1:Y:S01]  /*9cf0*/  SHFL.BFLY PT, R5, R73, 0x2, 0x1f ;  /* 0x0c401f0049057f89 */ /* 0x000e6200000e0000 */
[----:B------:R-:W-:Y:S02]  /*9d00*/  FMNMX.FTZ R4, R42, R4, !PT ;  /* 0x000000042a047209 */ /* 0x000fe40007810000 */
[----:B------:R-:W-:Y:S02]  /*9d10*/  MOV R91, R53 ;  /* 0x00000035005b7202 */ /* 0x000fe40000000f00 */
[----:B------:R-:W-:Y:S02]  /*9d20*/  FMNMX.FTZ R2, R90, R2, !PT ;  /* 0x000000025a027209 */ /* 0x000fe40007810000 */
[----:B------:R-:W-:Y:S01]  /*9d30*/  FMNMX.FTZ R4, R43, R4, !PT ;  /* 0x000000042b047209 */ /* 0x000fe20007810000 */
[----:B------:R-:W-:Y:S01]  /*9d40*/  LDSM.16.MT88.4 R52, [R225+0x100] ;  /* 0x00010000e134783b */ /* 0x000fe20000004200 */
[----:B------:R-:W-:Y:S02]  /*9d50*/  FMNMX.FTZ R2, R91, R2, !PT ;  /* 0x000000025b027209 */ /* 0x000fe40007810000 */
[----:B------:R-:W-:Y:S02]  /*9d60*/  FMNMX.FTZ R4, R201, R4, !PT ;  /* 0x00000004c9047209 */ /* 0x000fe40007810000 */
[----:B------:R-:W-:Y:S02]  /*9d70*/  MOV R106, R72 ;  /* 0x00000048006a7202 */ /* 0x000fe40000000f00 */
        /* <DEDUP_REMOVED lines=14> */
[----:B------:R-:W-:Y:S02]  /*9e60*/  MOV R114, R66 ;  /* 0x0000004200727202 */ /* 0x000fe40000000f00 */
[----:B------:R-:W-:Y:S01]  /*9e70*/  ISETP.LT.AND P2, PT, RZ, UR9, PT ;  /* 0x00000009ff007c0c */ /* 0x000fe2000bf41270 */
[----:B------:R-:W-:Y:S01]  /*9e80*/  UIADD3 UR9, UR9, -0x1, URZ ;  /* 0xffffffff09097890 */ /* 0x000fe2000fffe03f */
[----:B--2---:R-:W-:Y:S02]  /*9e90*/  FMNMX.FTZ R2, R105, R2, !PT ;  /* 0x0000000269027209 */ /* 0x004fe40007810000 */
[----:B---3--:R-:W-:Y:S02]  /*9ea0*/  FMNMX.FTZ R0, R98, R0, !PT ;  /* 0x0000000062007209 */ /* 0x008fe40007810000 */
[----:B------:R-:W-:Y:S02]  /*9eb0*/  FMNMX.FTZ R2, R106, R2, !PT ;  /* 0x000000026a027209 */ /* 0x000fe40007810000 */
[----:B----4-:R-:W-:Y:S02]  /*9ec0*/  FMNMX.FTZ R0, R111, R0, !PT ;  /* 0x000000006f007209 */ /* 0x010fe40007810000 */
[----:B------:R-:W-:Y:S02]  /*9ed0*/  FMNMX.FTZ R2, R191, R2, !PT ;  /* 0x00000002bf027209 */ /* 0x000fe40007810000 */
[----:B------:R-:W-:Y:S02]  /*9ee0*/  FMNMX.FTZ R0, R103, R0, !PT ;  /* 0x0000000067007209 */ /* 0x000fe40007810000 */
[----:B------:R-:W-:Y:S02]  /*9ef0*/  FMNMX.FTZ R2, R190, R2, !PT ;  /* 0x00000002be027209 */ /* 0x000fe40007810000 */
[----:B------:R-:W-:Y:S02]  /*9f00*/  FMNMX.FTZ R0, R109, R0, !PT ;  /* 0x000000006d007209 */ /* 0x000fe40007810000 */
[----:B-1----:R-:W-:Y:S02]  /*9f10*/  FMNMX.FTZ R73, R73, R5, !PT ;  /* 0x0000000549497209 */ /* 0x002fe40007810000 */
[----:B------:R-:W-:Y:S02]  /*9f20*/  FMNMX.FTZ R0, R252, R0, !PT ;  /* 0x00000000fc007209 */ /* 0x000fe40007810000 */
[----:B------:R-:W-:Y:S01]  /*9f30*/  FMNMX.FTZ R2, R189, R2, !PT ;  /* 0x00000002bd027209 */ /* 0x000fe20007810000 */
[----:B------:R-:W1:Y:S01]  /*9f40*/  SHFL.BFLY PT, R5, R73, 0x1, 0x1f ;  /* 0x0c201f0049057f89 */ /* 0x000e6200000e0000 */
[----:B------:R-:W-:Y:S02]  /*9f50*/  FMNMX.FTZ R0, R104, R0, !PT ;  /* 0x0000000068007209 */ /* 0x000fe40007810000 */
[----:B------:R-:W-:Y:S02]  /*9f60*/  FMNMX.FTZ R2, R188, R2, !PT ;  /* 0x00000002bc027209 */ /* 0x000fe40007810000 */
[----:B------:R-:W-:Y:S03]  /*9f70*/  FMNMX.FTZ R0, R115, R0, !PT ;  /* 0x0000000073007209 */ /* 0x000fe60007810000 */
[----:B------:R-:W2:Y:S08]  /*9f80*/  SHFL.BFLY PT, R71, R2, 0x2, 0x1f ;  /* 0x0c401f0002477f89 */ /* 0x000eb000000e0000 */
[----:B------:R-:W3:Y:S01]  /*9f90*/  SHFL.BFLY PT, R72, R0, 0x2, 0x1f ;  /* 0x0c401f0000487f89 */ /* 0x000ee200000e0000 */
[----:B-1----:R-:W-:Y:S05]  /*9fa0*/  FMNMX.FTZ R73, R73, R5, !PT ;  /* 0x0000000549497209 */ /* 0x002fea0007810000 */
[----:B------:R-:W-:Y:S01]  /*9fb0*/  FMUL.FTZ R96, R73, c[0x0][0x2d0] ;  /* 0x0000b40049607a20 */ /* 0x000fe20000410000 */
[----:B--2---:R-:W-:Y:S03]  /*9fc0*/  FMNMX.FTZ R71, R2, R71, !PT ;  /* 0x0000004702477209 */ /* 0x004fe60007810000 */
[--C-:B------:R-:W-:Y:S02]  /*9fd0*/  FFMA.FTZ R9, R20, c[0x0][0x2d0], -R96.reuse ;  /* 0x0000b40014097a23 */ /* 0x100fe40000010860 */
[--C-:B------:R-:W-:Y:S02]  /*9fe0*/  FFMA.FTZ R112, R112, c[0x0][0x2d0], -R96.reuse ;  /* 0x0000b40070707a23 */ /* 0x100fe40000010860 */
[----:B------:R1:W-:Y:S01]  /*9ff0*/  MUFU.EX2 R240, R9 ;  /* 0x0000000900f07308 */ /* 0x0003e20000000800 */
[----:B------:R-:W2:Y:S01]  /*a000*/  SHFL.BFLY PT, R6, R71, 0x1, 0x1f ;  /* 0x0c201f0047067f89 */ /* 0x000ea200000e0000 */
[----:B---3--:R-:W-:Y:S02]  /*a010*/  FMNMX.FTZ R72, R0, R72, !PT ;  /* 0x0000004800487209 */ /* 0x008fe40007810000 */
[----:B------:R-:W-:Y:S04]  /*a020*/  FMNMX.FTZ R0, R88, R4, !PT ;  /* 0x0000000458007209 */ /* 0x000fe80007810000 */
[----:B------:R-:W-:Y:S02]  /*a030*/  FMNMX.FTZ R0, R87, R0, !PT ;  /* 0x0000000057007209 */ /* 0x000fe40007810000 */
[----:B------:R-:W-:Y:S01]  /*a040*/  MUFU.EX2 R112, R112 ;  /* 0x0000007000707308 */ /* 0x000fe20000000800 */
[----:B------:R-:W3:Y:S01]  /*a050*/  SHFL.BFLY PT, R4, R72, 0x1, 0x1f ;  /* 0x0c201f0048047f89 */ /* 0x000ee200000e0000 */
[----:B------:R-:W-:Y:S04]  /*a060*/  FMNMX.FTZ R0, R99, R0, !PT ;  /* 0x0000000063007209 */ /* 0x000fe80007810000 */
[----:B------:R-:W-:Y:S04]  /*a070*/  FMNMX.FTZ R0, R100, R0, !PT ;  /* 0x0000000064007209 */ /* 0x000fe80007810000 */
[----:B------:R-:W-:Y:S01]  /*a080*/  FMNMX.FTZ R0, R108, R0, !PT ;  /* 0x000000006c007209 */ /* 0x000fe20007810000 */
[--C-:B-1----:R-:W-:Y:S03]  /*a090*/  FFMA.FTZ R9, R48, c[0x0][0x2d0], -R96.reuse ;  /* 0x0000b40030097a23 */ /* 0x102fe60000010860 */
[----:B------:R-:W-:Y:S01]  /*a0a0*/  FMNMX.FTZ R2, R110, R0, !PT ;  /* 0x000000006e027209 */ /* 0x000fe20007810000 */
[----:B------:R-:W-:Y:S01]  /*a0b0*/  FADD.FTZ R0, -R73, R3 ;  /* 0x0000000349007221 */ /* 0x000fe20000010100 */
[----:B--2---:R-:W-:Y:S01]  /*a0c0*/  FMNMX.FTZ R71, R71, R6, !PT ;  /* 0x0000000647477209 */ /* 0x004fe20007810000 */
[----:B------:R-:W-:Y:S01]  /*a0d0*/  MUFU.EX2 R82, R9 ;  /* 0x0000000900527308 */ /* 0x000fe20000000800 */
[----:B------:R-:W-:Y:S01]  /*a0e0*/  FMNMX.FTZ R3, R114, R2, !PT ;  /* 0x0000000272037209 */ /* 0x000fe20007810000 */
[----:B------:R-:W-:Y:S02]  /*a0f0*/  FMUL.FTZ R2, R0, c[0x0][0x2d0] ;  /* 0x0000b40000027a20 */ /* 0x000fe40000410000 */
[--C-:B------:R-:W-:Y:S01]  /*a100*/  FFMA.FTZ R6, R33, c[0x0][0x2d0], -R96.reuse ;  /* 0x0000b40021067a23 */ /* 0x100fe20000010860 */
[----:B------:R-:W-:Y:S01]  /*a110*/  FMNMX.FTZ R0, R60, R3, !PT ;  /* 0x000000033c007209 */ /* 0x000fe20007810000 */
[--C-:B------:R-:W-:Y:S01]  /*a120*/  FFMA.FTZ R48, R46, c[0x0][0x2d0], -R96.reuse ;  /* 0x0000b4002e307a23 */ /* 0x100fe20000010860 */
[----:B---3--:R-:W-:Y:S01]  /*a130*/  FMNMX.FTZ R72, R72, R4, !PT ;  /* 0x0000000448487209 */ /* 0x008fe20007810000 */
[----:B------:R-:W-:Y:S01]  /*a140*/  FFMA.FTZ R4, R185, c[0x0][0x2d0], -R96 ;  /* 0x0000b400b9047a23 */ /* 0x000fe20000010860 */
[----:B------:R-:W-:Y:S01]  /*a150*/  FMNMX.FTZ R0, R75, R0, !PT ;  /* 0x000000004b007209 */ /* 0x000fe20007810000 */
[----:B------:R1:W2:Y:S01]  /*a160*/  MUFU.EX2 R70, R2 ;  /* 0x0000000200467308 */ /* 0x0002a20000000800 */
[----:B------:R-:W-:Y:S02]  /*a170*/  FMUL.FTZ R107, R71, c[0x0][0x2d0] ;  /* 0x0000b400476b7a20 */ /* 0x000fe40000410000 */
[----:B------:R-:W-:Y:S01]  /*a180*/  FMNMX.FTZ R0, R74, R0, !PT ;  /* 0x000000004a007209 */ /* 0x000fe20007810000 */
[----:B------:R-:W-:Y:S02]  /*a190*/  FMUL.FTZ R102, R72, c[0x0][0x2d0] ;  /* 0x0000b40048667a20 */ /* 0x000fe40000410000 */
[--C-:B------:R-:W-:Y:S02]  /*a1a0*/  FFMA.FTZ R16, R40, c[0x0][0x2d0], -R107.reuse ;  /* 0x0000b40028107a23 */ /* 0x100fe4000001086b */
[----:B------:R-:W3:Y:S01]  /*a1b0*/  SHFL.BFLY PT, R3, R0, 0x2, 0x1f ;  /* 0x0c401f0000037f89 */ /* 0x000ee200000e0000 */
[--C-:B------:R-:W-:Y:S01]  /*a1c0*/  FFMA.FTZ R5, R22, c[0x0][0x2d0], -R102.reuse ;  /* 0x0000b40016057a23 */ /* 0x100fe20000010866 */
[----:B------:R-:W4:Y:S01]  /*a1d0*/  MUFU.EX2 R8, R4 ;  /* 0x0000000400087308 */ /* 0x000f220000000800 */
[--C-:B------:R-:W-:Y:S02]  /*a1e0*/  FFMA.FTZ R103, R103, c[0x0][0x2d0], -R102.reuse ;  /* 0x0000b40067677a23 */ /* 0x100fe40000010866 */
[--C-:B------:R-:W-:Y:S02]  /*a1f0*/  FFMA.FTZ R109, R109, c[0x0][0x2d0], -R102.reuse ;  /* 0x0000b4006d6d7a23 */ /* 0x100fe40000010866 */
[----:B------:R-:W-:Y:S02]  /*a200*/  FFMA.FTZ R115, R115, c[0x0][0x2d0], -R102 ;  /* 0x0000b40073737a23 */ /* 0x000fe40000010866 */
[--C-:B------:R-:W-:Y:S02]  /*a210*/  FFMA.FTZ R105, R105, c[0x0][0x2d0], -R107.reuse ;  /* 0x0000b40069697a23 */ /* 0x100fe4000001086b */
[--C-:B------:R-:W-:Y:S01]  /*a220*/  FFMA.FTZ R106, R106, c[0x0][0x2d0], -R107.reuse ;  /* 0x0000b4006a6a7a23 */ /* 0x100fe2000001086b */
[----:B------:R4:W-:Y:S01]  /*a230*/  MUFU.EX2 R228, R6 ;  /* 0x0000000600e47308 */ /* 0x0009e20000000800 */
[----:B-1----:R-:W-:Y:S01]  /*a240*/  FADD.FTZ R2, -R72, R116 ;  /* 0x0000007448027221 */ /* 0x002fe20000010100 */
[----:B------:R-:W-:Y:S01]  /*a250*/  MOV R116, R60 ;  /* 0x0000003c00747202 */ /* 0x000fe20000000f00 */
[----:B--2---:R-:W-:Y:S02]  /*a260*/  FMUL.FTZ R33, R70, R149 ;  /* 0x0000009546217220 */ /* 0x004fe40000410000 */
[----:B------:R-:W-:Y:S05]  /*a270*/  FMUL.FTZ R2, R2, c[0x0][0x2d0] ;  /* 0x0000b40002027a20 */ /* 0x000fea0000410000 */
[----:B------:R1:W-:Y:S01]  /*a280*/  MUFU.EX2 R239, R5 ;  /* 0x0000000500ef7308 */ /* 0x0003e20000000800 */
[----:B------:R-:W-:Y:S01]  /*a290*/  FFMA.FTZ R60, R211, c[0x0][0x2d0], -R102 ;  /* 0x0000b400d33c7a23 */ /* 0x000fe20000010866 */
[----:B---3--:R-:W-:Y:S01]  /*a2a0*/  FMNMX.FTZ R0, R0, R3, !PT ;  /* 0x0000000300007209 */ /* 0x008fe20007810000 */
[--C-:B------:R-:W-:Y:S02]  /*a2b0*/  FFMA.FTZ R3, R17, c[0x0][0x2d0], -R96.reuse ;  /* 0x0000b40011037a23 */ /* 0x100fe40000010860 */
[----:B------:R-:W-:Y:S05]  /*a2c0*/  FMUL.FTZ R17, R70, R133 ;  /* 0x0000008546117220 */ /* 0x000fea0000410000 */
[----:B------:R2:W3:Y:S01]  /*a2d0*/  MUFU.EX2 R69, R2 ;  /* 0x0000000200457308 */ /* 0x0004e20000000800 */
[----:B----4-:R-:W-:Y:S09]  /*a2e0*/  FFMA.FTZ R6, R36, c[0x0][0x2d0], -R96 ;  /* 0x0000b40024067a23 */ /* 0x010ff20000010860 */
[----:B------:R4:W-:Y:S01]  /*a2f0*/  MUFU.EX2 R11, R3 ;  /* 0x00000003000b7308 */ /* 0x0009e20000000800 */
[----:B-1----:R-:W-:Y:S09]  /*a300*/  FFMA.FTZ R5, R28, c[0x0][0x2d0], -R107 ;  /* 0x0000b4001c057a23 */ /* 0x002ff2000001086b */
[----:B------:R3:W-:Y:S01]  /*a310*/  MUFU.EX2 R83, R6 ;  /* 0x0000000600537308 */ /* 0x0007e20000000800 */
[----:B--2---:R-:W-:Y:S04]  /*a320*/  FADD.FTZ R2, -R71, R117 ;  /* 0x0000007547027221 */ /* 0x004fe80000010100 */
[----:B------:R-:W-:Y:S05]  /*a330*/  FMUL.FTZ R2, R2, c[0x0][0x2d0] ;  /* 0x0000b40002027a20 */ /* 0x000fea0000410000 */
[----:B------:R1:W-:Y:S01]  /*a340*/  MUFU.EX2 R230, R5 ;  /* 0x0000000500e67308 */ /* 0x0003e20000000800 */
[----:B----4-:R-:W-:Y:S01]  /*a350*/  FFMA.FTZ R3, R186, c[0x0][0x2d0], -R102 ;  /* 0x0000b400ba037a23 */ /* 0x010fe20000010866 */
[----:B------:R-:W-:Y:S01]  /*a360*/  MOV R186, R8 ;  /* 0x0000000800ba7202 */ /* 0x000fe20000000f00 */
[--C-:B------:R-:W-:Y:S07]  /*a370*/  FFMA.FTZ R8, R21, c[0x0][0x2d0], -R96.reuse ;  /* 0x0000b40015087a23 */ /* 0x100fee0000010860 */
[----:B------:R2:W4:Y:S01]  /*a380*/  MUFU.EX2 R68, R2 ;  /* 0x0000000200447308 */ /* 0x0005220000000800 */
[----:B---3--:R-:W-:Y:S09]  /*a390*/  FMUL.FTZ R6, R69, R126 ;  /* 0x0000007e45067220 */ /* 0x008ff20000410000 */
[----:B------:R3:W-:Y:S01]  /*a3a0*/  MUFU.EX2 R206, R3 ;  /* 0x0000000300ce7308 */ /* 0x0007e20000000800 */
[----:B-1----:R-:W-:Y:S09]  /*a3b0*/  FMUL.FTZ R5, R70, R125 ;  /* 0x0000007d46057220 */ /* 0x002ff20000410000 */
[----:B------:R1:W-:Y:S01]  /*a3c0*/  MUFU.EX2 R236, R8 ;  /* 0x0000000800ec7308 */ /* 0x0003e20000000800 */
[----:B--2---:R-:W-:Y:S01]  /*a3d0*/  FFMA.FTZ R2, R197, c[0x0][0x2d0], -R96 ;  /* 0x0000b400c5027a23 */ /* 0x004fe20000010860 */
[----:B------:R-:W-:Y:S01]  /*a3e0*/  MOV R197, R91 ;  /* 0x0000005b00c57202 */ /* 0x000fe20000000f00 */
[----:B----4-:R-:W-:Y:S07]  /*a3f0*/  FMUL.FTZ R9, R68, R121 ;  /* 0x0000007944097220 */ /* 0x010fee0000410000 */
[----:B------:R2:W-:Y:S01]  /*a400*/  MUFU.EX2 R7, R2 ;  /* 0x0000000200077308 */ /* 0x0005e20000000800 */
[----:B---3--:R-:W-:Y:S01]  /*a410*/  FFMA.FTZ R3, R198, c[0x0][0x2d0], -R102 ;  /* 0x0000b400c6037a23 */ /* 0x008fe20000010866 */
[----:B------:R-:W-:Y:S08]  /*a420*/  MOV R198, R81 ;  /* 0x0000005100c67202 */ /* 0x000ff00000000f00 */
[----:B------:R3:W4:Y:S01]  /*a430*/  MUFU.EX2 R28, R16 ;  /* 0x00000010001c7308 */ /* 0x0007220000000800 */
[----:B-1----:R-:W-:Y:S09]  /*a440*/  FMUL.FTZ R8, R68, R120 ;  /* 0x0000007844087220 */ /* 0x002ff20000410000 */
[----:B------:R1:W-:Y:S01]  /*a450*/  MUFU.EX2 R121, R48 ;  /* 0x0000003000797308 */ /* 0x0003e20000000800 */
[----:B--2---:R-:W-:Y:S09]  /*a460*/  FFMA.FTZ R2, R184, c[0x0][0x2d0], -R96 ;  /* 0x0000b400b8027a23 */ /* 0x004ff20000010860 */
[----:B------:R2:W2:Y:S01]  /*a470*/  MUFU.EX2 R184, R3 ;  /* 0x0000000300b87308 */ /* 0x0004a20000000800 */
[C---:B---3--:R-:W-:Y:S01]  /*a480*/  FMUL.FTZ R16, R70.reuse, R132 ;  /* 0x0000008446107220 */ /* 0x048fe20000410000 */
[----:B----4-:R-:W-:Y:S08]  /*a490*/  MOV R133, R28 ;  /* 0x0000001c00857202 */ /* 0x010ff00000000f00 */
[----:B------:R3:W-:Y:S01]  /*a4a0*/  MUFU.EX2 R117, R2 ;  /* 0x0000000200757308 */ /* 0x0007e20000000800 */
[----:B-1----:R-:W-:Y:S09]  /*a4b0*/  FMUL.FTZ R48, R70, R164 ;  /* 0x000000a446307220 */ /* 0x002ff20000410000 */
[----:B------:R-:W-:Y:S01]  /*a4c0*/  MUFU.EX2 R105, R105 ;  /* 0x0000006900697308 */ /* 0x000fe20000000800 */
[--C-:B--2---:R-:W-:Y:S01]  /*a4d0*/  FFMA.FTZ R3, R18, c[0x0][0x2d0], -R102.reuse ;  /* 0x0000b40012037a23 */ /* 0x104fe20000010866 */
[----:B------:R-:W-:Y:S01]  /*a4e0*/  F2FP.BF16.PACK_AB R77, R184, R206 ;  /* 0x000000ceb84d723e */ /* 0x000fe200000010ff */
[----:B------:R-:W-:Y:S07]  /*a4f0*/  FMUL.FTZ R18, R69, R134 ;  /* 0x0000008645127220 */ /* 0x000fee0000410000 */
[----:B------:R1:W-:Y:S01]  /*a500*/  MUFU.EX2 R185, R3 ;  /* 0x0000000300b97308 */ /* 0x0003e20000000800 */
[----:B---3--:R-:W2:Y:S09]  /*a510*/  SHFL.BFLY PT, R2, R0, 0x1, 0x1f ;  /* 0x0c201f0000027f89 */ /* 0x008eb200000e0000 */
[----:B------:R-:W-:Y:S10]  /*a520*/  MUFU.EX2 R106, R106 ;  /* 0x0000006a006a7308 */ /* 0x000ff40000000800 */
[----:B------:R-:W-:Y:S01]  /*a530*/  MUFU.EX2 R109, R109 ;  /* 0x0000006d006d7308 */ /* 0x000fe20000000800 */
[--C-:B-1----:R-:W-:Y:S01]  /*a540*/  FFMA.FTZ R3, R196, c[0x0][0x2d0], -R107.reuse ;  /* 0x0000b400c4037a23 */ /* 0x102fe2000001086b */
[----:B------:R-:W-:Y:S02]  /*a550*/  MOV R196, R59 ;  /* 0x0000003b00c47202 */ /* 0x000fe40000000f00 */
[----:B--2---:R-:W-:Y:S01]  /*a560*/  FMNMX.FTZ R2, R0, R2, !PT ;  /* 0x0000000200027209 */ /* 0x004fe20007810000 */
[----:B------:R-:W-:Y:S05]  /*a570*/  FFMA.FTZ R0, R19, c[0x0][0x2d0], -R102 ;  /* 0x0000b40013007a23 */ /* 0x000fea0000010866 */
[----:B------:R1:W-:Y:S01]  /*a580*/  MUFU.EX2 R205, R3 ;  /* 0x0000000300cd7308 */ /* 0x0003e20000000800 */
[----:B------:R-:W-:Y:S01]  /*a590*/  FMUL.FTZ R19, R69, R135 ;  /* 0x0000008745137220 */ /* 0x000fe20000410000 */
[----:B------:R-:W-:Y:S08]  /*a5a0*/  MOV R135, R82 ;  /* 0x0000005200877202 */ /* 0x000ff00000000f00 */
[----:B------:R2:W3:Y:S10]  /*a5b0*/  MUFU.EX2 R12, R0 ;  /* 0x00000000000c7308 */ /* 0x0004f40000000800 */
[----:B------:R-:W-:Y:S01]  /*a5c0*/  MUFU.EX2 R115, R115 ;  /* 0x0000007300737308 */ /* 0x000fe20000000800 */
[--C-:B-1----:R-:W-:Y:S01]  /*a5d0*/  FFMA.FTZ R3, R199, c[0x0][0x2d0], -R107.reuse ;  /* 0x0000b400c7037a23 */ /* 0x102fe2000001086b */
[----:B------:R-:W-:Y:S01]  /*a5e0*/  MOV R199, R61 ;  /* 0x0000003d00c77202 */ /* 0x000fe20000000f00 */
[----:B------:R-:W-:Y:S07]  /*a5f0*/  FMUL.FTZ R61, R68, R177 ;  /* 0x000000b1443d7220 */ /* 0x000fee0000410000 */
[----:B------:R1:W4:Y:S01]  /*a600*/  MUFU.EX2 R207, R3 ;  /* 0x0000000300cf7308 */ /* 0x0003220000000800 */
[----:B--2---:R-:W-:Y:S01]  /*a610*/  FADD.FTZ R0, -R2, R118 ;  /* 0x0000007602007221 */ /* 0x004fe20000010100 */
[----:B------:R-:W-:Y:S01]  /*a620*/  MOV R118, R7 ;  /* 0x0000000700767202 */ /* 0x000fe20000000f00 */
[----:B------:R-:W-:Y:S01]  /*a630*/  FFMA.FTZ R7, R32, c[0x0][0x2d0], -R96 ;  /* 0x0000b40020077a23 */ /* 0x000fe20000010860 */
[----:B---3--:R-:W-:Y:S01]  /*a640*/  MOV R126, R12 ;  /* 0x0000000c007e7202 */ /* 0x008fe20000000f00 */
[----:B------:R-:W-:Y:S01]  /*a650*/  FMUL.FTZ R0, R0, c[0x0][0x2d0] ;  /* 0x0000b40000007a20 */ /* 0x000fe20000410000 */
[----:B------:R-:W-:Y:S04]  /*a660*/  F2FP.BF16.PACK_AB R76, R118, R186 ;  /* 0x000000ba764c723e */ /* 0x000fe800000010ff */
[----:B------:R2:W-:Y:S01]  /*a670*/  MUFU.EX2 R232, R7 ;  /* 0x0000000700e87308 */ /* 0x0005e20000000800 */
[----:B------:R-:W-:Y:S01]  /*a680*/  F2FP.BF16.PACK_AB R79, R126, R185 ;  /* 0x000000b97e4f723e */ /* 0x000fe200000010ff */
[--C-:B------:R-:W-:Y:S02]  /*a690*/  FFMA.FTZ R12, R51, c[0x0][0x2d0], -R102.reuse ;  /* 0x0000b400330c7a23 */ /* 0x100fe40000010866 */
[--C-:B------:R-:W-:Y:S02]  /*a6a0*/  FFMA.FTZ R32, R44, c[0x0][0x2d0], -R107.reuse ;  /* 0x0000b4002c207a23 */ /* 0x100fe4000001086b */
[----:B------:R-:W-:Y:S04]  /*a6b0*/  FMUL.FTZ R51, R69, R167 ;  /* 0x000000a745337220 */ /* 0x000fe80000410000 */
[----:B------:R-:W3:Y:S01]  /*a6c0*/  MUFU.EX2 R0, R0 ;  /* 0x0000000000007308 */ /* 0x000ee20000000800 */
[--C-:B-1----:R-:W-:Y:S01]  /*a6d0*/  FFMA.FTZ R3, R194, c[0x0][0x2d0], -R107.reuse ;  /* 0x0000b400c2037a23 */ /* 0x102fe2000001086b */
[----:B----4-:R-:W-:Y:S02]  /*a6e0*/  F2FP.BF16.PACK_AB R64, R207, R205 ;  /* 0x000000cdcf40723e */ /* 0x010fe400000010ff */
[----:B------:R-:W-:Y:S06]  /*a6f0*/  MOV R194, R62 ;  /* 0x0000003e00c27202 */ /* 0x000fec0000000f00 */
[----:B------:R1:W4:Y:S01]  /*a700*/  MUFU.EX2 R10, R3 ;  /* 0x00000003000a7308 */ /* 0x0003220000000800 */
[----:B--2---:R-:W-:Y:S01]  /*a710*/  FMUL.FTZ R7, R69, R127 ;  /* 0x0000007f45077220 */ /* 0x004fe20000410000 */
[----:B------:R-:W-:Y:S04]  /*a720*/  MOV R127, R11 ;  /* 0x0000000b007f7202 */ /* 0x000fe80000000f00 */
[----:B------:R-:W-:Y:S01]  /*a730*/  F2FP.BF16.PACK_AB R78, R127, R117 ;  /* 0x000000757f4e723e */ /* 0x000fe200000010ff */
[C---:B---3--:R-:W-:Y:S02]  /*a740*/  FMUL.FTZ R11, R0.reuse, R123 ;  /* 0x0000007b000b7220 */ /* 0x048fe40000410000 */
[C---:B------:R-:W-:Y:S01]  /*a750*/  FMUL.FTZ R15, R0.reuse, R131 ;  /* 0x00000083000f7220 */ /* 0x040fe20000410000 */
[----:B------:R-:W-:Y:S01]  /*a760*/  MOV R131, R83 ;  /* 0x0000005300837202 */ /* 0x000fe20000000f00 */
[C---:B------:R-:W-:Y:S02]  /*a770*/  FMUL.FTZ R46, R0.reuse, R162 ;  /* 0x000000a2002e7220 */ /* 0x040fe40000410000 */
[C---:B------:R-:W-:Y:S02]  /*a780*/  FMUL.FTZ R59, R0.reuse, R175 ;  /* 0x000000af003b7220 */ /* 0x040fe40000410000 */
[----:B------:R-:W-:Y:S02]  /*a790*/  FMUL.FTZ R62, R0, R178 ;  /* 0x000000b2003e7220 */ /* 0x000fe40000410000 */
[----:B-1----:R-:W-:Y:S01]  /*a7a0*/  FFMA.FTZ R3, R192, c[0x0][0x2d0], -R107 ;  /* 0x0000b400c0037a23 */ /* 0x002fe2000001086b */
[----:B----4-:R-:W-:Y:S01]  /*a7b0*/  MOV R120, R10 ;  /* 0x0000000a00787202 */ /* 0x010fe20000000f00 */
[----:B------:R-:W-:Y:S01]  /*a7c0*/  FMUL.FTZ R10, R0, R122 ;  /* 0x0000007a000a7220 */ /* 0x000fe20000410000 */
[----:B------:R-:W-:Y:S01]  /*a7d0*/  MOV R192, R92 ;  /* 0x0000005c00c07202 */ /* 0x000fe20000000f00 */
[----:B------:R1:W2:Y:S01]  /*a7e0*/  MUFU.EX2 R13, R3 ;  /* 0x00000003000d7308 */ /* 0x0002a20000000800 */
[--C-:B------:R-:W-:Y:S09]  /*a7f0*/  FFMA.FTZ R92, R212, c[0x0][0x2d0], -R102.reuse ;  /* 0x0000b400d45c7a23 */ /* 0x100ff20000010866 */
[----:B------:R3:W-:Y:S01]  /*a800*/  MUFU.EX2 R122, R60 ;  /* 0x0000003c007a7308 */ /* 0x0007e20000000800 */
[----:B-1----:R-:W-:Y:S01]  /*a810*/  FMUL.FTZ R3, R2, c[0x0][0x2d0] ;  /* 0x0000b40002037a20 */ /* 0x002fe20000410000 */
[----:B--2---:R-:W-:Y:S01]  /*a820*/  MOV R125, R13 ;  /* 0x0000000d007d7202 */ /* 0x004fe20000000f00 */
[----:B------:R-:W-:Y:S01]  /*a830*/  FMUL.FTZ R13, R68, R129 ;  /* 0x00000081440d7220 */ /* 0x000fe20000410000 */
[----:B------:R-:W-:Y:S01]  /*a840*/  MOV R129, R85 ;  /* 0x0000005500817202 */ /* 0x000fe20000000f00 */
[--C-:B------:R-:W-:Y:S01]  /*a850*/  FFMA.FTZ R4, R187, c[0x0][0x2d0], -R3.reuse ;  /* 0x0000b400bb047a23 */ /* 0x100fe20000010803 */
[----:B------:R-:W-:Y:S01]  /*a860*/  F2FP.BF16.PACK_AB R66, R125, R120 ;  /* 0x000000787d42723e */ /* 0x000fe200000010ff */
[--C-:B------:R-:W-:Y:S01]  /*a870*/  FFMA.FTZ R28, R43, c[0x0][0x2d0], -R3.reuse ;  /* 0x0000b4002b1c7a23 */ /* 0x100fe20000010803 */
[----:B------:R-:W-:Y:S02]  /*a880*/  MOV R187, R90 ;  /* 0x0000005a00bb7202 */ /* 0x000fe40000000f00 */
[----:B------:R1:W-:Y:S01]  /*a890*/  MUFU.EX2 R204, R4 ;  /* 0x0000000400cc7308 */ /* 0x0003e20000000800 */
[--C-:B------:R-:W-:Y:S02]  /*a8a0*/  FFMA.FTZ R40, R201, c[0x0][0x2d0], -R3.reuse ;  /* 0x0000b400c9287a23 */ /* 0x100fe40000010803 */
[--C-:B------:R-:W-:Y:S02]  /*a8b0*/  FFMA.FTZ R44, R47, c[0x0][0x2d0], -R3.reuse ;  /* 0x0000b4002f2c7a23 */ /* 0x100fe40000010803 */
[C---:B------:R-:W-:Y:S02]  /*a8c0*/  FMUL.FTZ R43, R0.reuse, R159 ;  /* 0x0000009f002b7220 */ /* 0x040fe40000410000 */
[----:B------:R-:W-:Y:S02]  /*a8d0*/  FMUL.FTZ R47, R0, R163 ;  /* 0x000000a3002f7220 */ /* 0x000fe40000410000 */
[----:B---3--:R-:W-:Y:S01]  /*a8e0*/  FMUL.FTZ R60, R68, R176 ;  /* 0x000000b0443c7220 */ /* 0x008fe20000410000 */
[----:B------:R2:W-:Y:S01]  /*a8f0*/  MUFU.EX2 R134, R28 ;  /* 0x0000001c00867308 */ /* 0x0005e20000000800 */
[--C-:B------:R-:W-:Y:S02]  /*a900*/  FFMA.FTZ R75, R75, c[0x0][0x2d0], -R3.reuse ;  /* 0x0000b4004b4b7a23 */ /* 0x100fe40000010803 */
[--C-:B-1----:R-:W-:Y:S01]  /*a910*/  FFMA.FTZ R4, R200, c[0x0][0x2d0], -R3.reuse ;  /* 0x0000b400c8047a23 */ /* 0x102fe20000010803 */
[----:B------:R-:W-:Y:S06]  /*a920*/  MOV R200, R89 ;  /* 0x0000005900c87202 */ /* 0x000fec0000000f00 */
[----:B------:R1:W3:Y:S01]  /*a930*/  MUFU.EX2 R242, R4 ;  /* 0x0000000400f27308 */ /* 0x0002e20000000800 */
[----:B--2---:R-:W-:Y:S09]  /*a940*/  FMUL.FTZ R28, R68, R144 ;  /* 0x00000090441c7220 */ /* 0x004ff20000410000 */
[----:B------:R2:W-:Y:S01]  /*a950*/  MUFU.EX2 R144, R40 ;  /* 0x0000002800907308 */ /* 0x0005e20000000800 */
[--C-:B-1----:R-:W-:Y:S01]  /*a960*/  FFMA.FTZ R4, R195, c[0x0][0x2d0], -R3.reuse ;  /* 0x0000b400c3047a23 */ /* 0x102fe20000010803 */
[----:B---3--:R-:W-:Y:S02]  /*a970*/  F2FP.BF16.PACK_AB R65, R242, R204 ;  /* 0x000000ccf241723e */ /* 0x008fe400000010ff */
[----:B------:R-:W-:Y:S06]  /*a980*/  MOV R195, R88 ;  /* 0x0000005800c37202 */ /* 0x000fec0000000f00 */
[----:B------:R1:W-:Y:S01]  /*a990*/  MUFU.EX2 R241, R4 ;  /* 0x0000000400f17308 */ /* 0x0003e20000000800 */
[----:B------:R-:W-:Y:S01]  /*a9a0*/  LDSM.16.MT88.4 R88, [R227+0x900] ;  /* 0x00090000e358783b */ /* 0x000fe20000004200 */
[----:B--2---:R-:W-:Y:S02]  /*a9b0*/  FMUL.FTZ R40, R68, R156 ;  /* 0x0000009c44287220 */ /* 0x004fe40000410000 */
[----:B-1----:R-:W-:Y:S01]  /*a9c0*/  FFMA.FTZ R4, R193, c[0x0][0x2d0], -R3 ;  /* 0x0000b400c1047a23 */ /* 0x002fe20000010803 */
[----:B------:R-:W-:Y:S05]  /*a9d0*/  MOV R193, R87 ;  /* 0x0000005700c17202 */ /* 0x000fea0000000f00 */
[----:B------:R1:W-:Y:S02]  /*a9e0*/  MUFU.EX2 R14, R4 ;  /* 0x00000004000e7308 */ /* 0x0003e40000000800 */
[--C-:B-1----:R-:W-:Y:S02]  /*a9f0*/  FFMA.FTZ R4, R23, c[0x0][0x2d0], -R102.reuse ;  /* 0x0000b40017047a23 */ /* 0x102fe40000010866 */
[----:B------:R-:W1:Y:S06]  /*aa00*/  LDSM.16.MT88.4 R20, [R224+0x100] ;  /* 0x00010000e014783b */ /* 0x000e6c0000004200 */
[----:B------:R2:W-:Y:S02]  /*aa10*/  MUFU.EX2 R235, R4 ;  /* 0x0000000400eb7308 */ /* 0x0005e40000000800 */
[--C-:B--2---:R-:W-:Y:S02]  /*aa20*/  FFMA.FTZ R4, R34, c[0x0][0x2d0], -R102.reuse ;  /* 0x0000b40022047a23 */ /* 0x104fe40000010866 */
[----:B------:R-:W-:Y:S06]  /*aa30*/  FMUL.FTZ R34, R69, R150 ;  /* 0x0000009645227220 */ /* 0x000fec0000410000 */
[----:B------:R2:W-:Y:S02]  /*aa40*/  MUFU.EX2 R231, R4 ;  /* 0x0000000400e77308 */ /* 0x0005e40000000800 */
[----:B--2---:R-:W-:Y:S02]  /*aa50*/  FFMA.FTZ R4, R35, c[0x0][0x2d0], -R102 ;  /* 0x0000b40023047a23 */ /* 0x004fe40000010866 */
[----:B------:R-:W-:Y:S06]  /*aa60*/  FMUL.FTZ R35, R69, R151 ;  /* 0x0000009745237220 */ /* 0x000fec0000410000 */
[----:B------:R2:W-:Y:S02]  /*aa70*/  MUFU.EX2 R119, R4 ;  /* 0x0000000400777308 */ /* 0x0005e40000000800 */
[----:B--2---:R-:W-:Y:S02]  /*aa80*/  FFMA.FTZ R4, R24, c[0x0][0x2d0], -R107 ;  /* 0x0000b40018047a23 */ /* 0x004fe4000001086b */
[----:B------:R-:W-:Y:S06]  /*aa90*/  FFMA.FTZ R24, R42, c[0x0][0x2d0], -R3 ;  /* 0x0000b4002a187a23 */ /* 0x000fec0000010803 */
[----:B------:R2:W-:Y:S01]  /*aaa0*/  MUFU.EX2 R238, R4 ;  /* 0x0000000400ee7308 */ /* 0x0005e20000000800 */
[----:B------:R-:W-:Y:S02]  /*aab0*/  FMUL.FTZ R42, R0, R158 ;  /* 0x0000009e002a7220 */ /* 0x000fe40000410000 */
[----:B--2---:R-:W-:Y:S02]  /*aac0*/  FFMA.FTZ R4, R25, c[0x0][0x2d0], -R107 ;  /* 0x0000b40019047a23 */ /* 0x004fe4000001086b */
[----:B------:R-:W-:Y:S05]  /*aad0*/  FMUL.FTZ R25, R68, R141 ;  /* 0x0000008d44197220 */ /* 0x000fea0000410000 */
[----:B------:R2:W-:Y:S02]  /*aae0*/  MUFU.EX2 R234, R4 ;  /* 0x0000000400ea7308 */ /* 0x0005e40000000800 */
[--C-:B--2---:R-:W-:Y:S08]  /*aaf0*/  FFMA.FTZ R4, R26, c[0x0][0x2d0], -R3.reuse ;  /* 0x0000b4001a047a23 */ /* 0x104ff00000010803 */
[----:B------:R2:W-:Y:S02]  /*ab00*/  MUFU.EX2 R237, R4 ;  /* 0x0000000400ed7308 */ /* 0x0005e40000000800 */
[----:B--2---:R-:W-:Y:S02]  /*ab10*/  FFMA.FTZ R4, R27, c[0x0][0x2d0], -R3 ;  /* 0x0000b4001b047a23 */ /* 0x004fe40000010803 */
[----:B------:R-:W-:Y:S06]  /*ab20*/  FMUL.FTZ R27, R0, R143 ;  /* 0x0000008f001b7220 */ /* 0x000fec0000410000 */
[----:B------:R2:W-:Y:S02]  /*ab30*/  MUFU.EX2 R233, R4 ;  /* 0x0000000400e97308 */ /* 0x0005e40000000800 */
[----:B--2---:R-:W-:Y:S02]  /*ab40*/  FFMA.FTZ R4, R29, c[0x0][0x2d0], -R107 ;  /* 0x0000b4001d047a23 */ /* 0x004fe4000001086b */
[----:B------:R-:W-:Y:S06]  /*ab50*/  FMUL.FTZ R29, R68, R145 ;  /* 0x00000091441d7220 */ /* 0x000fec0000410000 */
[----:B------:R2:W3:Y:S02]  /*ab60*/  MUFU.EX2 R93, R4 ;  /* 0x00000004005d7308 */ /* 0x0004e40000000800 */
[--C-:B--2---:R-:W-:Y:S01]  /*ab70*/  FFMA.FTZ R4, R30, c[0x0][0x2d0], -R3.reuse ;  /* 0x0000b4001e047a23 */ /* 0x104fe20000010803 */
[----:B---3--:R-:W-:Y:S01]  /*ab80*/  MOV R141, R93 ;  /* 0x0000005d008d7202 */ /* 0x008fe20000000f00 */
[----:B------:R-:W-:Y:S06]  /*ab90*/  FMUL.FTZ R30, R0, R146 ;  /* 0x00000092001e7220 */ /* 0x000fec0000410000 */
[----:B------:R2:W-:Y:S02]  /*aba0*/  MUFU.EX2 R229, R4 ;  /* 0x0000000400e57308 */ /* 0x0005e40000000800 */
[----:B--2---:R-:W-:Y:S08]  /*abb0*/  FFMA.FTZ R4, R31, c[0x0][0x2d0], -R3 ;  /* 0x0000b4001f047a23 */ /* 0x004ff00000010803 */
[----:B------:R2:W3:Y:S10]  /*abc0*/  MUFU.EX2 R31, R12 ;  /* 0x0000000c001f7308 */ /* 0x0004f40000000800 */
[----:B------:R4:W-:Y:S01]  /*abd0*/  MUFU.EX2 R94, R4 ;  /* 0x00000004005e7308 */ /* 0x0009e20000000800 */
[----:B--2---:R-:W-:Y:S01]  /*abe0*/  FMUL.FTZ R12, R68, R128 ;  /* 0x00000080440c7220 */ /* 0x004fe20000410000 */
[----:B---3--:R-:W-:Y:S01]  /*abf0*/  MOV R146, R31 ;  /* 0x0000001f00927202 */ /* 0x008fe20000000f00 */
[----:B------:R-:W-:Y:S01]  /*ac00*/  FMUL.FTZ R31, R0, R147 ;  /* 0x00000093001f7220 */ /* 0x000fe20000410000 */
[----:B------:R-:W-:Y:S01]  /*ac10*/  MOV R128, R86 ;  /* 0x0000005600807202 */ /* 0x000fe20000000f00 */
[----:B----4-:R-:W-:Y:S05]  /*ac20*/  FFMA.FTZ R4, R37, c[0x0][0x2d0], -R96 ;  /* 0x0000b40025047a23 */ /* 0x010fea0000010860 */
[----:B------:R2:W3:Y:S02]  /*ac30*/  MUFU.EX2 R63, R4 ;  /* 0x00000004003f7308 */ /* 0x0004e40000000800 */
[--C-:B--2---:R-:W-:Y:S01]  /*ac40*/  FFMA.FTZ R4, R38, c[0x0][0x2d0], -R102.reuse ;  /* 0x0000b40026047a23 */ /* 0x104fe20000010866 */
[----:B---3--:R-:W-:Y:S01]  /*ac50*/  MOV R143, R63 ;  /* 0x0000003f008f7202 */ /* 0x008fe20000000f00 */
[----:B------:R-:W-:Y:S06]  /*ac60*/  FMUL.FTZ R63, R0, R179 ;  /* 0x000000b3003f7220 */ /* 0x000fec0000410000 */
[----:B------:R2:W3:Y:S02]  /*ac70*/  MUFU.EX2 R57, R4 ;  /* 0x0000000400397308 */ /* 0x0004e40000000800 */
[----:B--2---:R-:W-:Y:S01]  /*ac80*/  FFMA.FTZ R4, R39, c[0x0][0x2d0], -R102 ;  /* 0x0000b40027047a23 */ /* 0x004fe20000010866 */
[----:B---3--:R-:W-:Y:S01]  /*ac90*/  MOV R132, R57 ;  /* 0x0000003900847202 */ /* 0x008fe20000000f00 */
[----:B------:R-:W2:Y:S01]  /*aca0*/  LDSM.16.MT88.4 R36, [R227+0x100] ;  /* 0x00010000e324783b */ /* 0x000ea20000004200 */
[----:B------:R-:W-:Y:S05]  /*acb0*/  FMUL.FTZ R57, R68, R173 ;  /* 0x000000ad44397220 */ /* 0x000fea0000410000 */
[----:B------:R3:W-:Y:S02]  /*acc0*/  MUFU.EX2 R80, R4 ;  /* 0x0000000400507308 */ /* 0x0007e40000000800 */
[----:B---3--:R-:W-:Y:S02]  /*acd0*/  FFMA.FTZ R4, R49, c[0x0][0x2d0], -R96 ;  /* 0x0000b40031047a23 */ /* 0x008fe40000010860 */
[----:B------:R-:W-:Y:S06]  /*ace0*/  FMUL.FTZ R49, R70, R165 ;  /* 0x000000a546317220 */ /* 0x000fec0000410000 */
[----:B------:R3:W4:Y:S02]  /*acf0*/  MUFU.EX2 R56, R4 ;  /* 0x0000000400387308 */ /* 0x0007240000000800 */
[--C-:B---3--:R-:W-:Y:S01]  /*ad00*/  FFMA.FTZ R4, R50, c[0x0][0x2d0], -R102.reuse ;  /* 0x0000b40032047a23 */ /* 0x108fe20000010866 */
[----:B----4-:R-:W-:Y:S01]  /*ad10*/  MOV R145, R56 ;  /* 0x0000003800917202 */ /* 0x010fe20000000f00 */
[----:B------:R-:W-:Y:S06]  /*ad20*/  FFMA.FTZ R56, R209, c[0x0][0x2d0], -R102 ;  /* 0x0000b400d1387a23 */ /* 0x000fec0000010866 */
[----:B------:R3:W-:Y:S01]  /*ad30*/  MUFU.EX2 R58, R4 ;  /* 0x00000004003a7308 */ /* 0x0007e20000000800 */
[----:B------:R-:W-:Y:S02]  /*ad40*/  FMUL.FTZ R50, R69, R166 ;  /* 0x000000a645327220 */ /* 0x000fe40000410000 */
[----:B------:R-:W-:Y:S01]  /*ad50*/  LDSM.16.MT88.4 R164, [R225+0x3100] ;  /* 0x00310000e1a4783b */ /* 0x000fe20000004200 */
[----:B---3--:R-:W-:Y:S01]  /*ad60*/  FMUL.FTZ R4, R70, R124 ;  /* 0x0000007c46047220 */ /* 0x008fe20000410000 */
[----:B------:R-:W-:Y:S01]  /*ad70*/  MOV R124, R14 ;  /* 0x0000000e007c7202 */ /* 0x000fe20000000f00 */
[----:B------:R-:W-:Y:S01]  /*ad80*/  FMUL.FTZ R14, R0, R130 ;  /* 0x00000082000e7220 */ /* 0x000fe20000410000 */
[----:B------:R-:W-:Y:S04]  /*ad90*/  MOV R130, R84 ;  /* 0x0000005400827202 */ /* 0x000fe80000000f00 */
[----:B------:R-:W-:Y:S01]  /*ada0*/  LDSM.16.MT88.4 R84, [R224+0x900] ;  /* 0x00090000e054783b */ /* 0x000fe20000004200 */
[----:B------:R-:W-:Y:S01]  /*adb0*/  F2FP.BF16.PACK_AB R67, R124, R241 ;  /* 0x000000f17c43723e */ /* 0x000fe200000010ff */
[-C--:B-1----:R-:W-:Y:S08]  /*adc0*/  HMMA.16816.F32.BF16 R4, R76, R20.reuse, R4 ;  /* 0x000000144c04723c */ /* 0x082ff00000041804 */
[C---:B------:R-:W-:Y:S07]  /*add0*/  HMMA.16816.F32.BF16 R8, R64.reuse, R20, R8 ;  /* 0x000000144008723c */ /* 0x040fee0000041808 */
[--C-:B------:R-:W-:Y:S01]  /*ade0*/  FFMA.FTZ R20, R41, c[0x0][0x2d0], -R107.reuse ;  /* 0x0000b40029147a23 */ /* 0x100fe2000001086b */
[-C--:B------:R-:W-:Y:S03]  /*adf0*/  HMMA.16816.F32.BF16 R12, R64, R22.reuse, R12 ;  /* 0x00000016400c723c */ /* 0x080fe6000004180c */
[----:B------:R1:W3:Y:S01]  /*ae00*/  MUFU.EX2 R26, R20 ;  /* 0x00000014001a7308 */ /* 0x0002e20000000800 */
[----:B------:R-:W-:Y:S02]  /*ae10*/  FMUL.FTZ R21, R70, R137 ;  /* 0x0000008946157220 */ /* 0x000fe40000410000 */
[----:B------:R-:W-:Y:S02]  /*ae20*/  FMUL.FTZ R41, R68, R157 ;  /* 0x0000009d44297220 */ /* 0x000fe40000410000 */
[C---:B------:R-:W-:Y:S05]  /*ae30*/  HMMA.16816.F32.BF16 R16, R76.reuse, R22, R16 ;  /* 0x000000164c10723c */ /* 0x040fea0000041810 */
[----:B------:R4:W-:Y:S02]  /*ae40*/  MUFU.EX2 R137, R24 ;  /* 0x0000001800897308 */ /* 0x0009e40000000800 */
[C---:B------:R-:W-:Y:S02]  /*ae50*/  FMUL.FTZ R22, R69.reuse, R138 ;  /* 0x0000008a45167220 */ /* 0x040fe40000410000 */
[----:B------:R-:W-:Y:S06]  /*ae60*/  FMUL.FTZ R23, R69, R139 ;  /* 0x0000008b45177220 */ /* 0x000fec0000410000 */
[----:B------:R4:W-:Y:S01]  /*ae70*/  MUFU.EX2 R138, R32 ;  /* 0x00000020008a7308 */ /* 0x0009e20000000800 */
[----:B-1----:R-:W-:Y:S01]  /*ae80*/  FMUL.FTZ R20, R70, R136 ;  /* 0x0000008846147220 */ /* 0x002fe20000410000 */
[----:B---3--:R-:W-:Y:S01]  /*ae90*/  MOV R139, R26 ;  /* 0x0000001a008b7202 */ /* 0x008fe20000000f00 */
[----:B------:R-:W-:Y:S01]  /*aea0*/  FMUL.FTZ R26, R0, R142 ;  /* 0x0000008e001a7220 */ /* 0x000fe20000410000 */
[----:B------:R-:W-:Y:S02]  /*aeb0*/  MOV R142, R80 ;  /* 0x00000050008e7202 */ /* 0x000fe40000000f00 */
[----:B------:R-:W1:Y:S01]  /*aec0*/  LDSM.16.MT88.4 R80, [R226+0x100] ;  /* 0x00010000e250783b */ /* 0x000e620000004200 */
[----:B------:R-:W-:Y:S01]  /*aed0*/  MOV R136, R58 ;  /* 0x0000003a00887202 */ /* 0x000fe20000000f00 */
[-C--:B--2---:R-:W-:Y:S03]  /*aee0*/  HMMA.16816.F32.BF16 R20, R76, R36.reuse, R20 ;  /* 0x000000244c14723c */ /* 0x084fe60000041814 */
[----:B----4-:R-:W-:Y:S01]  /*aef0*/  FMUL.FTZ R24, R68, R140 ;  /* 0x0000008c44187220 */ /* 0x010fe20000410000 */
[----:B------:R-:W-:Y:S01]  /*af00*/  MOV R140, R94 ;  /* 0x0000005e008c7202 */ /* 0x000fe20000000f00 */
[----:B------:R-:W-:Y:S05]  /*af10*/  FMUL.FTZ R58, R0, R174 ;  /* 0x000000ae003a7220 */ /* 0x000fea0000410000 */
[C---:B------:R-:W-:Y:S04]  /*af20*/  HMMA.16816.F32.BF16 R24, R64.reuse, R36, R24 ;  /* 0x000000244018723c */ /* 0x040fe80000041818 */
[C---:B------:R-:W-:Y:S02]  /*af30*/  FMUL.FTZ R32, R70.reuse, R148 ;  /* 0x0000009446207220 */ /* 0x040fe40000410000 */
[----:B------:R2:W-:Y:S01]  /*af40*/  MUFU.EX2 R148, R44 ;  /* 0x0000002c00947308 */ /* 0x0005e20000000800 */
[--C-:B------:R-:W-:Y:S01]  /*af50*/  FFMA.FTZ R36, R45, c[0x0][0x2d0], -R107.reuse ;  /* 0x0000b4002d247a23 */ /* 0x100fe2000001086b */
[-C--:B------:R-:W-:Y:S04]  /*af60*/  HMMA.16816.F32.BF16 R28, R64, R38.reuse, R28 ;  /* 0x00000026401c723c */ /* 0x080fe8000004181c */
[----:B------:R-:W-:Y:S02]  /*af70*/  FMUL.FTZ R37, R70, R153 ;  /* 0x0000009946257220 */ /* 0x000fe40000410000 */
[C---:B------:R-:W-:Y:S02]  /*af80*/  FMUL.FTZ R45, R68.reuse, R161 ;  /* 0x000000a1442d7220 */ /* 0x040fe40000410000 */
[C---:B------:R-:W-:Y:S01]  /*af90*/  HMMA.16816.F32.BF16 R32, R76.reuse, R38, R32 ;  /* 0x000000264c20723c */ /* 0x040fe20000041820 */
[----:B------:R3:W-:Y:S06]  /*afa0*/  MUFU.EX2 R147, R36 ;  /* 0x0000002400937308 */ /* 0x0007ec0000000800 */
[C---:B------:R-:W-:Y:S02]  /*afb0*/  FMUL.FTZ R38, R69.reuse, R154 ;  /* 0x0000009a45267220 */ /* 0x040fe40000410000 */
[----:B------:R-:W-:Y:S02]  /*afc0*/  FMUL.FTZ R39, R69, R155 ;  /* 0x0000009b45277220 */ /* 0x000fe40000410000 */
[----:B------:R4:W-:Y:S01]  /*afd0*/  MUFU.EX2 R154, R56 ;  /* 0x00000038009a7308 */ /* 0x0009e20000000800 */
[----:B--2---:R-:W-:Y:S02]  /*afe0*/  FMUL.FTZ R44, R68, R160 ;  /* 0x000000a0442c7220 */ /* 0x004fe40000410000 */
[----:B---3--:R-:W-:Y:S07]  /*aff0*/  FMUL.FTZ R36, R70, R152 ;  /* 0x0000009846247220 */ /* 0x008fee0000410000 */
[-C--:B------:R-:W-:Y:S03]  /*b000*/  HMMA.16816.F32.BF16 R36, R76, R52.reuse, R36 ;  /* 0x000000344c24723c */ /* 0x080fe60000041824 */
[----:B----4-:R-:W-:Y:S05]  /*b010*/  FMUL.FTZ R56, R68, R172 ;  /* 0x000000ac44387220 */ /* 0x010fea0000410000 */
[C---:B------:R-:W-:Y:S07]  /*b020*/  HMMA.16816.F32.BF16 R40, R64.reuse, R52, R40 ;  /* 0x000000344028723c */ /* 0x040fee0000041828 */
[--C-:B------:R-:W-:Y:S01]  /*b030*/  FFMA.FTZ R52, R203, c[0x0][0x2d0], -R96.reuse ;  /* 0x0000b400cb347a23 */ /* 0x100fe20000010860 */
[-C--:B------:R-:W-:Y:S03]  /*b040*/  HMMA.16816.F32.BF16 R44, R64, R54.reuse, R44 ;  /* 0x00000036402c723c */ /* 0x080fe6000004182c */
[----:B------:R2:W-:Y:S01]  /*b050*/  MUFU.EX2 R155, R52 ;  /* 0x00000034009b7308 */ /* 0x0005e20000000800 */
[C---:B------:R-:W-:Y:S04]  /*b060*/  FMUL.FTZ R53, R70.reuse, R169 ;  /* 0x000000a946357220 */ /* 0x040fe80000410000 */
[C---:B------:R-:W-:Y:S07]  /*b070*/  HMMA.16816.F32.BF16 R48, R76.reuse, R54, R48 ;  /* 0x000000364c30723c */ /* 0x040fee0000041830 */
[C---:B------:R-:W-:Y:S02]  /*b080*/  FMUL.FTZ R55, R69.reuse, R171 ;  /* 0x000000ab45377220 */ /* 0x040fe40000410000 */
[----:B------:R-:W-:Y:S03]  /*b090*/  FMUL.FTZ R54, R69, R170 ;  /* 0x000000aa45367220 */ /* 0x000fe60000410000 */
[----:B--2---:R-:W-:Y:S07]  /*b0a0*/  FMUL.FTZ R52, R70, R168 ;  /* 0x000000a846347220 */ /* 0x004fee0000410000 */
[-C--:B-1----:R-:W-:Y:S08]  /*b0b0*/  HMMA.16816.F32.BF16 R52, R76, R80.reuse, R52 ;  /* 0x000000504c34723c */ /* 0x082ff00000041834 */
[C---:B------:R-:W-:Y:S07]  /*b0c0*/  HMMA.16816.F32.BF16 R56, R64.reuse, R80, R56 ;  /* 0x000000504038723c */ /* 0x040fee0000041838 */
[--C-:B------:R-:W-:Y:S01]  /*b0d0*/  FFMA.FTZ R80, R202, c[0x0][0x2d0], -R96.reuse ;  /* 0x0000b400ca507a23 */ /* 0x100fe20000010860 */
[-C--:B------:R-:W-:Y:S03]  /*b0e0*/  HMMA.16816.F32.BF16 R60, R64, R82.reuse, R60 ;  /* 0x00000052403c723c */ /* 0x080fe6000004183c */
[----:B------:R1:W-:Y:S01]  /*b0f0*/  MUFU.EX2 R211, R80 ;  /* 0x0000005000d37308 */ /* 0x0003e20000000800 */
[----:B------:R-:W-:Y:S03]  /*b100*/  F2FP.BF16.PACK_AB R81, R233, R237 ;  /* 0x000000ede951723e */ /* 0x000fe600000010ff */
[C---:B------:R-:W-:Y:S02]  /*b110*/  FMUL.FTZ R64, R70.reuse, R180 ;  /* 0x000000b446407220 */ /* 0x040fe40000410000 */
[----:B------:R-:W-:Y:S03]  /*b120*/  FMUL.FTZ R65, R70, R181 ;  /* 0x000000b546417220 */ /* 0x000fe60000410000 */
[C---:B------:R-:W-:Y:S02]  /*b130*/  FMUL.FTZ R66, R69.reuse, R182 ;  /* 0x000000b645427220 */ /* 0x040fe40000410000 */
[----:B------:R-:W-:Y:S07]  /*b140*/  FMUL.FTZ R67, R69, R183 ;  /* 0x000000b745437220 */ /* 0x000fee0000410000 */
[----:B------:R-:W-:Y:S04]  /*b150*/  HMMA.16816.F32.BF16 R64, R76, R82, R64 ;  /* 0x000000524c40723c */ /* 0x000fe80000041840 */
[----:B-1----:R-:W-:Y:S03]  /*b160*/  FFMA.FTZ R80, R208, c[0x0][0x2d0], -R96 ;  /* 0x0000b400d0507a23 */ /* 0x002fe60000010860 */
[----:B------:R-:W-:Y:S02]  /*b170*/  F2FP.BF16.PACK_AB R76, R236, R240 ;  /* 0x000000f0ec4c723e */ /* 0x000fe400000010ff */
[----:B------:R-:W-:Y:S01]  /*b180*/  F2FP.BF16.PACK_AB R77, R235, R239 ;  /* 0x000000efeb4d723e */ /* 0x000fe200000010ff */
[----:B------:R1:W2:Y:S02]  /*b190*/  MUFU.EX2 R123, R80 ;  /* 0x00000050007b7308 */ /* 0x0002a40000000800 */
[----:B------:R-:W-:Y:S02]  /*b1a0*/  F2FP.BF16.PACK_AB R78, R228, R232 ;  /* 0x000000e8e44e723e */ /* 0x000fe400000010ff */
[----:B------:R-:W-:Y:S02]  /*b1b0*/  F2FP.BF16.PACK_AB R79, R119, R231 ;  /* 0x000000e7774f723e */ /* 0x000fe400000010ff */
[----:B------:R-:W-:Y:S02]  /*b1c0*/  F2FP.BF16.PACK_AB R82, R141, R230 ;  /* 0x000000e68d52723e */ /* 0x000fe400000010ff */
[----:B------:R-:W-:Y:S03]  /*b1d0*/  F2FP.BF16.PACK_AB R83, R140, R229 ;  /* 0x000000e58c53723e */ /* 0x000fe600000010ff */
[-C--:B------:R-:W-:Y:S03]  /*b1e0*/  HMMA.16816.F32.BF16 R4, R76, R84.reuse, R4 ;  /* 0x000000544c04723c */ /* 0x080fe60000041804 */
[----:B-1----:R-:W-:Y:S01]  /*b1f0*/  FFMA.FTZ R80, R210, c[0x0][0x2d0], -R102 ;  /* 0x0000b400d2507a23 */ /* 0x002fe20000010866 */
[----:B--2---:R-:W-:Y:S01]  /*b200*/  MOV R212, R123 ;  /* 0x0000007b00d47202 */ /* 0x004fe20000000f00 */
[----:B------:R1:W-:Y:S01]  /*b210*/  MUFU.EX2 R210, R92 ;  /* 0x0000005c00d27308 */ /* 0x0003e20000000800 */
[----:B------:R-:W-:Y:S02]  /*b220*/  MOV R123, R186 ;  /* 0x000000ba007b7202 */ /* 0x000fe40000000f00 */
[----:B------:R-:W-:Y:S01]  /*b230*/  MOV R186, R100 ;  /* 0x0000006400ba7202 */ /* 0x000fe20000000f00 */
[--C-:B------:R-:W-:Y:S06]  /*b240*/  FFMA.FTZ R100, R250, c[0x0][0x2d0], -R96.reuse ;  /* 0x0000b400fa647a23 */ /* 0x100fec0000010860 */
[----:B------:R2:W-:Y:S01]  /*b250*/  MUFU.EX2 R209, R80 ;  /* 0x0000005000d17308 */ /* 0x0005e20000000800 */
[----:B-1----:R-:W1:Y:S01]  /*b260*/  LDSM.16.MT88.4 R92, [R225+0x900] ;  /* 0x00090000e15c783b */ /* 0x002e620000004200 */
[----:B--2---:R-:W-:Y:S07]  /*b270*/  F2FP.BF16.PACK_AB R80, R234, R238 ;  /* 0x000000eeea50723e */ /* 0x004fee00000010ff */
[C---:B------:R-:W-:Y:S07]  /*b280*/  HMMA.16816.F32.BF16 R8, R80.reuse, R84, R8 ;  /* 0x000000545008723c */ /* 0x040fee0000041808 */
[--C-:B------:R-:W-:Y:S01]  /*b290*/  FFMA.FTZ R84, R214, c[0x0][0x2d0], -R107.reuse ;  /* 0x0000b400d6547a23 */ /* 0x100fe2000001086b */
[-C--:B------:R-:W-:Y:S03]  /*b2a0*/  HMMA.16816.F32.BF16 R12, R80, R86.reuse, R12 ;  /* 0x00000056500c723c */ /* 0x080fe6000004180c */
[----:B------:R2:W-:Y:S01]  /*b2b0*/  MUFU.EX2 R153, R84 ;  /* 0x0000005400997308 */ /* 0x0005e20000000800 */
[----:B------:R-:W-:Y:S02]  /*b2c0*/  MOV R214, R122 ;  /* 0x0000007a00d67202 */ /* 0x000fe40000000f00 */
[----:B------:R-:W-:Y:S02]  /*b2d0*/  MOV R122, R116 ;  /* 0x00000074007a7202 */ /* 0x000fe40000000f00 */
[C---:B------:R-:W-:Y:S04]  /*b2e0*/  HMMA.16816.F32.BF16 R16, R76.reuse, R86, R16 ;  /* 0x000000564c10723c */ /* 0x040fe80000041810 */
[----:B------:R-:W-:Y:S04]  /*b2f0*/  MOV R116, R99 ;  /* 0x0000006300747202 */ /* 0x000fe80000000f00 */
[-C--:B------:R-:W-:Y:S08]  /*b300*/  HMMA.16816.F32.BF16 R20, R76, R88.reuse, R20 ;  /* 0x000000584c14723c */ /* 0x080ff00000041814 */
[C---:B------:R-:W-:Y:S04]  /*b310*/  HMMA.16816.F32.BF16 R24, R80.reuse, R88, R24 ;  /* 0x000000585018723c */ /* 0x040fe80000041818 */
[--C-:B--2---:R-:W-:Y:S01]  /*b320*/  FFMA.FTZ R84, R216, c[0x0][0x2d0], -R107.reuse ;  /* 0x0000b400d8547a23 */ /* 0x104fe2000001086b */
[----:B------:R-:W-:Y:S02]  /*b330*/  MOV R216, R121 ;  /* 0x0000007900d87202 */ /* 0x000fe40000000f00 */
[----:B------:R-:W-:Y:S01]  /*b340*/  FFMA.FTZ R88, R220, c[0x0][0x2d0], -R107 ;  /* 0x0000b400dc587a23 */ /* 0x000fe2000001086b */
[-C--:B------:R-:W-:Y:S01]  /*b350*/  HMMA.16816.F32.BF16 R28, R80, R90.reuse, R28 ;  /* 0x0000005a501c723c */ /* 0x080fe2000004181c */
[----:B------:R2:W-:Y:S03]  /*b360*/  MUFU.EX2 R159, R84 ;  /* 0x00000054009f7308 */ /* 0x0005e60000000800 */
[----:B------:R-:W-:Y:S01]  /*b370*/  MOV R121, R114 ;  /* 0x0000007200797202 */ /* 0x000fe20000000f00 */
[----:B------:R-:W-:Y:S01]  /*b380*/  FFMA.FTZ R114, R113, c[0x0][0x2d0], -R96 ;  /* 0x0000b40071727a23 */ /* 0x000fe20000010860 */
[----:B------:R-:W-:Y:S01]  /*b390*/  MOV R220, R146 ;  /* 0x0000009200dc7202 */ /* 0x000fe20000000f00 */
[----:B------:R-:W-:Y:S01]  /*b3a0*/  FFMA.FTZ R113, R104, c[0x0][0x2d0], -R102 ;  /* 0x0000b40068717a23 */ /* 0x000fe20000010866 */
[C---:B------:R-:W-:Y:S03]  /*b3b0*/  HMMA.16816.F32.BF16 R32, R76.reuse, R90, R32 ;  /* 0x0000005a4c20723c */ /* 0x040fe60000041820 */
[----:B------:R3:W-:Y:S01]  /*b3c0*/  MUFU.EX2 R157, R88 ;  /* 0x00000058009d7308 */ /* 0x0007e20000000800 */
[----:B------:R-:W-:Y:S04]  /*b3d0*/  MOV R146, R143 ;  /* 0x0000008f00927202 */ /* 0x000fe80000000f00 */
[-C--:B-1----:R-:W-:Y:S05]  /*b3e0*/  HMMA.16816.F32.BF16 R36, R76, R92.reuse, R36 ;  /* 0x0000005c4c24723c */ /* 0x082fea0000041824 */
[----:B------:R-:W1:Y:S03]  /*b3f0*/  MUFU.EX2 R114, R114 ;  /* 0x0000007200727308 */ /* 0x000e660000000800 */
[C---:B------:R-:W-:Y:S04]  /*b400*/  HMMA.16816.F32.BF16 R40, R80.reuse, R92, R40 ;  /* 0x0000005c5028723c */ /* 0x040fe80000041828 */
[----:B--2---:R-:W-:Y:S01]  /*b410*/  FFMA.FTZ R84, R218, c[0x0][0x2d0], -R3 ;  /* 0x0000b400da547a23 */ /* 0x004fe20000010803 */
[----:B------:R-:W-:Y:S02]  /*b420*/  MOV R218, R148 ;  /* 0x0000009400da7202 */ /* 0x000fe40000000f00 */
[----:B------:R-:W-:Y:S01]  /*b430*/  LDSM.16.MT88.4 R148, [R227+0x3100] ;  /* 0x00310000e394783b */ /* 0x000fe20000004200 */
[-C--:B------:R-:W-:Y:S01]  /*b440*/  HMMA.16816.F32.BF16 R44, R80, R94.reuse, R44 ;  /* 0x0000005e502c723c */ /* 0x080fe2000004182c */
[----:B------:R2:W-:Y:S03]  /*b450*/  MUFU.EX2 R152, R84 ;  /* 0x0000005400987308 */ /* 0x0005e60000000800 */
[----:B---3--:R-:W-:Y:S01]  /*b460*/  FFMA.FTZ R88, R222, c[0x0][0x2d0], -R107 ;  /* 0x0000b400de587a23 */ /* 0x008fe2000001086b */
[----:B------:R-:W-:Y:S01]  /*b470*/  MOV R222, R145 ;  /* 0x0000009100de7202 */ /* 0x000fe20000000f00 */
[----:B------:R-:W-:Y:S01]  /*b480*/  FFMA.FTZ R92, R223, c[0x0][0x2d0], -R96 ;  /* 0x0000b400df5c7a23 */ /* 0x000fe20000010860 */
[----:B------:R-:W-:Y:S01]  /*b490*/  MOV R145, R142 ;  /* 0x0000008e00917202 */ /* 0x000fe20000000f00 */
[C---:B------:R-:W-:Y:S03]  /*b4a0*/  HMMA.16816.F32.BF16 R48, R76.reuse, R94, R48 ;  /* 0x0000005e4c30723c */ /* 0x040fe60000041830 */
[----:B------:R3:W-:Y:S01]  /*b4b0*/  MUFU.EX2 R208, R88 ;  /* 0x0000005800d07308 */ /* 0x0007e20000000800 */
[----:B------:R-:W-:Y:S02]  /*b4c0*/  MOV R223, R135 ;  /* 0x0000008700df7202 */ /* 0x000fe40000000f00 */
[----:B------:R-:W-:Y:S02]  /*b4d0*/  MOV R135, R121 ;  /* 0x0000007900877202 */ /* 0x000fe40000000f00 */
[----:B------:R-:W-:Y:S04]  /*b4e0*/  MOV R121, R185 ;  /* 0x000000b900797202 */ /* 0x000fe80000000f00 */
[----:B-1----:R-:W-:Y:S01]  /*b4f0*/  F2FP.BF16.PACK_AB R182, R114, R112 ;  /* 0x0000007072b6723e */ /* 0x002fe200000010ff */
[----:B------:R1:W-:Y:S01]  /*b500*/  MUFU.EX2 R203, R92 ;  /* 0x0000005c00cb7308 */ /* 0x0003e20000000800 */
[--C-:B--2---:R-:W-:Y:S01]  /*b510*/  FFMA.FTZ R84, R219, c[0x0][0x2d0], -R3.reuse ;  /* 0x0000b400db547a23 */ /* 0x104fe20000010803 */
[----:B------:R-:W-:Y:S02]  /*b520*/  MOV R219, R147 ;  /* 0x0000009300db7202 */ /* 0x000fe40000000f00 */
[----:B------:R-:W-:Y:S06]  /*b530*/  MOV R147, R137 ;  /* 0x0000008900937202 */ /* 0x000fec0000000f00 */
[----:B------:R2:W-:Y:S01]  /*b540*/  MUFU.EX2 R158, R84 ;  /* 0x00000054009e7308 */ /* 0x0005e20000000800 */
[----:B---3--:R-:W-:Y:S01]  /*b550*/  FFMA.FTZ R88, R244, c[0x0][0x2d0], -R3 ;  /* 0x0000b400f4587a23 */ /* 0x008fe20000010803 */
[----:B------:R-:W-:Y:S02]  /*b560*/  MOV R244, R144 ;  /* 0x0000009000f47202 */ /* 0x000fe40000000f00 */
[----:B------:R-:W-:Y:S02]  /*b570*/  MOV R144, R139 ;  /* 0x0000008b00907202 */ /* 0x000fe40000000f00 */
[----:B------:R-:W-:Y:S04]  /*b580*/  MOV R139, R116 ;  /* 0x00000074008b7202 */ /* 0x000fe80000000f00 */
[----:B------:R3:W-:Y:S01]  /*b590*/  MUFU.EX2 R156, R88 ;  /* 0x00000058009c7308 */ /* 0x0007e20000000800 */
[--C-:B------:R-:W-:Y:S02]  /*b5a0*/  FFMA.FTZ R116, R191, c[0x0][0x2d0], -R107.reuse ;  /* 0x0000b400bf747a23 */ /* 0x100fe4000001086b */
[----:B-1----:R-:W-:Y:S01]  /*b5b0*/  FFMA.FTZ R92, R245, c[0x0][0x2d0], -R102 ;  /* 0x0000b400f55c7a23 */ /* 0x002fe20000010866 */
[----:B------:R-:W-:Y:S02]  /*b5c0*/  MOV R245, R134 ;  /* 0x0000008600f57202 */ /* 0x000fe40000000f00 */
[----:B------:R-:W-:Y:S02]  /*b5d0*/  MOV R134, R122 ;  /* 0x0000007a00867202 */ /* 0x000fe40000000f00 */
[----:B------:R-:W-:Y:S02]  /*b5e0*/  MOV R122, R117 ;  /* 0x00000075007a7202 */ /* 0x000fe40000000f00 */
[----:B------:R1:W-:Y:S01]  /*b5f0*/  MUFU.EX2 R161, R92 ;  /* 0x0000005c00a17308 */ /* 0x0003e20000000800 */
[----:B------:R-:W-:Y:S01]  /*b600*/  FFMA.FTZ R117, R190, c[0x0][0x2d0], -R107 ;  /* 0x0000b400be757a23 */ /* 0x000fe2000001086b */
[----:B--2---:R-:W2:Y:S08]  /*b610*/  LDSM.16.MT88.4 R84, [R226+0x900] ;  /* 0x00090000e254783b */ /* 0x004eb00000004200 */
[----:B------:R-:W4:Y:S01]  /*b620*/  MUFU.EX2 R113, R113 ;  /* 0x0000007100717308 */ /* 0x000f220000000800 */
[--C-:B---3--:R-:W-:Y:S01]  /*b630*/  FFMA.FTZ R88, R247, c[0x0][0x2d0], -R3.reuse ;  /* 0x0000b400f7587a23 */ /* 0x108fe20000010803 */
[----:B------:R-:W-:Y:S02]  /*b640*/  MOV R247, R138 ;  /* 0x0000008a00f77202 */ /* 0x000fe40000000f00 */
[----:B------:R-:W-:Y:S06]  /*b650*/  MOV R138, R186 ;  /* 0x000000ba008a7202 */ /* 0x000fec0000000f00 */
[----:B------:R3:W-:Y:S01]  /*b660*/  MUFU.EX2 R163, R88 ;  /* 0x0000005800a37308 */ /* 0x0007e20000000800 */
[----:B-1----:R-:W-:Y:S09]  /*b670*/  LDSM.16.MT88.4 R92, [R227+0x1100] ;  /* 0x00110000e35c783b */ /* 0x002ff20000004200 */
[----:B------:R1:W-:Y:S01]  /*b680*/  MUFU.EX2 R186, R100 ;  /* 0x0000006400ba7308 */ /* 0x0003e20000000800 */
[----:B----4-:R-:W-:Y:S09]  /*b690*/  F2FP.BF16.PACK_AB R183, R115, R113 ;  /* 0x0000007173b7723e */ /* 0x010ff200000010ff */
[----:B------:R-:W-:Y:S01]  /*b6a0*/  MUFU.EX2 R116, R116 ;  /* 0x0000007400747308 */ /* 0x000fe20000000800 */
[-C--:B--2---:R-:W-:Y:S03]  /*b6b0*/  HMMA.16816.F32.BF16 R52, R76, R84.reuse, R52 ;  /* 0x000000544c34723c */ /* 0x084fe60000041834 */
[----:B---3--:R-:W-:Y:S01]  /*b6c0*/  FFMA.FTZ R88, R217, c[0x0][0x2d0], -R96 ;  /* 0x0000b400d9587a23 */ /* 0x008fe20000010860 */
[----:B------:R-:W-:Y:S05]  /*b6d0*/  MOV R217, R136 ;  /* 0x0000008800d97202 */ /* 0x000fea0000000f00 */
[----:B------:R-:W2:Y:S01]  /*b6e0*/  MUFU.EX2 R117, R117 ;  /* 0x0000007500757308 */ /* 0x000ea20000000800 */
[C---:B------:R-:W-:Y:S04]  /*b6f0*/  HMMA.16816.F32.BF16 R56, R80.reuse, R84, R56 ;  /* 0x000000545038723c */ /* 0x040fe80000041838 */
[----:B-1----:R-:W-:Y:S03]  /*b700*/  FFMA.FTZ R100, R135, c[0x0][0x2d0], -R3 ;  /* 0x0000b40087647a23 */ /* 0x002fe60000010803 */
[----:B------:R-:W-:Y:S01]  /*b710*/  FFMA.FTZ R84, R249, c[0x0][0x2d0], -R102 ;  /* 0x0000b400f9547a23 */ /* 0x000fe20000010866 */
[-C--:B------:R-:W-:Y:S01]  /*b720*/  HMMA.16816.F32.BF16 R60, R80, R86.reuse, R60 ;  /* 0x00000056503c723c */ /* 0x080fe2000004183c */
[----:B------:R1:W-:Y:S03]  /*b730*/  MUFU.EX2 R162, R88 ;  /* 0x0000005800a27308 */ /* 0x0003e60000000800 */
[----:B------:R-:W-:Y:S02]  /*b740*/  MOV R249, R133 ;  /* 0x0000008500f97202 */ /* 0x000fe40000000f00 */
[----:B------:R-:W-:Y:S01]  /*b750*/  MOV R133, R130 ;  /* 0x0000008200857202 */ /* 0x000fe20000000f00 */
[--C-:B------:R-:W-:Y:S01]  /*b760*/  FFMA.FTZ R80, R213, c[0x0][0x2d0], -R96.reuse ;  /* 0x0000b400d5507a23 */ /* 0x100fe20000010860 */
[----:B------:R-:W-:Y:S03]  /*b770*/  HMMA.16816.F32.BF16 R64, R76, R86, R64 ;  /* 0x000000564c40723c */ /* 0x000fe60000041840 */
[----:B------:R3:W-:Y:S01]  /*b780*/  MUFU.EX2 R201, R80 ;  /* 0x0000005000c97308 */ /* 0x0007e20000000800 */
[----:B------:R-:W-:Y:S02]  /*b790*/  MOV R130, R193 ;  /* 0x000000c100827202 */ /* 0x000fe40000000f00 */
[----:B------:R-:W-:Y:S02]  /*b7a0*/  MOV R193, R200 ;  /* 0x000000c800c17202 */ /* 0x000fe40000000f00 */
[----:B------:R-:W-:Y:S04]  /*b7b0*/  MOV R213, R132 ;  /* 0x0000008400d57202 */ /* 0x000fe80000000f00 */
[----:B------:R-:W-:Y:S01]  /*b7c0*/  F2FP.BF16.PACK_AB R77, R145, R213 ;  /* 0x000000d5914d723e */ /* 0x000fe200000010ff */
[----:B------:R4:W-:Y:S01]  /*b7d0*/  MUFU.EX2 R202, R84 ;  /* 0x0000005400ca7308 */ /* 0x0009e20000000800 */
[----:B------:R-:W-:Y:S02]  /*b7e0*/  F2FP.BF16.PACK_AB R78, R222, R223 ;  /* 0x000000dfde4e723e */ /* 0x000fe400000010ff */
[----:B------:R-:W-:Y:S01]  /*b7f0*/  F2FP.BF16.PACK_AB R79, R220, R217 ;  /* 0x000000d9dc4f723e */ /* 0x000fe200000010ff */
[----:B-1----:R-:W1:Y:S01]  /*b800*/  LDSM.16.MT88.4 R88, [R224+0x1100] ;  /* 0x00110000e058783b */ /* 0x002e620000004200 */
[----:B------:R-:W-:Y:S02]  /*b810*/  MOV R132, R192 ;  /* 0x000000c000847202 */ /* 0x000fe40000000f00 */
[----:B------:R-:W-:Y:S02]  /*b820*/  MOV R192, R199 ;  /* 0x000000c700c07202 */ /* 0x000fe40000000f00 */
[----:B------:R-:W-:Y:S01]  /*b830*/  F2FP.BF16.PACK_AB R81, R245, R147 ;  /* 0x00000093f551723e */ /* 0x000fe200000010ff */
[----:B------:R-:W-:Y:S01]  /*b840*/  MUFU.EX2 R100, R100 ;  /* 0x0000006400647308 */ /* 0x000fe20000000800 */
[----:B------:R-:W-:Y:S02]  /*b850*/  F2FP.BF16.PACK_AB R82, R219, R247 ;  /* 0x000000f7db52723e */ /* 0x000fe400000010ff */
[----:B------:R-:W-:Y:S01]  /*b860*/  F2FP.BF16.PACK_AB R83, R218, R244 ;  /* 0x000000f4da53723e */ /* 0x000fe200000010ff */
[----:B---3--:R-:W-:Y:S01]  /*b870*/  FFMA.FTZ R80, R215, c[0x0][0x2d0], -R96 ;  /* 0x0000b400d7507a23 */ /* 0x008fe20000010860 */
[----:B------:R-:W-:Y:S02]  /*b880*/  MOV R215, R131 ;  /* 0x0000008300d77202 */ /* 0x000fe40000000f00 */
[----:B------:R-:W-:Y:S02]  /*b890*/  MOV R131, R195 ;  /* 0x000000c300837202 */ /* 0x000fe40000000f00 */
[----:B------:R-:W-:Y:S01]  /*b8a0*/  F2FP.BF16.PACK_AB R76, R146, R215 ;  /* 0x000000d7924c723e */ /* 0x000fe200000010ff */
[----:B------:R3:W-:Y:S01]  /*b8b0*/  MUFU.EX2 R200, R80 ;  /* 0x0000005000c87308 */ /* 0x0007e20000000800 */
[----:B--2---:R-:W-:Y:S02]  /*b8c0*/  F2FP.BF16.PACK_AB R176, R117, R116 ;  /* 0x0000007475b0723e */ /* 0x004fe400000010ff */
[----:B------:R-:W-:Y:S01]  /*b8d0*/  MOV R195, R198 ;  /* 0x000000c600c37202 */ /* 0x000fe20000000f00 */
[--C-:B----4-:R-:W-:Y:S06]  /*b8e0*/  FFMA.FTZ R84, R221, c[0x0][0x2d0], -R102.reuse ;  /* 0x0000b400dd547a23 */ /* 0x110fec0000010866 */
[----:B------:R2:W-:Y:S01]  /*b8f0*/  MUFU.EX2 R199, R84 ;  /* 0x0000005400c77308 */ /* 0x0005e20000000800 */
[-C--:B-1----:R-:W-:Y:S03]  /*b900*/  HMMA.16816.F32.BF16 R4, R76, R88.reuse, R4 ;  /* 0x000000584c04723c */ /* 0x082fe60000041804 */
[----:B---3--:R-:W-:Y:S07]  /*b910*/  F2FP.BF16.PACK_AB R80, R144, R249 ;  /* 0x000000f99050723e */ /* 0x008fee00000010ff */
[C---:B------:R-:W-:Y:S01]  /*b920*/  HMMA.16816.F32.BF16 R8, R80.reuse, R88, R8 ;  /* 0x000000585008723c */ /* 0x040fe20000041808 */
[----:B--2---:R-:W1:Y:S06]  /*b930*/  LDSM.16.MT88.4 R84, [R225+0x1100] ;  /* 0x00110000e154783b */ /* 0x004e6c0000004200 */
[----:B------:R-:W-:Y:S01]  /*b940*/  FFMA.FTZ R88, R246, c[0x0][0x2d0], -R102 ;  /* 0x0000b400f6587a23 */ /* 0x000fe20000010866 */
[-C--:B------:R-:W-:Y:S03]  /*b950*/  HMMA.16816.F32.BF16 R12, R80, R90.reuse, R12 ;  /* 0x0000005a500c723c */ /* 0x080fe6000004180c */
[----:B------:R2:W-:Y:S05]  /*b960*/  MUFU.EX2 R198, R88 ;  /* 0x0000005800c67308 */ /* 0x0005ea0000000800 */
[C---:B------:R-:W-:Y:S08]  /*b970*/  HMMA.16816.F32.BF16 R16, R76.reuse, R90, R16 ;  /* 0x0000005a4c10723c */ /* 0x040ff00000041810 */
[-C--:B------:R-:W-:Y:S08]  /*b980*/  HMMA.16816.F32.BF16 R20, R76, R92.reuse, R20 ;  /* 0x0000005c4c14723c */ /* 0x080ff00000041814 */
[C---:B------:R-:W-:Y:S04]  /*b990*/  HMMA.16816.F32.BF16 R24, R80.reuse, R92, R24 ;  /* 0x0000005c5018723c */ /* 0x040fe80000041818 */
[----:B--2---:R-:W-:Y:S01]  /*b9a0*/  FFMA.FTZ R88, R133, c[0x0][0x2d0], -R107 ;  /* 0x0000b40085587a23 */ /* 0x004fe2000001086b */
[----:B------:R-:W-:Y:S02]  /*b9b0*/  MOV R133, R123 ;  /* 0x0000007b00857202 */ /* 0x000fe40000000f00 */
[----:B------:R-:W-:Y:S01]  /*b9c0*/  FFMA.FTZ R92, R195, c[0x0][0x2d0], -R3 ;  /* 0x0000b400c35c7a23 */ /* 0x000fe20000010803 */
[-C--:B------:R-:W-:Y:S01]  /*b9d0*/  HMMA.16816.F32.BF16 R28, R80, R94.reuse, R28 ;  /* 0x0000005e501c723c */ /* 0x080fe2000004181c */
[----:B------:R2:W-:Y:S03]  /*b9e0*/  MUFU.EX2 R160, R88 ;  /* 0x0000005800a07308 */ /* 0x0005e60000000800 */
[----:B------:R-:W-:Y:S04]  /*b9f0*/  MOV R123, R184 ;  /* 0x000000b8007b7202 */ /* 0x000fe80000000f00 */
[C---:B------:R-:W-:Y:S03]  /*ba00*/  HMMA.16816.F32.BF16 R32, R76.reuse, R94, R32 ;  /* 0x0000005e4c20723c */ /* 0x040fe60000041820 */
[----:B------:R3:W-:Y:S05]  /*ba10*/  MUFU.EX2 R195, R92 ;  /* 0x0000005c00c37308 */ /* 0x0007ea0000000800 */
[-C--:B-1----:R-:W-:Y:S05]  /*ba20*/  HMMA.16816.F32.BF16 R36, R76, R84.reuse, R36 ;  /* 0x000000544c24723c */ /* 0x082fea0000041824 */
[----:B------:R-:W-:Y:S03]  /*ba30*/  MUFU.EX2 R184, R103 ;  /* 0x0000006700b87308 */ /* 0x000fe60000000800 */
[C---:B------:R-:W-:Y:S04]  /*ba40*/  HMMA.16816.F32.BF16 R40, R80.reuse, R84, R40 ;  /* 0x000000545028723c */ /* 0x040fe80000041828 */
[----:B--2---:R-:W-:Y:S01]  /*ba50*/  FFMA.FTZ R88, R193, c[0x0][0x2d0], -R107 ;  /* 0x0000b400c1587a23 */ /* 0x004fe2000001086b */
[----:B------:R-:W-:Y:S02]  /*ba60*/  MOV R193, R197 ;  /* 0x000000c500c17202 */ /* 0x000fe40000000f00 */
[----:B------:R-:W-:Y:S01]  /*ba70*/  FFMA.FTZ R84, R131, c[0x0][0x2d0], -R3 ;  /* 0x0000b40083547a23 */ /* 0x000fe20000010803 */
[-C--:B------:R-:W-:Y:S01]  /*ba80*/  HMMA.16816.F32.BF16 R44, R80, R86.reuse, R44 ;  /* 0x00000056502c723c */ /* 0x080fe2000004182c */
[----:B------:R1:W-:Y:S03]  /*ba90*/  MUFU.EX2 R197, R88 ;  /* 0x0000005800c57308 */ /* 0x0003e60000000800 */
[----:B---3--:R-:W-:Y:S04]  /*baa0*/  FFMA.FTZ R92, R194, c[0x0][0x2d0], -R107 ;  /* 0x0000b400c25c7a23 */ /* 0x008fe8000001086b */
[C---:B------:R-:W-:Y:S03]  /*bab0*/  HMMA.16816.F32.BF16 R48, R76.reuse, R86, R48 ;  /* 0x000000564c30723c */ /* 0x040fe60000041830 */
[----:B------:R2:W-:Y:S10]  /*bac0*/  MUFU.EX2 R170, R84 ;  /* 0x0000005400aa7308 */ /* 0x0005f40000000800 */
[----:B------:R3:W-:Y:S01]  /*bad0*/  MUFU.EX2 R194, R92 ;  /* 0x0000005c00c27308 */ /* 0x0007e20000000800 */
[--C-:B-1----:R-:W-:Y:S01]  /*bae0*/  FFMA.FTZ R88, R192, c[0x0][0x2d0], -R3.reuse ;  /* 0x0000b400c0587a23 */ /* 0x102fe20000010803 */
[----:B------:R-:W-:Y:S08]  /*baf0*/  MOV R192, R196 ;  /* 0x000000c400c07202 */ /* 0x000ff00000000f00 */
[----:B------:R1:W-:Y:S01]  /*bb00*/  MUFU.EX2 R196, R88 ;  /* 0x0000005800c47308 */ /* 0x0003e20000000800 */
[----:B--2---:R-:W-:Y:S01]  /*bb10*/  FFMA.FTZ R84, R130, c[0x0][0x2d0], -R3 ;  /* 0x0000b40082547a23 */ /* 0x004fe20000010803 */
[----:B------:R-:W-:Y:S02]  /*bb20*/  MOV R130, R187 ;  /* 0x000000bb00827202 */ /* 0x000fe40000000f00 */
[----:B------:R-:W-:Y:S01]  /*bb30*/  MOV R187, R110 ;  /* 0x0000006e00bb7202 */ /* 0x000fe20000000f00 */
[----:B------:R-:W-:Y:S05]  /*bb40*/  FFMA.FTZ R110, R101, c[0x0][0x2d0], -R96 ;  /* 0x0000b400656e7a23 */ /* 0x000fea0000010860 */
[----:B------:R2:W-:Y:S01]  /*bb50*/  MUFU.EX2 R169, R84 ;  /* 0x0000005400a97308 */ /* 0x0005e20000000800 */
[----:B------:R-:W-:Y:S01]  /*bb60*/  MOV R136, R187 ;  /* 0x000000bb00887202 */ /* 0x000fe20000000f00 */
[--C-:B------:R-:W-:Y:S02]  /*bb70*/  FFMA.FTZ R101, R111, c[0x0][0x2d0], -R102.reuse ;  /* 0x0000b4006f657a23 */ /* 0x100fe40000010866 */
[--C-:B---3--:R-:W-:Y:S02]  /*bb80*/  FFMA.FTZ R92, R132, c[0x0][0x2d0], -R107.reuse ;  /* 0x0000b400845c7a23 */ /* 0x108fe4000001086b */
[----:B------:R-:W3:Y:S01]  /*bb90*/  LDL.LU R132, [R1+0x20] ;  /* 0x0000200001847983 */ /* 0x000ee20000300800 */
[----:B------:R-:W-:Y:S03]  /*bba0*/  FFMA.FTZ R111, R252, c[0x0][0x2d0], -R102 ;  /* 0x0000b400fc6f7a23 */ /* 0x000fe60000010866 */
[----:B------:R4:W-:Y:S01]  /*bbb0*/  MUFU.EX2 R171, R92 ;  /* 0x0000005c00ab7308 */ /* 0x0009e20000000800 */
[----:B------:R-:W3:Y:S04]  /*bbc0*/  LDL.LU R131, [R1+0x1c] ;  /* 0x00001c0001837983 */ /* 0x000ee80000300800 */
[----:B-1----:R-:W1:Y:S05]  /*bbd0*/  LDSM.16.MT88.4 R88, [R226+0x1100] ;  /* 0x00110000e258783b */ /* 0x002e6a0000004200 */
[----:B------:R4:W-:Y:S01]  /*bbe0*/  MUFU.EX2 R185, R101 ;  /* 0x0000006500b97308 */ /* 0x0009e20000000800 */
[--C-:B--2---:R-:W-:Y:S01]  /*bbf0*/  FFMA.FTZ R84, R129, c[0x0][0x2d0], -R96.reuse ;  /* 0x0000b40081547a23 */ /* 0x104fe20000010860 */
[----:B------:R-:W-:Y:S08]  /*bc00*/  MOV R129, R193 ;  /* 0x000000c100817202 */ /* 0x000ff00000000f00 */
[----:B------:R2:W-:Y:S01]  /*bc10*/  MUFU.EX2 R168, R84 ;  /* 0x0000005400a87308 */ /* 0x0005e20000000800 */
[----:B------:R-:W-:Y:S01]  /*bc20*/  FFMA.FTZ R104, R129, c[0x0][0x2d0], -R107 ;  /* 0x0000b40081687a23 */ /* 0x000fe2000001086b */
[----:B----4-:R-:W-:Y:S08]  /*bc30*/  LDSM.16.MT88.4 R92, [R227+0x1900] ;  /* 0x00190000e35c783b */ /* 0x010ff00000004200 */
[----:B------:R-:W-:Y:S01]  /*bc40*/  MUFU.EX2 R173, R104 ;  /* 0x0000006800ad7308 */ /* 0x000fe20000000800 */
[----:B------:R-:W-:Y:S09]  /*bc50*/  FFMA.FTZ R101, R134, c[0x0][0x2d0], -R3 ;  /* 0x0000b40086657a23 */ /* 0x000ff20000010803 */
[----:B------:R-:W4:Y:S01]  /*bc60*/  MUFU.EX2 R101, R101 ;  /* 0x0000006500657308 */ /* 0x000f220000000800 */
[--C-:B--2---:R-:W-:Y:S01]  /*bc70*/  FFMA.FTZ R84, R128, c[0x0][0x2d0], -R96.reuse ;  /* 0x0000b40080547a23 */ /* 0x104fe20000010860 */
[-C--:B-1----:R-:W-:Y:S03]  /*bc80*/  HMMA.16816.F32.BF16 R52, R76, R88.reuse, R52 ;  /* 0x000000584c34723c */ /* 0x082fe60000041834 */
[----:B------:R-:W-:Y:S05]  /*bc90*/  MOV R128, R118 ;  /* 0x0000007600807202 */ /* 0x000fea0000000f00 */
[----:B------:R1:W-:Y:S01]  /*bca0*/  MUFU.EX2 R193, R84 ;  /* 0x0000005400c17308 */ /* 0x0003e20000000800 */
[----:B------:R-:W-:Y:S03]  /*bcb0*/  MOV R118, R108 ;  /* 0x0000006c00767202 */ /* 0x000fe60000000f00 */
[--C-:B------:R-:W-:Y:S01]  /*bcc0*/  FFMA.FTZ R108, R97, c[0x0][0x2d0], -R96.reuse ;  /* 0x0000b400616c7a23 */ /* 0x100fe20000010860 */
[C---:B------:R-:W-:Y:S04]  /*bcd0*/  HMMA.16816.F32.BF16 R56, R80.reuse, R88, R56 ;  /* 0x000000585038723c */ /* 0x040fe80000041838 */
[----:B------:R-:W-:Y:S01]  /*bce0*/  MOV R137, R118 ;  /* 0x0000007600897202 */ /* 0x000fe20000000f00 */
[--C-:B------:R-:W-:Y:S02]  /*bcf0*/  FFMA.FTZ R118, R189, c[0x0][0x2d0], -R107.reuse ;  /* 0x0000b400bd767a23 */ /* 0x100fe4000001086b */
[----:B------:R-:W-:Y:S01]  /*bd00*/  FFMA.FTZ R89, R251, c[0x0][0x2d0], -R96 ;  /* 0x0000b400fb597a23 */ /* 0x000fe20000010860 */
[-C--:B------:R-:W-:Y:S01]  /*bd10*/  HMMA.16816.F32.BF16 R60, R80, R90.reuse, R60 ;  /* 0x0000005a503c723c */ /* 0x080fe2000004183c */
[----:B------:R-:W-:Y:S03]  /*bd20*/  MUFU.EX2 R108, R108 ;  /* 0x0000006c006c7308 */ /* 0x000fe60000000800 */
[--C-:B------:R-:W-:Y:S01]  /*bd30*/  FFMA.FTZ R88, R192, c[0x0][0x2d0], -R102.reuse ;  /* 0x0000b400c0587a23 */ /* 0x100fe20000010866 */
[----:B----4-:R-:W-:Y:S02]  /*bd40*/  F2FP.BF16.PACK_AB R177, R101, R100 ;  /* 0x0000006465b1723e */ /* 0x010fe400000010ff */
[----:B------:R-:W-:Y:S01]  /*bd50*/  FFMA.FTZ R80, R98, c[0x0][0x2d0], -R102 ;  /* 0x0000b40062507a23 */ /* 0x000fe20000010866 */
[----:B------:R-:W-:Y:S01]  /*bd60*/  HMMA.16816.F32.BF16 R64, R76, R90, R64 ;  /* 0x0000005a4c40723c */ /* 0x000fe20000041840 */
[----:B------:R-:W-:Y:S02]  /*bd70*/  LDSM.16.MT88.4 R96, [R225+0x1900] ;  /* 0x00190000e160783b */ /* 0x000fe40000004200 */
[----:B------:R2:W-:Y:S01]  /*bd80*/  MUFU.EX2 R175, R80 ;  /* 0x0000005000af7308 */ /* 0x0005e20000000800 */
[----:B------:R-:W-:Y:S01]  /*bd90*/  F2FP.BF16.PACK_AB R81, R158, R152 ;  /* 0x000000989e51723e */ /* 0x000fe200000010ff */
[--C-:B------:R-:W-:Y:S01]  /*bda0*/  FFMA.FTZ R102, R130, c[0x0][0x2d0], -R107.reuse ;  /* 0x0000b40082667a23 */ /* 0x100fe2000001086b */
[----:B------:R-:W-:Y:S01]  /*bdb0*/  F2FP.BF16.PACK_AB R82, R208, R157 ;  /* 0x0000009dd052723e */ /* 0x000fe200000010ff */
[----:B------:R-:W-:Y:S01]  /*bdc0*/  FFMA.FTZ R107, R188, c[0x0][0x2d0], -R107 ;  /* 0x0000b400bc6b7a23 */ /* 0x000fe2000001086b */
[----:B------:R-:W-:Y:S01]  /*bdd0*/  F2FP.BF16.PACK_AB R76, R155, R216 ;  /* 0x000000d89b4c723e */ /* 0x000fe200000010ff */
[----:B-1----:R-:W1:Y:S03]  /*bde0*/  LDSM.16.MT88.4 R84, [R224+0x1900] ;  /* 0x00190000e054783b */ /* 0x002e660000004200 */
[----:B------:R-:W-:Y:S01]  /*bdf0*/  F2FP.BF16.PACK_AB R77, R214, R154 ;  /* 0x0000009ad64d723e */ /* 0x000fe200000010ff */
[----:B------:R-:W-:Y:S01]  /*be00*/  MUFU.EX2 R192, R88 ;  /* 0x0000005800c07308 */ /* 0x000fe20000000800 */
[----:B------:R-:W-:Y:S02]  /*be10*/  F2FP.BF16.PACK_AB R78, R212, R211 ;  /* 0x000000d3d44e723e */ /* 0x000fe400000010ff */
[----:B------:R-:W-:Y:S01]  /*be20*/  F2FP.BF16.PACK_AB R79, R210, R209 ;  /* 0x000000d1d24f723e */ /* 0x000fe200000010ff */
[----:B------:R-:W4:Y:S01]  /*be30*/  LDL.LU R130, [R1+0x18] ;  /* 0x0000180001827983 */ /* 0x000f220000300800 */
[----:B------:R-:W-:Y:S03]  /*be40*/  F2FP.BF16.PACK_AB R83, R163, R156 ;  /* 0x0000009ca353723e */ /* 0x000fe600000010ff */
[----:B------:R-:W4:Y:S02]  /*be50*/  LDL.LU R129, [R1+0x14] ;  /* 0x0000140001817983 */ /* 0x000f240000300800 */
[----:B------:R1:W-:Y:S01]  /*be60*/  MUFU.EX2 R187, R89 ;  /* 0x0000005900bb7308 */ /* 0x0003e20000000800 */
[----:B--2---:R-:W-:Y:S09]  /*be70*/  F2FP.BF16.PACK_AB R80, R159, R153 ;  /* 0x000000999f50723e */ /* 0x004ff200000010ff */
[----:B------:R-:W-:Y:S10]  /*be80*/  MUFU.EX2 R107, R107 ;  /* 0x0000006b006b7308 */ /* 0x000ff40000000800 */
[----:B------:R-:W2:Y:S01]  /*be90*/  MUFU.EX2 R118, R118 ;  /* 0x0000007600767308 */ /* 0x000ea20000000800 */
[----:B-1----:R-:W1:Y:S01]  /*bea0*/  LDSM.16.MT88.4 R88, [R226+0x1900] ;  /* 0x00190000e258783b */ /* 0x002e620000004200 */
[-C--:B------:R-:W-:Y:S08]  /*beb0*/  HMMA.16816.F32.BF16 R4, R76, R84.reuse, R4 ;  /* 0x000000544c04723c */ /* 0x080ff00000041804 */
[----:B------:R-:W-:Y:S01]  /*bec0*/  MUFU.EX2 R174, R102 ;  /* 0x0000006600ae7308 */ /* 0x000fe20000000800 */
[C---:B------:R-:W-:Y:S09]  /*bed0*/  HMMA.16816.F32.BF16 R8, R80.reuse, R84, R8 ;  /* 0x000000545008723c */ /* 0x040ff20000041808 */
[----:B------:R-:W1:Y:S03]  /*bee0*/  MUFU.EX2 R110, R110 ;  /* 0x0000006e006e7308 */ /* 0x000e660000000800 */
[--C-:B------:R-:W-:Y:S01]  /*bef0*/  FFMA.FTZ R84, R139, c[0x0][0x2d0], -R3.reuse ;  /* 0x0000b4008b547a23 */ /* 0x100fe20000010803 */
[-C--:B------:R-:W-:Y:S03]  /*bf00*/  HMMA.16816.F32.BF16 R12, R80, R86.reuse, R12 ;  /* 0x00000056500c723c */ /* 0x080fe6000004180c */
[----:B--2---:R-:W-:Y:S05]  /*bf10*/  F2FP.BF16.PACK_AB R178, R107, R118 ;  /* 0x000000766bb2723e */ /* 0x004fea00000010ff */
[C---:B------:R-:W-:Y:S01]  /*bf20*/  HMMA.16816.F32.BF16 R16, R76.reuse, R86, R16 ;  /* 0x000000564c10723c */ /* 0x040fe20000041810 */
[----:B------:R2:W-:Y:S07]  /*bf30*/  MUFU.EX2 R172, R84 ;  /* 0x0000005400ac7308 */ /* 0x0005ee0000000800 */
[-C--:B------:R-:W-:Y:S03]  /*bf40*/  HMMA.16816.F32.BF16 R20, R76, R92.reuse, R20 ;  /* 0x0000005c4c14723c */ /* 0x080fe60000041814 */
[----:B------:R-:W2:Y:S01]  /*bf50*/  MUFU.EX2 R111, R111 ;  /* 0x0000006f006f7308 */ /* 0x000ea20000000800 */
[----:B-1----:R-:W-:Y:S04]  /*bf60*/  F2FP.BF16.PACK_AB R180, R110, R108 ;  /* 0x0000006c6eb4723e */ /* 0x002fe800000010ff */
[C---:B------:R-:W-:Y:S07]  /*bf70*/  HMMA.16816.F32.BF16 R24, R80.reuse, R92, R24 ;  /* 0x0000005c5018723c */ /* 0x040fee0000041818 */
[--C-:B------:R-:W-:Y:S01]  /*bf80*/  FFMA.FTZ R92, R138, c[0x0][0x2d0], -R3.reuse ;  /* 0x0000b4008a5c7a23 */ /* 0x100fe20000010803 */
[-C--:B------:R-:W-:Y:S01]  /*bf90*/  HMMA.16816.F32.BF16 R28, R80, R94.reuse, R28 ;  /* 0x0000005e501c723c */ /* 0x080fe2000004181c */
[----:B--2---:R-:W1:Y:S02]  /*bfa0*/  LDSM.16.MT88.4 R84, [R224+0x2100] ;  /* 0x00210000e054783b */ /* 0x004e640000004200 */
[----:B------:R2:W1:Y:S05]  /*bfb0*/  MUFU.EX2 R104, R92 ;  /* 0x0000005c00687308 */ /* 0x00046a0000000800 */
[C---:B------:R-:W-:Y:S04]  /*bfc0*/  HMMA.16816.F32.BF16 R32, R76.reuse, R94, R32 ;  /* 0x0000005e4c20723c */ /* 0x040fe80000041820 */
[----:B------:R-:W-:Y:S04]  /*bfd0*/  F2FP.BF16.PACK_AB R181, R111, R109 ;  /* 0x0000006d6fb5723e */ /* 0x000fe800000010ff */
[-C--:B------:R-:W-:Y:S08]  /*bfe0*/  HMMA.16816.F32.BF16 R36, R76, R96.reuse, R36 ;  /* 0x000000604c24723c */ /* 0x080ff00000041824 */
[C---:B------:R-:W-:Y:S01]  /*bff0*/  HMMA.16816.F32.BF16 R40, R80.reuse, R96, R40 ;  /* 0x000000605028723c */ /* 0x040fe20000041828 */
[----:B--2---:R-:W2:Y:S07]  /*c000*/  LDSM.16.MT88.4 R92, [R227+0x2100] ;  /* 0x00210000e35c783b */ /* 0x004eae0000004200 */
[-C--:B------:R-:W-:Y:S08]  /*c010*/  HMMA.16816.F32.BF16 R44, R80, R98.reuse, R44 ;  /* 0x00000062502c723c */ /* 0x080ff0000004182c */
[C---:B------:R-:W-:Y:S01]  /*c020*/  HMMA.16816.F32.BF16 R48, R76.reuse, R98, R48 ;  /* 0x000000624c30723c */ /* 0x040fe20000041830 */
[----:B------:R-:W1:Y:S07]  /*c030*/  LDSM.16.MT88.4 R96, [R225+0x2100] ;  /* 0x00210000e160783b */ /* 0x000e6e0000004200 */
[-C--:B------:R-:W-:Y:S08]  /*c040*/  HMMA.16816.F32.BF16 R52, R76, R88.reuse, R52 ;  /* 0x000000584c34723c */ /* 0x080ff00000041834 */
[C---:B------:R-:W-:Y:S08]  /*c050*/  HMMA.16816.F32.BF16 R56, R80.reuse, R88, R56 ;  /* 0x000000585038723c */ /* 0x040ff00000041838 */
[-C--:B------:R-:W-:Y:S07]  /*c060*/  HMMA.16816.F32.BF16 R60, R80, R90.reuse, R60 ;  /* 0x0000005a503c723c */ /* 0x080fee000004183c */
[--C-:B------:R-:W-:Y:S01]  /*c070*/  FFMA.FTZ R80, R137, c[0x0][0x2d0], -R3.reuse ;  /* 0x0000b40089507a23 */ /* 0x100fe20000010803 */
[----:B------:R-:W-:Y:S01]  /*c080*/  HMMA.16816.F32.BF16 R64, R76, R90, R64 ;  /* 0x0000005a4c40723c */ /* 0x000fe20000041840 */
[----:B------:R-:W2:Y:S02]  /*c090*/  LDSM.16.MT88.4 R88, [R226+0x2100] ;  /* 0x00210000e258783b */ /* 0x000ea40000004200 */
[----:B------:R1:W-:Y:S01]  /*c0a0*/  MUFU.EX2 R103, R80 ;  /* 0x0000005000677308 */ /* 0x0003e20000000800 */
[--C-:B------:R-:W-:Y:S01]  /*c0b0*/  FFMA.FTZ R81, R136, c[0x0][0x2d0], -R3.reuse ;  /* 0x0000b40088517a23 */ /* 0x100fe20000010803 */
[----:B------:R-:W-:Y:S01]  /*c0c0*/  F2FP.BF16.PACK_AB R82, R171, R194 ;  /* 0x000000c2ab52723e */ /* 0x000fe200000010ff */
[----:B------:R-:W-:Y:S01]  /*c0d0*/  FFMA.FTZ R3, R74, c[0x0][0x2d0], -R3 ;  /* 0x0000b4004a037a23 */ /* 0x000fe20000010803 */
[----:B------:R-:W-:Y:S02]  /*c0e0*/  F2FP.BF16.PACK_AB R76, R203, R162 ;  /* 0x000000a2cb4c723e */ /* 0x000fe400000010ff */
[----:B------:R-:W-:Y:S03]  /*c0f0*/  F2FP.BF16.PACK_AB R77, R202, R161 ;  /* 0x000000a1ca4d723e */ /* 0x000fe600000010ff */
[----:B------:R-:W-:Y:S01]  /*c100*/  F2FP.BF16.PACK_AB R78, R200, R201 ;  /* 0x000000c9c84e723e */ /* 0x000fe200000010ff */
[----:B------:R2:W2:Y:S01]  /*c110*/  MUFU.EX2 R102, R81 ;  /* 0x0000005100667308 */ /* 0x0004a20000000800 */
[----:B------:R-:W-:Y:S02]  /*c120*/  F2FP.BF16.PACK_AB R79, R198, R199 ;  /* 0x000000c7c64f723e */ /* 0x000fe400000010ff */
[----:B------:R-:W-:Y:S05]  /*c130*/  F2FP.BF16.PACK_AB R83, R169, R170 ;  /* 0x000000aaa953723e */ /* 0x000fea00000010ff */
[-C--:B-1----:R-:W-:Y:S03]  /*c140*/  HMMA.16816.F32.BF16 R4, R76, R84.reuse, R4 ;  /* 0x000000544c04723c */ /* 0x082fe60000041804 */
[----:B------:R-:W-:Y:S02]  /*c150*/  F2FP.BF16.PACK_AB R80, R197, R160 ;  /* 0x000000a0c550723e */ /* 0x000fe400000010ff */
[----:B--2---:R-:W-:Y:S07]  /*c160*/  F2FP.BF16.PACK_AB R81, R195, R196 ;  /* 0x000000c4c351723e */ /* 0x004fee00000010ff */
[C---:B------:R-:W-:Y:S08]  /*c170*/  HMMA.16816.F32.BF16 R8, R80.reuse, R84, R8 ;  /* 0x000000545008723c */ /* 0x040ff00000041808 */
[-C--:B------:R-:W-:Y:S04]  /*c180*/  HMMA.16816.F32.BF16 R12, R80, R86.reuse, R12 ;  /* 0x00000056500c723c */ /* 0x080fe8000004180c */
[----:B---3--:R-:W-:Y:S04]  /*c190*/  FFMA.FTZ R70, R70, R132, R133 ;  /* 0x0000008446467223 */ /* 0x008fe80000010085 */
[C---:B------:R-:W-:Y:S01]  /*c1a0*/  HMMA.16816.F32.BF16 R16, R76.reuse, R86, R16 ;  /* 0x000000564c10723c */ /* 0x040fe20000041810 */
[----:B------:R-:W1:Y:S03]  /*c1b0*/  LDSM.16.MT88.4 R84, [R224+0x2900] ;  /* 0x00290000e054783b */ /* 0x000e660000004200 */
[----:B------:R-:W-:Y:S02]  /*c1c0*/  FADD.FTZ R74, R128, R70 ;  /* 0x00000046804a7221 */ /* 0x000fe40000010000 */
[----:B------:R-:W-:Y:S02]  /*c1d0*/  FFMA.FTZ R69, R69, R131, R206 ;  /* 0x0000008345457223 */ /* 0x000fe400000100ce */
[-C--:B------:R-:W-:Y:S01]  /*c1e0*/  HMMA.16816.F32.BF16 R20, R76, R92.reuse, R20 ;  /* 0x0000005c4c14723c */ /* 0x080fe20000041814 */
[----:B------:R-:W-:Y:S03]  /*c1f0*/  LDSM.16.MT88.4 R132, [R224+0x3100] ;  /* 0x00310000e084783b */ /* 0x000fe60000004200 */
[----:B------:R-:W-:Y:S04]  /*c200*/  FADD.FTZ R70, R123, R69 ;  /* 0x000000457b467221 */ /* 0x000fe80000010000 */
[C---:B------:R-:W-:Y:S04]  /*c210*/  HMMA.16816.F32.BF16 R24, R80.reuse, R92, R24 ;  /* 0x0000005c5018723c */ /* 0x040fe80000041818 */
[----:B------:R-:W-:Y:S04]  /*c220*/  FADD.FTZ R70, R121, R70 ;  /* 0x0000004679467221 */ /* 0x000fe80000010000 */
[-C--:B------:R-:W-:Y:S08]  /*c230*/  HMMA.16816.F32.BF16 R28, R80, R94.reuse, R28 ;  /* 0x0000005e501c723c */ /* 0x080ff0000004181c */
[C---:B------:R-:W-:Y:S01]  /*c240*/  HMMA.16816.F32.BF16 R32, R76.reuse, R94, R32 ;  /* 0x0000005e4c20723c */ /* 0x040fe20000041820 */
[----:B------:R-:W2:Y:S07]  /*c250*/  LDSM.16.MT88.4 R92, [R227+0x2900] ;  /* 0x00290000e35c783b */ /* 0x000eae0000004200 */
[-C--:B------:R-:W-:Y:S08]  /*c260*/  HMMA.16816.F32.BF16 R36, R76, R96.reuse, R36 ;  /* 0x000000604c24723c */ /* 0x080ff00000041824 */
[C---:B------:R-:W-:Y:S08]  /*c270*/  HMMA.16816.F32.BF16 R40, R80.reuse, R96, R40 ;  /* 0x000000605028723c */ /* 0x040ff00000041828 */
[-C--:B------:R-:W-:Y:S08]  /*c280*/  HMMA.16816.F32.BF16 R44, R80, R98.reuse, R44 ;  /* 0x00000062502c723c */ /* 0x080ff0000004182c */
[C---:B------:R-:W-:Y:S01]  /*c290*/  HMMA.16816.F32.BF16 R48, R76.reuse, R98, R48 ;  /* 0x000000624c30723c */ /* 0x040fe20000041830 */
[----:B------:R-:W3:Y:S07]  /*c2a0*/  LDSM.16.MT88.4 R96, [R225+0x2900] ;  /* 0x00290000e160783b */ /* 0x000eee0000004200 */
[-C--:B------:R-:W-:Y:S08]  /*c2b0*/  HMMA.16816.F32.BF16 R52, R76, R88.reuse, R52 ;  /* 0x000000584c34723c */ /* 0x080ff00000041834 */
[C---:B------:R-:W-:Y:S08]  /*c2c0*/  HMMA.16816.F32.BF16 R56, R80.reuse, R88, R56 ;  /* 0x000000585038723c */ /* 0x040ff00000041838 */
[-C--:B------:R-:W-:Y:S04]  /*c2d0*/  HMMA.16816.F32.BF16 R60, R80, R90.reuse, R60 ;  /* 0x0000005a503c723c */ /* 0x080fe8000004183c */
[----:B----4-:R-:W-:Y:S02]  /*c2e0*/  FFMA.FTZ R0, R0, R129, R204 ;  /* 0x0000008100007223 */ /* 0x010fe400000100cc */
[----:B------:R-:W-:Y:S01]  /*c2f0*/  FFMA.FTZ R68, R68, R130, R205 ;  /* 0x0000008244447223 */ /* 0x000fe200000100cd */
[----:B------:R-:W-:Y:S01]  /*c300*/  F2FP.BF16.PACK_AB R80, R173, R174 ;  /* 0x000000aead50723e */ /* 0x000fe200000010ff */
[----:B------:R-:W-:Y:S01]  /*c310*/  HMMA.16816.F32.BF16 R64, R76, R90, R64 ;  /* 0x0000005a4c40723c */ /* 0x000fe20000041840 */
[----:B------:R-:W4:Y:S03]  /*c320*/  LDSM.16.MT88.4 R88, [R226+0x2900] ;  /* 0x00290000e258783b */ /* 0x000f260000004200 */
[----:B------:R-:W-:Y:S01]  /*c330*/  F2FP.BF16.PACK_AB R81, R104, R172 ;  /* 0x000000ac6851723e */ /* 0x000fe200000010ff */
[----:B------:R-:W-:Y:S01]  /*c340*/  FADD.FTZ R0, R242, R0 ;  /* 0x00000000f2007221 */ /* 0x000fe20000010000 */
[----:B------:R-:W-:Y:S01]  /*c350*/  F2FP.BF16.PACK_AB R82, R106, R105 ;  /* 0x000000696a52723e */ /* 0x000fe200000010ff */
[----:B------:R-:W-:Y:S01]  /*c360*/  FADD.FTZ R69, R207, R68 ;  /* 0x00000044cf457221 */ /* 0x000fe20000010000 */
[----:B------:R-:W-:Y:S01]  /*c370*/  F2FP.BF16.PACK_AB R76, R193, R168 ;  /* 0x000000a8c14c723e */ /* 0x000fe200000010ff */
[----:B------:R-:W-:Y:S01]  /*c380*/  FADD.FTZ R68, R122, R74 ;  /* 0x0000004a7a447221 */ /* 0x000fe20000010000 */
[----:B------:R2:W5:Y:S02]  /*c390*/  LDL.LU R242, [R1+0x74] ;  /* 0x0000740001f27983 */ /* 0x0005640000300800 */
[----:B------:R-:W-:Y:S01]  /*c3a0*/  F2FP.BF16.PACK_AB R77, R175, R192 ;  /* 0x000000c0af4d723e */ /* 0x000fe200000010ff */
[----:B------:R-:W-:Y:S01]  /*c3b0*/  FADD.FTZ R0, R241, R0 ;  /* 0x00000000f1007221 */ /* 0x000fe20000010000 */
[----:B------:R-:W-:Y:S01]  /*c3c0*/  F2FP.BF16.PACK_AB R78, R186, R187 ;  /* 0x000000bbba4e723e */ /* 0x000fe200000010ff */
[----:B------:R-:W-:Y:S01]  /*c3d0*/  FADD.FTZ R69, R120, R69 ;  /* 0x0000004578457221 */ /* 0x000fe20000010000 */
[----:B------:R-:W-:Y:S01]  /*c3e0*/  F2FP.BF16.PACK_AB R79, R184, R185 ;  /* 0x000000b9b84f723e */ /* 0x000fe200000010ff */
[----:B------:R2:W5:Y:S01]  /*c3f0*/  LDL.LU R241, [R1+0x70] ;  /* 0x0000700001f17983 */ /* 0x0005620000300800 */
[----:B------:R-:W-:Y:S01]  /*c400*/  FADD.FTZ R74, R127, R68 ;  /* 0x000000447f4a7221 */ /* 0x000fe20000010000 */
[----:B------:R-:W-:Y:S01]  /*c410*/  F2FP.BF16.PACK_AB R83, R102, R103 ;  /* 0x000000676653723e */ /* 0x000fe200000010ff */
[----:B------:R-:W-:Y:S02]  /*c420*/  FADD.FTZ R68, R126, R70 ;  /* 0x000000467e447221 */ /* 0x000fe40000010000 */
[----:B------:R-:W-:Y:S01]  /*c430*/  FADD.FTZ R70, R125, R69 ;  /* 0x000000457d467221 */ /* 0x000fe20000010000 */
[-C--:B-1----:R-:W-:Y:S03]  /*c440*/  HMMA.16816.F32.BF16 R4, R76, R84.reuse, R4 ;  /* 0x000000544c04723c */ /* 0x082fe60000041804 */
[----:B------:R-:W-:Y:S02]  /*c450*/  FADD.FTZ R69, R240, R74 ;  /* 0x0000004af0457221 */ /* 0x000fe40000010000 */
[----:B------:R1:W5:Y:S01]  /*c460*/  LDL.LU R240, [R1+0x6c] ;  /* 0x00006c0001f07983 */ /* 0x0003620000300800 */
[----:B------:R-:W-:Y:S02]  /*c470*/  FADD.FTZ R68, R239, R68 ;  /* 0x00000044ef447221 */ /* 0x000fe40000010000 */
[C---:B------:R-:W-:Y:S01]  /*c480*/  HMMA.16816.F32.BF16 R8, R80.reuse, R84, R8 ;  /* 0x000000545008723c */ /* 0x040fe20000041808 */
[----:B------:R1:W5:Y:S01]  /*c490*/  LDL.LU R239, [R1+0x68] ;  /* 0x0000680001ef7983 */ /* 0x0003620000300800 */
[----:B------:R-:W-:Y:S02]  /*c4a0*/  MUFU.EX2 R84, R75 ;  /* 0x0000004b00547308 */ /* 0x000fe40000000800 */
[----:B------:R-:W-:Y:S02]  /*c4b0*/  FADD.FTZ R69, R236, R69 ;  /* 0x00000045ec457221 */ /* 0x000fe40000010000 */
[----:B------:R-:W-:Y:S02]  /*c4c0*/  FADD.FTZ R68, R235, R68 ;  /* 0x00000044eb447221 */ /* 0x000fe40000010000 */
[-C--:B------:R-:W-:Y:S04]  /*c4d0*/  HMMA.16816.F32.BF16 R12, R80, R86.reuse, R12 ;  /* 0x00000056500c723c */ /* 0x080fe8000004180c */
[----:B------:R1:W1:Y:S01]  /*c4e0*/  MUFU.EX2 R75, R3 ;  /* 0x00000003004b7308 */ /* 0x0002620000000800 */
[----:B------:R-:W-:Y:S03]  /*c4f0*/  FADD.FTZ R0, R124, R0 ;  /* 0x000000007c007221 */ /* 0x000fe60000010000 */
[C---:B------:R-:W-:Y:S04]  /*c500*/  HMMA.16816.F32.BF16 R16, R76.reuse, R86, R16 ;  /* 0x000000564c10723c */ /* 0x040fe80000041810 */
[----:B------:R-:W-:Y:S04]  /*c510*/  FADD.FTZ R0, R237, R0 ;  /* 0x00000000ed007221 */ /* 0x000fe80000010000 */
[-C--:B--2---:R-:W-:Y:S04]  /*c520*/  HMMA.16816.F32.BF16 R20, R76, R92.reuse, R20 ;  /* 0x0000005c4c14723c */ /* 0x084fe80000041814 */
[----:B------:R-:W-:Y:S04]  /*c530*/  FADD.FTZ R0, R233, R0 ;  /* 0x00000000e9007221 */ /* 0x000fe80000010000 */
[C---:B------:R-:W-:Y:S04]  /*c540*/  HMMA.16816.F32.BF16 R24, R80.reuse, R92, R24 ;  /* 0x0000005c5018723c */ /* 0x040fe80000041818 */
[----:B-1----:R-:W-:Y:S01]  /*c550*/  FADD.FTZ R3, R238, R70 ;  /* 0x00000046ee037221 */ /* 0x002fe20000010000 */
[----:B------:R-:W-:Y:S01]  /*c560*/  F2FP.BF16.PACK_AB R179, R75, R84 ;  /* 0x000000544bb3723e */ /* 0x000fe200000010ff */
[----:B------:R1:W5:Y:S01]  /*c570*/  LDL.LU R238, [R1+0x64] ;  /* 0x0000640001ee7983 */ /* 0x0003620000300800 */
[----:B------:R-:W-:Y:S01]  /*c580*/  FADD.FTZ R0, R229, R0 ;  /* 0x00000000e5007221 */ /* 0x000fe20000010000 */
[-C--:B------:R-:W-:Y:S02]  /*c590*/  HMMA.16816.F32.BF16 R28, R80, R94.reuse, R28 ;  /* 0x0000005e501c723c */ /* 0x080fe4000004181c */
[----:B------:R1:W5:Y:S02]  /*c5a0*/  LDL.LU R237, [R1+0x60] ;  /* 0x0000600001ed7983 */ /* 0x0003640000300800 */
[----:B------:R-:W-:Y:S02]  /*c5b0*/  FADD.FTZ R3, R234, R3 ;  /* 0x00000003ea037221 */ /* 0x000fe40000010000 */
[----:B------:R1:W5:Y:S02]  /*c5c0*/  LDL.LU R236, [R1+0x5c] ;  /* 0x00005c0001ec7983 */ /* 0x0003640000300800 */
[C---:B------:R-:W-:Y:S02]  /*c5d0*/  HMMA.16816.F32.BF16 R32, R76.reuse, R94, R32 ;  /* 0x0000005e4c20723c */ /* 0x040fe40000041820 */
[----:B------:R1:W5:Y:S02]  /*c5e0*/  LDL.LU R235, [R1+0x58] ;  /* 0x0000580001eb7983 */ /* 0x0003640000300800 */
[----:B------:R-:W-:Y:S02]  /*c5f0*/  FADD.FTZ R3, R230, R3 ;  /* 0x00000003e6037221 */ /* 0x000fe40000010000 */
[----:B------:R1:W5:Y:S02]  /*c600*/  LDL.LU R234, [R1+0x54] ;  /* 0x0000540001ea7983 */ /* 0x0003640000300800 */
[-C--:B---3--:R-:W-:Y:S02]  /*c610*/  HMMA.16816.F32.BF16 R36, R76, R96.reuse, R36 ;  /* 0x000000604c24723c */ /* 0x088fe40000041824 */
[----:B------:R1:W5:Y:S06]  /*c620*/  LDL.LU R233, [R1+0x50] ;  /* 0x0000500001e97983 */ /* 0x00036c0000300800 */
[C---:B------:R-:W-:Y:S08]  /*c630*/  HMMA.16816.F32.BF16 R40, R80.reuse, R96, R40 ;  /* 0x000000605028723c */ /* 0x040ff00000041828 */
[-C--:B------:R-:W-:Y:S08]  /*c640*/  HMMA.16816.F32.BF16 R44, R80, R98.reuse, R44 ;  /* 0x00000062502c723c */ /* 0x080ff0000004182c */
[C---:B------:R-:W-:Y:S08]  /*c650*/  HMMA.16816.F32.BF16 R48, R76.reuse, R98, R48 ;  /* 0x000000624c30723c */ /* 0x040ff00000041830 */
[-C--:B----4-:R-:W-:Y:S08]  /*c660*/  HMMA.16816.F32.BF16 R52, R76, R88.reuse, R52 ;  /* 0x000000584c34723c */ /* 0x090ff00000041834 */
[C---:B------:R-:W-:Y:S08]  /*c670*/  HMMA.16816.F32.BF16 R56, R80.reuse, R88, R56 ;  /* 0x000000585038723c */ /* 0x040ff00000041838 */
[-C--:B------:R-:W-:Y:S08]  /*c680*/  HMMA.16816.F32.BF16 R60, R80, R90.reuse, R60 ;  /* 0x0000005a503c723c */ /* 0x080ff0000004183c */
[----:B------:R-:W-:Y:S08]  /*c690*/  HMMA.16816.F32.BF16 R64, R76, R90, R64 ;  /* 0x0000005a4c40723c */ /* 0x000ff00000041840 */
[-C--:B------:R-:W-:Y:S07]  /*c6a0*/  HMMA.16816.F32.BF16 R124, R180, R132.reuse, R4 ;  /* 0x00000084b47c723c */ /* 0x080fee0000041804 */
[----:B------:R-:W-:Y:S01]  /*c6b0*/  FADD.FTZ R5, R232, R69 ;  /* 0x00000045e8057221 */ /* 0x000fe20000010000 */
[C---:B------:R-:W-:Y:S01]  /*c6c0*/  HMMA.16816.F32.BF16 R120, R176.reuse, R132, R8 ;  /* 0x00000084b078723c */ /* 0x040fe20000041808 */
[----:B------:R1:W5:Y:S03]  /*c6d0*/  LDL.LU R232, [R1+0x4c] ;  /* 0x00004c0001e87983 */ /* 0x0003660000300800 */
[----:B------:R-:W-:Y:S02]  /*c6e0*/  FADD.FTZ R4, R231, R68 ;  /* 0x00000044e7047221 */ /* 0x000fe40000010000 */
[----:B------:R-:W-:Y:S01]  /*c6f0*/  FADD.FTZ R6, R141, R3 ;  /* 0x000000038d067221 */ /* 0x000fe20000010000 */
[----:B------:R1:W5:Y:S01]  /*c700*/  LDL.LU R231, [R1+0x48] ;  /* 0x0000480001e77983 */ /* 0x0003620000300800 */
[----:B------:R-:W-:Y:S01]  /*c710*/  FADD.FTZ R8, R228, R5 ;  /* 0x00000005e4087221 */ /* 0x000fe20000010000 */
[-C--:B------:R-:W-:Y:S02]  /*c720*/  HMMA.16816.F32.BF16 R128, R176, R134.reuse, R12 ;  /* 0x00000086b080723c */ /* 0x080fe4000004180c */
[----:B------:R1:W5:Y:S01]  /*c730*/  LDL.LU R230, [R1+0x44] ;  /* 0x0000440001e67983 */ /* 0x0003620000300800 */
[----:B------:R-:W-:Y:S02]  /*c740*/  FADD.FTZ R7, R119, R4 ;  /* 0x0000000477077221 */ /* 0x000fe40000010000 */
[----:B------:R-:W-:Y:S01]  /*c750*/  FADD.FTZ R5, R140, R0 ;  /* 0x000000008c057221 */ /* 0x000fe20000010000 */
[----:B------:R1:W5:Y:S01]  /*c760*/  LDL.LU R229, [R1+0x40] ;  /* 0x0000400001e57983 */ /* 0x0003620000300800 */
[----:B------:R-:W-:Y:S01]  /*c770*/  FADD.FTZ R4, R215, R8 ;  /* 0x00000008d7047221 */ /* 0x000fe20000010000 */
[C---:B------:R-:W-:Y:S02]  /*c780*/  HMMA.16816.F32.BF16 R132, R180.reuse, R134, R16 ;  /* 0x00000086b484723c */ /* 0x040fe40000041810 */
[----:B------:R1:W5:Y:S02]  /*c790*/  LDL.LU R228, [R1+0x3c] ;  /* 0x00003c0001e47983 */ /* 0x0003640000300800 */
[----:B------:R-:W-:Y:S02]  /*c7a0*/  FADD.FTZ R3, R213, R7 ;  /* 0x00000007d5037221 */ /* 0x000fe40000010000 */
[----:B------:R-:W-:Y:S01]  /*c7b0*/  FADD.FTZ R0, R249, R6 ;  /* 0x00000006f9007221 */ /* 0x000fe20000010000 */
[----:B------:R1:W5:Y:S01]  /*c7c0*/  LDL.LU R119, [R1+0x38] ;  /* 0x0000380001777983 */ /* 0x0003620000300800 */
[----:B------:R-:W-:Y:S01]  /*c7d0*/  FADD.FTZ R8, R147, R5 ;  /* 0x0000000593087221 */ /* 0x000fe20000010000 */
[-C--:B------:R-:W-:Y:S03]  /*c7e0*/  HMMA.16816.F32.BF16 R136, R180, R148.reuse, R20 ;  /* 0x00000094b488723c */ /* 0x080fe60000041814 */
[----:B------:R-:W-:Y:S02]  /*c7f0*/  FADD.FTZ R7, R146, R4 ;  /* 0x0000000492077221 */ /* 0x000fe40000010000 */
[----:B------:R-:W-:Y:S02]  /*c800*/  FADD.FTZ R6, R145, R3 ;  /* 0x0000000391067221 */ /* 0x000fe40000010000 */
[----:B------:R-:W-:Y:S01]  /*c810*/  FADD.FTZ R5, R144, R0 ;  /* 0x0000000090057221 */ /* 0x000fe20000010000 */
[C---:B------:R-:W-:Y:S04]  /*c820*/  HMMA.16816.F32.BF16 R140, R176.reuse, R148, R24 ;  /* 0x00000094b08c723c */ /* 0x040fe80000041818 */
[----:B------:R-:W-:Y:S02]  /*c830*/  FADD.FTZ R4, R245, R8 ;  /* 0x00000008f5047221 */ /* 0x000fe40000010000 */
[----:B------:R-:W-:Y:S02]  /*c840*/  FADD.FTZ R3, R223, R7 ;  /* 0x00000007df037221 */ /* 0x000fe40000010000 */
[----:B------:R-:W-:Y:S01]  /*c850*/  FADD.FTZ R0, R217, R6 ;  /* 0x00000006d9007221 */ /* 0x000fe20000010000 */
[-C--:B------:R-:W-:Y:S03]  /*c860*/  HMMA.16816.F32.BF16 R144, R176, R150.reuse, R28 ;  /* 0x00000096b090723c */ /* 0x080fe6000004181c */
[----:B------:R-:W-:Y:S02]  /*c870*/  FADD.FTZ R8, R247, R5 ;  /* 0x00000005f7087221 */ /* 0x000fe40000010000 */
[----:B------:R-:W-:Y:S02]  /*c880*/  FADD.FTZ R11, R244, R4 ;  /* 0x00000004f40b7221 */ /* 0x000fe40000010000 */
[----:B------:R-:W-:Y:S01]  /*c890*/  FADD.FTZ R10, R222, R3 ;  /* 0x00000003de0a7221 */ /* 0x000fe20000010000 */
[----:B------:R-:W2:Y:S01]  /*c8a0*/  LDSM.16.MT88.4 R4, [R226+0x3100] ;  /* 0x00310000e204783b */ /* 0x000ea20000004200 */
[----:B------:R-:W-:Y:S01]  /*c8b0*/  FADD.FTZ R9, R220, R0 ;  /* 0x00000000dc097221 */ /* 0x000fe20000010000 */
[C---:B------:R-:W-:Y:S04]  /*c8c0*/  HMMA.16816.F32.BF16 R148, R180.reuse, R150, R32 ;  /* 0x00000096b494723c */ /* 0x040fe80000041820 */
[----:B------:R-:W-:Y:S02]  /*c8d0*/  FADD.FTZ R8, R219, R8 ;  /* 0x00000008db087221 */ /* 0x000fe40000010000 */
[----:B------:R-:W-:Y:S02]  /*c8e0*/  FADD.FTZ R3, R218, R11 ;  /* 0x0000000bda037221 */ /* 0x000fe40000010000 */
[----:B------:R-:W-:Y:S04]  /*c8f0*/  FADD.FTZ R0, R216, R10 ;  /* 0x0000000ad8007221 */ /* 0x000fe80000010000 */
[----:B------:R-:W-:Y:S02]  /*c900*/  FADD.FTZ R12, R154, R9 ;  /* 0x000000099a0c7221 */ /* 0x000fe40000010000 */
[----:B------:R-:W-:Y:S02]  /*c910*/  FADD.FTZ R11, R153, R8 ;  /* 0x00000008990b7221 */ /* 0x000fe40000010000 */
[----:B------:R-:W-:Y:S02]  /*c920*/  FADD.FTZ R10, R152, R3 ;  /* 0x00000003980a7221 */ /* 0x000fe40000010000 */
[----:B------:R-:W-:Y:S02]  /*c930*/  FADD.FTZ R9, R155, R0 ;  /* 0x000000009b097221 */ /* 0x000fe40000010000 */
[----:B------:R-:W-:Y:S01]  /*c940*/  FADD.FTZ R8, R214, R12 ;  /* 0x0000000cd6087221 */ /* 0x000fe20000010000 */
[-C--:B------:R-:W-:Y:S03]  /*c950*/  HMMA.16816.F32.BF16 R152, R180, R164.reuse, R36 ;  /* 0x000000a4b498723c */ /* 0x080fe60000041824 */
[----:B------:R-:W-:Y:S02]  /*c960*/  FADD.FTZ R3, R159, R11 ;  /* 0x0000000b9f037221 */ /* 0x000fe40000010000 */
[----:B------:R-:W-:Y:S02]  /*c970*/  FADD.FTZ R0, R158, R10 ;  /* 0x0000000a9e007221 */ /* 0x000fe40000010000 */
[----:B------:R-:W-:Y:S02]  /*c980*/  FADD.FTZ R12, R211, R9 ;  /* 0x00000009d30c7221 */ /* 0x000fe40000010000 */
[----:B------:R-:W-:Y:S03]  /*c990*/  FADD.FTZ R11, R209, R8 ;  /* 0x00000008d10b7221 */ /* 0x000fe60000010000 */
[----:B------:R-:W-:Y:S02]  /*c9a0*/  FADD.FTZ R10, R157, R3 ;  /* 0x000000039d0a7221 */ /* 0x000fe40000010000 */
[----:B------:R-:W-:Y:S02]  /*c9b0*/  FADD.FTZ R9, R156, R0 ;  /* 0x000000009c097221 */ /* 0x000fe40000010000 */
        /* <DEDUP_REMOVED lines=21> */
[----:B------:R-:W-:Y:S02]  /*cb10*/  FADD.FTZ R11, R171, R8 ;  /* 0x00000008ab0b7221 */ /* 0x000fe40000010000 */
[----:B------:R-:W-:Y:S02]  /*cb20*/  FADD.FTZ R10, R169, R3 ;  /* 0x00000003a90a7221 */ /* 0x000fe40000010000 */
[----:B------:R-:W-:Y:S02]  /*cb30*/  FADD.FTZ R9, R168, R0 ;  /* 0x00000000a8097221 */ /* 0x000fe40000010000 */
[----:B------:R-:W-:Y:S01]  /*cb40*/  FADD.FTZ R8, R192, R12 ;  /* 0x0000000cc0087221 */ /* 0x000fe20000010000 */
[-C--:B--2---:R-:W-:Y:S03]  /*cb50*/  HMMA.16816.F32.BF16 R168, R180, R4.reuse, R52 ;  /* 0x00000004b4a8723c */ /* 0x084fe60000041834 */
[----:B------:R-:W-:Y:S02]  /*cb60*/  FADD.FTZ R3, R174, R11 ;  /* 0x0000000bae037221 */ /* 0x000fe40000010000 */
[----:B------:R-:W-:Y:S02]  /*cb70*/  FADD.FTZ R0, R172, R10 ;  /* 0x0000000aac007221 */ /* 0x000fe40000010000 */
[----:B------:R-:W-:Y:S02]  /*cb80*/  FADD.FTZ R11, R193, R9 ;  /* 0x00000009c10b7221 */ /* 0x000fe40000010000 */
[----:B------:R-:W-:Y:S03]  /*cb90*/  FADD.FTZ R10, R175, R8 ;  /* 0x00000008af0a7221 */ /* 0x000fe60000010000 */
        /* <DEDUP_REMOVED lines=10> */
[----:B------:R-:W-:Y:S04]  /*cc40*/  HMMA.16816.F32.BF16 R180, R180, R6, R64 ;  /* 0x00000006b4b4723c */ /* 0x000fe80000041840 */
[----:B------:R-:W-:Y:S02]  /*cc50*/  FADD.FTZ R3, R108, R9 ;  /* 0x000000096c037221 */ /* 0x000fe40000010000 */
[----:B------:R-:W-:Y:S02]  /*cc60*/  FADD.FTZ R8, R106, R0 ;  /* 0x000000006a087221 */ /* 0x000fe40000010000 */
[----:B------:R-:W-:Y:S04]  /*cc70*/  FADD.FTZ R4, R102, R10 ;  /* 0x0000000a66047221 */ /* 0x000fe80000010000 */
[----:B------:R-:W-:Y:S02]  /*cc80*/  FADD.FTZ R0, R109, R5 ;  /* 0x000000056d007221 */ /* 0x000fe40000010000 */
[----:B------:R-:W-:Y:S02]  /*cc90*/  FADD.FTZ R3, R110, R3 ;  /* 0x000000036e037221 */ /* 0x000fe40000010000 */
[----:B------:R-:W-:Y:S01]  /*cca0*/  FADD.FTZ R8, R116, R8 ;  /* 0x0000000874087221 */ /* 0x000fe20000010000 */
[----:B------:R-:W-:Y:S01]  /*ccb0*/  MOV R116, R72 ;  /* 0x0000004800747202 */ /* 0x000fe20000000f00 */
[----:B------:R-:W-:Y:S02]  /*ccc0*/  FADD.FTZ R4, R100, R4 ;  /* 0x0000000464047221 */ /* 0x000fe40000010000 */
[----:B------:R-:W-:Y:S02]  /*ccd0*/  FADD.FTZ R5, R111, R0 ;  /* 0x000000006f057221 */ /* 0x000fe40000010000 */
[----:B------:R-:W-:Y:S02]  /*cce0*/  FADD.FTZ R6, R112, R3 ;  /* 0x0000000370067221 */ /* 0x000fe40000010000 */
[----:B------:R-:W-:Y:S01]  /*ccf0*/  FADD.FTZ R0, R117, R8 ;  /* 0x0000000875007221 */ /* 0x000fe20000010000 */
[----:B------:R-:W-:Y:S01]  /*cd00*/  MOV R117, R71 ;  /* 0x0000004700757202 */ /* 0x000fe20000000f00 */
[----:B------:R-:W-:Y:S02]  /*cd10*/  FADD.FTZ R6, R114, R6 ;  /* 0x0000000672067221 */ /* 0x000fe40000010000 */
[----:B------:R-:W-:Y:S02]  /*cd20*/  FADD.FTZ R4, R101, R4 ;  /* 0x0000000465047221 */ /* 0x000fe40000010000 */
[----:B------:R-:W-:Y:S01]  /*cd30*/  FADD.FTZ R5, R113, R5 ;  /* 0x0000000571057221 */ /* 0x000fe20000010000 */
[----:B------:R-:W-:Y:S01]  /*cd40*/  STL [R1+0x20], R6 ;  /* 0x0000200601007387 */ /* 0x000fe20000100800 */
[----:B------:R-:W-:Y:S01]  /*cd50*/  FADD.FTZ R3, R118, R0 ;  /* 0x0000000076037221 */ /* 0x000fe20000010000 */
[----:B------:R-:W-:Y:S01]  /*cd60*/  MOV R118, R2 ;  /* 0x0000000200767202 */ /* 0x000fe20000000f00 */
[----:B------:R-:W-:Y:S02]  /*cd70*/  FADD.FTZ R0, R84, R4 ;  /* 0x0000000454007221 */ /* 0x000fe40000010000 */
[----:B------:R-:W-:Y:S02]  /*cd80*/  FADD.FTZ R4, R115, R5 ;  /* 0x0000000573047221 */ /* 0x000fe40000010000 */
[----:B------:R-:W-:Y:S02]  /*cd90*/  FADD.FTZ R3, R107, R3 ;  /* 0x000000036b037221 */ /* 0x000fe40000010000 */
[----:B------:R-:W-:Y:S01]  /*cda0*/  FADD.FTZ R0, R75, R0 ;  /* 0x000000004b007221 */ /* 0x000fe20000010000 */
[----:B------:R-:W-:Y:S04]  /*cdb0*/  STL [R1+0x1c], R4 ;  /* 0x00001c0401007387 */ /* 0x000fe80000100800 */
[----:B------:R2:W-:Y:S04]  /*cdc0*/  STL [R1+0x18], R3 ;  /* 0x0000180301007387 */ /* 0x0005e80000100800 */
[----:B------:R1:W-:Y:S01]  /*cdd0*/  STL [R1+0x14], R0 ;  /* 0x0000140001007387 */ /* 0x0003e20000100800 */
[----:B--2---:R-:W-:Y:S01]  /*cde0*/  MOV R3, R73 ;  /* 0x0000004900037202 */ /* 0x004fe20000000f00 */
[----:B-1---5:R-:W-:-:S05]  /*cdf0*/  @P2 BRA `(.L_x_3) ;  /* 0xffffad5000002947 */ /* 0x022fca000383ffff */
.L_x_2:
[----:B---3--:R-:W2:Y:S04]  /*ce00*/  LDL.LU R5, [R1+0x20] ;  /* 0x0000200001057983 */ /* 0x008ea80000300800 */
[----:B------:R-:W1:Y:S01]  /*ce10*/  S2R R8, SR_TID.X ;  /* 0x0000000000087919 */ /* 0x000e620000002100 */
[----:B------:R-:W-:Y:S01]  /*ce20*/  IMAD.MOV.U32 R57, RZ, RZ, c[0x0][0x4e8] ;  /* 0x00013a00ff397624 */ /* 0x000fe200078e00ff */
[----:B------:R-:W3:Y:S01]  /*ce30*/  S2UR UR7, SR_CTAID.Y ;  /* 0x00000000000779c3 */ /* 0x000ee20000002600 */
[----:B------:R-:W-:Y:S01]  /*ce40*/  ULDC.64 UR4, c[0x0][0x490] ;  /* 0x0001240000047ab9 */ /* 0x000fe20000000a00 */
[----:B------:R-:W4:Y:S04]  /*ce50*/  LDL.LU R6, [R1+0x1c] ;  /* 0x00001c0001067983 */ /* 0x000f280000300800 */
[----:B------:R-:W4:Y:S04]  /*ce60*/  LDL.LU R4, [R1+0x18] ;  /* 0x0000180001047983 */ /* 0x000f280000300800 */
[----:B------:R-:W4:Y:S04]  /*ce70*/  LDL.LU R0, [R1+0x14] ;  /* 0x0000140001007983 */ /* 0x000f280000300800 */
[----:B------:R-:W4:Y:S01]  /*ce80*/  LDL.LU R9, [R1+0x30] ;  /* 0x0000300001097983 */ /* 0x000f220000300800 */
[----:B------:R-:W-:-:S03]  /*ce90*/  ISETP.NE.AND P0, PT, R57, 0x1, PT ;  /* 0x000000013900780c */ /* 0x000fc60003f05270 */
[----:B------:R-:W4:Y:S01]  /*cea0*/  LDL.LU R58, [R1+0x34] ;  /* 0x00003400013a7983 */ /* 0x000f220000300800 */
[----:B-1----:R-:W-:-:S03]  /*ceb0*/  SHF.R.S32.HI R54, RZ, 0x1f, R8 ;  /* 0x0000001fff367819 */ /* 0x002fc60000011408 */
[----:B------:R-:W4:Y:S01]  /*cec0*/  LDL.LU R59, [R1+0x28] ;  /* 0x00002800013b7983 */ /* 0x000f220000300800 */
[----:B------:R-:W-:Y:S01]  /*ced0*/  LEA.HI R22, R54, R8, RZ, 0x5 ;  /* 0x0000000836167211 */ /* 0x000fe200078f28ff */
[----:B---3--:R-:W-:-:S04]  /*cee0*/  USHF.R.S32.HI UR6, URZ, 0x1f, UR7 ;  /* 0x0000001f3f067899 */ /* 0x008fc80008011407 */
[----:B------:R-:W-:Y:S02]  /*cef0*/  UIMAD UR8, UR6, UR4, URZ ;  /* 0x00000004060872a4 */ /* 0x000fe4000f8e023f */
[----:B------:R-:W-:Y:S02]  /*cf00*/  UIMAD.WIDE.U32 UR10, UR7, UR4, URZ ;  /* 0x00000004070a72a5 */ /* 0x000fe4000f8e003f */
[----:B------:R-:W-:-:S03]  /*cf10*/  UIMAD UR8, UR7, UR5, UR8 ;  /* 0x00000005070872a4 */ /* 0x000fc6000f8e0208 */
[----:B------:R-:W-:Y:S02]  /*cf20*/  ULDC.64 UR4, c[0x0][0x3e8] ;  /* 0x0000fa0000047ab9 */ /* 0x000fe40000000a00 */
[----:B------:R-:W-:Y:S01]  /*cf30*/  UIMAD.WIDE.U32 UR14, UR7, UR4, URZ ;  /* 0x00000004070e72a5 */ /* 0x000fe2000f8e003f */
[----:B------:R-:W-:Y:S01]  /*cf40*/  IMAD.MOV.U32 R53, RZ, RZ, -0x800000 ;  /* 0xff800000ff357424 */ /* 0x000fe200078e00ff */
[----:B------:R-:W-:Y:S01]  /*cf50*/  UIMAD UR6, UR6, UR4, URZ ;  /* 0x00000004060672a4 */ /* 0x000fe2000f8e023f */
[----:B------:R-:W-:-:S03]  /*cf60*/  MOV R51, 0xff800000 ;  /* 0xff80000000337802 */ /* 0x000fc60000000f00 */
[----:B------:R-:W-:Y:S01]  /*cf70*/  UIMAD UR5, UR7, UR5, UR6 ;  /* 0x00000005070572a4 */ /* 0x000fe2000f8e0206 */
[----:B------:R-:W-:-:S03]  /*cf80*/  IMAD.MOV.U32 R50, RZ, RZ, -0x800000 ;  /* 0xff800000ff327424 */ /* 0x000fc600078e00ff */
[----:B------:R-:W-:Y:S01]  /*cf90*/  UIADD3 UR5, UR15, UR5, URZ ;  /* 0x000000050f057290 */ /* 0x000fe2000fffe03f */
[----:B------:R-:W1:Y:S01]  /*cfa0*/  S2R R56, SR_CTAID.X ;  /* 0x0000000000387919 */ /* 0x000e620000002500 */
[----:B------:R-:W-:-:S03]  /*cfb0*/  IMAD.MOV.U32 R52, RZ, RZ, -0x800000 ;  /* 0xff800000ff347424 */ /* 0x000fc600078e00ff */
[----:B------:R-:W-:Y:S06]  /*cfc0*/  BAR.SYNC.DEFER_BLOCKING 0x1, 0x80 ;  /* 0x0042000000007b1d */ /* 0x000fec0000010000 */
[----:B--2---:R-:W2:Y:S04]  /*cfd0*/  SHFL.BFLY PT, R16, R5, 0x2, 0x1f ;  /* 0x0c401f0005107f89 */ /* 0x004ea800000e0000 */
[----:B----4-:R-:W3:Y:S04]  /*cfe0*/  SHFL.BFLY PT, R13, R6, 0x2, 0x1f ;  /* 0x0c401f00060d7f89 */ /* 0x010ee800000e0000 */
[----:B------:R-:W4:Y:S04]  /*cff0*/  SHFL.BFLY PT, R10, R4, 0x2, 0x1f ;  /* 0x0c401f00040a7f89 */ /* 0x000f2800000e0000 */
[----:B------:R-:W1:Y:S01]  /*d000*/  SHFL.BFLY PT, R15, R0, 0x2, 0x1f ;  /* 0x0c401f00000f7f89 */ /* 0x000e6200000e0000 */
[----:B------:R-:W-:Y:S01]  /*d010*/  MOV R25, R9 ;  /* 0x0000000900197202 */ /* 0x000fe20000000f00 */
[----:B--2---:R-:W-:-:S05]  /*d020*/  FADD.FTZ R16, R16, R5 ;  /* 0x0000000510107221 */ /* 0x004fca0000010000 */
[----:B------:R-:W2:Y:S01]  /*d030*/  SHFL.BFLY PT, R5, R16, 0x1, 0x1f ;  /* 0x0c201f0010057f89 */ /* 0x000ea200000e0000 */
[----:B---3--:R-:W-:Y:S02]  /*d040*/  FADD.FTZ R13, R13, R6 ;  /* 0x000000060d0d7221 */ /* 0x008fe40000010000 */
[----:B----4-:R-:W-:Y:S02]  /*d050*/  FADD.FTZ R10, R10, R4 ;  /* 0x000000040a0a7221 */ /* 0x010fe40000010000 */
[----:B-1----:R-:W-:-:S03]  /*d060*/  FADD.FTZ R15, R15, R0 ;  /* 0x000000000f0f7221 */ /* 0x002fc60000010000 */
[----:B------:R-:W1:Y:S04]  /*d070*/  SHFL.BFLY PT, R3, R10, 0x1, 0x1f ;  /* 0x0c201f000a037f89 */ /* 0x000e6800000e0000 */
[----:B------:R-:W3:Y:S04]  /*d080*/  SHFL.BFLY PT, R4, R15, 0x1, 0x1f ;  /* 0x0c201f000f047f89 */ /* 0x000ee800000e0000 */
[----:B------:R-:W4:Y:S01]  /*d090*/  SHFL.BFLY PT, R0, R13, 0x1, 0x1f ;  /* 0x0c201f000d007f89 */ /* 0x000f2200000e0000 */
[----:B--2---:R-:W-:Y:S01]  /*d0a0*/  FADD.FTZ R16, R16, R5 ;  /* 0x0000000510107221 */ /* 0x004fe20000010000 */
[----:B------:R-:W-:-:S02]  /*d0b0*/  LEA.HI R5, R54, R8, RZ, 0x2 ;  /* 0x0000000836057211 */ /* 0x000fc400078f10ff */
[----:B------:R-:W-:Y:S02]  /*d0c0*/  LEA.HI R54, R54, R8, RZ, 0x3 ;  /* 0x0000000836367211 */ /* 0x000fe400078f18ff */
[----:B------:R-:W-:Y:S02]  /*d0d0*/  FSETP.NE.FTZ.AND P4, PT, R16, RZ, PT ;  /* 0x000000ff1000720b */ /* 0x000fe40003f95000 */
[----:B------:R-:W-:Y:S02]  /*d0e0*/  LOP3.LUT R7, R54, 0xfffffff8, RZ, 0xc0, !PT ;  /* 0xfffffff836077812 */ /* 0x000fe400078ec0ff */
[----:B------:R-:W-:Y:S01]  /*d0f0*/  LOP3.LUT R17, R5, 0xfffffffc, RZ, 0xc0, !PT ;  /* 0xfffffffc05117812 */ /* 0x000fe200078ec0ff */
[----:B-1----:R-:W-:-:S03]  /*d100*/  FADD.FTZ R10, R10, R3 ;  /* 0x000000030a0a7221 */ /* 0x002fc60000010000 */
[----:B------:R-:W-:Y:S01]  /*d110*/  IADD3 R17, -R17, R8, RZ ;  /* 0x0000000811117210 */ /* 0x000fe20007ffe1ff */
[----:B------:R-:W-:-:S04]  /*d120*/  @P0 IMAD.HI.U32 R3, R9, c[0x0][0x4ec], RZ ;  /* 0x00013b0009030a27 */ /* 0x000fc800078e00ff */
[----:B---3--:R-:W-:Y:S01]  /*d130*/  FADD.FTZ R15, R15, R4 ;  /* 0x000000040f0f7221 */ /* 0x008fe20000010000 */
[----:B------:R-:W-:Y:S01]  /*d140*/  LOP3.LUT R4, R22, 0xffffffe0, RZ, 0xc0, !PT ;  /* 0xffffffe016047812 */ /* 0x000fe200078ec0ff */
[----:B----4-:R-:W-:Y:S01]  /*d150*/  FADD.FTZ R13, R13, R0 ;  /* 0x000000000d0d7221 */ /* 0x010fe20000010000 */
[----:B------:R-:W-:Y:S01]  /*d160*/  @P0 SHF.R.U32.HI R25, RZ, c[0x0][0x4f0], R3 ;  /* 0x00013c00ff190a19 */ /* 0x000fe20000011603 */
[----:B------:R-:W-:Y:S01]  /*d170*/  IMAD.MOV.U32 R0, RZ, RZ, RZ ;  /* 0x000000ffff007224 */ /* 0x000fe200078e00ff */
[----:B------:R-:W-:Y:S01]  /*d180*/  FSETP.NE.FTZ.AND P2, PT, R10, RZ, PT ;  /* 0x000000ff0a00720b */ /* 0x000fe20003f55000 */
[C---:B------:R-:W-:Y:S01]  /*d190*/  IMAD.IADD R3, R8.reuse, 0x1, -R4 ;  /* 0x0000000108037824 */ /* 0x040fe200078e0a04 */
[----:B------:R-:W-:Y:S01]  /*d1a0*/  FSETP.NE.FTZ.AND P3, PT, R13, RZ, PT ;  /* 0x000000ff0d00720b */ /* 0x000fe20003f75000 */
[----:B------:R-:W-:Y:S02]  /*d1b0*/  IMAD.MOV.U32 R4, RZ, RZ, RZ ;  /* 0x000000ffff047224 */ /* 0x000fe400078e00ff */
[----:B------:R-:W1:Y:S01]  /*d1c0*/  @P4 MUFU.RCP R0, R16 ;  /* 0x0000001000004308 */ /* 0x000e620000001000 */
[----:B------:R-:W-:Y:S01]  /*d1d0*/  LOP3.LUT P6, RZ, R3, 0x3, RZ, 0xc0, !PT ;  /* 0x0000000303ff7812 */ /* 0x000fe200078cc0ff */
[----:B------:R-:W-:Y:S01]  /*d1e0*/  IMAD.IADD R55, R8, 0x1, -R7 ;  /* 0x0000000108377824 */ /* 0x000fe200078e0a07 */
[----:B------:R-:W-:Y:S01]  /*d1f0*/  MOV R3, RZ ;  /* 0x000000ff00037202 */ /* 0x000fe20000000f00 */
[----:B------:R-:W-:Y:S01]  /*d200*/  IMAD.MOV R6, RZ, RZ, -R25 ;  /* 0x000000ffff067224 */ /* 0x000fe200078e0a19 */
[----:B------:R-:W-:-:S05]  /*d210*/  FSETP.NE.FTZ.AND P1, PT, R15, RZ, PT ;  /* 0x000000ff0f00720b */ /* 0x000fca0003f35000 */
[----:B------:R-:W-:Y:S01]  /*d220*/  @P3 MUFU.RCP R4, R13 ;  /* 0x0000000d00043308 */ /* 0x000fe20000001000 */
[----:B------:R-:W-:Y:S01]  /*d230*/  SHF.R.S32.HI R8, RZ, 0x2, R5 ;  /* 0x00000002ff087819 */ /* 0x000fe20000011405 */
[----:B------:R-:W-:-:S06]  /*d240*/  IMAD R49, R6, c[0x0][0x4e8], R9 ;  /* 0x00013a0006317a24 */ /* 0x000fcc00078e0209 */
[----:B------:R-:W2:Y:S01]  /*d250*/  @P2 MUFU.RCP R3, R10 ;  /* 0x0000000a00032308 */ /* 0x000ea20000001000 */
[C---:B-1----:R-:W-:Y:S02]  /*d260*/  FMUL.FTZ R125, R0.reuse, R125 ;  /* 0x0000007d007d7220 */ /* 0x042fe40000410000 */
[C---:B------:R-:W-:Y:S02]  /*d270*/  FMUL.FTZ R18, R0.reuse, R124 ;  /* 0x0000007c00127220 */ /* 0x040fe40000410000 */
[C---:B------:R-:W-:Y:S02]  /*d280*/  FMUL.FTZ R133, R0.reuse, R133 ;  /* 0x0000008500857220 */ /* 0x040fe40000410000 */
[C---:B------:R-:W-:Y:S02]  /*d290*/  FMUL.FTZ R21, R0.reuse, R132 ;  /* 0x0000008400157220 */ /* 0x040fe40000410000 */
[C---:B------:R-:W-:Y:S02]  /*d2a0*/  FMUL.FTZ R137, R0.reuse, R137 ;  /* 0x0000008900897220 */ /* 0x040fe40000410000 */
[----:B------:R-:W-:-:S02]  /*d2b0*/  FMUL.FTZ R29, R0, R136 ;  /* 0x00000088001d7220 */ /* 0x000fc40000410000 */
[C---:B------:R-:W-:Y:S02]  /*d2c0*/  FMUL.FTZ R149, R0.reuse, R149 ;  /* 0x0000009500957220 */ /* 0x040fe40000410000 */
        /* <DEDUP_REMOVED lines=8> */
[----:B------:R-:W-:Y:S02]  /*d350*/  FMUL.FTZ R40, R0, R180 ;  /* 0x000000b400287220 */ /* 0x000fe40000410000 */
[----:B------:R-:W-:Y:S02]  /*d360*/  IMAD.MOV.U32 R0, RZ, RZ, RZ ;  /* 0x000000ffff007224 */ /* 0x000fe400078e00ff */
[----:B--2---:R-:W-:-:S02]  /*d370*/  FMUL.FTZ R121, R3, R121 ;  /* 0x0000007903797220 */ /* 0x004fc40000410000 */
        /* <DEDUP_REMOVED lines=14> */
[----:B------:R-:W-:Y:S01]  /*d460*/  FMUL.FTZ R38, R3, R176 ;  /* 0x000000b003267220 */ /* 0x000fe20000410000 */
[----:B------:R-:W-:Y:S01]  /*d470*/  SHF.R.S32.HI R3, RZ, 0x1f, R5 ;  /* 0x0000001fff037819 */ /* 0x000fe20000011405 */
[----:B------:R-:W1:Y:S03]  /*d480*/  @P1 MUFU.RCP R0, R15 ;  /* 0x0000000f00001308 */ /* 0x000e660000001000 */
[----:B------:R-:W-:Y:S01]  /*d490*/  LEA.HI R3, R3, R8, RZ, 0x3 ;  /* 0x0000000803037211 */ /* 0x000fe200078f18ff */
[----:B------:R-:W-:-:S04]  /*d4a0*/  IMAD.U32 R6, RZ, RZ, UR10 ;  /* 0x0000000aff067e24 */ /* 0x000fc8000f8e00ff */
[----:B------:R-:W2:Y:S01]  /*d4b0*/  @P1 MUFU.LG2 R15, R15 ;  /* 0x0000000f000f1308 */ /* 0x000ea20000000c00 */
[----:B------:R-:W-:Y:S01]  /*d4c0*/  LOP3.LUT R3, R3, 0xfffffff8, RZ, 0xc0, !PT ;  /* 0xfffffff803037812 */ /* 0x000fe200078ec0ff */
        /* <DEDUP_REMOVED lines=15> */
[----:B------:R-:W-:Y:S02]  /*d5c0*/  FMUL.FTZ R39, R4, R182 ;  /* 0x000000b604277220 */ /* 0x000fe40000410000 */
[----:B------:R-:W-:-:S02]  /*d5d0*/  IMAD.U32 R4, RZ, RZ, UR14 ;  /* 0x0000000eff047e24 */ /* 0x000fc4000f8e00ff */
[----:B------:R-:W-:Y:S01]  /*d5e0*/  IMAD.IADD R12, R8, 0x1, -R3 ;  /* 0x00000001080c7824 */ /* 0x000fe200078e0a03 */
[----:B------:R-:W-:Y:S01]  /*d5f0*/  MOV R8, R6 ;  /* 0x0000000600087202 */ /* 0x000fe20000000f00 */
[----:B------:R-:W-:Y:S01]  /*d600*/  IMAD.MOV.U32 R6, RZ, RZ, R4 ;  /* 0x000000ffff067224 */ /* 0x000fe200078e0004 */
[----:B------:R-:W-:Y:S01]  /*d610*/  @P4 MOV R4, 0x3f317218 ;  /* 0x3f31721800044802 */ /* 0x000fe20000000f00 */
[----:B------:R-:W3:Y:S01]  /*d620*/  @P3 MUFU.LG2 R13, R13 ;  /* 0x0000000d000d3308 */ /* 0x000ee20000000c00 */
[C---:B-1----:R-:W-:Y:S01]  /*d630*/  FMUL.FTZ R123, R0.reuse, R123 ;  /* 0x0000007b007b7220 */ /* 0x042fe20000410000 */
[----:B------:R-:W-:Y:S01]  /*d640*/  @P1 MOV R11, 0x3f317218 ;  /* 0x3f317218000b1802 */ /* 0x000fe20000000f00 */
        /* <DEDUP_REMOVED lines=15> */
[----:B------:R-:W-:Y:S01]  /*d740*/  @P3 IMAD.MOV.U32 R3, RZ, RZ, 0x3f317218 ;  /* 0x3f317218ff033424 */ /* 0x000fe200078e00ff */
[----:B------:R-:W1:Y:S01]  /*d750*/  @P2 MUFU.LG2 R10, R10 ;  /* 0x0000000a000a2308 */ /* 0x000e620000000c00 */
[----:B------:R-:W-:Y:S02]  /*d760*/  @P2 IMAD.MOV.U32 R0, RZ, RZ, 0x3f317218 ;  /* 0x3f317218ff002424 */ /* 0x000fe400078e00ff */
[----:B------:R-:W-:Y:S02]  /*d770*/  IMAD.U32 R5, RZ, RZ, UR15 ;  /* 0x0000000fff057e24 */ /* 0x000fe4000f8e00ff */
[----:B------:R-:W-:Y:S02]  /*d780*/  @P4 FMUL.FTZ R14, R4, c[0x0][0x2d0] ;  /* 0x0000b400040e4a20 */ /* 0x000fe40000410000 */
[----:B------:R-:W-:Y:S02]  /*d790*/  @P3 FMUL.FTZ R5, R3, c[0x0][0x2d0] ;  /* 0x0000b40003053a20 */ /* 0x000fe40000410000 */
[----:B--2---:R-:W-:-:S02]  /*d7a0*/  @P1 FMUL.FTZ R4, R15, 0.69314718246459960938 ;  /* 0x3f3172180f041820 */ /* 0x004fc40000410000 */
[----:B------:R-:W-:Y:S01]  /*d7b0*/  @P2 FMUL.FTZ R3, R0, c[0x0][0x2d0] ;  /* 0x0000b40000032a20 */ /* 0x000fe20000410000 */
[----:B------:R-:W2:Y:S01]  /*d7c0*/  S2R R15, SR_CTAID.Z ;  /* 0x00000000000f7919 */ /* 0x000ea20000002700 */
[----:B------:R-:W-:-:S04]  /*d7d0*/  @P1 FMUL.FTZ R0, R11, c[0x0][0x2d0] ;  /* 0x0000b4000b001a20 */ /* 0x000fc80000410000 */
[----:B------:R-:W-:Y:S01]  /*d7e0*/  @P1 FFMA.FTZ R53, R0, R2, R4 ;  /* 0x0000000200351223 */ /* 0x000fe20000010004 */
[----:B------:R-:W-:Y:S01]  /*d7f0*/  SHF.R.S32.HI R0, RZ, 0x5, R22 ;  /* 0x00000005ff007819 */ /* 0x000fe20000011416 */
[----:B---3--:R-:W-:-:S03]  /*d800*/  @P3 FMUL.FTZ R13, R13, 0.69314718246459960938 ;  /* 0x3f3172180d0d3820 */ /* 0x008fc60000410000 */
[----:B------:R-:W-:Y:S01]  /*d810*/  SHF.R.S32.HI R2, RZ, 0x1f, R0 ;  /* 0x0000001fff027819 */ /* 0x000fe20000011400 */
[----:B-1----:R-:W-:Y:S02]  /*d820*/  @P2 FMUL.FTZ R10, R10, 0.69314718246459960938 ;  /* 0x3f3172180a0a2820 */ /* 0x002fe40000410000 */
[----:B------:R-:W-:Y:S01]  /*d830*/  @P3 FFMA.FTZ R51, R5, R72, R13 ;  /* 0x0000004805333223 */ /* 0x000fe2000001000d */
[----:B------:R-:W-:Y:S02]  /*d840*/  LEA.HI R2, R2, R0, RZ, 0x2 ;  /* 0x0000000002027211 */ /* 0x000fe400078f10ff */
[----:B------:R-:W-:Y:S01]  /*d850*/  LEA.HI R5, R17, R17, RZ, 0x1 ;  /* 0x0000001111057211 */ /* 0x000fe200078f08ff */
[----:B------:R-:W-:Y:S01]  /*d860*/  @P2 FFMA.FTZ R50, R3, R71, R10 ;  /* 0x0000004703322223 */ /* 0x000fe2000001000a */
[----:B------:R-:W-:Y:S02]  /*d870*/  LOP3.LUT R3, R2, 0xffffffc, RZ, 0xc0, !PT ;  /* 0x0ffffffc02037812 */ /* 0x000fe400078ec0ff */
[----:B------:R-:W-:Y:S01]  /*d880*/  MOV R7, UR11 ;  /* 0x0000000b00077c02 */ /* 0x000fe20008000f00 */
[----:B------:R-:W-:Y:S01]  /*d890*/  IMAD.U32 R7, RZ, RZ, UR5 ;  /* 0x00000005ff077e24 */ /* 0x000fe2000f8e00ff */
[----:B------:R-:W-:Y:S01]  /*d8a0*/  LOP3.LUT R2, R5, 0x1ffffffe, RZ, 0xc0, !PT ;  /* 0x1ffffffe05027812 */ /* 0x000fe200078ec0ff */
[----:B------:R-:W-:-:S03]  /*d8b0*/  IMAD.IADD R13, R0, 0x1, -R3 ;  /* 0x00000001000d7824 */ /* 0x000fc600078e0a03 */
[----:B------:R-:W-:Y:S01]  /*d8c0*/  IADD3 R11, R17, -R2, RZ ;  /* 0x80000002110b7210 */ /* 0x000fe20007ffe0ff */
[----:B--2---:R-:W-:Y:S01]  /*d8d0*/  IMAD.WIDE.U32 R2, R15, c[0x0][0x3f0], R6 ;  /* 0x0000fc000f027a25 */ /* 0x004fe200078e0006 */
[----:B------:R-:W-:Y:S02]  /*d8e0*/  SHF.R.S32.HI R7, RZ, 0x2, R58 ;  /* 0x00000002ff077819 */ /* 0x000fe4000001143a */
[----:B------:R-:W2:Y:S01]  /*d8f0*/  LDL R58, [R1+0x2c] ;  /* 0x00002c00013a7983 */ /* 0x000ea20000100800 */
[----:B------:R-:W1:Y:S01]  /*d900*/  @P4 MUFU.LG2 R16, R16 ;  /* 0x0000001000104308 */ /* 0x000e620000000c00 */
[----:B------:R-:W-:Y:S02]  /*d910*/  SHF.R.S32.HI R4, RZ, 0x1f, R15 ;  /* 0x0000001fff047819 */ /* 0x000fe4000001140f */
[----:B------:R-:W-:-:S03]  /*d920*/  LOP3.LUT R6, R12, 0x1, RZ, 0xc0, !PT ;  /* 0x000000010c067812 */ /* 0x000fc600078ec0ff */
[C---:B------:R-:W-:Y:S02]  /*d930*/  IMAD R48, R4.reuse, c[0x0][0x498], RZ ;  /* 0x0001260004307a24 */ /* 0x040fe400078e02ff */
[----:B------:R-:W-:Y:S02]  /*d940*/  IMAD R10, R4, c[0x0][0x3f0], RZ ;  /* 0x0000fc00040a7a24 */ /* 0x000fe400078e02ff */
[----:B-1----:R-:W-:-:S04]  /*d950*/  @P4 FMUL.FTZ R16, R16, 0.69314718246459960938 ;  /* 0x3f31721810104820 */ /* 0x002fc80000410000 */
[----:B------:R-:W-:Y:S02]  /*d960*/  @P4 FFMA.FTZ R52, R14, R73, R16 ;  /* 0x000000490e344223 */ /* 0x000fe40000010010 */
[----:B------:R-:W-:Y:S02]  /*d970*/  IMAD R14, R0, 0x200, R17 ;  /* 0x00000200000e7824 */ /* 0x000fe400078e0211 */
[----:B------:R-:W-:Y:S02]  /*d980*/  IMAD.SHL.U32 R0, R5, 0x20, RZ ;  /* 0x0000002005007824 */ /* 0x000fe400078e00ff */
[----:B------:R-:W-:-:S03]  /*d990*/  IMAD.SHL.U32 R4, R12, 0x40, RZ ;  /* 0x000000400c047824 */ /* 0x000fc600078e00ff */
[----:B------:R-:W-:Y:S02]  /*d9a0*/  LOP3.LUT R5, R0, 0xffffffc0, RZ, 0xc0, !PT ;  /* 0xffffffc000057812 */ /* 0x000fe400078ec0ff */
[----:B------:R-:W-:Y:S02]  /*d9b0*/  R2P PR, R12, 0x6 ;  /* 0x000000060c007804 */ /* 0x000fe40000000000 */
[----:B------:R-:W-:Y:S01]  /*d9c0*/  LOP3.LUT R4, R4, 0x1c0, RZ, 0xc0, !PT ;  /* 0x000001c004047812 */ /* 0x000fe200078ec0ff */
[----:B------:R-:W-:Y:S01]  /*d9d0*/  IMAD R0, R13, 0x10, R7 ;  /* 0x000000100d007824 */ /* 0x000fe200078e0207 */
[----:B------:R-:W-:Y:S01]  /*d9e0*/  ISETP.NE.U32.AND P3, PT, R6, 0x1, PT ;  /* 0x000000010600780c */ /* 0x000fe20003f65070 */
[----:B------:R-:W-:Y:S01]  /*d9f0*/  IMAD R6, R11, 0x8, R5 ;  /* 0x000000080b067824 */ /* 0x000fe200078e0205 */
[----:B------:R-:W-:Y:S01]  /*da00*/  UIADD3 UR8, UR11, UR8, URZ ;  /* 0x000000080b087290 */ /* 0x000fe2000fffe03f */
[----:B------:R-:W-:Y:S02]  /*da10*/  LEA.HI R4, R4, R4, RZ, 0x1d ;  /* 0x0000000404047211 */ /* 0x000fe400078fe8ff */
[----:B------:R-:W-:Y:S01]  /*da20*/  IMAD.IADD R6, R0, 0x1, R6 ;  /* 0x0000000100067824 */ /* 0x000fe200078e0206 */
[----:B------:R-:W-:Y:S01]  /*da30*/  SHF.R.S32.HI R5, RZ, 0x3, R54 ;  /* 0x00000003ff057819 */ /* 0x000fe20000011436 */
[----:B------:R-:W-:Y:S01]  /*da40*/  IMAD R0, R56, 0x80, R0 ;  /* 0x0000008038007824 */ /* 0x000fe200078e0200 */
[----:B------:R-:W-:-:S02]  /*da50*/  LEA R7, R14, R4, 0x1 ;  /* 0x000000040e077211 */ /* 0x000fc400078e08ff */
[----:B------:R-:W-:Y:S01]  /*da60*/  SHF.R.S32.HI R4, RZ, 0x1f, R25 ;  /* 0x0000001fff047819 */ /* 0x000fe20000011419 */
[----:B------:R-:W-:Y:S01]  /*da70*/  IMAD R10, R15, c[0x0][0x3f4], R10 ;  /* 0x0000fd000f0a7a24 */ /* 0x000fe200078e020a */
[----:B------:R-:W-:Y:S01]  /*da80*/  MOV R9, UR8 ;  /* 0x0000000800097c02 */ /* 0x000fe20008000f00 */
[----:B------:R-:W-:Y:S01]  /*da90*/  IMAD R54, R57, c[0x0][0x388], RZ ;  /* 0x0000e20039367a24 */ /* 0x000fe200078e02ff */
[----:B------:R-:W-:Y:S02]  /*daa0*/  LEA R22, R56, R5, 0x7 ;  /* 0x0000000538167211 */ /* 0x000fe400078e38ff */
[----:B------:R-:W-:Y:S01]  /*dab0*/  IADD3 R5, R0, 0x8, RZ ;  /* 0x0000000800057810 */ /* 0x000fe20007ffe0ff */
[----:B------:R-:W-:Y:S01]  /*dac0*/  IMAD R4, R4, c[0x0][0x3e0], RZ ;  /* 0x0000f80004047a24 */ /* 0x000fe200078e02ff */
[----:B------:R-:W-:Y:S01]  /*dad0*/  IADD3 R3, R3, R10, RZ ;  /* 0x0000000a03037210 */ /* 0x000fe20007ffe0ff */
[----:B------:R-:W-:Y:S01]  /*dae0*/  IMAD R48, R15, c[0x0][0x49c], R48 ;  /* 0x000127000f307a24 */ /* 0x000fe200078e0230 */
[----:B------:R-:W-:Y:S01]  /*daf0*/  ISETP.GE.OR P4, PT, R5, R54, P6 ;  /* 0x000000360500720c */ /* 0x000fe20003786670 */
[----:B------:R-:W-:Y:S01]  /*db00*/  IMAD.WIDE.U32 R16, R15, c[0x0][0x498], R8 ;  /* 0x000126000f107a25 */ /* 0x000fe200078e0008 */
[----:B------:R-:W-:-:S02]  /*db10*/  MOV R15, 0xfffffff0 ;  /* 0xfffffff0000f7802 */ /* 0x000fc40000000f00 */
[----:B------:R-:W-:Y:S01]  /*db20*/  IADD3 R5, R0, 0x40, RZ ;  /* 0x0000004000057810 */ /* 0x000fe20007ffe0ff */
[----:B------:R-:W-:Y:S01]  /*db30*/  IMAD R10, R56, 0x80, R6 ;  /* 0x00000080380a7824 */ /* 0x000fe200078e0206 */
[CC--:B------:R-:W-:Y:S01]  /*db40*/  ISETP.GE.OR P5, PT, R0.reuse, R54.reuse, P6 ;  /* 0x000000360000720c */ /* 0x0c0fe200037a6670 */
[----:B------:R-:W-:Y:S01]  /*db50*/  IMAD R6, R25, c[0x0][0x3e4], R4 ;  /* 0x0000f90019067a24 */ /* 0x000fe200078e0204 */
[----:B------:R-:W-:Y:S01]  /*db60*/  IADD3 R4, R0, 0x48, RZ ;  /* 0x0000004800047810 */ /* 0x000fe20007ffe0ff */
[----:B------:R-:W-:Y:S01]  /*db70*/  IMAD.SHL.U32 R0, R7, 0x2, RZ ;  /* 0x0000000207007824 */ /* 0x000fe200078e00ff */
[----:B------:R-:W-:Y:S02]  /*db80*/  SEL R15, R15, 0x10, !P3 ;  /* 0x000000100f0f7807 */ /* 0x000fe40005800000 */
[----:B------:R-:W-:Y:S01]  /*db90*/  ISETP.GE.OR P3, PT, R5, R54, P6 ;  /* 0x000000360500720c */ /* 0x000fe20003766670 */
[----:B------:R-:W-:Y:S01]  /*dba0*/  @P0 IMAD.HI.U32 R5, R10, c[0x0][0x4ec], RZ ;  /* 0x00013b000a050a27 */ /* 0x000fe200078e00ff */
[----:B------:R-:W-:-:S02]  /*dbb0*/  SHF.R.S32.HI R7, RZ, 0x1f, R49 ;  /* 0x0000001fff077819 */ /* 0x000fc40000011431 */
[----:B------:R-:W-:Y:S02]  /*dbc0*/  ISETP.GE.OR P6, PT, R4, R54, P6 ;  /* 0x000000360400720c */ /* 0x000fe400037c6670 */
[----:B------:R-:W-:Y:S01]  /*dbd0*/  MOV R4, R10 ;  /* 0x0000000a00047202 */ /* 0x000fe20000000f00 */
[----:B------:R-:W-:Y:S01]  /*dbe0*/  IMAD R7, R7, c[0x0][0x3d8], RZ ;  /* 0x0000f60007077a24 */ /* 0x000fe200078e02ff */
[C---:B------:R-:W-:Y:S02]  /*dbf0*/  IADD3 R8, R0.reuse, 0x80, RZ ;  /* 0x0000008000087810 */ /* 0x040fe40007ffe0ff */
[----:B------:R-:W-:Y:S01]  /*dc00*/  @P0 SHF.R.U32.HI R4, RZ, c[0x0][0x4f0], R5 ;  /* 0x00013c00ff040a19 */ /* 0x000fe20000011605 */
[----:B------:R-:W-:Y:S01]  /*dc10*/  IMAD R11, R49, c[0x0][0x3dc], R7 ;  /* 0x0000f700310b7a24 */ /* 0x000fe200078e0207 */
[----:B------:R-:W-:Y:S02]  /*dc20*/  IADD3 R5, R0, 0xc0, RZ ;  /* 0x000000c000057810 */ /* 0x000fe40007ffe0ff */
[----:B------:R-:W-:-:S02]  /*dc30*/  @P2 IADD3 R5, R8, -0x40, RZ ;  /* 0xffffffc008052810 */ /* 0x000fc40007ffe0ff */
[----:B------:R-:W-:Y:S02]  /*dc40*/  SHF.R.S32.HI R7, RZ, 0x1f, R4 ;  /* 0x0000001fff077819 */ /* 0x000fe40000011404 */
[C---:B------:R-:W-:Y:S01]  /*dc50*/  IADD3 R8, P0, R4.reuse, R16, RZ ;  /* 0x0000001004087210 */ /* 0x040fe20007f1e0ff */
[----:B------:R-:W-:Y:S01]  /*dc60*/  IMAD.WIDE.U32 R2, R25, c[0x0][0x3e0], R2 ;  /* 0x0000f80019027a25 */ /* 0x000fe200078e0002 */
[----:B------:R-:W-:-:S03]  /*dc70*/  IADD3 R4, -R4, RZ, RZ ;  /* 0x000000ff04047210 */ /* 0x000fc60007ffe1ff */
[----:B------:R-:W-:Y:S02]  /*dc80*/  IMAD.IADD R3, R3, 0x1, R6 ;  /* 0x0000000103037824 */ /* 0x000fe400078e0206 */
[----:B------:R-:W-:Y:S01]  /*dc90*/  IMAD R4, R4, c[0x0][0x4e8], R10 ;  /* 0x00013a0004047a24 */ /* 0x000fe200078e020a */
[----:B------:R-:W-:Y:S01]  /*dca0*/  F2FP.BF16.PACK_AB R18, R125, R18 ;  /* 0x000000127d12723e */ /* 0x000fe200000010ff */
[----:B------:R-:W-:Y:S01]  /*dcb0*/  IMAD.MOV.U32 R16, RZ, RZ, 0x20 ;  /* 0x00000020ff107424 */ /* 0x000fe200078e00ff */
[----:B------:R-:W-:Y:S01]  /*dcc0*/  F2FP.BF16.PACK_AB R19, R127, R19 ;  /* 0x000000137f13723e */ /* 0x000fe200000010ff */
[----:B------:R-:W-:Y:S01]  /*dcd0*/  IMAD.WIDE.U32 R2, R49, c[0x0][0x3d8], R2 ;  /* 0x0000f60031027a25 */ /* 0x000fe200078e0002 */
[----:B------:R-:W-:Y:S02]  /*dce0*/  F2FP.BF16.PACK_AB R21, R133, R21 ;  /* 0x000000158515723e */ /* 0x000fe400000010ff */
[----:B------:R-:W-:Y:S02]  /*dcf0*/  IADD3 R6, R0, R15, RZ ;  /* 0x0000000f00067210 */ /* 0x000fe40007ffe0ff */
[----:B------:R-:W-:-:S02]  /*dd00*/  F2FP.BF16.PACK_AB R20, R135, R20 ;  /* 0x000000148714723e */ /* 0x000fc400000010ff */
[----:B------:R-:W-:Y:S02]  /*dd10*/  IADD3.X R9, R7, R17, R48, P0, !PT ;  /* 0x0000001107097210 */ /* 0x000fe400007fe430 */
[----:B------:R-:W-:Y:S02]  /*dd20*/  F2FP.BF16.PACK_AB R23, R121, R23 ;  /* 0x000000177917723e */ /* 0x000fe400000010ff */
[----:B------:R-:W-:Y:S02]  /*dd30*/  F2FP.BF16.PACK_AB R24, R123, R24 ;  /* 0x000000187b18723e */ /* 0x000fe400000010ff */
[----:B------:R-:W-:Y:S01]  /*dd40*/  SHF.R.S32.HI R7, RZ, 0x1f, R4 ;  /* 0x0000001fff077819 */ /* 0x000fe20000011404 */
[----:B------:R-:W-:Y:S01]  /*dd50*/  STS [R0+0x80], R18 ;  /* 0x0000801200007388 */ /* 0x000fe20000000800 */
[----:B------:R-:W-:Y:S02]  /*dd60*/  F2FP.BF16.PACK_AB R26, R129, R26 ;  /* 0x0000001a811a723e */ /* 0x000fe400000010ff */
[----:B------:R-:W-:Y:S01]  /*dd70*/  F2FP.BF16.PACK_AB R27, R131, R27 ;  /* 0x0000001b831b723e */ /* 0x000fe200000010ff */
[----:B------:R-:W-:Y:S01]  /*dd80*/  STS [R0+0x480], R19 ;  /* 0x0004801300007388 */ /* 0x000fe20000000800 */
[----:B------:R-:W-:Y:S01]  /*dd90*/  SEL R16, R16, 0xffffffe0, !P1 ;  /* 0xffffffe010107807 */ /* 0x000fe20004800000 */
[----:B------:R-:W-:Y:S01]  /*dda0*/  IMAD R7, R7, c[0x0][0x488], RZ ;  /* 0x0001220007077a24 */ /* 0x000fe200078e02ff */
[----:B------:R-:W-:Y:S01]  /*ddb0*/  IADD3 R3, R3, R11, RZ ;  /* 0x0000000b03037210 */ /* 0x000fe20007ffe0ff */
[----:B------:R1:W-:Y:S01]  /*ddc0*/  STS [R6+0x80], R21 ;  /* 0x0000801506007388 */ /* 0x0003e20000000800 */
[----:B------:R-:W-:-:S03]  /*ddd0*/  F2FP.BF16.PACK_AB R29, R137, R29 ;  /* 0x0000001d891d723e */ /* 0x000fc600000010ff */
[----:B------:R3:W-:Y:S01]  /*dde0*/  STS [R6+0x480], R20 ;  /* 0x0004801406007388 */ /* 0x0007e20000000800 */
[----:B------:R-:W-:-:S03]  /*ddf0*/  F2FP.BF16.PACK_AB R28, R139, R28 ;  /* 0x0000001c8b1c723e */ /* 0x000fc600000010ff */
[----:B------:R-:W-:Y:S01]  /*de00*/  STS [R0+0x2080], R23 ;  /* 0x0020801700007388 */ /* 0x000fe20000000800 */
[----:B------:R-:W-:-:S03]  /*de10*/  F2FP.BF16.PACK_AB R30, R149, R30 ;  /* 0x0000001e951e723e */ /* 0x000fc600000010ff */
[----:B------:R4:W-:Y:S01]  /*de20*/  STS [R0+0x2480], R24 ;  /* 0x0024801800007388 */ /* 0x0009e20000000800 */
[----:B------:R-:W-:-:S03]  /*de30*/  F2FP.BF16.PACK_AB R31, R151, R31 ;  /* 0x0000001f971f723e */ /* 0x000fc600000010ff */
[----:B------:R-:W-:Y:S01]  /*de40*/  STS [R6+0x2080], R26 ;  /* 0x0020801a06007388 */ /* 0x000fe20000000800 */
[----:B------:R-:W-:-:S03]  /*de50*/  F2FP.BF16.PACK_AB R33, R141, R33 ;  /* 0x000000218d21723e */ /* 0x000fc600000010ff */
[----:B------:R4:W-:Y:S01]  /*de60*/  STS [R6+0x2480], R27 ;  /* 0x0024801b06007388 */ /* 0x0009e20000000800 */
[----:B------:R-:W-:Y:S02]  /*de70*/  F2FP.BF16.PACK_AB R32, R143, R32 ;  /* 0x000000208f20723e */ /* 0x000fe400000010ff */
[----:B-1----:R-:W-:Y:S01]  /*de80*/  LEA R21, P0, R2, c[0x0][0x380], 0x1 ;  /* 0x0000e00002157a11 */ /* 0x002fe200078008ff */
[----:B------:R-:W-:-:S03]  /*de90*/  IMAD R7, R4, c[0x0][0x48c], R7 ;  /* 0x0001230004077a24 */ /* 0x000fc600078e0207 */
[----:B---3--:R-:W-:Y:S01]  /*dea0*/  LEA.HI.X R20, R2, c[0x0][0x384], R3, 0x1, P0 ;  /* 0x0000e10002147a11 */ /* 0x008fe200000f0c03 */
[----:B------:R-:W-:-:S04]  /*deb0*/  IMAD.WIDE.U32 R2, R4, c[0x0][0x488], R8 ;  /* 0x0001220004027a25 */ /* 0x000fc800078e0008 */
[----:B----4-:R-:W-:Y:S01]  /*dec0*/  IMAD.IADD R0, R0, 0x1, R16 ;  /* 0x0000000100007824 */ /* 0x010fe200078e0210 */
[----:B------:R-:W-:Y:S01]  /*ded0*/  LEA R4, P0, R2, c[0x0][0x450], 0x2 ;  /* 0x0001140002047a11 */ /* 0x000fe200078010ff */
[----:B------:R-:W-:-:S03]  /*dee0*/  IMAD.IADD R6, R16, 0x1, R6 ;  /* 0x0000000110067824 */ /* 0x000fc600078e0206 */
[----:B------:R-:W-:Y:S04]  /*def0*/  STS [R0+0x80], R29 ;  /* 0x0000801d00007388 */ /* 0x000fe80000000800 */
[----:B------:R-:W-:Y:S04]  /*df00*/  STS [R0+0x480], R28 ;  /* 0x0004801c00007388 */ /* 0x000fe80000000800 */
[----:B------:R-:W-:Y:S04]  /*df10*/  STS [R6+0x80], R30 ;  /* 0x0000801e06007388 */ /* 0x000fe80000000800 */
[----:B------:R-:W-:Y:S04]  /*df20*/  STS [R6+0x480], R31 ;  /* 0x0004801f06007388 */ /* 0x000fe80000000800 */
[----:B------:R-:W-:Y:S04]  /*df30*/  STS [R0+0x2080], R33 ;  /* 0x0020802100007388 */ /* 0x000fe80000000800 */
[----:B------:R1:W-:Y:S01]  /*df40*/  STS [R0+0x2480], R32 ;  /* 0x0024802000007388 */ /* 0x0003e20000000800 */
[----:B------:R-:W-:-:S02]  /*df50*/  F2FP.BF16.PACK_AB R35, R145, R35 ;  /* 0x000000239123723e */ /* 0x000fc400000010ff */
[----:B------:R-:W-:Y:S02]  /*df60*/  F2FP.BF16.PACK_AB R34, R147, R34 ;  /* 0x000000229322723e */ /* 0x000fe400000010ff */
[----:B------:R-:W-:Y:S02]  /*df70*/  F2FP.BF16.PACK_AB R37, R153, R37 ;  /* 0x000000259925723e */ /* 0x000fe400000010ff */
[----:B------:R-:W-:Y:S02]  /*df80*/  F2FP.BF16.PACK_AB R36, R155, R36 ;  /* 0x000000249b24723e */ /* 0x000fe400000010ff */
[----:B------:R-:W-:Y:S02]  /*df90*/  F2FP.BF16.PACK_AB R42, R165, R42 ;  /* 0x0000002aa52a723e */ /* 0x000fe400000010ff */
[----:B------:R-:W-:Y:S02]  /*dfa0*/  F2FP.BF16.PACK_AB R41, R167, R41 ;  /* 0x00000029a729723e */ /* 0x000fe400000010ff */
[----:B------:R-:W-:-:S02]  /*dfb0*/  F2FP.BF16.PACK_AB R47, R157, R47 ;  /* 0x0000002f9d2f723e */ /* 0x000fc400000010ff */
[----:B------:R-:W-:Y:S02]  /*dfc0*/  F2FP.BF16.PACK_AB R158, R159, R158 ;  /* 0x0000009e9f9e723e */ /* 0x000fe400000010ff */
[----:B-1----:R-:W-:Y:S02]  /*dfd0*/  IADD3 R0, R3, R7, RZ ;  /* 0x0000000703007210 */ /* 0x002fe40007ffe0ff */
[----:B------:R-:W-:Y:S02]  /*dfe0*/  IADD3 R3, R16, 0x400, R5 ;  /* 0x0000040010037810 */ /* 0x000fe40007ffe005 */
[----:B------:R-:W-:Y:S02]  /*dff0*/  LEA.HI.X R2, R2, c[0x0][0x454], R0, 0x2, P0 ;  /* 0x0001150002027a11 */ /* 0x000fe400000f1400 */
[----:B------:R-:W-:Y:S01]  /*e000*/  IADD3 R0, R15, R5, RZ ;  /* 0x000000050f007210 */ /* 0x000fe20007ffe0ff */
[----:B------:R-:W-:Y:S01]  /*e010*/  STS [R6+0x2080], R35 ;  /* 0x0020802306007388 */ /* 0x000fe20000000800 */
[----:B------:R-:W-:Y:S01]  /*e020*/  F2FP.BF16.PACK_AB R46, R161, R46 ;  /* 0x0000002ea12e723e */ /* 0x000fe200000010ff */
[----:B------:R-:W-:Y:S01]  /*e030*/  IMAD.IADD R14, R15, 0x1, R3 ;  /* 0x000000010f0e7824 */ /* 0x000fe200078e0203 */
[----:B------:R-:W-:Y:S01]  /*e040*/  F2FP.BF16.PACK_AB R162, R163, R162 ;  /* 0x000000a2a3a2723e */ /* 0x000fe200000010ff */
[----:B------:R-:W-:Y:S01]  /*e050*/  SHFL.IDX PT, R13, R2, RZ, 0x1c1f ;  /* 0x001c1fff020d7589 */ /* 0x000fe200000e0000 */
[----:B------:R-:W-:-:S02]  /*e060*/  F2FP.BF16.PACK_AB R45, R169, R45 ;  /* 0x0000002da92d723e */ /* 0x000fc400000010ff */
[----:B------:R-:W-:Y:S01]  /*e070*/  F2FP.BF16.PACK_AB R44, R171, R44 ;  /* 0x0000002cab2c723e */ /* 0x000fe200000010ff */
[----:B------:R-:W-:Y:S01]  /*e080*/  SHFL.IDX PT, R11, R2, 0x1, 0x1c1f ;  /* 0x003c1f00020b7f89 */ /* 0x000fe200000e0000 */
[----:B------:R-:W-:-:S03]  /*e090*/  F2FP.BF16.PACK_AB R40, R181, R40 ;  /* 0x00000028b528723e */ /* 0x000fc600000010ff */
[----:B------:R-:W-:Y:S01]  /*e0a0*/  SHFL.IDX PT, R9, R2, 0x2, 0x1c1f ;  /* 0x005c1f0002097f89 */ /* 0x000fe200000e0000 */
[----:B------:R-:W-:-:S03]  /*e0b0*/  IADD3 R3, R16, R0, RZ ;  /* 0x0000000010037210 */ /* 0x000fc60007ffe0ff */
[----:B------:R1:W-:Y:S01]  /*e0c0*/  SHFL.IDX PT, R7, R2, 0x3, 0x1c1f ;  /* 0x007c1f0002077f89 */ /* 0x0003e200000e0000 */
[----:B------:R-:W-:-:S03]  /*e0d0*/  F2FP.BF16.PACK_AB R39, R183, R39 ;  /* 0x00000027b727723e */ /* 0x000fc600000010ff */
[----:B------:R-:W-:Y:S01]  /*e0e0*/  STS [R6+0x2480], R34 ;  /* 0x0024802206007388 */ /* 0x000fe20000000800 */
[----:B------:R-:W-:-:S03]  /*e0f0*/  F2FP.BF16.PACK_AB R43, R173, R43 ;  /* 0x0000002bad2b723e */ /* 0x000fc600000010ff */
[----:B------:R-:W-:Y:S01]  /*e100*/  STS [R5], R37 ;  /* 0x0000002505007388 */ /* 0x000fe20000000800 */
[----:B------:R-:W-:-:S03]  /*e110*/  F2FP.BF16.PACK_AB R174, R175, R174 ;  /* 0x000000aeafae723e */ /* 0x000fc600000010ff */
[----:B------:R-:W-:Y:S01]  /*e120*/  STS [R5+0x400], R36 ;  /* 0x0004002405007388 */ /* 0x000fe20000000800 */
[----:B------:R-:W-:-:S03]  /*e130*/  F2FP.BF16.PACK_AB R38, R177, R38 ;  /* 0x00000026b126723e */ /* 0x000fc600000010ff */
[----:B------:R-:W-:Y:S01]  /*e140*/  STS [R0], R42 ;  /* 0x0000002a00007388 */ /* 0x000fe20000000800 */
[----:B------:R-:W-:-:S03]  /*e150*/  F2FP.BF16.PACK_AB R178, R179, R178 ;  /* 0x000000b2b3b2723e */ /* 0x000fc600000010ff */
[----:B------:R-:W-:Y:S01]  /*e160*/  STS [R0+0x400], R41 ;  /* 0x0004002900007388 */ /* 0x000fe20000000800 */
[----:B-1----:R-:W-:-:S03]  /*e170*/  IMAD.IADD R2, R16, 0x1, R5 ;  /* 0x0000000110027824 */ /* 0x002fc600078e0205 */
[----:B------:R-:W-:Y:S04]  /*e180*/  STS [R5+0x2000], R47 ;  /* 0x0020002f05007388 */ /* 0x000fe80000000800 */
[----:B------:R-:W-:Y:S04]  /*e190*/  STS [R5+0x2400], R158 ;  /* 0x0024009e05007388 */ /* 0x000fe80000000800 */
[----:B------:R-:W-:Y:S04]  /*e1a0*/  STS [R0+0x2000], R46 ;  /* 0x0020002e00007388 */ /* 0x000fe80000000800 */
[----:B------:R-:W-:Y:S04]  /*e1b0*/  STS [R0+0x2400], R162 ;  /* 0x002400a200007388 */ /* 0x000fe80000000800 */
[----:B------:R-:W-:Y:S04]  /*e1c0*/  STS [R2], R45 ;  /* 0x0000002d02007388 */ /* 0x000fe80000000800 */
[----:B------:R-:W-:Y:S04]  /*e1d0*/  STS [R2+0x400], R44 ;  /* 0x0004002c02007388 */ /* 0x000fe80000000800 */
[----:B------:R-:W-:Y:S04]  /*e1e0*/  STS [R3], R40 ;  /* 0x0000002803007388 */ /* 0x000fe80000000800 */
[----:B------:R-:W-:Y:S04]  /*e1f0*/  STS [R14], R39 ;  /* 0x000000270e007388 */ /* 0x000fe80000000800 */
[----:B------:R-:W-:Y:S04]  /*e200*/  STS [R2+0x2000], R43 ;  /* 0x0020002b02007388 */ /* 0x000fe80000000800 */
[----:B------:R1:W-:Y:S04]  /*e210*/  STS [R2+0x2400], R174 ;  /* 0x002400ae02007388 */ /* 0x0003e80000000800 */
[----:B------:R-:W-:Y:S04]  /*e220*/  STS [R3+0x2000], R38 ;  /* 0x0020002603007388 */ /* 0x000fe80000000800 */
[----:B------:R-:W-:Y:S04]  /*e230*/  STS [R14+0x2000], R178 ;  /* 0x002000b20e007388 */ /* 0x000fe80000000800 */
[----:B------:R-:W3:Y:S04]  /*e240*/  SHFL.IDX PT, R12, R4, RZ, 0x1c1f ;  /* 0x001c1fff040c7589 */ /* 0x000ee800000e0000 */
[----:B------:R-:W-:Y:S06]  /*e250*/  BAR.SYNC.DEFER_BLOCKING 0x1, 0x80 ;  /* 0x0042000000007b1d */ /* 0x000fec0000010000 */
[----:B------:R-:W4:Y:S04]  /*e260*/  SHFL.IDX PT, R10, R4, 0x1, 0x1c1f ;  /* 0x003c1f00040a7f89 */ /* 0x000f2800000e0000 */
[----:B------:R-:W2:Y:S04]  /*e270*/  SHFL.IDX PT, R8, R4, 0x2, 0x1c1f ;  /* 0x005c1f0004087f89 */ /* 0x000ea800000e0000 */
[----:B------:R-:W2:Y:S01]  /*e280*/  SHFL.IDX PT, R6, R4, 0x3, 0x1c1f ;  /* 0x007c1f0004067f89 */ /* 0x000ea200000e0000 */
[----:B-1----:R-:W-:Y:S01]  /*e290*/  SHF.L.U32 R2, R59, 0x1, RZ ;  /* 0x000000013b027819 */ /* 0x002fe200000006ff */
[----:B------:R-:W-:-:S02]  /*e2a0*/  IMAD.SHL.U32 R0, R55, 0x8, RZ ;  /* 0x0000000837007824 */ /* 0x000fc400078e00ff */
[----:B------:R-:W1:Y:S04]  /*e2b0*/  SHFL.IDX PT, R3, R21, RZ, 0x181f ;  /* 0x00181fff15037589 */ /* 0x000e6800000e0000 */
[----:B---3--:R-:W-:Y:S04]  /*e2c0*/  @!P5 ST.E [R12.64], R52 ;  /* 0x000000340c00d985 */ /* 0x008fe8000c10190c */
[----:B------:R-:W3:Y:S04]  /*e2d0*/  SHFL.IDX PT, R5, R20, RZ, 0x181f ;  /* 0x00181fff14057589 */ /* 0x000ee800000e0000 */
[----:B----4-:R-:W-:Y:S04]  /*e2e0*/  @!P4 ST.E [R10.64], R51 ;  /* 0x000000330a00c985 */ /* 0x010fe8000c10190c */
[----:B--2---:R-:W-:Y:S04]  /*e2f0*/  @!P3 ST.E [R8.64], R50 ;  /* 0x000000320800b985 */ /* 0x004fe8000c10190c */
[----:B------:R2:W-:Y:S01]  /*e300*/  @!P6 ST.E [R6.64], R53 ;  /* 0x000000350600e985 */ /* 0x0005e2000c10190c */
[----:B------:R-:W-:-:S03]  /*e310*/  ISETP.GE.AND P6, PT, R0, c[0x0][0x3c8], PT ;  /* 0x0000f20000007a0c */ /* 0x000fc60003fc6270 */
[----:B------:R-:W4:Y:S04]  /*e320*/  SHFL.IDX PT, R4, R21, 0x1, 0x181f ;  /* 0x00381f0015047f89 */ /* 0x000f2800000e0000 */
[----:B------:R-:W-:Y:S01]  /*e330*/  LDS.128 R16, [R2+0x80] ;  /* 0x0000800002107984 */ /* 0x000fe20000000c00 */
[----:B------:R-:W-:-:S03]  /*e340*/  ISETP.GE.OR P3, PT, R22, R54, P6 ;  /* 0x000000361600720c */ /* 0x000fc60003766670 */
[----:B------:R-:W-:Y:S04]  /*e350*/  LDS.128 R12, [R2+0x880] ;  /* 0x00088000020c7984 */ /* 0x000fe80000000c00 */
[----:B------:R-:W3:Y:S04]  /*e360*/  SHFL.IDX PT, R9, R20, 0x1, 0x181f ;  /* 0x00381f0014097f89 */ /* 0x000ee800000e0000 */
[----:B------:R-:W3:Y:S04]  /*e370*/  SHFL.IDX PT, R8, R21, 0x2, 0x181f ;  /* 0x00581f0015087f89 */ /* 0x000ee800000e0000 */
[----:B------:R-:W4:Y:S01]  /*e380*/  SHFL.IDX PT, R10, R20, 0x2, 0x181f ;  /* 0x00581f00140a7f89 */ /* 0x000f2200000e0000 */
[----:B--2---:R-:W-:-:S03]  /*e390*/  IADD3 R6, R22, 0x10, RZ ;  /* 0x0000001016067810 */ /* 0x004fc60007ffe0ff */
[----:B------:R-:W2:Y:S01]  /*e3a0*/  LDS.128 R24, [R2+0x1080] ;  /* 0x0010800002187984 */ /* 0x000ea20000000c00 */
[----:B------:R-:W-:Y:S02]  /*e3b0*/  IADD3 R7, R22, 0x20, RZ ;  /* 0x0000002016077810 */ /* 0x000fe40007ffe0ff */
[-C--:B------:R-:W-:Y:S01]  /*e3c0*/  ISETP.GE.OR P1, PT, R6, R54.reuse, P6 ;  /* 0x000000360600720c */ /* 0x080fe20003726670 */
[----:B------:R-:W-:Y:S01]  /*e3d0*/  LDS.128 R28, [R2+0x1880] ;  /* 0x00188000021c7984 */ /* 0x000fe20000000c00 */
[----:B------:R-:W-:Y:S02]  /*e3e0*/  IADD3 R6, R22, 0x30, RZ ;  /* 0x0000003016067810 */ /* 0x000fe40007ffe0ff */
[-C--:B------:R-:W-:Y:S01]  /*e3f0*/  ISETP.GE.OR P2, PT, R7, R54.reuse, P6 ;  /* 0x000000360700720c */ /* 0x080fe20003746670 */
[----:B------:R-:W-:Y:S01]  /*e400*/  LDS.128 R32, [R2+0x2080] ;  /* 0x0020800002207984 */ /* 0x000fe20000000c00 */
[----:B------:R-:W-:Y:S02]  /*e410*/  ISETP.GE.OR P0, PT, R6, R54, P6 ;  /* 0x000000360600720c */ /* 0x000fe40003706670 */
[----:B-1----:R-:W-:Y:S01]  /*e420*/  @!P3 LEA R6, P4, R0, R3, 0x1 ;  /* 0x000000030006b211 */ /* 0x002fe200078808ff */
[----:B------:R-:W-:Y:S01]  /*e430*/  LDS.128 R36, [R2+0x2880] ;  /* 0x0028800002247984 */ /* 0x000fe20000000c00 */
[----:B------:R-:W-:-:S03]  /*e440*/  IADD3 R11, R22, 0x40, RZ ;  /* 0x00000040160b7810 */ /* 0x000fc60007ffe0ff */
[----:B------:R-:W1:Y:S01]  /*e450*/  SHFL.IDX PT, R3, R21, 0x3, 0x181f ;  /* 0x00781f0015037f89 */ /* 0x000e6200000e0000 */
[C-C-:B---3--:R-:W-:Y:S02]  /*e460*/  @!P3 LEA.HI.X R7, R0.reuse, R5, R58.reuse, 0x1, P4 ;  /* 0x000000050007b211 */ /* 0x148fe400020f0c3a */
[C---:B----4-:R-:W-:Y:S01]  /*e470*/  @!P1 LEA R4, P4, R0.reuse, R4, 0x1 ;  /* 0x0000000400049211 */ /* 0x050fe200078808ff */
[----:B------:R-:W-:Y:S04]  /*e480*/  LDS.128 R40, [R2+0x3080] ;  /* 0x0030800002287984 */ /* 0x000fe80000000c00 */
[----:B------:R-:W3:Y:S01]  /*e490*/  SHFL.IDX PT, R48, R20, 0x3, 0x181f ;  /* 0x00781f0014307f89 */ /* 0x000ee200000e0000 */
[----:B------:R-:W-:Y:S02]  /*e4a0*/  ISETP.GE.OR P5, PT, R11, R54, P6 ;  /* 0x000000360b00720c */ /* 0x000fe400037a6670 */
[C---:B------:R-:W-:Y:S01]  /*e4b0*/  @!P1 LEA.HI.X R5, R0.reuse, R9, R58, 0x1, P4 ;  /* 0x0000000900059211 */ /* 0x040fe200020f0c3a */
[----:B------:R-:W4:Y:S01]  /*e4c0*/  SHFL.IDX PT, R23, R21, 0x4, 0x181f ;  /* 0x00981f0015177f89 */ /* 0x000f2200000e0000 */
[----:B------:R-:W-:-:S03]  /*e4d0*/  @!P2 LEA R8, P4, R0, R8, 0x1 ;  /* 0x000000080008a211 */ /* 0x000fc600078808ff */
[----:B------:R-:W1:Y:S01]  /*e4e0*/  SHFL.IDX PT, R11, R21, 0x5, 0x181f ;  /* 0x00b81f00150b7f89 */ /* 0x000e6200000e0000 */
[----:B------:R-:W-:-:S03]  /*e4f0*/  IADD3 R44, R22, 0x50, RZ ;  /* 0x00000050162c7810 */ /* 0x000fc60007ffe0ff */
[----:B------:R-:W-:Y:S01]  /*e500*/  SHFL.IDX PT, R49, R21, 0x6, 0x181f ;  /* 0x00d81f0015317f89 */ /* 0x000fe200000e0000 */
[----:B------:R-:W-:-:S03]  /*e510*/  @!P2 LEA.HI.X R9, R0, R10, R58, 0x1, P4 ;  /* 0x0000000a0009a211 */ /* 0x000fc600020f0c3a */
[----:B------:R-:W1:Y:S04]  /*e520*/  SHFL.IDX PT, R51, R20, 0x4, 0x181f ;  /* 0x00981f0014337f89 */ /* 0x000e6800000e0000 */
[----:B------:R-:W1:Y:S01]  /*e530*/  SHFL.IDX PT, R50, R20, 0x5, 0x181f ;  /* 0x00b81f0014327f89 */ /* 0x000e6200000e0000 */
[----:B------:R-:W-:-:S03]  /*e540*/  IADD3 R52, R22, 0x60, RZ ;  /* 0x0000006016347810 */ /* 0x000fc60007ffe0ff */
[----:B------:R-:W1:Y:S01]  /*e550*/  SHFL.IDX PT, R10, R20, 0x6, 0x181f ;  /* 0x00d81f00140a7f89 */ /* 0x000e6200000e0000 */
[----:B------:R-:W-:-:S03]  /*e560*/  ISETP.GE.OR P4, PT, R44, R54, P6 ;  /* 0x000000362c00720c */ /* 0x000fc60003786670 */
[----:B------:R1:W4:Y:S04]  /*e570*/  LDS.128 R44, [R2+0x3880] ;  /* 0x00388000022c7984 */ /* 0x0003280000000c00 */
[----:B------:R4:W-:Y:S01]  /*e580*/  @!P3 ST.E.128 [R6.64], R16 ;  /* 0x000000100600b985 */ /* 0x0009e2000c101d0c */
[----:B------:R-:W-:-:S03]  /*e590*/  ISETP.GE.OR P3, PT, R52, R54, P6 ;  /* 0x000000363400720c */ /* 0x000fc60003766670 */
[----:B------:R4:W-:Y:S04]  /*e5a0*/  @!P1 ST.E.128 [R4.64], R12 ;  /* 0x0000000c04009985 */ /* 0x0009e8000c101d0c */
[----:B--2---:R-:W-:Y:S01]  /*e5b0*/  @!P2 ST.E.128 [R8.64], R24 ;  /* 0x000000180800a985 */ /* 0x004fe2000c101d0c */
[----:B-1----:R-:W-:-:S04]  /*e5c0*/  @!P0 LEA R2, P1, R0, R3, 0x1 ;  /* 0x0000000300028211 */ /* 0x002fc800078208ff */
[----:B---3--:R-:W-:-:S05]  /*e5d0*/  @!P0 LEA.HI.X R3, R0, R48, R58, 0x1, P1 ;  /* 0x0000003000038211 */ /* 0x008fca00008f0c3a */
[----:B------:R1:W-:Y:S01]  /*e5e0*/  @!P0 ST.E.128 [R2.64], R28 ;  /* 0x0000001c02008985 */ /* 0x0003e2000c101d0c */
[C---:B----4-:R-:W-:Y:S02]  /*e5f0*/  @!P5 LEA R6, P2, R0.reuse, R23, 0x1 ;  /* 0x000000170006d211 */ /* 0x050fe400078408ff */
[C---:B------:R-:W-:Y:S02]  /*e600*/  @!P4 LEA R4, P1, R0.reuse, R11, 0x1 ;  /* 0x0000000b0004c211 */ /* 0x040fe400078208ff */
[C-C-:B------:R-:W-:Y:S02]  /*e610*/  @!P5 LEA.HI.X R7, R0.reuse, R51, R58.reuse, 0x1, P2 ;  /* 0x000000330007d211 */ /* 0x140fe400010f0c3a */
[----:B------:R-:W-:-:S03]  /*e620*/  @!P4 LEA.HI.X R5, R0, R50, R58, 0x1, P1 ;  /* 0x000000320005c211 */ /* 0x000fc600008f0c3a */
[----:B------:R-:W-:Y:S04]  /*e630*/  @!P5 ST.E.128 [R6.64], R32 ;  /* 0x000000200600d985 */ /* 0x000fe8000c101d0c */
[----:B------:R-:W-:Y:S01]  /*e640*/  @!P4 ST.E.128 [R4.64], R36 ;  /* 0x000000240400c985 */ /* 0x000fe2000c101d0c */
[----:B-1----:R-:W-:-:S04]  /*e650*/  @!P3 LEA R2, P0, R0, R49, 0x1 ;  /* 0x000000310002b211 */ /* 0x002fc800078008ff */
[----:B------:R-:W-:-:S05]  /*e660*/  @!P3 LEA.HI.X R3, R0, R10, R58, 0x1, P0 ;  /* 0x0000000a0003b211 */ /* 0x000fca00000f0c3a */
[----:B------:R1:W-:Y:S04]  /*e670*/  @!P3 ST.E.128 [R2.64], R40 ;  /* 0x000000280200b985 */ /* 0x0003e8000c101d0c */
[----:B------:R2:W3:Y:S04]  /*e680*/  SHFL.IDX PT, R6, R21, 0x7, 0x181f ;  /* 0x00f81f0015067f89 */ /* 0x0004e800000e0000 */
[----:B------:R2:W4:Y:S01]  /*e690*/  SHFL.IDX PT, R4, R20, 0x7, 0x181f ;  /* 0x00f81f0014047f89 */ /* 0x00052200000e0000 */
[----:B-1----:R-:W-:-:S04]  /*e6a0*/  IADD3 R2, R22, 0x70, RZ ;  /* 0x0000007016027810 */ /* 0x002fc80007ffe0ff */
[----:B------:R-:W-:-:S13]  /*e6b0*/  ISETP.GE.OR P6, PT, R2, R54, P6 ;  /* 0x000000360200720c */ /* 0x000fda00037c6670 */
[----:B------:R-:W-:Y:S05]  /*e6c0*/  @P6 EXIT ;  /* 0x000000000000694d */ /* 0x000fea0003800000 */
[----:B--234-:R-:W-:-:S04]  /*e6d0*/  LEA R2, P0, R0, R6, 0x1 ;  /* 0x0000000600027211 */ /* 0x01cfc800078008ff */
[----:B------:R-:W-:-:S05]  /*e6e0*/  LEA.HI.X R3, R0, R4, R58, 0x1, P0 ;  /* 0x0000000400037211 */ /* 0x000fca00000f0c3a */
[----:B------:R-:W-:Y:S01]  /*e6f0*/  ST.E.128 [R2.64], R44 ;  /* 0x0000002c02007985 */ /* 0x000fe2000c101d0c */
[----:B------:R-:W-:Y:S05]  /*e700*/  EXIT ;  /* 0x000000000000794d */ /* 0x000fea0003800000 */
.L_x_6:
[----:B------:R-:W-:-:S00]  /*e710*/  BRA `(.L_x_6) ;  /* 0xfffffff000007947 */ /* 0x000fc0000383ffff */
[----:B------:R-:W-:-:S00]  /*e720*/  NOP ;  /* 0x0000000000007918 */ /* 0x000fc00000000000 */
        /* <DEDUP_REMOVED lines=13> */
.L_x_798:


//--------------------- .text._ZN7cutlass13device_kernelIN5flash19enable_sm80_to_sm89INS1_16FlashAttnFwdSm80INS1_25CollectiveMainloopFwdSm80ILi4ELi1ELb0EN4cute5tupleIJNS5_1CILi128EEENS7_ILi112EEENS7_ILi64EEEEEELi64ENS_10bfloat16_tEfNS_4arch4Sm80ELb0ELb0ELb1ELb1ELb1ELb0ELb1ELb0EEENS1_21CollectiveEpilogueFwdINS6_IJS8_SA_S9_EEENS6_IJNS7_ILi1EEESI_SI_EEESC_SE_Li128ELb1ELb1ELb0ELb0EEENS1_19SingleTileSchedulerILb1ELb0ELb1ELi128EEEEEEEEEvNT_6ParamsE --------------------------
	.section	.text._ZN7cutlass13device_kernelIN5flash19enable_sm80_to_sm89INS1_16FlashAttnFwdSm80INS1_25CollectiveMainloopFwdSm80ILi4ELi1ELb0EN4cute5tupleIJNS5_1CILi128EEENS7_ILi112EEENS7_ILi64EEEEEELi64ENS_10bfloat16_tEfNS_4arch4Sm80ELb0ELb0ELb1ELb1ELb1ELb0ELb1ELb0EEENS1_21CollectiveEpilogueFwdINS6_IJS8_SA_S9_EEENS6_IJNS7_ILi1EEESI_SI_EEESC_SE_Li128ELb1ELb1ELb0ELb0EEENS1_19SingleTileSchedulerILb1ELb0ELb1ELi128EEEEEEEEEvNT_6ParamsE,"ax",@progbits
	.sectioninfo	@"SHI_REGISTERS=255"
	.align	128
.text._ZN7cutlass13device_kernelIN5flash19enable_sm80_to_sm89INS1_16FlashAttnFwdSm80INS1_25CollectiveMainloopFwdSm80ILi4ELi1ELb0EN4cute5tupleIJNS5_1CILi128EEENS7_ILi112EEENS7_ILi64EEEEEELi64ENS_10bfloat16_tEfNS_4arch4Sm80ELb0ELb0ELb1ELb1ELb1ELb0ELb1ELb0EEENS1_21CollectiveEpilogueFwdINS6_IJS8_SA_S9_EEENS6_IJNS7_ILi1EEESI_SI_EEESC_SE_Li128ELb1ELb1ELb0ELb0EEENS1_19SingleTileSchedulerILb1ELb0ELb1ELi128EEEEEEEEEvNT_6ParamsE:
        .type           _ZN7cutlass13device_kernelIN5flash19enable_sm80_to_sm89INS1_16FlashAttnFwdSm80INS1_25CollectiveMainloopFwdSm80ILi4ELi1ELb0EN4cute5tupleIJNS5_1CILi128EEENS7_ILi112EEENS7_ILi64EEEEEELi64ENS_10bfloat16_tEfNS_4arch4Sm80ELb0ELb0ELb1ELb1ELb1ELb0ELb1ELb0EEENS1_21CollectiveEpilogueFwdINS6_IJS8_SA_S9_EEENS6_IJNS7_ILi1EEESI_SI_EEESC_SE_Li128ELb1ELb1ELb0ELb0EEENS1_19SingleTileSchedulerILb1ELb0ELb1ELi128EEEEEEEEEvNT_6ParamsE,@function
        .size           _ZN7cutlass13device_kernelIN5flash19enable_sm80_to_sm89INS1_16FlashAttnFwdSm80INS1_25CollectiveMainloopFwdSm80ILi4ELi1ELb0EN4cute5tupleIJNS5_1CILi128EEENS7_ILi112EEENS7_ILi64EEEEEELi64ENS_10bfloat16_tEfNS_4arch4Sm80ELb0ELb0ELb1ELb1ELb1ELb0ELb1ELb0EEENS1_21CollectiveEpilogueFwdINS6_IJS8_SA_S9_EEENS6_IJNS7_ILi1EEESI_SI_EEESC_SE_Li128ELb1ELb1ELb0ELb0EEENS1_19SingleTileSchedulerILb1ELb0ELb1ELi128EEEEEEEEEvNT_6ParamsE,(.L_x_799 - _ZN7cutlass13device_kernelIN5flash19enable_sm80_to_sm89INS1_16FlashAttnFwdSm80INS1_25CollectiveMainloopFwdSm80ILi4ELi1ELb0EN4cute5tupleIJNS5_1CILi128EEENS7_ILi112EEENS7_ILi64EEEEEELi64ENS_10bfloat16_tEfNS_4arch4Sm80ELb0ELb0ELb1ELb1ELb1ELb0ELb1ELb0EEENS1_21CollectiveEpilogueFwdINS6_IJS8_SA_S9_EEENS6_IJNS7_ILi1EEESI_SI_EEESC_SE_Li128ELb1ELb1ELb0ELb0EEENS1_19SingleTileSchedulerILb1ELb0ELb1ELi128EEEEEEEEEvNT_6ParamsE)
        .other          _ZN7cutlass13device_kernelIN5flash19enable_sm80_to_sm89INS1_16FlashAttnFwdSm80INS1_25CollectiveMainloopFwdSm80ILi4ELi1ELb0EN4cute5tupleIJNS5_1CILi128EEENS7_ILi112EEENS7_ILi64EEEEEELi64ENS_10bfloat16_tEfNS_4arch4Sm80ELb0ELb0ELb1ELb1ELb1ELb0ELb1ELb0EEENS1_21CollectiveEpilogueFwdINS6_IJS8_SA_S9_EEENS6_IJNS7_ILi1EEESI_SI_EEESC_SE_Li128ELb1ELb1ELb0ELb0EEENS1_19SingleTileSchedulerILb1ELb0ELb1ELi128EEEEEEEEEvNT_6ParamsE,@"STO_CUDA_ENTRY STV_DEFAULT"
_ZN7cutlass13device_kernelIN5flash19enable_sm80_to_sm89INS1_16FlashAttnFwdSm80INS1_25CollectiveMainloopFwdSm80ILi4ELi1ELb0EN4cute5tupleIJNS5_1CILi128EEENS7_ILi112EEENS7_ILi64EEEEEELi64ENS_10bfloat16_tEfNS_4arch4Sm80ELb0ELb0ELb1ELb1ELb1ELb0ELb1ELb0EEENS1_21CollectiveEpilogueFwdINS6_IJS8_SA_S9_EEENS6_IJNS7_ILi1EEESI_SI_EEESC_SE_Li128ELb1ELb1ELb0ELb0EEENS1_19SingleTileSchedulerILb1ELb0ELb1ELi128EEEEEEEEEvNT_6ParamsE:
[----:B------:R-:W-:Y:S02]  /*0000*/  MOV R1, c[0x0][0x28] ;  /* 0x00000a0000017a02 */ /* 0x000fe40000000f00 */
[----:B------:R-:W1:Y:S01]  /*0010*/  S2R R196, SR_TID.X ;  /* 0x0000000000c47919 */ /* 0x000e620000002100 */
[----:B------:R-:W2:Y:S01]  /*0020*/  S2UR UR11, SR_CTAID.Z ;  /* 0x00000000000b79c3 */ /* 0x000ea20000002700 */
[----:B------:R-:W-:Y:S01]  /*0030*/  UMOV UR15, 0x4 ;  /* 0x00000004000f7882 */ /* 0x000fe20000000000 */
[----:B------:R-:W-:Y:S01]  /*0040*/  IADD3 R1, R1, -0x48, RZ ;  /* 0xffffffb801017810 */ /* 0x000fe20007ffe0ff */
[----:B------:R-:W-:Y:S02]  /*0050*/  ULDC.64 UR6, c[0x0][0x568] ;  /* 0x00015a0000067ab9 */ /* 0x000fe40000000a00 */
[----:B------:R-:W-:-:S03]  /*0060*/  ULDC.64 UR12, c[0x0][0x118] ;  /* 0x00004600000c7ab9 */ /* 0x000fc60000000a00 */
[----:B------:R-:W3:Y:S01]  /*0070*/  S2UR UR5, SR_CTAID.X ;  /* 0x00000000000579c3 */ /* 0x000ee20000002500 */
[----:B-1----:R-:W-:Y:S01]  /*0080*/  SHF.R.U32.HI R0, RZ, 0x5, R196 ;  /* 0x00000005ff007819 */ /* 0x002fe200000116c4 */
[----:B--2---:R-:W-:-:S05]  /*0090*/  UIMAD.WIDE UR6, UR11, UR15, UR6 ;  /* 0x0000000f0b0672a5 */ /* 0x004fca000f8e0206 */
[----:B------:R-:W1:Y:S02]  /*00a0*/  SHFL.IDX PT, R0, R0, RZ, 0x1f ;  /* 0x00001fff00007589 */ /* 0x000e6400000e0000 */
[----:B-1----:R-:W-:-:S13]  /*00b0*/  ISETP.NE.AND P0, PT, R0, RZ, PT ;  /* 0x000000ff0000720c */ /* 0x002fda0003f05270 */
[----:B---3--:R-:W-:Y:S05]  /*00c0*/  @!P0 BRA `(.L_x_7) ;  /* 0x000001c000008947 */ /* 0x008fea0003800000 */
[----:B------:R-:W-:-:S04]  /*00d0*/  ISETP.NE.U32.AND P0, PT, RZ, c[0x0][0x568], PT ;  /* 0x00015a00ff007a0c */ /* 0x000fc80003f05070 */
[----:B------:R-:W-:-:S13]  /*00e0*/  ISETP.NE.AND.EX P0, PT, RZ, c[0x0][0x56c], PT, P0 ;  /* 0x00015b00ff007a0c */ /* 0x000fda0003f05300 */
[----:B------:R-:W-:Y:S05]  /*00f0*/  @!P0 BRA `(.L_x_8) ;  /* 0x0000005000008947 */ /* 0x000fea0003800000 */
[----:B------:R-:W-:Y:S02]  /*0100*/  MOV R2, UR6 ;  /* 0x0000000600027c02 */ /* 0x000fe40008000f00 */
[----:B------:R-:W-:-:S05]  /*0110*/  MOV R3, UR7 ;  /* 0x0000000700037c02 */ /* 0x000fca0008000f00 */
[----:B------:R-:W2:Y:S02]  /*0120*/  LDG.E R0, [R2.64] ;  /* 0x0000000c02007981 */ /* 0x000ea4000c1e1900 */
[----:B--2---:R1:W2:Y:S02]  /*0130*/  R2UR UR6, R0 ;  /* 0x00000000000673c2 */ /* 0x0042a400000e0000 */
[----:B-12---:R-:W-:Y:S05]  /*0140*/  BRA `(.L_x_9) ;  /* 0x000000e000007947 */ /* 0x006fea0003800000 */
.L_x_8:
[----:B------:R-:W-:-:S04]  /*0150*/  ISETP.NE.U32.AND P0, PT, RZ, c[0x0][0x560], PT ;  /* 0x00015800ff007a0c */ /* 0x000fc80003f05070 */
[----:B------:R-:W-:-:S13]  /*0160*/  ISETP.NE.AND.EX P0, PT, RZ, c[0x0][0x564], PT, P0 ;  /* 0x00015900ff007a0c */ /* 0x000fda0003f05300 */
[----:B------:R-:W-:Y:S05]  /*0170*/  @!P0 BRA `(.L_x_10) ;  /* 0x000000a000008947 */ /* 0x000fea0003800000 */
[----:B------:R-:W-:Y:S02]  /*0180*/  ULDC.64 UR6, c[0x0][0x560] ;  /* 0x0001580000067ab9 */ /* 0x000fe40000000a00 */
[----:B------:R-:W-:-:S06]  /*0190*/  UIMAD.WIDE UR6, UR11, UR15, UR6 ;  /* 0x0000000f0b0672a5 */ /* 0x000fcc000f8e0206 */
[----:B------:R-:W-:Y:S02]  /*01a0*/  MOV R2, UR6 ;  /* 0x0000000600027c02 */ /* 0x000fe40008000f00 */
[----:B------:R-:W-:-:S05]  /*01b0*/  MOV R3, UR7 ;  /* 0x0000000700037c02 */ /* 0x000fca0008000f00 */
[----:B------:R1:W2:Y:S04]  /*01c0*/  LDG.E R0, [R2.64] ;  /* 0x0000000c02007981 */ /* 0x0002a8000c1e1900 */
[----:B-1----:R-:W3:Y:S01]  /*01d0*/  LDG.E R2, [R2.64+0x4] ;  /* 0x0000040c02027981 */ /* 0x002ee2000c1e1900 */
[----:B--2---:R-:W1:Y:S08]  /*01e0*/  R2UR UR4, R0 ;  /* 0x00000000000473c2 */ /* 0x004e7000000e0000 */
[----:B---3--:R-:W1:Y:S02]  /*01f0*/  R2UR UR6, R2 ;  /* 0x00000000020673c2 */ /* 0x008e6400000e0000 */
[----:B-1----:R-:W-:Y:S01]  /*0200*/  UIADD3 UR6, -UR4, UR6, URZ ;  /* 0x0000000604067290 */ /* 0x002fe2000fffe13f */
[----:B------:R-:W-:Y:S05]  /*0210*/  BRA `(.L_x_9) ;  /* 0x0000001000007947 */ /* 0x000fea0003800000 */
.L_x_10:
[----:B------:R-:W-:Y:S02]  /*0220*/  ULDC UR6, c[0x0][0x54c] ;  /* 0x0001530000067ab9 */ /* 0x000fe40000000800 */
.L_x_9:
[----:B------:R-:W-:Y:S02]  /*0230*/  ULDC UR4, c[0x0][0x548] ;  /* 0x0001520000047ab9 */ /* 0x000fe40000000800 */
[----:B------:R-:W-:-:S02]  /*0240*/  USHF.L.U32 UR5, UR5, 0x7, URZ ;  /* 0x0000000705057899 */ /* 0x000fc4000800063f */
[----:B------:R-:W-:-:S04]  /*0250*/  UIMAD UR4, UR6, UR4, URZ ;  /* 0x00000004060472a4 */ /* 0x000fc8000f8e023f */
[----:B------:R-:W-:-:S04]  /*0260*/  UISETP.GE.AND UP0, UPT, UR5, UR4, UPT ;  /* 0x000000040500728c */ /* 0x000fc8000bf06270 */
[----:B------:R-:W-:Y:S01]  /*0270*/  USEL UR11, UR11, 0xffffffff, !UP0 ;  /* 0xffffffff0b0b7887 */ /* 0x000fe2000c000000 */
[----:B------:R-:W-:Y:S05]  /*0280*/  BRA `(.L_x_11) ;  /* 0x000001b000007947 */ /* 0x000fea0003800000 */
.L_x_7:
        /* <DEDUP_REMOVED lines=8> */
.L_x_12:
        /* <DEDUP_REMOVED lines=13> */
.L_x_14:
[----:B------:R-:W-:Y:S02]  /*03e0*/  ULDC UR6, c[0x0][0x54c] ;  /* 0x0001530000067ab9 */ /* 0x000fe40000000800 */
.L_x_13:
[----:B------:R-:W-:Y:S02]  /*03f0*/  ULDC UR4, c[0x0][0x548] ;  /* 0x0001520000047ab9 */ /* 0x000fe40000000800 */
[----:B------:R-:W-:-:S02]  /*0400*/  USHF.L.U32 UR5, UR5, 0x7, URZ ;  /* 0x0000000705057899 */ /* 0x000fc4000800063f */
[----:B------:R-:W-:-:S04]  /*0410*/  UIMAD UR4, UR6, UR4, URZ ;  /* 0x00000004060472a4 */ /* 0x000fc8000f8e023f */
[----:B------:R-:W-:-:S04]  /*0420*/  UISETP.GE.AND UP0, UPT, UR5, UR4, UPT ;  /* 0x000000040500728c */ /* 0x000fc8000bf06270 */
[----:B------:R-:W-:-:S06]  /*0430*/  USEL UR11, UR11, 0xffffffff, !UP0 ;  /* 0xffffffff0b0b7887 */ /* 0x000fcc000c000000 */
.L_x_11:
[----:B------:R-:W-:-:S13]  /*0440*/  ISETP.LE.AND P0, PT, RZ, UR11, PT ;  /* 0x0000000bff007c0c */ /* 0x000fda000bf03270 */
[----:B------:R-:W-:Y:S05]  /*0450*/  @!P0 EXIT ;  /* 0x000000000000894d */ /* 0x000fea0003800000 */
[----:B------:R-:W-:Y:S02]  /*0460*/  ULDC.64 UR4, c[0x0][0x370] ;  /* 0x0000dc0000047ab9 */ /* 0x000fe40000000a00 */
[----:B------:R-:W-:Y:S02]  /*0470*/  UISETP.NE.U32.AND UP0, UPT, URZ, UR4, UPT ;  /* 0x000000043f00728c */ /* 0x000fe4000bf05070 */
[----:B------:R-:W-:Y:S02]  /*0480*/  ULDC.64 UR6, c[0x0][0x370] ;  /* 0x0000dc0000067ab9 */ /* 0x000fe40000000a00 */
[----:B------:R-:W-:-:S03]  /*0490*/  UISETP.NE.AND.EX UP0, UPT, URZ, UR5, UPT, UP0 ;  /* 0x000000053f00728c */ /* 0x000fc6000bf05300 */
[----:B------:R-:W-:Y:S02]  /*04a0*/  ULDC.64 UR4, c[0x0][0x348] ;  /* 0x0000d20000047ab9 */ /* 0x000fe40000000a00 */
[----:B------:R-:W-:Y:S01]  /*04b0*/  UISETP.NE.U32.AND UP1, UPT, URZ, UR4, UPT ;  /* 0x000000043f00728c */ /* 0x000fe2000bf25070 */
[----:B------:R-:W-:-:S03]  /*04c0*/  PLOP3.LUT P2, PT, PT, PT, UP0, 0x80, 0x0 ;  /* 0x000000000000781c */ /* 0x000fc60003f4f008 */
[----:B------:R-:W-:Y:S02]  /*04d0*/  UISETP.NE.AND.EX UP1, UPT, URZ, UR5, UPT, UP1 ;  /* 0x000000053f00728c */ /* 0x000fe4000bf25310 */
[----:B------:R-:W-:Y:S02]  /*04e0*/  @UP0 UIMAD.WIDE UR6, UR11, UR15, UR6 ;  /* 0x0000000f0b0602a5 */ /* 0x000fe4000f8e0206 */
[----:B------:R-:W-:Y:S02]  /*04f0*/  ULDC.64 UR4, c[0x0][0x348] ;  /* 0x0000d20000047ab9 */ /* 0x000fe40000000a00 */
[----:B------:R-:W-:Y:S01]  /*0500*/  UIMAD.WIDE UR4, UR11, UR15, UR4 ;  /* 0x0000000f0b0472a5 */ /* 0x000fe2000f8e0204 */
[----:B------:R-:W-:Y:S01]  /*0510*/  PLOP3.LUT P1, PT, PT, PT, UP1, 0x80, 0x0 ;  /* 0x000000000000781c */ /* 0x000fe20003f2f018 */
[----:B------:R-:W-:Y:S02]  /*0520*/  IMAD.U32 R2, RZ, RZ, UR6 ;  /* 0x00000006ff027e24 */ /* 0x000fe4000f8e00ff */
[----:B------:R-:W-:-:S02]  /*0530*/  IMAD.U32 R3, RZ, RZ, UR7 ;  /* 0x00000007ff037e24 */ /* 0x000fc4000f8e00ff */
[----:B------:R-:W-:Y:S01]  /*0540*/  MOV R6, UR4 ;  /* 0x0000000400067c02 */ /* 0x000fe20008000f00 */
[----:B------:R-:W-:Y:S01]  /*0550*/  IMAD.U32 R7, RZ, RZ, UR5 ;  /* 0x00000005ff077e24 */ /* 0x000fe2000f8e00ff */
[----:B------:R-:W-:Y:S01]  /*0560*/  ULDC.64 UR4, c[0x0][0x360] ;  /* 0x0000d80000047ab9 */ /* 0x000fe20000000a00 */
[----:B------:R-:W2:Y:S01]  /*0570*/  @P2 LDG.E R2, [R2.64] ;  /* 0x0000000c02022981 */ /* 0x000ea2000c1e1900 */
[----:B------:R-:W-:-:S04]  /*0580*/  UISETP.NE.U32.AND UP0, UPT, URZ, UR4, UPT ;  /* 0x000000043f00728c */ /* 0x000fc8000bf05070 */
[----:B------:R-:W-:Y:S01]  /*0590*/  UISETP.NE.AND.EX UP0, UPT, URZ, UR5, UPT, UP0 ;  /* 0x000000053f00728c */ /* 0x000fe2000bf05300 */
[----:B------:R-:W3:Y:S02]  /*05a0*/  @P1 LDG.E R0, [R6.64] ;  /* 0x0000000c06001981 */ /* 0x000ee4000c1e1900 */
[----:B------:R-:W-:-:S03]  /*05b0*/  ULDC.64 UR4, c[0x0][0x360] ;  /* 0x0000d80000047ab9 */ /* 0x000fc60000000a00 */
[----:B------:R-:W-:-:S05]  /*05c0*/  PLOP3.LUT P0, PT, PT, PT, UP0, 0x80, 0x0 ;  /* 0x000000000000781c */ /* 0x000fca0003f0f008 */
[----:B------:R-:W-:Y:S01]  /*05d0*/  @UP0 UIMAD.WIDE UR4, UR11, UR15, UR4 ;  /* 0x0000000f0b0402a5 */ /* 0x000fe2000f8e0204 */
[----:B------:R-:W-:-:S05]  /*05e0*/  MOV R8, c[0x0][0x168] ;  /* 0x00005a0000087a02 */ /* 0x000fca0000000f00 */
[----:B------:R-:W-:Y:S01]  /*05f0*/  IMAD.U32 R4, RZ, RZ, UR4 ;  /* 0x00000004ff047e24 */ /* 0x000fe2000f8e00ff */
[----:B------:R-:W-:-:S05]  /*0600*/  MOV R5, UR5 ;  /* 0x0000000500057c02 */ /* 0x000fca0008000f00 */
[----:B------:R1:W5:Y:S01]  /*0610*/  @P0 LDG.E R8, [R4.64] ;  /* 0x0000000c04080981 */ /* 0x000362000c1e1900 */
[----:B------:R-:W4:Y:S01]  /*0620*/  S2UR UR9, SR_CTAID.Y ;  /* 0x00000000000979c3 */ /* 0x000f220000002600 */
[----:B------:R-:W-:Y:S02]  /*0630*/  UMOV UR10, URZ ;  /* 0x0000003f000a7c82 */ /* 0x000fe40008000000 */
[----:B------:R-:W-:Y:S02]  /*0640*/  UMOV UR14, URZ ;  /* 0x0000003f000e7c82 */ /* 0x000fe40008000000 */
[----:B------:R-:W-:Y:S02]  /*0650*/  ULDC UR5, c[0x0][0x2ac] ;  /* 0x0000ab0000057ab9 */ /* 0x000fe40000000800 */
[----:B------:R-:W-:Y:S02]  /*0660*/  ULDC UR4, c[0x0][0x1d0] ;  /* 0x0000740000047ab9 */ /* 0x000fe40000000800 */
[----:B------:R-:W-:-:S02]  /*0670*/  UIMAD UR4, UR5, UR4, URZ ;  /* 0x00000004050472a4 */ /* 0x000fc4000f8e023f */
[----:B----4-:R-:W-:Y:S01]  /*0680*/  USHF.R.S32.HI UR8, URZ, 0x1f, UR9 ;  /* 0x0000001f3f087899 */ /* 0x010fe20008011409 */
[----:B--2---:R1:W2:Y:S08]  /*0690*/  @P2 R2UR UR10, R2 ;  /* 0x00000000020a23c2 */ /* 0x0042b000000e0000 */
[----:B---3--:R1:W3:Y:S02]  /*06a0*/  @P1 R2UR UR14, R0 ;  /* 0x00000000000e13c2 */ /* 0x0082e400000e0000 */
[----:B-1-3--:R-:W-:Y:S05]  /*06b0*/  @P0 BRA `(.L_x_15) ;  /* 0x0000004000000947 */ /* 0x00afea0003800000 */
[----:B------:R-:W-:Y:S05]  /*06c0*/  @!P1 BRA `(.L_x_15) ;  /* 0x0000003000009947 */ /* 0x000fea0003800000 */
[----:B------:R-:W3:Y:S04]  /*06d0*/  LDG.E R0, [R6.64] ;  /* 0x0000000c06007981 */ /* 0x000ee8000c1e1900 */
[----:B------:R-:W3:Y:S02]  /*06e0*/  LDG.E R2, [R6.64+0x4] ;  /* 0x0000040c06027981 */ /* 0x000ee4000c1e1900 */
[----:B---3-5:R-:W-:-:S02]  /*06f0*/  IADD3 R8, -R0, R2, RZ ;  /* 0x0000000200087210 */ /* 0x028fc40007ffe1ff */
.L_x_15:
[----:B------:R-:W-:-:S04]  /*0700*/  ISETP.NE.U32.AND P0, PT, RZ, c[0x0][0x368], PT ;  /* 0x0000da00ff007a0c */ /* 0x000fc80003f05070 */
[----:B------:R-:W-:-:S13]  /*0710*/  ISETP.NE.AND.EX P0, PT, RZ, c[0x0][0x36c], PT, P0 ;  /* 0x0000db00ff007a0c */ /* 0x000fda0003f05300 */
[----:B------:R-:W-:Y:S05]  /*0720*/  @!P0 BRA `(.L_x_16) ;  /* 0x0000007000008947 */ /* 0x000fea0003800000 */
[----:B------:R-:W-:Y:S02]  /*0730*/  ULDC.64 UR4, c[0x0][0x368] ;  /* 0x0000da0000047ab9 */ /* 0x000fe40000000a00 */
[----:B------:R-:W-:-:S06]  /*0740*/  UIMAD.WIDE UR4, UR11, UR15, UR4 ;  /* 0x0000000f0b0472a5 */ /* 0x000fcc000f8e0204 */
[----:B------:R-:W-:Y:S02]  /*0750*/  MOV R2, UR4 ;  /* 0x0000000400027c02 */ /* 0x000fe40008000f00 */
[----:B------:R-:W-:-:S05]  /*0760*/  MOV R3, UR5 ;  /* 0x0000000500037c02 */ /* 0x000fca0008000f00 */
[----:B------:R-:W3:Y:S02]  /*0770*/  LDG.E R0, [R2.64] ;  /* 0x0000000c02007981 */ /* 0x000ee4000c1e1900 */
[----:B---3--:R1:W3:Y:S02]  /*0780*/  R2UR UR4, R0 ;  /* 0x00000000000473c2 */ /* 0x0082e400000e0000 */
[----:B-1-3--:R-:W-:Y:S05]  /*0790*/  BRA `(.L_x_17) ;  /* 0x000000c000007947 */ /* 0x00afea0003800000 */
.L_x_16:
[----:B------:R-:W-:-:S04]  /*07a0*/  ISETP.NE.U32.AND P0, PT, RZ, c[0x0][0x350], PT ;  /* 0x0000d400ff007a0c */ /* 0x000fc80003f05070 */
[----:B------:R-:W-:-:S13]  /*07b0*/  ISETP.NE.AND.EX P0, PT, RZ, c[0x0][0x354], PT, P0 ;  /* 0x0000d500ff007a0c */ /* 0x000fda0003f05300 */
[----:B------:R-:W-:Y:S05]  /*07c0*/  @!P0 BRA `(.L_x_17) ;  /* 0x0000009000008947 */ /* 0x000fea0003800000 */
[----:B------:R-:W-:Y:S02]  /*07d0*/  ULDC.64 UR4, c[0x0][0x350] ;  /* 0x0000d40000047ab9 */ /* 0x000fe40000000a00 */
[----:B------:R-:W-:-:S06]  /*07e0*/  UIMAD.WIDE UR4, UR11, UR15, UR4 ;  /* 0x0000000f0b0472a5 */ /* 0x000fcc000f8e0204 */
[----:B------:R-:W-:Y:S02]  /*07f0*/  MOV R2, UR4 ;  /* 0x0000000400027c02 */ /* 0x000fe40008000f00 */
[----:B------:R-:W-:-:S05]  /*0800*/  MOV R3, UR5 ;  /* 0x0000000500037c02 */ /* 0x000fca0008000f00 */
[----:B------:R-:W3:Y:S04]  /*0810*/  LDG.E R4, [R2.64] ;  /* 0x0000000c02047981 */ /* 0x000ee8000c1e1900 */
[----:B------:R-:W4:Y:S01]  /*0820*/  LDG.E R0, [R2.64+0x4] ;  /* 0x0000040c02007981 */ /* 0x000f22000c1e1900 */
[----:B---3--:R-:W1:Y:S08]  /*0830*/  R2UR UR5, R4 ;  /* 0x00000000040573c2 */ /* 0x008e7000000e0000 */
[----:B----4-:R-:W1:Y:S02]  /*0840*/  R2UR UR4, R0 ;  /* 0x00000000000473c2 */ /* 0x010e6400000e0000 */
[----:B-1----:R-:W-:-:S06]  /*0850*/  UIADD3 UR4, -UR5, UR4, URZ ;  /* 0x0000000405047290 */ /* 0x002fcc000fffe13f */
.L_x_17:
[----:B--2---:R-:W-:Y:S01]  /*0860*/  UIADD3 UR7, -UR10, UR4, URZ ;  /* 0x000000040a077290 */ /* 0x004fe2000fffe13f */
[----:B------:R-:W-:Y:S01]  /*0870*/  PLOP3.LUT P4, PT, PT, PT, PT, 0x80, 0x0 ;  /* 0x000000000000781c */ /* 0x000fe20003f8f070 */
[----:B------:R-:W-:Y:S01]  /*0880*/  CS2R R178, SRZ ;  /* 0x0000000000b27805 */ /* 0x000fe2000001ff00 */
[----:B------:R-:W-:Y:S01]  /*0890*/  UMOV UR4, URZ ;  /* 0x0000003f00047c82 */ /* 0x000fe20008000000 */
[----:B------:R-:W-:Y:S01]  /*08a0*/  CS2R R176, SRZ ;  /* 0x0000000000b07805 */ /* 0x000fe2000001ff00 */
[----:B------:R-:W-:Y:S01]  /*08b0*/  UISETP.GE.AND UP0, UPT, UR7, 0x1, UPT ;  /* 0x000000010700788c */ /* 0x000fe2000bf06270 */
[----:B------:R-:W-:Y:S01]  /*08c0*/  CS2R R182, SRZ ;  /* 0x0000000000b67805 */ /* 0x000fe2000001ff00 */
[----:B------:R-:W-:Y:S01]  /*08d0*/  UIADD3 UR5, UR7, 0x6f, URZ ;  /* 0x0000006f07057890 */ /* 0x000fe2000fffe03f */
[----:B------:R-:W-:Y:S01]  /*08e0*/  CS2R R180, SRZ ;  /* 0x0000000000b47805 */ /* 0x000fe2000001ff00 */
[----:B------:R-:W-:Y:S01]  /*08f0*/  IMAD.MOV.U32 R15, RZ, RZ, RZ ;  /* 0x000000ffff0f7224 */ /* 0x000fe200078e00ff */
[----:B------:R-:W-:Y:S01]  /*0900*/  CS2R R172, SRZ ;  /* 0x0000000000ac7805 */ /* 0x000fe2000001ff00 */
[----:B------:R-:W-:Y:S01]  /*0910*/  PLOP3.LUT P0, PT, PT, PT, UP0, 0x80, 0x0 ;  /* 0x000000000000781c */ /* 0x000fe20003f0f008 */
[----:B------:R-:W-:Y:S01]  /*0920*/  UIMAD.WIDE UR4, UR5, -0x6db6db6d, UR4 ;  /* 0x92492493050478a5 */ /* 0x000fe2000f8e0204 */
[----:B------:R-:W-:Y:S01]  /*0930*/  IMAD.MOV.U32 R174, RZ, RZ, RZ ;  /* 0x000000ffffae7224 */ /* 0x000fe200078e00ff */
[----:B------:R-:W-:Y:S01]  /*0940*/  CS2R R16, SRZ ;  /* 0x0000000000107805 */ /* 0x000fe2000001ff00 */
[----:B------:R-:W-:Y:S01]  /*0950*/  MOV R170, RZ ;  /* 0x000000ff00aa7202 */ /* 0x000fe20000000f00 */
[----:B------:R-:W-:Y:S01]  /*0960*/  USHF.R.U32.HI UR6, URZ, 0x1f, UR5 ;  /* 0x0000001f3f067899 */ /* 0x000fe20008011605 */
[----:B------:R-:W-:Y:S01]  /*0970*/  IMAD.MOV.U32 R168, RZ, RZ, RZ ;  /* 0x000000ffffa87224 */ /* 0x000fe200078e00ff */
[----:B------:R-:W-:Y:S01]  /*0980*/  CS2R R20, SRZ ;  /* 0x0000000000147805 */ /* 0x000fe2000001ff00 */
[----:B------:R-:W-:Y:S01]  /*0990*/  MOV R162, RZ ;  /* 0x000000ff00a27202 */ /* 0x000fe20000000f00 */
[----:B------:R-:W-:Y:S01]  /*09a0*/  ULEA.HI.SX32 UR6, UR5, UR6, 0x1a ;  /* 0x0000000605067291 */ /* 0x000fe2000f8fd23f */
[----:B------:R-:W-:Y:S01]  /*09b0*/  CS2R R12, SRZ ;  /* 0x00000000000c7805 */ /* 0x000fe2000001ff00 */
[----:B------:R-:W-:Y:S01]  /*09c0*/  IMAD.MOV.U32 R160, RZ, RZ, RZ ;  /* 0x000000ffffa07224 */ /* 0x000fe200078e00ff */
[----:B------:R-:W-:Y:S01]  /*09d0*/  MOV R166, RZ ;  /* 0x000000ff00a67202 */ /* 0x000fe20000000f00 */
[----:B------:R-:W-:Y:S01]  /*09e0*/  CS2R R18, SRZ ;  /* 0x0000000000127805 */ /* 0x000fe2000001ff00 */
[----:B------:R-:W-:Y:S01]  /*09f0*/  IMAD.MOV.U32 R164, RZ, RZ, RZ ;  /* 0x000000ffffa47224 */ /* 0x000fe200078e00ff */
[----:B------:R-:W-:Y:S01]  /*0a00*/  CS2R R158, SRZ ;  /* 0x00000000009e7805 */ /* 0x000fe2000001ff00 */
[----:B------:R-:W-:Y:S01]  /*0a10*/  CS2R R22, SRZ ;  /* 0x0000000000167805 */ /* 0x000fe2000001ff00 */
[----:B------:R-:W-:Y:S01]  /*0a20*/  MOV R156, RZ ;  /* 0x000000ff009c7202 */ /* 0x000fe20000000f00 */
[----:B------:R-:W-:Y:S01]  /*0a30*/  IMAD.MOV.U32 R154, RZ, RZ, RZ ;  /* 0x000000ffff9a7224 */ /* 0x000fe200078e00ff */
[----:B------:R-:W-:Y:S01]  /*0a40*/  CS2R R24, SRZ ;  /* 0x0000000000187805 */ /* 0x000fe2000001ff00 */
[----:B------:R-:W-:Y:S01]  /*0a50*/  MOV R152, RZ ;  /* 0x000000ff00987202 */ /* 0x000fe20000000f00 */
[----:B------:R-:W-:Y:S01]  /*0a60*/  CS2R R146, SRZ ;  /* 0x0000000000927805 */ /* 0x000fe2000001ff00 */
[----:B------:R-:W-:Y:S01]  /*0a70*/  IMAD.MOV.U32 R144, RZ, RZ, RZ ;  /* 0x000000ffff907224 */ /* 0x000fe200078e00ff */
[----:B------:R-:W-:Y:S01]  /*0a80*/  MOV R150, RZ ;  /* 0x000000ff00967202 */ /* 0x000fe20000000f00 */
        /* <DEDUP_REMOVED lines=8> */
[----:B------:R-:W-:Y:S01]  /*0b10*/  CS2R R32, SRZ ;  /* 0x0000000000207805 */ /* 0x000fe2000001ff00 */
[----:B------:R-:W-:Y:S01]  /*0b20*/  IMAD.MOV.U32 R128, RZ, RZ, RZ ;  /* 0x000000ffff807224 */ /* 0x000fe200078e00ff */
[----:B------:R-:W-:Y:S01]  /*0b30*/  MOV R134, RZ ;  /* 0x000000ff00867202 */ /* 0x000fe20000000f00 */
[----:B------:R-:W-:Y:S01]  /*0b40*/  CS2R R26, SRZ ;  /* 0x00000000001a7805 */ /* 0x000fe2000001ff00 */
[----:B------:R-:W-:Y:S01]  /*0b50*/  IMAD.MOV.U32 R132, RZ, RZ, RZ ;  /* 0x000000ffff847224 */ /* 0x000fe200078e00ff */
[----:B------:R-:W-:Y:S01]  /*0b60*/  CS2R R122, SRZ ;  /* 0x00000000007a7805 */ /* 0x000fe2000001ff00 */
[----:B------:R-:W-:Y:S01]  /*0b70*/  MOV R120, RZ ;  /* 0x000000ff00787202 */ /* 0x000fe20000000f00 */
[----:B------:R-:W-:Y:S01]  /*0b80*/  IMAD.MOV.U32 R126, RZ, RZ, RZ ;  /* 0x000000ffff7e7224 */ /* 0x000fe200078e00ff */
[----:B------:R-:W-:Y:S01]  /*0b90*/  CS2R R124, SRZ ;  /* 0x00000000007c7805 */ /* 0x000fe2000001ff00 */
[----:B------:R-:W-:Y:S01]  /*0ba0*/  CS2R R38, SRZ ;  /* 0x0000000000267805 */ /* 0x000fe2000001ff00 */
[----:B------:R-:W-:Y:S01]  /*0bb0*/  CS2R R36, SRZ ;  /* 0x0000000000247805 */ /* 0x000fe2000001ff00 */
[----:B------:R-:W-:Y:S05]  /*0bc0*/  @!P0 BRA `(.L_x_18) ;  /* 0x0000cdb000008947 */ /* 0x000fea0003800000 */
[----:B------:R-:W-:Y:S02]  /*0bd0*/  ULDC.64 UR4, c[0x0][0x340] ;  /* 0x0000d00000047ab9 */ /* 0x000fe40000000a00 */
[----:B------:R-:W-:-:S04]  /*0be0*/  UISETP.NE.U32.AND UP0, UPT, URZ, UR4, UPT ;  /* 0x000000043f00728c */ /* 0x000fc8000bf05070 */
[----:B------:R-:W-:-:S03]  /*0bf0*/  UISETP.NE.AND.EX UP0, UPT, URZ, UR5, UPT, UP0 ;  /* 0x000000053f00728c */ /* 0x000fc6000bf05300 */
[----:B------:R-:W-:-:S03]  /*0c00*/  ULDC.64 UR4, c[0x0][0x340] ;  /* 0x0000d00000047ab9 */ /* 0x000fc60000000a00 */
[----:B------:R-:W-:-:S05]  /*0c10*/  PLOP3.LUT P0, PT, PT, PT, UP0, 0x80, 0x0 ;  /* 0x000000000000781c */ /* 0x000fca0003f0f008 */
[----:B------:R-:W-:-:S06]  /*0c20*/  @UP0 UIMAD.WIDE UR4, UR11, UR15, UR4 ;  /* 0x0000000f0b0402a5 */ /* 0x000fcc000f8e0204 */
[----:B------:R-:W-:Y:S02]  /*0c30*/  IMAD.U32 R2, RZ, RZ, UR4 ;  /* 0x00000004ff027e24 */ /* 0x000fe4000f8e00ff */
[----:B------:R-:W-:Y:S01]  /*0c40*/  IMAD.U32 R3, RZ, RZ, UR5 ;  /* 0x00000005ff037e24 */ /* 0x000fe2000f8e00ff */
[----:B------:R-:W1:Y:S01]  /*0c50*/  S2R R13, SR_CTAID.X ;  /* 0x00000000000d7919 */ /* 0x000e620000002500 */
[----:B------:R-:W-:Y:S01]  /*0c60*/  SHF.R.S32.HI R27, RZ, 0x1f, R196 ;  /* 0x0000001fff1b7819 */ /* 0x000fe200000114c4 */
[----:B------:R-:W-:Y:S02]  /*0c70*/  USHF.R.S32.HI UR15, URZ, 0x1f, UR14 ;  /* 0x0000001f3f0f7899 */ /* 0x000fe4000801140e */
[----:B------:R2:W3:Y:S01]  /*0c80*/  @P0 LDG.E R7, [R2.64] ;  /* 0x0000000c02070981 */ /* 0x0004e2000c1e1900 */
[----:B------:R-:W-:Y:S01]  /*0c90*/  ULDC.64 UR4, c[0x0][0x178] ;  /* 0x00005e0000047ab9 */ /* 0x000fe20000000a00 */
[CC--:B------:R-:W-:Y:S01]  /*0ca0*/  LEA.HI R15, R27.reuse, R196.reuse, RZ, 0x4 ;  /* 0x000000c41b0f7211 */ /* 0x0c0fe200078f20ff */
[----:B------:R-:W-:Y:S01]  /*0cb0*/  UIMAD UR15, UR15, UR4, URZ ;  /* 0x000000040f0f72a4 */ /* 0x000fe2000f8e023f */
[----:B-----5:R-:W-:Y:S01]  /*0cc0*/  IMAD R8, R8, c[0x0][0x2c4], RZ ;  /* 0x0000b10008087a24 */ /* 0x020fe200078e02ff */
[----:B------:R-:W-:Y:S01]  /*0cd0*/  UIMAD.WIDE.U32 UR16, UR14, UR4, URZ ;  /* 0x000000040e1072a5 */ /* 0x000fe2000f8e003f */
[----:B------:R-:W-:Y:S01]  /*0ce0*/  LEA.HI R10, R27, R196, RZ, 0x6 ;  /* 0x000000c41b0a7211 */ /* 0x000fe200078f30ff */
[----:B------:R-:W-:Y:S01]  /*0cf0*/  UIMAD UR15, UR14, UR5, UR15 ;  /* 0x000000050e0f72a4 */ /* 0x000fe2000f8e020f */
[----:B------:R-:W-:Y:S02]  /*0d00*/  BSSY B0, `(.L_x_19) ;  /* 0x000004d000007945 */ /* 0x000fe40003800000 */
[----:B------:R-:W-:-:S02]  /*0d10*/  ULDC.64 UR4, c[0x0][0x1b8] ;  /* 0x00006e0000047ab9 */ /* 0x000fc40000000a00 */
[----:B------:R-:W-:Y:S02]  /*0d20*/  UIADD3 UR17, UR17, UR15, URZ ;  /* 0x0000000f11117290 */ /* 0x000fe4000fffe03f */
[----:B------:R-:W-:Y:S02]  /*0d30*/  USHF.R.S32.HI UR15, URZ, 0x1f, UR11 ;  /* 0x0000001f3f0f7899 */ /* 0x000fe4000801140b */
[----:B------:R-:W-:Y:S02]  /*0d40*/  UIMAD UR14, UR8, UR4, URZ ;  /* 0x00000004080e72a4 */ /* 0x000fe4000f8e023f */
[----:B------:R-:W-:Y:S02]  /*0d50*/  USEL UR15, UR15, URZ, !UP1 ;  /* 0x0000003f0f0f7287 */ /* 0x000fe4000c800000 */
[----:B------:R-:W-:Y:S02]  /*0d60*/  UIMAD UR14, UR9, UR5, UR14 ;  /* 0x00000005090e72a4 */ /* 0x000fe4000f8e020e */
[----:B------:R-:W-:-:S02]  /*0d70*/  UIMAD.WIDE.U32 UR18, UR9, UR4, UR16 ;  /* 0x00000004091272a5 */ /* 0x000fc4000f8e0010 */
[----:B------:R-:W-:Y:S01]  /*0d80*/  USEL UR16, UR11, URZ, !UP1 ;  /* 0x0000003f0b107287 */ /* 0x000fe2000c800000 */
[----:B--2---:R-:W-:Y:S01]  /*0d90*/  LEA.HI R2, R27, R196, RZ, 0x3 ;  /* 0x000000c41b027211 */ /* 0x004fe200078f18ff */
[----:B------:R-:W-:Y:S01]  /*0da0*/  IMAD.MOV.U32 R3, RZ, RZ, c[0x0][0x2c4] ;  /* 0x0000b100ff037624 */ /* 0x000fe200078e00ff */
[----:B------:R-:W-:Y:S02]  /*0db0*/  ULDC.64 UR4, c[0x0][0x1c0] ;  /* 0x0000700000047ab9 */ /* 0x000fe40000000a00 */
[----:B------:R-:W-:Y:S01]  /*0dc0*/  LOP3.LUT R0, R2, 0xfffffff8, RZ, 0xc0, !PT ;  /* 0xfffffff802007812 */ /* 0x000fe200078ec0ff */
[----:B------:R-:W-:Y:S01]  /*0dd0*/  UIMAD UR15, UR15, UR4, URZ ;  /* 0x000000040f0f72a4 */ /* 0x000fe2000f8e023f */
[----:B------:R-:W-:Y:S01]  /*0de0*/  ISETP.NE.AND P1, PT, R3, 0x1, PT ;  /* 0x000000010300780c */ /* 0x000fe20003f25270 */
[----:B------:R-:W-:Y:S01]  /*0df0*/  UIADD3 UR19, UR19, UR14, URZ ;  /* 0x0000000e13137290 */ /* 0x000fe2000fffe03f */
[----:B------:R-:W-:Y:S01]  /*0e00*/  SHF.R.S32.HI R12, RZ, 0x3, R2 ;  /* 0x00000003ff0c7819 */ /* 0x000fe20000011402 */
[----:B------:R-:W-:Y:S01]  /*0e10*/  IMAD.IADD R17, R196, 0x1, -R0 ;  /* 0x00000001c4117824 */ /* 0x000fe200078e0a00 */
[----:B------:R-:W-:-:S02]  /*0e20*/  UIMAD UR5, UR16, UR5, UR15 ;  /* 0x00000005100572a4 */ /* 0x000fc4000f8e020f */
[----:B------:R-:W-:Y:S01]  /*0e30*/  UIMAD.WIDE.U32 UR16, UR16, UR4, UR18 ;  /* 0x00000004101072a5 */ /* 0x000fe2000f8e0012 */
[C---:B------:R-:W-:Y:S02]  /*0e40*/  IMAD R198, R17.reuse, 0x10, R12 ;  /* 0x0000001011c67824 */ /* 0x040fe400078e020c */
[----:B------:R-:W-:Y:S01]  /*0e50*/  IMAD.SHL.U32 R14, R17, 0x8, RZ ;  /* 0x00000008110e7824 */ /* 0x000fe200078e00ff */
[----:B------:R-:W-:Y:S01]  /*0e60*/  UIADD3 UR5, UR17, UR5, URZ ;  /* 0x0000000511057290 */ /* 0x000fe2000fffe03f */
[C---:B-1----:R-:W-:Y:S01]  /*0e70*/  IMAD R4, R13.reuse, 0x80, R198 ;  /* 0x000000800d047824 */ /* 0x042fe200078e02c6 */
[----:B------:R1:W-:Y:S01]  /*0e80*/  STL [R1+0x20], R198 ;  /* 0x000020c601007387 */ /* 0x0003e20000100800 */
[----:B------:R-:W-:Y:S01]  /*0e90*/  IMAD.U32 R3, RZ, RZ, UR17 ;  /* 0x00000011ff037e24 */ /* 0x000fe2000f8e00ff */
[----:B------:R-:W-:Y:S01]  /*0ea0*/  LEA R13, R13, R12, 0x7 ;  /* 0x0000000c0d0d7211 */ /* 0x000fe200078e38ff */
[----:B------:R-:W-:Y:S01]  /*0eb0*/  @P1 IMAD.HI.U32 R2, R4, c[0x0][0x2c8], RZ ;  /* 0x0000b20004021a27 */ /* 0x000fe200078e00ff */
[----:B------:R-:W-:-:S02]  /*0ec0*/  MOV R3, UR5 ;  /* 0x0000000500037c02 */ /* 0x000fc40008000f00 */
[----:B------:R-:W-:Y:S01]  /*0ed0*/  ISETP.GE.AND P3, PT, R13, R8, PT ;  /* 0x000000080d00720c */ /* 0x000fe20003f66270 */
[----:B------:R-:W-:Y:S01]  /*0ee0*/  IMAD.MOV.U32 R0, RZ, RZ, R4 ;  /* 0x000000ffff007224 */ /* 0x000fe200078e0004 */
[----:B------:R-:W-:Y:S01]  /*0ef0*/  @P1 SHF.R.U32.HI R0, RZ, c[0x0][0x2cc], R2 ;  /* 0x0000b300ff001a19 */ /* 0x000fe20000011602 */
[----:B------:R-:W-:Y:S01]  /*0f00*/  IMAD.U32 R2, RZ, RZ, UR16 ;  /* 0x00000010ff027e24 */ /* 0x000fe2000f8e00ff */
[----:B------:R-:W-:Y:S02]  /*0f10*/  SHF.R.S32.HI R241, RZ, 0x1f, R14 ;  /* 0x0000001ffff17819 */ /* 0x000fe4000001140e */
[--C-:B------:R-:W-:Y:S01]  /*0f20*/  SHF.R.S32.HI R6, RZ, 0x1f, R0.reuse ;  /* 0x0000001fff067819 */ /* 0x100fe20000011400 */
[----:B------:R-:W-:Y:S02]  /*0f30*/  IMAD.MOV R5, RZ, RZ, -R0 ;  /* 0x000000ffff057224 */ /* 0x000fe400078e0a00 */
[----:B------:R-:W-:-:S04]  /*0f40*/  IMAD.WIDE.U32 R2, R0, c[0x0][0x1b0], R2 ;  /* 0x00006c0000027a25 */ /* 0x000fc800078e0002 */
[----:B------:R-:W-:Y:S02]  /*0f50*/  IMAD R4, R5, c[0x0][0x2c4], R4 ;  /* 0x0000b10005047a24 */ /* 0x000fe400078e0204 */
[----:B------:R-:W-:-:S04]  /*0f60*/  IMAD R5, R6, c[0x0][0x1b0], RZ ;  /* 0x00006c0006057a24 */ /* 0x000fc800078e02ff */
[----:B------:R-:W-:Y:S01]  /*0f70*/  IMAD R6, R0, c[0x0][0x1b4], R5 ;  /* 0x00006d0000067a24 */ /* 0x000fe200078e0205 */
[----:B------:R-:W-:-:S03]  /*0f80*/  SHF.R.S32.HI R5, RZ, 0x1f, R4 ;  /* 0x0000001fff057819 */ /* 0x000fc60000011404 */
[----:B------:R-:W-:Y:S02]  /*0f90*/  IMAD.IADD R3, R3, 0x1, R6 ;  /* 0x0000000103037824 */ /* 0x000fe400078e0206 */
[----:B------:R-:W-:Y:S02]  /*0fa0*/  IMAD R0, R5, c[0x0][0x1a8], RZ ;  /* 0x00006a0005007a24 */ /* 0x000fe400078e02ff */
[----:B------:R-:W-:-:S04]  /*0fb0*/  IMAD.WIDE.U32 R2, R4, c[0x0][0x1a8], R2 ;  /* 0x00006a0004027a25 */ /* 0x000fc800078e0002 */
[----:B------:R-:W-:Y:S01]  /*0fc0*/  IMAD R5, R4, c[0x0][0x1ac], R0 ;  /* 0x00006b0004057a24 */ /* 0x000fe200078e0200 */
[----:B------:R-:W-:Y:S02]  /*0fd0*/  LOP3.LUT R0, R15, 0xfffffff0, RZ, 0xc0, !PT ;  /* 0xfffffff00f007812 */ /* 0x000fe400078ec0ff */
[----:B------:R-:W-:Y:S01]  /*0fe0*/  LEA R9, P1, R2, c[0x0][0x160], 0x1 ;  /* 0x0000580002097a11 */ /* 0x000fe200078208ff */
[----:B------:R-:W-:Y:S02]  /*0ff0*/  IMAD.IADD R4, R3, 0x1, R5 ;  /* 0x0000000103047824 */ /* 0x000fe400078e0205 */
[----:B------:R-:W-:Y:S02]  /*1000*/  IMAD.IADD R3, R196, 0x1, -R0 ;  /* 0x00000001c4037824 */ /* 0x000fe400078e0a00 */
[----:B------:R-:W-:Y:S01]  /*1010*/  IMAD.SHL.U32 R0, R12, 0x40, RZ ;  /* 0x000000400c007824 */ /* 0x000fe200078e00ff */
[----:B------:R-:W-:Y:S01]  /*1020*/  LEA.HI.X R5, R2, c[0x0][0x164], R4, 0x1, P1 ;  /* 0x0000590002057a11 */ /* 0x000fe200008f0c04 */
[----:B------:R1:W2:Y:S01]  /*1030*/  SHFL.IDX PT, R6, R9, RZ, 0x181f ;  /* 0x00181fff09067589 */ /* 0x0002a200000e0000 */
[----:B------:R-:W-:-:S02]  /*1040*/  SHF.R.S32.HI R2, RZ, 0x1f, R3 ;  /* 0x0000001fff027819 */ /* 0x000fc40000011403 */
[----:B------:R-:W-:Y:S02]  /*1050*/  LOP3.LUT R0, R0, 0x1c0, RZ, 0xc0, !PT ;  /* 0x000001c000007812 */ /* 0x000fe400078ec0ff */
[----:B------:R-:W-:Y:S02]  /*1060*/  LEA.HI R26, R2, R3, RZ, 0x3 ;  /* 0x00000003021a7211 */ /* 0x000fe400078f18ff */
[----:B------:R-:W-:Y:S02]  /*1070*/  LOP3.LUT R2, R0, 0x38, R14, 0xf8, !PT ;  /* 0x0000003800027812 */ /* 0x000fe400078ef80e */
[----:B------:R-:W-:Y:S02]  /*1080*/  LOP3.LUT R4, R26, 0xfffffff8, RZ, 0xc0, !PT ;  /* 0xfffffff81a047812 */ /* 0x000fe400078ec0ff */
[----:B------:R-:W-:-:S03]  /*1090*/  SHF.R.U32.HI R0, RZ, 0x3, R0 ;  /* 0x00000003ff007819 */ /* 0x000fc60000011600 */
[----:B------:R-:W-:Y:S01]  /*10a0*/  IMAD.IADD R25, R3, 0x1, -R4 ;  /* 0x0000000103197824 */ /* 0x000fe200078e0a04 */
[----:B------:R-:W-:Y:S01]  /*10b0*/  LOP3.LUT R2, R2, R0, RZ, 0x3c, !PT ;  /* 0x0000000002027212 */ /* 0x000fe200078e3cff */
[----:B------:R-:W-:Y:S02]  /*10c0*/  IMAD.SHL.U32 R0, R10, 0x8, RZ ;  /* 0x000000080a007824 */ /* 0x000fe400078e00ff */
[----:B------:R-:W-:Y:S02]  /*10d0*/  IMAD.MOV.U32 R3, RZ, RZ, 0x10 ;  /* 0x00000010ff037424 */ /* 0x000fe400078e00ff */
[----:B------:R-:W-:Y:S01]  /*10e0*/  IMAD.MOV.U32 R4, RZ, RZ, 0x20 ;  /* 0x00000020ff047424 */ /* 0x000fe200078e00ff */
[----:B------:R-:W-:Y:S01]  /*10f0*/  LOP3.LUT R10, R2, 0xfffffe00, R0, 0xf8, !PT ;  /* 0xfffffe00020a7812 */ /* 0x000fe200078ef800 */
[----:B---3--:R3:W4:Y:S01]  /*1100*/  @P0 R2UR UR18, R7 ;  /* 0x00000000071203c2 */ /* 0x00872200000e0000 */
[----:B------:R-:W-:Y:S01]  /*1110*/  ISETP.GE.AND P0, PT, R14, c[0x0][0x198], PT ;  /* 0x000066000e007a0c */ /* 0x000fe20003f06270 */
[----:B----4-:R-:W-:-:S03]  /*1120*/  @!UP0 UMOV UR18, UR11 ;  /* 0x0000000b00128c82 */ /* 0x010fc60008000000 */
[----:B------:R-:W-:-:S05]  /*1130*/  R2P PR, R25, 0x6 ;  /* 0x0000000619007804 */ /* 0x000fca0000000000 */
[----:B------:R-:W-:Y:S02]  /*1140*/  SEL R3, R3, 0xfffffff0, !P1 ;  /* 0xfffffff003037807 */ /* 0x000fe40004800000 */
[----:B------:R-:W-:Y:S01]  /*1150*/  SEL R4, R4, 0xffffffe0, !P2 ;  /* 0xffffffe004047807 */ /* 0x000fe20005000000 */
[----:B---3--:R1:W3:Y:S01]  /*1160*/  SHFL.IDX PT, R7, R5, RZ, 0x181f ;  /* 0x00181fff05077589 */ /* 0x0082e200000e0000 */
[----:B------:R-:W-:Y:S05]  /*1170*/  @P3 BRA `(.L_x_20) ;  /* 0x0000005000003947 */ /* 0x000fea0003800000 */
[----:B--2---:R-:W-:Y:S01]  /*1180*/  LEA R6, P1, R14, R6, 0x1 ;  /* 0x000000060e067211 */ /* 0x004fe200078208ff */
[----:B------:R-:W-:-:S03]  /*1190*/  IMAD.SHL.U32 R0, R10, 0x2, RZ ;  /* 0x000000020a007824 */ /* 0x000fc600078e00ff */
[----:B---3--:R-:W-:-:S05]  /*11a0*/  LEA.HI.X R7, R14, R7, R241, 0x1, P1 ;  /* 0x000000070e077211 */ /* 0x008fca00008f0cf1 */
[----:B------:R-:W-:Y:S01]  /*11b0*/  @!PT LDS RZ, [RZ] ;  /* 0x00000000fffff984 */ /* 0x000fe20000000800 */
[----:B------:R2:W-:Y:S04]  /*11c0*/  LDGSTS.E.BYPASS.LTC128B.128 [R0+0x7100], [R6.64], !P0 ;  /* 0x0710000006007fae */ /* 0x0005e8000c101d4c */
.L_x_20:
[----:B--2---:R-:W-:Y:S05]  /*11d0*/  BSYNC B0 ;  /* 0x0000000000007941 */ /* 0x004fea0003800000 */
.L_x_19:
[----:B------:R-:W-:Y:S01]  /*11e0*/  IADD3 R2, R13, 0x10, RZ ;  /* 0x000000100d027810 */ /* 0x000fe20007ffe0ff */
[----:B------:R2:W4:Y:S01]  /*11f0*/  SHFL.IDX PT, R0, R5, 0x1, 0x181f ;  /* 0x00381f0005007f89 */ /* 0x00052200000e0000 */
[----:B------:R-:W-:Y:S02]  /*1200*/  BSSY B0, `(.L_x_21) ;  /* 0x0000009000007945 */ /* 0x000fe40003800000 */
[----:B------:R-:W-:Y:S01]  /*1210*/  ISETP.GE.AND P1, PT, R2, R8, PT ;  /* 0x000000080200720c */ /* 0x000fe20003f26270 */
[----:B------:R2:W1:-:S12]  /*1220*/  SHFL.IDX PT, R6, R9, 0x1, 0x181f ;  /* 0x00381f0009067f89 */ /* 0x00045800000e0000 */
[----:B------:R-:W-:Y:S05]  /*1230*/  @P1 BRA `(.L_x_22) ;  /* 0x0000005000001947 */ /* 0x000fea0003800000 */
[----:B-1----:R-:W-:-:S04]  /*1240*/  LEA R6, P1, R14, R6, 0x1 ;  /* 0x000000060e067211 */ /* 0x002fc800078208ff */
[----:B---34-:R-:W-:Y:S01]  /*1250*/  LEA.HI.X R7, R14, R0, R241, 0x1, P1 ;  /* 0x000000000e077211 */ /* 0x018fe200008f0cf1 */
[----:B------:R-:W-:-:S05]  /*1260*/  IMAD.SHL.U32 R0, R10, 0x2, RZ ;  /* 0x000000020a007824 */ /* 0x000fca00078e00ff */
[----:B------:R-:W-:Y:S01]  /*1270*/  @!PT LDS RZ, [RZ] ;  /* 0x00000000fffff984 */ /* 0x000fe20000000800 */
[----:B------:R1:W-:Y:S03]  /*1280*/  LDGSTS.E.BYPASS.LTC128B.128 [R0+0x7900], [R6.64], !P0 ;  /* 0x0790000006007fae */ /* 0x0003e6000c101d4c */
.L_x_22:
[----:B------:R-:W-:Y:S05]  /*1290*/  BSYNC B0 ;  /* 0x0000000000007941 */ /* 0x000fea0003800000 */
.L_x_21:
[----:B------:R-:W-:Y:S01]  /*12a0*/  IADD3 R2, R13, 0x20, RZ ;  /* 0x000000200d027810 */ /* 0x000fe20007ffe0ff */
[----:B-1--4-:R1:W4:Y:S01]  /*12b0*/  SHFL.IDX PT, R0, R5, 0x2, 0x181f ;  /* 0x00581f0005007f89 */ /* 0x01232200000e0000 */
[----:B------:R-:W-:Y:S02]  /*12c0*/  BSSY B0, `(.L_x_23) ;  /* 0x0000009000007945 */ /* 0x000fe40003800000 */
[----:B------:R-:W-:Y:S01]  /*12d0*/  ISETP.GE.AND P1, PT, R2, R8, PT ;  /* 0x000000080200720c */ /* 0x000fe20003f26270 */
[----:B------:R1:W2:-:S12]  /*12e0*/  SHFL.IDX PT, R6, R9, 0x2, 0x181f ;  /* 0x00581f0009067f89 */ /* 0x00029800000e0000 */
[----:B------:R-:W-:Y:S05]  /*12f0*/  @P1 BRA `(.L_x_24) ;  /* 0x0000005000001947 */ /* 0x000fea0003800000 */
[----:B--2---:R-:W-:-:S04]  /*1300*/  LEA R6, P1, R14, R6, 0x1 ;  /* 0x000000060e067211 */ /* 0x004fc800078208ff */
[----:B---34-:R-:W-:Y:S01]  /*1310*/  LEA.HI.X R7, R14, R0, R241, 0x1, P1 ;  /* 0x000000000e077211 */ /* 0x018fe200008f0cf1 */
[----:B------:R-:W-:-:S05]  /*1320*/  IMAD.SHL.U32 R0, R10, 0x2, RZ ;  /* 0x000000020a007824 */ /* 0x000fca00078e00ff */
[----:B------:R-:W-:Y:S01]  /*1330*/  @!PT LDS RZ, [RZ] ;  /* 0x00000000fffff984 */ /* 0x000fe20000000800 */
[----:B------:R2:W-:Y:S03]  /*1340*/  LDGSTS.E.BYPASS.LTC128B.128 [R0+0x8100], [R6.64], !P0 ;  /* 0x0810000006007fae */ /* 0x0005e6000c101d4c */
.L_x_24:
[----:B------:R-:W-:Y:S05]  /*1350*/  BSYNC B0 ;  /* 0x0000000000007941 */ /* 0x000fea0003800000 */
.L_x_23:
[----:B------:R-:W-:Y:S01]  /*1360*/  IADD3 R2, R13, 0x30, RZ ;  /* 0x000000300d027810 */ /* 0x000fe20007ffe0ff */
[----:B--2-4-:R2:W4:Y:S01]  /*1370*/  SHFL.IDX PT, R0, R5, 0x3, 0x181f ;  /* 0x00781f0005007f89 */ /* 0x01452200000e0000 */
        /* <DEDUP_REMOVED lines=9> */
.L_x_26:
[----:B------:R-:W-:Y:S05]  /*1410*/  BSYNC B0 ;  /* 0x0000000000007941 */ /* 0x000fea0003800000 */
.L_x_25:
        /* <DEDUP_REMOVED lines=11> */
.L_x_28:
[----:B------:R-:W-:Y:S05]  /*14d0*/  BSYNC B0 ;  /* 0x0000000000007941 */ /* 0x000fea0003800000 */
.L_x_27:
        /* <DEDUP_REMOVED lines=11> */
.L_x_30:
[----:B------:R-:W-:Y:S05]  /*1590*/  BSYNC B0 ;  /* 0x0000000000007941 */ /* 0x000fea0003800000 */
.L_x_29:
        /* <DEDUP_REMOVED lines=11> */
.L_x_32:
[----:B------:R-:W-:Y:S05]  /*1650*/  BSYNC B0 ;  /* 0x0000000000007941 */ /* 0x000fea0003800000 */
.L_x_31:
[----:B-12---:R-:W1:Y:S01]  /*1660*/  SHFL.IDX PT, R9, R9, 0x7, 0x181f ;  /* 0x00f81f0009097f89 */ /* 0x006e6200000e0000 */
[----:B------:R-:W-:Y:S01]  /*1670*/  UMOV UR14, 0x70 ;  /* 0x00000070000e7882 */ /* 0x000fe20000000000 */
[----:B----4-:R-:W-:Y:S01]  /*1680*/  MOV R0, c[0x0][0x2b8] ;  /* 0x0000ae0000007a02 */ /* 0x010fe20000000f00 */
[----:B------:R-:W-:Y:S01]  /*1690*/  UIMAD UR14, UR6, UR14, -0x70 ;  /* 0xffffff90060e74a4 */ /* 0x000fe2000f8e020e */
[----:B------:R2:W4:Y:S01]  /*16a0*/  SHFL.IDX PT, R11, R5, 0x7, 0x181f ;  /* 0x00f81f00050b7f89 */ /* 0x00052200000e0000 */
[----:B------:R-:W-:Y:S01]  /*16b0*/  SHF.L.U32 R197, R10, 0x1, RZ ;  /* 0x000000010ac57819 */ /* 0x000fe200000006ff */
[----:B------:R-:W-:Y:S01]  /*16c0*/  USHF.R.S32.HI UR15, URZ, 0x1f, UR18 ;  /* 0x0000001f3f0f7899 */ /* 0x000fe20008011412 */
[----:B------:R-:W-:Y:S01]  /*16d0*/  ISETP.NE.AND P5, PT, R0, 0x1, PT ;  /* 0x000000010000780c */ /* 0x000fe20003fa5270 */
[----:B------:R-:W-:Y:S01]  /*16e0*/  ULDC.64 UR4, c[0x0][0x2b0] ;  /* 0x0000ac0000047ab9 */ /* 0x000fe20000000a00 */
[----:B------:R-:W-:Y:S01]  /*16f0*/  IADD3 R0, R198, UR14, RZ ;  /* 0x0000000ec6007c10 */ /* 0x000fe2000fffe0ff */
[----:B------:R-:W-:Y:S01]  /*1700*/  UIMAD UR15, UR15, UR4, URZ ;  /* 0x000000040f0f72a4 */ /* 0x000fe2000f8e023f */
[----:B------:R-:W-:Y:S01]  /*1710*/  MOV R243, RZ ;  /* 0x000000ff00f37202 */ /* 0x000fe20000000f00 */
[----:B------:R-:W-:Y:S01]  /*1720*/  UIMAD.WIDE.U32 UR16, UR18, UR4, URZ ;  /* 0x00000004121072a5 */ /* 0x000fe2000f8e003f */
[C---:B------:R-:W-:Y:S01]  /*1730*/  ISETP.GE.AND P4, PT, R0.reuse, UR7, PT ;  /* 0x0000000700007c0c */ /* 0x040fe2000bf86270 */
[----:B------:R-:W-:Y:S01]  /*1740*/  UIMAD UR15, UR18, UR5, UR15 ;  /* 0x00000005120f72a4 */ /* 0x000fe2000f8e020f */
[----:B------:R-:W-:Y:S01]  /*1750*/  IADD3 R2, R0, UR10, RZ ;  /* 0x0000000a00027c10 */ /* 0x000fe2000fffe0ff */
[----:B------:R-:W-:Y:S01]  /*1760*/  STL [R1], R197 ;  /* 0x000000c501007387 */ /* 0x000fe20000100800 */
[----:B------:R-:W-:Y:S01]  /*1770*/  ISETP.GT.OR P4, PT, R198, 0x6f, P4 ;  /* 0x0000006fc600780c */ /* 0x000fe20002784670 */
[----:B------:R-:W-:Y:S01]  /*1780*/  UIADD3 UR15, UR17, UR15, URZ ;  /* 0x0000000f110f7290 */ /* 0x000fe2000fffe03f */
[----:B------:R-:W-:Y:S01]  /*1790*/  MOV R0, R2 ;  /* 0x0000000200007202 */ /* 0x000fe20000000f00 */
[----:B------:R-:W-:Y:S01]  /*17a0*/  ULDC.64 UR4, c[0x0][0x1e8] ;  /* 0x00007a0000047ab9 */ /* 0x000fe20000000a00 */
[----:B--2---:R-:W-:-:S04]  /*17b0*/  IADD3 R5, R13, 0x70, RZ ;  /* 0x000000700d057810 */ /* 0x004fc80007ffe0ff */
[----:B------:R-:W-:Y:S01]  /*17c0*/  ISETP.GE.AND P3, PT, R5, R8, PT ;  /* 0x000000080500720c */ /* 0x000fe20003f66270 */
[----:B------:R-:W-:-:S05]  /*17d0*/  @P5 IMAD.HI.U32 R5, R2, c[0x0][0x2bc], RZ ;  /* 0x0000af0002055a27 */ /* 0x000fca00078e00ff */
[----:B------:R-:W-:-:S04]  /*17e0*/  @P5 SHF.R.U32.HI R0, RZ, c[0x0][0x2c0], R5 ;  /* 0x0000b000ff005a19 */ /* 0x000fc80000011605 */
[----:B------:R-:W-:-:S03]  /*17f0*/  @!P4 IADD3 R5, P1, R0, UR16, RZ ;  /* 0x000000100005cc10 */ /* 0x000fc6000ff3e0ff */
[----:B-1----:R-:W-:Y:S02]  /*1800*/  @!P3 LEA R8, P2, R14, R9, 0x1 ;  /* 0x000000090e08b211 */ /* 0x002fe400078408ff */
[----:B---3--:R-:W-:Y:S02]  /*1810*/  @!P4 LEA.HI.X.SX32 R7, R0, UR15, 0x1, P1 ;  /* 0x0000000f0007cc11 */ /* 0x008fe400088f0eff */
[----:B----4-:R-:W-:Y:S02]  /*1820*/  @!P3 LEA.HI.X R9, R14, R11, R241, 0x1, P2 ;  /* 0x0000000b0e09b211 */ /* 0x010fe400010f0cf1 */
[----:B------:R-:W-:-:S03]  /*1830*/  @!P4 LEA R6, P1, R5, c[0x0][0x2a0], 0x2 ;  /* 0x0000a8000506ca11 */ /* 0x000fc600078210ff */
[----:B------:R-:W-:Y:S01]  /*1840*/  @!PT LDS RZ, [RZ] ;  /* 0x00000000fffff984 */ /* 0x000fe20000000800 */
[----:B------:R1:W-:Y:S01]  /*1850*/  @!P3 LDGSTS.E.BYPASS.LTC128B.128 [R197+0xa900], [R8.64], !P0 ;  /* 0x0a90000008c5bfae */ /* 0x0003e2000c101d4c */
[----:B------:R-:W-:-:S03]  /*1860*/  @!P4 LEA.HI.X R7, R5, c[0x0][0x2a4], R7, 0x2, P1 ;  /* 0x0000a9000507ca11 */ /* 0x000fc600008f1407 */
[----:B------:R-:W0:Y:S04]  /*1870*/  LDGDEPBAR ;  /* 0x00000000000079af */ /* 0x000e280000000000 */
[----:B------:R-:W-:Y:S06]  /*1880*/  BAR.SYNC.DEFER_BLOCKING 0x0 ;  /* 0x0000000000007b1d */ /* 0x000fec0000010000 */
[----:B------:R2:W3:Y:S01]  /*1890*/  @!P4 LDG.E R243, [R6.64] ;  /* 0x0000000c06f3c981 */ /* 0x0004e2000c1e1900 */
[----:B------:R-:W-:Y:S01]  /*18a0*/  IADD3 R0, -R0, RZ, RZ ;  /* 0x000000ff00007210 */ /* 0x000fe20007ffe1ff */
[----:B------:R-:W-:Y:S01]  /*18b0*/  UIMAD UR18, UR8, UR4, URZ ;  /* 0x00000004081272a4 */ /* 0x000fe2000f8e023f */
[----:B-1----:R-:W-:Y:S01]  /*18c0*/  SHF.L.U32 R9, R12, 0x3, RZ ;  /* 0x000000030c097819 */ /* 0x002fe200000006ff */
[----:B------:R-:W-:Y:S01]  /*18d0*/  UIMAD.WIDE.U32 UR20, UR9, UR4, URZ ;  /* 0x00000004091472a5 */ /* 0x000fe2000f8e003f */
[----:B------:R-:W-:Y:S01]  /*18e0*/  SHF.L.U32 R5, R17, 0x6, RZ ;  /* 0x0000000611057819 */ /* 0x000fe200000006ff */
[----:B------:R-:W-:Y:S01]  /*18f0*/  IMAD R16, R0, c[0x0][0x2b8], R2 ;  /* 0x0000ae0000107a24 */ /* 0x000fe200078e0202 */
[----:B------:R-:W-:Y:S01]  /*1900*/  UIMAD UR5, UR9, UR5, UR18 ;  /* 0x00000005090572a4 */ /* 0x000fe2000f8e0212 */
[----:B------:R-:W-:Y:S01]  /*1910*/  SHF.R.S32.HI R22, RZ, 0x4, R15 ;  /* 0x00000004ff167819 */ /* 0x000fe2000001140f */
[----:B------:R-:W-:Y:S01]  /*1920*/  UIADD3 UR18, UR6, -0x1, URZ ;  /* 0xffffffff06127890 */ /* 0x000fe2000fffe03f */
[----:B------:R-:W-:Y:S01]  /*1930*/  LOP3.LUT R5, R5, 0x1c0, RZ, 0xc0, !PT ;  /* 0x000001c005057812 */ /* 0x000fe200078ec0ff */
[----:B------:R-:W-:Y:S01]  /*1940*/  UIADD3 UR19, UR21, UR5, URZ ;  /* 0x0000000515137290 */ /* 0x000fe2000fffe03f */
[----:B------:R-:W-:Y:S01]  /*1950*/  SHF.R.S32.HI R8, RZ, 0x1f, R16 ;  /* 0x0000001fff087819 */ /* 0x000fe20000011410 */
[----:B------:R-:W-:Y:S01]  /*1960*/  UIMAD UR18, UR18, -0x70, UR7 ;  /* 0xffffff90121278a4 */ /* 0x000fe2000f8e0207 */
[----:B------:R-:W-:Y:S01]  /*1970*/  LOP3.LUT R9, R5, 0x8, R9, 0xf8, !PT ;  /* 0x0000000805097812 */ /* 0x000fe200078ef809 */
[----:B------:R-:W-:Y:S01]  /*1980*/  STL [R1+0x4], R16 ;  /* 0x0000041001007387 */ /* 0x000fe20000100800 */
[----:B------:R-:W-:Y:S01]  /*1990*/  SHF.R.U32.HI R5, RZ, 0x3, R5 ;  /* 0x00000003ff057819 */ /* 0x000fe20000011605 */
[----:B------:R-:W-:Y:S01]  /*19a0*/  IMAD R0, R8, c[0x0][0x1e0], RZ ;  /* 0x0000780008007a24 */ /* 0x000fe200078e02ff */
[----:B------:R-:W-:Y:S01]  /*19b0*/  ISETP.GE.AND P6, PT, R14, c[0x0][0x1d4], PT ;  /* 0x000075000e007a0c */ /* 0x000fe20003fc6270 */
[----:B------:R-:W-:Y:S01]  /*19c0*/  IMAD R8, R8, c[0x0][0x208], RZ ;  /* 0x0000820008087a24 */ /* 0x000fe200078e02ff */
[----:B------:R-:W-:Y:S01]  /*19d0*/  IADD3 R18, -R12, UR18, RZ ;  /* 0x000000120c127c10 */ /* 0x000fe2000fffe1ff */
[C---:B------:R-:W-:Y:S01]  /*19e0*/  IMAD R0, R16.reuse, c[0x0][0x1e4], R0 ;  /* 0x0000790010007a24 */ /* 0x040fe200078e0200 */
[----:B------:R-:W-:Y:S01]  /*19f0*/  LOP3.LUT R24, R9, R5, RZ, 0x3c, !PT ;  /* 0x0000000509187212 */ /* 0x000fe200078e3cff */
[----:B------:R-:W-:Y:S01]  /*1a00*/  IMAD R8, R16, c[0x0][0x20c], R8 ;  /* 0x0000830010087a24 */ /* 0x000fe200078e0208 */
[----:B------:R-:W-:Y:S01]  /*1a10*/  ISETP.GE.AND P4, PT, R18, 0x1, PT ;  /* 0x000000011200780c */ /* 0x000fe20003f86270 */
[----:B--2---:R-:W-:Y:S01]  /*1a20*/  IMAD.WIDE.U32 R6, R16, c[0x0][0x1e0], RZ ;  /* 0x0000780010067a25 */ /* 0x004fe200078e00ff */
[C---:B------:R-:W-:Y:S01]  /*1a30*/  ISETP.GE.AND P3, PT, R18.reuse, 0x11, PT ;  /* 0x000000111200780c */ /* 0x040fe20003f66270 */
[----:B------:R-:W-:Y:S01]  /*1a40*/  ULDC.64 UR4, c[0x0][0x210] ;  /* 0x0000840000047ab9 */ /* 0x000fe20000000a00 */
[----:B------:R-:W-:Y:S01]  /*1a50*/  ISETP.GE.AND P2, PT, R18, 0x21, PT ;  /* 0x000000211200780c */ /* 0x000fe20003f46270 */
[----:B------:R-:W-:Y:S01]  /*1a60*/  IMAD R5, R16, c[0x0][0x1e0], RZ ;  /* 0x0000780010057a24 */ /* 0x000fe200078e02ff */
[----:B------:R-:W-:Y:S01]  /*1a70*/  IADD3 R7, R7, R0, RZ ;  /* 0x0000000007077210 */ /* 0x000fe20007ffe0ff */
[----:B------:R-:W-:Y:S01]  /*1a80*/  UIMAD.WIDE.U32 UR22, UR9, UR4, URZ ;  /* 0x00000004091672a5 */ /* 0x000fe2000f8e003f */
[----:B------:R-:W-:Y:S01]  /*1a90*/  MOV R9, UR9 ;  /* 0x0000000900097c02 */ /* 0x000fe20008000f00 */
[----:B------:R-:W-:Y:S01]  /*1aa0*/  UIMAD UR4, UR8, UR4, URZ ;  /* 0x00000004080472a4 */ /* 0x000fe2000f8e023f */
[----:B------:R-:W-:Y:S01]  /*1ab0*/  LEA.HI R195, R27, R196, RZ, 0x5 ;  /* 0x000000c41bc37211 */ /* 0x000fe200078f28ff */
[----:B------:R-:W-:Y:S01]  /*1ac0*/  UISETP.GE.AND UP0, UPT, UR7, 0x71, UPT ;  /* 0x000000710700788c */ /* 0x000fe2000bf06270 */
[----:B------:R-:W-:Y:S01]  /*1ad0*/  SHF.L.U32 R242, R14, 0x1, RZ ;  /* 0x000000010ef27819 */ /* 0x000fe200000006ff */
[----:B------:R-:W-:-:S04]  /*1ae0*/  UIMAD UR4, UR9, UR5, UR4 ;  /* 0x00000005090472a4 */ /* 0x000fc8000f8e0204 */
[----:B------:R-:W-:Y:S01]  /*1af0*/  UIADD3 UR4, UR23, UR4, URZ ;  /* 0x0000000417047290 */ /* 0x000fe2000fffe03f */
[----:B---3--:R-:W-:Y:S01]  /*1b00*/  SHF.R.S32.HI R23, RZ, 0x1f, R243 ;  /* 0x0000001fff177819 */ /* 0x008fe200000114f3 */
[----:B------:R-:W-:-:S04]  /*1b10*/  IMAD.WIDE.U32 R6, R243, c[0x0][0x1f0], R6 ;  /* 0x00007c00f3067a25 */ /* 0x000fc800078e0006 */
[----:B------:R-:W-:Y:S01]  /*1b20*/  IMAD R2, R23, c[0x0][0x1f0], RZ ;  /* 0x00007c0017027a24 */ /* 0x000fe200078e02ff */
[----:B------:R-:W-:Y:S01]  /*1b30*/  IADD3 R0, P0, R6, UR20, RZ ;  /* 0x0000001406007c10 */ /* 0x000fe2000ff1e0ff */
[C---:B------:R-:W-:Y:S02]  /*1b40*/  IMAD R5, R243.reuse, c[0x0][0x1f0], R5 ;  /* 0x00007c00f3057a24 */ /* 0x040fe400078e0205 */
[----:B------:R-:W-:Y:S02]  /*1b50*/  IMAD R2, R243, c[0x0][0x1f4], R2 ;  /* 0x00007d00f3027a24 */ /* 0x000fe400078e0202 */
[----:B------:R-:W-:-:S03]  /*1b60*/  IMAD R5, R9, c[0x0][0x1e8], R5 ;  /* 0x00007a0009057a24 */ /* 0x000fc600078e0205 */
[----:B------:R-:W-:Y:S02]  /*1b70*/  IADD3.X R6, R7, UR19, R2, P0, !PT ;  /* 0x0000001307067c10 */ /* 0x000fe400087fe402 */
[C---:B------:R-:W-:Y:S02]  /*1b80*/  LEA R2, P0, R0.reuse, c[0x0][0x1c8], 0x1 ;  /* 0x0000720000027a11 */ /* 0x040fe400078008ff */
[----:B------:R-:W-:Y:S02]  /*1b90*/  LEA R5, R5, c[0x0][0x1c8], 0x1 ;  /* 0x0000720005057a11 */ /* 0x000fe400078e08ff */
[----:B------:R-:W-:Y:S01]  /*1ba0*/  LEA.HI.X R0, R0, c[0x0][0x1cc], R6, 0x1, P0 ;  /* 0x0000730000007a11 */ /* 0x000fe200000f0c06 */
[----:B------:R-:W1:Y:S01]  /*1bb0*/  SHFL.IDX PT, R12, R2, RZ, 0x181f ;  /* 0x00181fff020c7589 */ /* 0x000e6200000e0000 */
[----:B------:R-:W-:-:S03]  /*1bc0*/  LEA.HI R6, R15, R22, RZ, 0x1 ;  /* 0x000000160f067211 */ /* 0x000fc600078f08ff */
[----:B------:R-:W2:Y:S01]  /*1bd0*/  SHFL.IDX PT, R11, R2, 0x1, 0x181f ;  /* 0x00381f00020b7f89 */ /* 0x000ea200000e0000 */
[----:B------:R-:W-:Y:S01]  /*1be0*/  LOP3.LUT R10, R6, 0xfffffffe, RZ, 0xc0, !PT ;  /* 0xfffffffe060a7812 */ /* 0x000fe200078ec0ff */
[----:B------:R-:W-:Y:S02]  /*1bf0*/  IMAD.WIDE.U32 R6, R16, c[0x0][0x208], RZ ;  /* 0x0000820010067a25 */ /* 0x000fe400078e00ff */
[----:B------:R-:W3:Y:S01]  /*1c00*/  SHFL.IDX PT, R13, R0, RZ, 0x181f ;  /* 0x00181fff000d7589 */ /* 0x000ee200000e0000 */
[----:B------:R-:W-:Y:S02]  /*1c10*/  IADD3 R22, R22, -R10, RZ ;  /* 0x8000000a16167210 */ /* 0x000fe40007ffe0ff */
[----:B------:R-:W-:Y:S01]  /*1c20*/  IADD3 R7, R7, R8, RZ ;  /* 0x0000000807077210 */ /* 0x000fe20007ffe0ff */
[----:B------:R-:W4:Y:S04]  /*1c30*/  SHFL.IDX PT, R21, R0, 0x1, 0x181f ;  /* 0x00381f0000157f89 */ /* 0x000f2800000e0000 */
[----:B------:R-:W5:Y:S01]  /*1c40*/  SHFL.IDX PT, R19, R2, 0x2, 0x181f ;  /* 0x00581f0002137f89 */ /* 0x000f6200000e0000 */
[----:B------:R-:W-:-:S03]  /*1c50*/  IMAD.WIDE.U32 R6, R243, c[0x0][0x218], R6 ;  /* 0x00008600f3067a25 */ /* 0x000fc600078e0006 */
[----:B------:R-:W5:Y:S04]  /*1c60*/  SHFL.IDX PT, R20, R0, 0x2, 0x181f ;  /* 0x00581f0000147f89 */ /* 0x000f6800000e0000 */
[----:B------:R-:W5:Y:S01]  /*1c70*/  SHFL.IDX PT, R15, R2, 0x3, 0x181f ;  /* 0x00781f00020f7f89 */ /* 0x000f6200000e0000 */
[----:B-1----:R-:W-:-:S03]  /*1c80*/  @P4 LEA R12, P1, R14, R12, 0x1 ;  /* 0x0000000c0e0c4211 */ /* 0x002fc600078208ff */
[----:B------:R-:W1:Y:S01]  /*1c90*/  SHFL.IDX PT, R16, R0, 0x3, 0x181f ;  /* 0x00781f0000107f89 */ /* 0x000e6200000e0000 */
[C---:B--2---:R-:W-:Y:S02]  /*1ca0*/  @P3 LEA R10, P0, R14.reuse, R11, 0x1 ;  /* 0x0000000b0e0a3211 */ /* 0x044fe400078008ff */
[C-C-:B---3--:R-:W-:Y:S02]  /*1cb0*/  @P4 LEA.HI.X R13, R14.reuse, R13, R241.reuse, 0x1, P1 ;  /* 0x0000000d0e0d4211 */ /* 0x148fe400008f0cf1 */
[----:B----4-:R-:W-:-:S03]  /*1cc0*/  @P3 LEA.HI.X R11, R14, R21, R241, 0x1, P0 ;  /* 0x000000150e0b3211 */ /* 0x010fc600000f0cf1 */
[----:B------:R2:W-:Y:S01]  /*1cd0*/  @P4 LDGSTS.E.BYPASS.LTC128B.128 [R197+0x3900], [R12.64], !P6 ;  /* 0x039000000cc54fae */ /* 0x0005e2000f101d4c */
[----:B------:R-:W-:Y:S02]  /*1ce0*/  ISETP.GE.AND P0, PT, R18, 0x31, PT ;  /* 0x000000311200780c */ /* 0x000fe40003f06270 */
[----:B-----5:R-:W-:Y:S01]  /*1cf0*/  @P2 LEA R8, P1, R14, R19, 0x1 ;  /* 0x000000130e082211 */ /* 0x020fe200078208ff */
[----:B------:R3:W-:Y:S01]  /*1d00*/  @P3 LDGSTS.E.BYPASS.LTC128B.128 [R197+0x4100], [R10.64], !P6 ;  /* 0x041000000ac53fae */ /* 0x0007e2000f101d4c */
[----:B------:R-:W-:Y:S02]  /*1d10*/  ISETP.GE.AND P4, PT, R18, 0x41, PT ;  /* 0x000000411200780c */ /* 0x000fe40003f86270 */
[----:B------:R-:W-:Y:S01]  /*1d20*/  @P2 LEA.HI.X R9, R14, R20, R241, 0x1, P1 ;  /* 0x000000140e092211 */ /* 0x000fe200008f0cf1 */
[----:B------:R-:W-:Y:S01]  /*1d30*/  SHFL.IDX PT, R19, R0, 0x5, 0x181f ;  /* 0x00b81f0000137f89 */ /* 0x000fe200000e0000 */
[----:B------:R-:W-:-:S03]  /*1d40*/  ISETP.GE.AND P3, PT, R18, 0x51, PT ;  /* 0x000000511200780c */ /* 0x000fc60003f66270 */
[----:B------:R4:W-:Y:S01]  /*1d50*/  @P2 LDGSTS.E.BYPASS.LTC128B.128 [R197+0x4900], [R8.64], !P6 ;  /* 0x0490000008c52fae */ /* 0x0009e2000f101d4c */
[----:B------:R-:W-:-:S03]  /*1d60*/  ISETP.GE.AND P2, PT, R18, 0x61, PT ;  /* 0x000000611200780c */ /* 0x000fc60003f46270 */
[----:B--2---:R-:W-:Y:S04]  /*1d70*/  SHFL.IDX PT, R12, R2, 0x5, 0x181f ;  /* 0x00b81f00020c7f89 */ /* 0x004fe800000e0000 */
[----:B---3--:R2:W3:Y:S04]  /*1d80*/  SHFL.IDX PT, R10, R2, 0x4, 0x181f ;  /* 0x00981f00020a7f89 */ /* 0x0084e800000e0000 */
[----:B------:R-:W5:Y:S01]  /*1d90*/  SHFL.IDX PT, R11, R0, 0x4, 0x181f ;  /* 0x00981f00000b7f89 */ /* 0x000f6200000e0000 */
[----:B----4-:R-:W-:-:S03]  /*1da0*/  @P0 LEA R8, P1, R14, R15, 0x1 ;  /* 0x0000000f0e080211 */ /* 0x010fc600078208ff */
[----:B------:R-:W4:Y:S01]  /*1db0*/  SHFL.IDX PT, R15, R5, 0x6, 0x181f ;  /* 0x00d81f00050f7f89 */ /* 0x000f2200000e0000 */
[----:B-1----:R-:W-:-:S03]  /*1dc0*/  @P0 LEA.HI.X R9, R14, R16, R241, 0x1, P1 ;  /* 0x000000100e090211 */ /* 0x002fc600008f0cf1 */
[----:B------:R1:W4:Y:S04]  /*1dd0*/  SHFL.IDX PT, R16, R0, 0x6, 0x181f ;  /* 0x00d81f0000107f89 */ /* 0x00032800000e0000 */
[----:B------:R4:W-:Y:S01]  /*1de0*/  @P0 LDGSTS.E.BYPASS.LTC128B.128 [R197+0x5100], [R8.64], !P6 ;  /* 0x0510000008c50fae */ /* 0x0009e2000f101d4c */
[----:B--2---:R-:W-:Y:S02]  /*1df0*/  SHF.L.U32 R2, R25, 0x6, RZ ;  /* 0x0000000619027819 */ /* 0x004fe400000006ff */
[----:B---3--:R-:W-:-:S04]  /*1e00*/  @P4 LEA R10, P1, R14, R10, 0x1 ;  /* 0x0000000a0e0a4211 */ /* 0x008fc800078208ff */
[----:B-----5:R-:W-:-:S05]  /*1e10*/  @P4 LEA.HI.X R11, R14, R11, R241, 0x1, P1 ;  /* 0x0000000b0e0b4211 */ /* 0x020fca00008f0cf1 */
[----:B------:R2:W-:Y:S01]  /*1e20*/  @P4 LDGSTS.E.BYPASS.LTC128B.128 [R197+0x5900], [R10.64], !P6 ;  /* 0x059000000ac54fae */ /* 0x0005e2000f101d4c */
[----:B-1----:R-:W-:Y:S01]  /*1e30*/  LOP3.LUT R0, R2, 0x1c0, RZ, 0xc0, !PT ;  /* 0x000001c002007812 */ /* 0x002fe200078ec0ff */
[----:B------:R-:W-:-:S04]  /*1e40*/  IMAD R2, R23, c[0x0][0x218], RZ ;  /* 0x0000860017027a24 */ /* 0x000fc800078e02ff */
[----:B------:R-:W-:Y:S01]  /*1e50*/  IMAD R5, R243, c[0x0][0x21c], R2 ;  /* 0x00008700f3057a24 */ /* 0x000fe200078e0202 */
[----:B------:R-:W-:Y:S02]  /*1e60*/  IADD3 R2, P0, R6, UR22, RZ ;  /* 0x0000001606027c10 */ /* 0x000fe4000ff1e0ff */
[----:B------:R-:W-:Y:S02]  /*1e70*/  SHF.L.U32 R6, R22, 0x3, RZ ;  /* 0x0000000316067819 */ /* 0x000fe400000006ff */
[----:B----4-:R-:W-:Y:S02]  /*1e80*/  @P3 LEA R8, P1, R14, R12, 0x1 ;  /* 0x0000000c0e083211 */ /* 0x010fe400078208ff */
[----:B------:R-:W-:Y:S02]  /*1e90*/  IADD3.X R13, R7, UR4, R5, P0, !PT ;  /* 0x00000004070d7c10 */ /* 0x000fe400087fe405 */
[----:B------:R-:W-:Y:S02]  /*1ea0*/  LOP3.LUT R12, R0, 0x8, R6, 0xf8, !PT ;  /* 0x00000008000c7812 */ /* 0x000fe400078ef806 */
[----:B------:R-:W-:-:S02]  /*1eb0*/  SHF.R.U32.HI R7, RZ, 0x3, R0 ;  /* 0x00000003ff077819 */ /* 0x000fc40000011600 */
[C-C-:B------:R-:W-:Y:S02]  /*1ec0*/  @P3 LEA.HI.X R9, R14.reuse, R19, R241.reuse, 0x1, P1 ;  /* 0x000000130e093211 */ /* 0x140fe400008f0cf1 */
[----:B------:R-:W-:Y:S02]  /*1ed0*/  @P2 LEA R6, P1, R14, R15, 0x1 ;  /* 0x0000000f0e062211 */ /* 0x000fe400078208ff */
[----:B------:R-:W-:Y:S01]  /*1ee0*/  LOP3.LUT R117, R12, R7, RZ, 0x3c, !PT ;  /* 0x000000070c757212 */ /* 0x000fe200078e3cff */
[----:B------:R1:W-:Y:S01]  /*1ef0*/  @P3 LDGSTS.E.BYPASS.LTC128B.128 [R197+0x6100], [R8.64], !P6 ;  /* 0x0610000008c53fae */ /* 0x0003e2000f101d4c */
[----:B------:R-:W-:Y:S02]  /*1f00*/  @P2 LEA.HI.X R7, R14, R16, R241, 0x1, P1 ;  /* 0x000000100e072211 */ /* 0x000fe400008f0cf1 */
[----:B------:R-:W-:Y:S02]  /*1f10*/  LEA R5, P0, R2, c[0x0][0x1f8], 0x1 ;  /* 0x00007e0002057a11 */ /* 0x000fe400078008ff */
[----:B------:R-:W-:Y:S01]  /*1f20*/  LEA R0, R22, R24, 0x9 ;  /* 0x0000001816007211 */ /* 0x000fe200078e48ff */
[----:B------:R3:W-:Y:S01]  /*1f30*/  @P2 LDGSTS.E.BYPASS.LTC128B.128 [R197+0x6900], [R6.64], !P6 ;  /* 0x0690000006c52fae */ /* 0x0007e2000f101d4c */
[----:B------:R-:W-:-:S02]  /*1f40*/  LEA.HI.X R2, R2, c[0x0][0x1fc], R13, 0x1, P0 ;  /* 0x00007f0002027a11 */ /* 0x000fc400000f0c0d */
[----:B------:R-:W-:Y:S01]  /*1f50*/  LOP3.LUT P0, RZ, R17, 0x2, RZ, 0xc0, !PT ;  /* 0x0000000211ff7812 */ /* 0x000fe2000780c0ff */
[----:B------:R-:W0:Y:S01]  /*1f60*/  LDGDEPBAR ;  /* 0x00000000000079af */ /* 0x000e220000000000 */
[----:B------:R-:W-:Y:S02]  /*1f70*/  SHF.L.U32 R119, R0, 0x1, RZ ;  /* 0x0000000100777819 */ /* 0x000fe400000006ff */
[C---:B------:R-:W-:Y:S01]  /*1f80*/  SHF.L.U64.HI R241, R14.reuse, 0x1, R241 ;  /* 0x000000010ef17819 */ /* 0x040fe200000102f1 */
[----:B--2---:R-:W2:Y:S01]  /*1f90*/  SHFL.IDX PT, R10, R5, RZ, 0x181f ;  /* 0x00181fff050a7589 */ /* 0x004ea200000e0000 */
[C---:B------:R-:W-:Y:S02]  /*1fa0*/  IADD3 R0, R119.reuse, 0x3900, RZ ;  /* 0x0000390077007810 */ /* 0x040fe40007ffe0ff */
[----:B------:R-:W-:Y:S01]  /*1fb0*/  IADD3 R234, R119, 0x3920, RZ ;  /* 0x0000392077ea7810 */ /* 0x000fe20007ffe0ff */
[----:B------:R-:W-:Y:S01]  /*1fc0*/  SHFL.IDX PT, R11, R2, RZ, 0x181f ;  /* 0x00181fff020b7589 */ /* 0x000fe200000e0000 */
[----:B------:R-:W-:-:S03]  /*1fd0*/  ISETP.GE.AND P3, PT, R14, c[0x0][0x1d4], PT ;  /* 0x000075000e007a0c */ /* 0x000fc60003f66270 */
[----:B------:R-:W-:Y:S01]  /*1fe0*/  @P0 IADD3 R234, R0, -0x20, RZ ;  /* 0xffffffe000ea0810 */ /* 0x000fe20007ffe0ff */
[----:B------:R-:W-:Y:S01]  /*1ff0*/  SHFL.IDX PT, R13, R2, 0x1, 0x181f ;  /* 0x00381f00020d7f89 */ /* 0x000fe200000e0000 */
[C---:B------:R-:W-:Y:S02]  /*2000*/  ISETP.LT.OR P0, PT, R18.reuse, 0x1, P3 ;  /* 0x000000011200780c */ /* 0x040fe40001f01670 */
[----:B------:R-:W-:Y:S01]  /*2010*/  ISETP.LT.OR P2, PT, R18, 0x11, P3 ;  /* 0x000000111200780c */ /* 0x000fe20001f41670 */
[----:B-1----:R-:W1:Y:S01]  /*2020*/  SHFL.IDX PT, R9, R5, 0x1, 0x181f ;  /* 0x00381f0005097f89 */ /* 0x002e6200000e0000 */
[C---:B------:R-:W-:Y:S02]  /*2030*/  IADD3 R240, R234.reuse, 0x800, RZ ;  /* 0x00000800eaf07810 */ /* 0x040fe40007ffe0ff */
[C---:B------:R-:W-:Y:S01]  /*2040*/  IADD3 R239, R234.reuse, 0x1000, RZ ;  /* 0x00001000eaef7810 */ /* 0x040fe20007ffe0ff */
[----:B------:R-:W4:Y:S01]  /*2050*/  SHFL.IDX PT, R8, R5, 0x2, 0x181f ;  /* 0x00581f0005087f89 */ /* 0x000f2200000e0000 */
[----:B------:R-:W-:Y:S01]  /*2060*/  IADD3 R238, R234, 0x1800, RZ ;  /* 0x00001800eaee7810 */ /* 0x000fe20007ffe0ff */
[----:B------:R-:W-:-:S04]  /*2070*/  DEPBAR.LE SB0, 0x1 ;  /* 0x000080400000791a */ /* 0x000fc80000000000 */
[----:B------:R-:W-:-:S04]  /*2080*/  DEPBAR.LE SB0, 0x0 ;  /* 0x000080000000791a */ /* 0x000fc80000000000 */
[----:B------:R-:W-:Y:S01]  /*2090*/  BAR.SYNC.DEFER_BLOCKING 0x0 ;  /* 0x0000000000007b1d */ /* 0x000fe20000010000 */
[----:B---3--:R-:W-:Y:S02]  /*20a0*/  SHF.L.U32 R7, R26, 0x6, RZ ;  /* 0x000000061a077819 */ /* 0x008fe400000006ff */
[----:B------:R-:W-:Y:S02]  /*20b0*/  SHF.L.U32 R6, R195, 0x5, RZ ;  /* 0x00000005c3067819 */ /* 0x000fe400000006ff */
[----:B------:R-:W-:Y:S01]  /*20c0*/  LOP3.LUT R116, R7, 0xfffffe00, RZ, 0xc0, !PT ;  /* 0xfffffe0007747812 */ /* 0x000fe200078ec0ff */
[----:B------:R-:W3:Y:S01]  /*20d0*/  SHFL.IDX PT, R16, R5, 0x3, 0x181f ;  /* 0x00781f0005107f89 */ /* 0x000ee200000e0000 */
[----:B------:R-:W-:Y:S02]  /*20e0*/  LOP3.LUT R0, R6, 0x7ffffc00, RZ, 0xc0, !PT ;  /* 0x7ffffc0006007812 */ /* 0x000fe400078ec0ff */
[----:B--2---:R-:W-:Y:S01]  /*20f0*/  IADD3 R14, P1, R10, R242, RZ ;  /* 0x000000f20a0e7210 */ /* 0x004fe20007f3e0ff */
[----:B------:R-:W2:Y:S01]  /*2100*/  SHFL.IDX PT, R20, R2, 0x2, 0x181f ;  /* 0x00581f0002147f89 */ /* 0x000ea200000e0000 */
[----:B------:R-:W-:-:S02]  /*2110*/  IADD3 R0, R117, R116, R0 ;  /* 0x0000007475007210 */ /* 0x000fc40007ffe000 */
[-C--:B-1----:R-:W-:Y:S01]  /*2120*/  IADD3 R12, P4, R9, R242.reuse, RZ ;  /* 0x000000f2090c7210 */ /* 0x082fe20007f9e0ff */
[----:B------:R-:W1:Y:S01]  /*2130*/  SHFL.IDX PT, R19, R5, 0x4, 0x181f ;  /* 0x00981f0005137f89 */ /* 0x000e6200000e0000 */
[----:B------:R-:W-:Y:S02]  /*2140*/  SHF.L.U32 R230, R0, 0x1, RZ ;  /* 0x0000000100e67819 */ /* 0x000fe400000006ff */
[-C--:B------:R-:W-:Y:S01]  /*2150*/  IADD3.X R15, R11, R241.reuse, RZ, P1, !PT ;  /* 0x000000f10b0f7210 */ /* 0x080fe20000ffe4ff */
[----:B------:R-:W5:Y:S01]  /*2160*/  SHFL.IDX PT, R22, R2, 0x3, 0x181f ;  /* 0x00781f0002167f89 */ /* 0x000f6200000e0000 */
[----:B----4-:R-:W-:Y:S02]  /*2170*/  IADD3 R8, P1, R8, R242, RZ ;  /* 0x000000f208087210 */ /* 0x010fe40007f3e0ff */
[----:B------:R-:W-:Y:S01]  /*2180*/  IADD3.X R13, R13, R241, RZ, P4, !PT ;  /* 0x000000f10d0d7210 */ /* 0x000fe200027fe4ff */
[----:B------:R-:W4:Y:S01]  /*2190*/  SHFL.IDX PT, R21, R2, 0x4, 0x181f ;  /* 0x00981f0002157f89 */ /* 0x000f2200000e0000 */
[----:B------:R-:W-:-:S02]  /*21a0*/  LEA R233, R3, R230, 0x1 ;  /* 0x000000e603e97211 */ /* 0x000fc400078e08ff */
[----:B------:R-:W-:Y:S01]  /*21b0*/  LEA R231, R4, R230, 0x1 ;  /* 0x000000e604e77211 */ /* 0x000fe200078e08ff */
[----:B------:R-:W-:Y:S01]  /*21c0*/  LDSM.16.M88.4 R36, [R230+0x7100] ;  /* 0x00710000e624783b */ /* 0x000fe20000000200 */
[----:B------:R-:W-:Y:S02]  /*21d0*/  IADD3 R237, R234, 0x2000, RZ ;  /* 0x00002000eaed7810 */ /* 0x000fe40007ffe0ff */
[----:B------:R-:W-:Y:S01]  /*21e0*/  LEA R232, R3, R231, 0x1 ;  /* 0x000000e703e87211 */ /* 0x000fe200078e08ff */
[----:B------:R-:W4:Y:S01]  /*21f0*/  LDSM.16.M88.4 R48, [R119+0x3900] ;  /* 0x003900007730783b */ /* 0x000f220000000200 */
[----:B---3--:R-:W-:Y:S02]  /*2200*/  IADD3 R6, P4, R16, R242, RZ ;  /* 0x000000f210067210 */ /* 0x008fe40007f9e0ff */
[----:B------:R-:W-:Y:S01]  /*2210*/  IADD3 R236, R234, 0x2800, RZ ;  /* 0x00002800eaec7810 */ /* 0x000fe20007ffe0ff */
[----:B------:R-:W-:Y:S01]  /*2220*/  SHFL.IDX PT, R0, R5, 0x5, 0x181f ;  /* 0x00b81f0005007f89 */ /* 0x000fe200000e0000 */
[----:B--2---:R-:W-:-:S02]  /*2230*/  IADD3.X R9, R20, R241, RZ, P1, !PT ;  /* 0x000000f114097210 */ /* 0x004fc40000ffe4ff */
[----:B------:R-:W-:Y:S01]  /*2240*/  IADD3 R235, R234, 0x3000, RZ ;  /* 0x00003000eaeb7810 */ /* 0x000fe20007ffe0ff */
[----:B------:R-:W-:Y:S01]  /*2250*/  SHFL.IDX PT, R5, R5, 0x6, 0x181f ;  /* 0x00d81f0005057f89 */ /* 0x000fe200000e0000 */
[----:B-1----:R-:W-:-:S03]  /*2260*/  IADD3 R10, P1, R19, R242, RZ ;  /* 0x000000f2130a7210 */ /* 0x002fc60007f3e0ff */
[----:B------:R-:W1:Y:S01]  /*2270*/  LDSM.16.M88.4 R32, [R230+0x9100] ;  /* 0x00910000e620783b */ /* 0x000e620000000200 */
[-C--:B-----5:R-:W-:Y:S02]  /*2280*/  IADD3.X R7, R22, R241.reuse, RZ, P4, !PT ;  /* 0x000000f116077210 */ /* 0x0a0fe400027fe4ff */
[C---:B------:R-:W-:Y:S01]  /*2290*/  ISETP.LT.OR P4, PT, R18.reuse, 0x21, P3 ;  /* 0x000000211200780c */ /* 0x040fe20001f81670 */
[----:B------:R-:W-:Y:S01]  /*22a0*/  SHFL.IDX PT, R16, R2, 0x5, 0x181f ;  /* 0x00b81f0002107f89 */ /* 0x000fe200000e0000 */
[----:B----4-:R-:W-:Y:S02]  /*22b0*/  IADD3.X R11, R21, R241, RZ, P1, !PT ;  /* 0x000000f1150b7210 */ /* 0x010fe40000ffe4ff */
[C---:B------:R-:W-:Y:S01]  /*22c0*/  ISETP.LT.OR P1, PT, R18.reuse, 0x31, P3 ;  /* 0x000000311200780c */ /* 0x040fe20001f21670 */
[----:B------:R-:W-:Y:S04]  /*22d0*/  SHFL.IDX PT, R2, R2, 0x6, 0x181f ;  /* 0x00d81f0002027f89 */ /* 0x000fe800000e0000 */
[----:B------:R-:W-:Y:S04]  /*22e0*/  LDSM.16.M88.4 R80, [R119+0x4100] ;  /* 0x004100007750783b */ /* 0x000fe80000000200 */
[----:B------:R-:W-:Y:S04]  /*22f0*/  LDSM.16.M88.4 R88, [R119+0x4900] ;  /* 0x004900007758783b */ /* 0x000fe80000000200 */
[----:B------:R-:W-:Y:S04]  /*2300*/  LDSM.16.M88.4 R96, [R119+0x5100] ;  /* 0x005100007760783b */ /* 0x000fe80000000200 */
[----:B------:R-:W-:Y:S04]  /*2310*/  LDSM.16.M88.4 R104, [R119+0x5900] ;  /* 0x005900007768783b */ /* 0x000fe80000000200 */
[----:B------:R-:W-:Y:S01]  /*2320*/  LDSM.16.M88.4 R112, [R119+0x6100] ;  /* 0x006100007770783b */ /* 0x000fe20000000200 */
[----:B------:R-:W-:Y:S03]  /*2330*/  HMMA.16816.F32.BF16 R68, R36, R50, RZ ;  /* 0x000000322444723c */ /* 0x000fe600000418ff */
[----:B------:R-:W-:Y:S04]  /*2340*/  LDSM.16.M88.4 R124, [R119+0x6900] ;  /* 0x00690000777c783b */ /* 0x000fe80000000200 */
[----:B------:R-:W-:Y:S04]  /*2350*/  LDSM.16.M88.4 R28, [R233+0x7100] ;  /* 0x00710000e91c783b */ /* 0x000fe80000000200 */
[----:B------:R-:W-:Y:S01]  /*2360*/  LDSM.16.M88.4 R24, [R233+0x9100] ;  /* 0x00910000e918783b */ /* 0x000fe20000000200 */
[----:B-1----:R-:W-:Y:S03]  /*2370*/  HMMA.16816.F32.BF16 R56, R32, R48, RZ ;  /* 0x000000302038723c */ /* 0x002fe600000418ff */
[----:B------:R-:W1:Y:S04]  /*2380*/  LDSM.16.M88.4 R52, [R234] ;  /* 0x00000000ea34783b */ /* 0x000e680000000200 */
[----:B------:R-:W-:Y:S04]  /*2390*/  LDSM.16.M88.4 R84, [R234+0x800] ;  /* 0x00080000ea54783b */ /* 0x000fe80000000200 */
[----:B------:R-:W-:Y:S04]  /*23a0*/  LDSM.16.M88.4 R92, [R234+0x1000] ;  /* 0x00100000ea5c783b */ /* 0x000fe80000000200 */
[----:B------:R-:W-:Y:S04]  /*23b0*/  LDSM.16.M88.4 R100, [R234+0x1800] ;  /* 0x00180000ea64783b */ /* 0x000fe80000000200 */
[----:B------:R-:W-:Y:S04]  /*23c0*/  LDSM.16.M88.4 R108, [R234+0x2000] ;  /* 0x00200000ea6c783b */ /* 0x000fe80000000200 */
[----:B------:R-:W-:Y:S04]  /*23d0*/  LDSM.16.M88.4 R120, [R234+0x2800] ;  /* 0x00280000ea78783b */ /* 0x000fe80000000200 */
[----:B------:R-:W-:Y:S04]  /*23e0*/  LDSM.16.M88.4 R128, [R234+0x3000] ;  /* 0x00300000ea80783b */ /* 0x000fe80000000200 */
[----:B------:R-:W-:Y:S01]  /*23f0*/  @!PT LDS RZ, [RZ] ;  /* 0x00000000fffff984 */ /* 0x000fe20000000800 */
[----:B------:R-:W-:Y:S01]  /*2400*/  @!PT LDS RZ, [RZ] ;  /* 0x00000000fffff984 */ /* 0x000fe20000000800 */
[----:B------:R-:W-:Y:S01]  /*2410*/  @!PT LDS RZ, [RZ] ;  /* 0x00000000fffff984 */ /* 0x000fe20000000800 */
[----:B------:R2:W-:Y:S01]  /*2420*/  LDGSTS.E.BYPASS.LTC128B.128 [R197+0x100], [R14.64], !P0 ;  /* 0x001000000ec57fae */ /* 0x0005e2000c101d4c */
[----:B------:R-:W-:-:S03]  /*2430*/  ISETP.LT.OR P0, PT, R18, 0x41, P3 ;  /* 0x000000411200780c */ /* 0x000fc60001f01670 */
[----:B------:R2:W-:Y:S01]  /*2440*/  LDGSTS.E.BYPASS.LTC128B.128 [R197+0x900], [R12.64], !P2 ;  /* 0x009000000cc57fae */ /* 0x0005e2000d101d4c */
[----:B------:R-:W-:-:S03]  /*2450*/  LOP3.LUT P2, RZ, R17, 0x4, RZ, 0xc0, !PT ;  /* 0x0000000411ff7812 */ /* 0x000fc6000784c0ff */
[----:B------:R3:W-:Y:S01]  /*2460*/  LDGSTS.E.BYPASS.LTC128B.128 [R197+0x1100], [R8.64], !P4 ;  /* 0x0110000008c57fae */ /* 0x0007e2000e101d4c */
[C---:B------:R-:W-:Y:S02]  /*2470*/  ISETP.LT.OR P4, PT, R18.reuse, 0x51, P3 ;  /* 0x000000511200780c */ /* 0x040fe40001f81670 */
[----:B------:R-:W-:Y:S01]  /*2480*/  ISETP.LT.OR P3, PT, R18, 0x61, P3 ;  /* 0x000000611200780c */ /* 0x000fe20001f61670 */
[----:B------:R4:W-:Y:S01]  /*2490*/  LDGSTS.E.BYPASS.LTC128B.128 [R197+0x1900], [R6.64], !P1 ;  /* 0x0190000006c57fae */ /* 0x0009e2000c901d4c */
[----:B-1----:R-:W-:Y:S03]  /*24a0*/  HMMA.16816.F32.BF16 R56, R24, R52, R56 ;  /* 0x000000341838723c */ /* 0x002fe60000041838 */
[----:B------:R1:W-:Y:S05]  /*24b0*/  LDGSTS.E.BYPASS.LTC128B.128 [R197+0x2100], [R10.64], !P0 ;  /* 0x021000000ac57fae */ /* 0x0003ea000c101d4c */
[----:B--2---:R-:W-:Y:S01]  /*24c0*/  HMMA.16816.F32.BF16 R12, R36, R48, RZ ;  /* 0x00000030240c723c */ /* 0x004fe200000418ff */
[----:B---3--:R-:W-:-:S02]  /*24d0*/  IADD3 R8, P1, R0, R242, RZ ;  /* 0x000000f200087210 */ /* 0x008fc40007f3e0ff */
[----:B----4-:R-:W-:Y:S02]  /*24e0*/  MOV R7, 0x40 ;  /* 0x0000004000077802 */ /* 0x010fe40000000f00 */
[----:B------:R-:W-:Y:S02]  /*24f0*/  IADD3 R6, P0, R5, R242, RZ ;  /* 0x000000f205067210 */ /* 0x000fe40007f1e0ff */
[----:B------:R-:W-:Y:S02]  /*2500*/  SEL R0, R7, 0xffffffc0, !P2 ;  /* 0xffffffc007007807 */ /* 0x000fe40005000000 */
[-C--:B------:R-:W-:Y:S02]  /*2510*/  IADD3.X R9, R16, R241.reuse, RZ, P1, !PT ;  /* 0x000000f110097210 */ /* 0x080fe40000ffe4ff */
[----:B------:R-:W-:Y:S02]  /*2520*/  IADD3.X R7, R2, R241, RZ, P0, !PT ;  /* 0x000000f102077210 */ /* 0x000fe400007fe4ff */
[----:B------:R-:W-:Y:S01]  /*2530*/  IADD3 R229, R119, R0, RZ ;  /* 0x0000000077e57210 */ /* 0x000fe20007ffe0ff */
[----:B------:R1:W-:Y:S01]  /*2540*/  LDGSTS.E.BYPASS.LTC128B.128 [R197+0x2900], [R8.64], !P4 ;  /* 0x0290000008c57fae */ /* 0x0003e2000e101d4c */
[----:B------:R-:W-:-:S02]  /*2550*/  IADD3 R228, R0, R234, RZ ;  /* 0x000000ea00e47210 */ /* 0x000fc40007ffe0ff */
[----:B------:R-:W-:Y:S01]  /*2560*/  IADD3 R2, R197, 0x100, RZ ;  /* 0x00000100c5027810 */ /* 0x000fe20007ffe0ff */
[----:B------:R2:W-:Y:S06]  /*2570*/  LDGSTS.E.BYPASS.LTC128B.128 [R197+0x3100], [R6.64], !P3 ;  /* 0x0310000006c57fae */ /* 0x0005ec000d901d4c */
[----:B------:R-:W-:Y:S01]  /*2580*/  HMMA.16816.F32.BF16 R60, R28, R52, R12 ;  /* 0x000000341c3c723c */ /* 0x000fe2000004180c */
[----:B------:R-:W-:Y:S01]  /*2590*/  PLOP3.LUT P0, PT, PT, PT, UP0, 0x80, 0x0 ;  /* 0x000000000000781c */ /* 0x000fe20003f0f008 */
[----:B------:R-:W-:Y:S01]  /*25a0*/  LDSM.16.M88.4 R40, [R229+0x3900] ;  /* 0x00390000e528783b */ /* 0x000fe20000000200 */
[----:B------:R-:W-:-:S03]  /*25b0*/  ISETP.GT.AND P4, PT, R198, 0x6f, PT ;  /* 0x0000006fc600780c */ /* 0x000fc60003f84270 */
[----:B------:R-:W3:Y:S04]  /*25c0*/  LDSM.16.M88.4 R20, [R231+0x7100] ;  /* 0x00710000e714783b */ /* 0x000ee80000000200 */
[----:B------:R-:W4:Y:S04]  /*25d0*/  LDSM.16.M88.4 R16, [R231+0x9100] ;  /* 0x00910000e710783b */ /* 0x000f280000000200 */
[----:B------:R-:W-:Y:S04]  /*25e0*/  LDSM.16.M88.4 R44, [R228] ;  /* 0x00000000e42c783b */ /* 0x000fe80000000200 */
[----:B------:R-:W5:Y:S04]  /*25f0*/  LDSM.16.M88.4 R12, [R232+0x7100] ;  /* 0x00710000e80c783b */ /* 0x000f680000000200 */
[----:B-1----:R-:W1:Y:S04]  /*2600*/  LDSM.16.M88.4 R8, [R232+0x9100] ;  /* 0x00910000e808783b */ /* 0x002e680000000200 */
[----:B------:R-:W0:Y:S04]  /*2610*/  LDGDEPBAR ;  /* 0x00000000000079af */ /* 0x000e280000000000 */
[----:B------:R-:W-:Y:S01]  /*2620*/  STL [R1+0x8], R2 ;  /* 0x0000080201007387 */ /* 0x000fe20000100800 */
[----:B---3--:R-:W-:Y:S08]  /*2630*/  HMMA.16816.F32.BF16 R64, R20, R40, R60 ;  /* 0x000000281440723c */ /* 0x008ff0000004183c */
[----:B------:R-:W-:Y:S08]  /*2640*/  HMMA.16816.F32.BF16 R60, R32, R50, RZ ;  /* 0x00000032203c723c */ /* 0x000ff000000418ff */
[----:B----4-:R-:W-:Y:S08]  /*2650*/  HMMA.16816.F32.BF16 R48, R16, R40, R56 ;  /* 0x000000281030723c */ /* 0x010ff00000041838 */
[----:B------:R-:W-:Y:S08]  /*2660*/  HMMA.16816.F32.BF16 R56, R28, R54, R68 ;  /* 0x000000361c38723c */ /* 0x000ff00000041844 */
[----:B-----5:R-:W-:Y:S08]  /*2670*/  HMMA.16816.F32.BF16 R68, R12, R44, R64 ;  /* 0x0000002c0c44723c */ /* 0x020ff00000041840 */
[----:B------:R-:W-:Y:S08]  /*2680*/  HMMA.16816.F32.BF16 R64, R24, R54, R60 ;  /* 0x000000361840723c */ /* 0x000ff0000004183c */
[----:B------:R-:W-:Y:S08]  /*2690*/  HMMA.16816.F32.BF16 R60, R36, R80, RZ ;  /* 0x00000050243c723c */ /* 0x000ff000000418ff */
[----:B-1----:R-:W-:Y:S01]  /*26a0*/  HMMA.16816.F32.BF16 R76, R8, R44, R48 ;  /* 0x0000002c084c723c */ /* 0x002fe20000041830 */
[----:B------:R-:W1:Y:S01]  /*26b0*/  LDSM.16.M88.4 R48, [R229+0x4100] ;  /* 0x00410000e530783b */ /* 0x000e620000000200 */
[----:B------:R-:W-:-:S04]  /*26c0*/  FMUL.FTZ R0, R68, c[0x0][0x320] ;  /* 0x0000c80044007a20 */ /* 0x000fc80000410000 */
[----:B------:R3:W4:Y:S02]  /*26d0*/  MUFU.TANH R194, R0 ;  /* 0x0000000000c27308 */ /* 0x0007240000002400 */
[----:B------:R-:W-:Y:S08]  /*26e0*/  HMMA.16816.F32.BF16 R52, R20, R42, R56 ;  /* 0x0000002a1434723c */ /* 0x000ff00000041838 */
[----:B------:R-:W-:Y:S01]  /*26f0*/  HMMA.16816.F32.BF16 R56, R32, R80, RZ ;  /* 0x000000502038723c */ /* 0x000fe200000418ff */
[----:B---3--:R-:W-:-:S07]  /*2700*/  FMUL.FTZ R0, R69, c[0x0][0x320] ;  /* 0x0000c80045007a20 */ /* 0x008fce0000410000 */
[----:B------:R-:W-:Y:S01]  /*2710*/  HMMA.16816.F32.BF16 R60, R28, R84, R60 ;  /* 0x000000541c3c723c */ /* 0x000fe2000004183c */
[----:B------:R3:W1:Y:S07]  /*2720*/  MUFU.TANH R193, R0 ;  /* 0x0000000000c17308 */ /* 0x00066e0000002400 */
[----:B------:R-:W-:Y:S01]  /*2730*/  HMMA.16816.F32.BF16 R64, R16, R42, R64 ;  /* 0x0000002a1040723c */ /* 0x000fe20000041840 */
[----:B------:R-:W5:Y:S01]  /*2740*/  LDSM.16.M88.4 R40, [R228+0x800] ;  /* 0x00080000e428783b */ /* 0x000f620000000200 */
[----:B---3--:R-:W-:-:S04]  /*2750*/  FMUL.FTZ R0, R70, c[0x0][0x320] ;  /* 0x0000c80046007a20 */ /* 0x008fc80000410000 */
[----:B------:R3:W2:Y:S10]  /*2760*/  MUFU.TANH R192, R0 ;  /* 0x0000000000c07308 */ /* 0x0006b40000002400 */
[----:B-1----:R-:W-:Y:S08]  /*2770*/  HMMA.16816.F32.BF16 R60, R20, R48, R60 ;  /* 0x00000030143c723c */ /* 0x002ff0000004183c */
[----:B------:R-:W-:Y:S01]  /*2780*/  HMMA.16816.F32.BF16 R72, R8, R46, R64 ;  /* 0x0000002e0848723c */ /* 0x000fe20000041840 */
[----:B---3--:R-:W-:-:S07]  /*2790*/  FMUL.FTZ R0, R71, c[0x0][0x320] ;  /* 0x0000c80047007a20 */ /* 0x008fce0000410000 */
[----:B------:R-:W-:Y:S01]  /*27a0*/  HMMA.16816.F32.BF16 R68, R12, R46, R52 ;  /* 0x0000002e0c44723c */ /* 0x000fe20000041834 */
[----:B------:R1:W3:Y:S07]  /*27b0*/  MUFU.TANH R191, R0 ;  /* 0x0000000000bf7308 */ /* 0x0002ee0000002400 */
[----:B------:R-:W-:Y:S08]  /*27c0*/  HMMA.16816.F32.BF16 R52, R24, R84, R56 ;  /* 0x000000541834723c */ /* 0x000ff00000041838 */
[----:B------:R-:W-:Y:S01]  /*27d0*/  HMMA.16816.F32.BF16 R56, R36, R82, RZ ;  /* 0x000000522438723c */ /* 0x000fe200000418ff */
[----:B-1----:R-:W-:-:S04]  /*27e0*/  FMUL.FTZ R0, R76, c[0x0][0x320] ;  /* 0x0000c8004c007a20 */ /* 0x002fc80000410000 */
[----:B------:R1:W1:Y:S03]  /*27f0*/  MUFU.TANH R190, R0 ;  /* 0x0000000000be7308 */ /* 0x0002660000002400 */
[----:B------:R-:W-:Y:S08]  /*2800*/  HMMA.16816.F32.BF16 R64, R32, R82, RZ ;  /* 0x000000522040723c */ /* 0x000ff000000418ff */
[----:B------:R-:W-:Y:S01]  /*2810*/  HMMA.16816.F32.BF16 R44, R16, R48, R52 ;  /* 0x00000030102c723c */ /* 0x000fe20000041834 */
[----:B-1----:R-:W-:-:S07]  /*2820*/  FMUL.FTZ R0, R77, c[0x0][0x320] ;  /* 0x0000c8004d007a20 */ /* 0x002fce0000410000 */
[-C--:B------:R-:W-:Y:S01]  /*2830*/  HMMA.16816.F32.BF16 R52, R28, R86.reuse, R56 ;  /* 0x000000561c34723c */ /* 0x080fe20000041838 */
[----:B------:R1:W1:Y:S07]  /*2840*/  MUFU.TANH R189, R0 ;  /* 0x0000000000bd7308 */ /* 0x00026e0000002400 */
[----:B------:R-:W-:Y:S08]  /*2850*/  HMMA.16816.F32.BF16 R64, R24, R86, R64 ;  /* 0x000000561840723c */ /* 0x000ff00000041840 */
[----:B------:R-:W-:Y:S01]  /*2860*/  HMMA.16816.F32.BF16 R56, R32, R88, RZ ;  /* 0x000000582038723c */ /* 0x000fe200000418ff */
[----:B-1----:R-:W-:-:S04]  /*2870*/  FMUL.FTZ R0, R78, c[0x0][0x320] ;  /* 0x0000c8004e007a20 */ /* 0x002fc80000410000 */
[----:B------:R1:W1:Y:S03]  /*2880*/  MUFU.TANH R185, R0 ;  /* 0x0000000000b97308 */ /* 0x0002660000002400 */
[-C--:B------:R-:W-:Y:S08]  /*2890*/  HMMA.16816.F32.BF16 R52, R20, R50.reuse, R52 ;  /* 0x000000321434723c */ /* 0x080ff00000041834 */
        /* <DEDUP_REMOVED lines=239> */
[----:B------:R-:W-:Y:S07]  /*3790*/  HMMA.16816.F32.BF16 R36, R24, R130, R52 ;  /* 0x000000821824723c */ /* 0x000fee0000041834 */
        /* <DEDUP_REMOVED lines=10> */
[----:B------:R-:W-:Y:S01]  /*3840*/  HMMA.16816.F32.BF16 R56, R32, R124, RZ ;  /* 0x0000007c2038723c */ /* 0x000fe200000418ff */
[----:B-----5:R-:W-:-:S06]  /*3850*/  FMUL.FTZ R0, R72, c[0x0][0x320] ;  /* 0x0000c80048007a20 */ /* 0x020fcc0000410000 */
[----:B------:R5:W1:Y:S11]  /*3860*/  MUFU.TANH R86, R0 ;  /* 0x0000000000567308 */ /* 0x000a760000002400 */
[----:B------:R-:W-:Y:S06]  /*3870*/  @!UPT UIADD3 URZ, URZ, URZ, URZ ;  /* 0x0000003f3f3ff290 */ /* 0x000fec000fffe03f */
        /* <DEDUP_REMOVED lines=29> */
[----:B------:R-:W2:Y:S01]  /*3a50*/  MUFU.TANH R62, R68 ;  /* 0x00000044003e7308 */ /* 0x000ea20000002400 */
[----:B-----5:R-:W-:-:S07]  /*3a60*/  FMUL.FTZ R0, R67, c[0x0][0x320] ;  /* 0x0000c80043007a20 */ /* 0x020fce0000410000 */
[----:B------:R-:W2:Y:S01]  /*3a70*/  MUFU.TANH R61, R69 ;  /* 0x00000045003d7308 */ /* 0x000ea20000002400 */
[-C--:B-1----:R-:W-:Y:S07]  /*3a80*/  HMMA.16816.F32.BF16 R40, R12, R48.reuse, R40 ;  /* 0x000000300c28723c */ /* 0x082fee0000041828 */
[----:B------:R-:W1:Y:S01]  /*3a90*/  MUFU.TANH R60, R70 ;  /* 0x00000046003c7308 */ /* 0x000e620000002400 */
[----:B------:R-:W-:Y:S07]  /*3aa0*/  HMMA.16816.F32.BF16 R24, R8, R48, R32 ;  /* 0x000000300818723c */ /* 0x000fee0000041820 */
[----:B------:R-:W1:Y:S01]  /*3ab0*/  MUFU.TANH R71, R71 ;  /* 0x0000004700477308 */ /* 0x000e620000002400 */
[-C--:B------:R-:W-:Y:S07]  /*3ac0*/  HMMA.16816.F32.BF16 R12, R12, R50.reuse, R20 ;  /* 0x000000320c0c723c */ /* 0x080fee0000041814 */
[----:B------:R5:W1:Y:S01]  /*3ad0*/  MUFU.TANH R30, R0 ;  /* 0x00000000001e7308 */ /* 0x000a620000002400 */
[----:B------:R-:W-:Y:S01]  /*3ae0*/  HMMA.16816.F32.BF16 R8, R8, R50, R16 ;  /* 0x000000320808723c */ /* 0x000fe20000041810 */
[----:B------:R-:W-:-:S02]  /*3af0*/  FMUL.FTZ R40, R40, c[0x0][0x320] ;  /* 0x0000c80028287a20 */ /* 0x000fc40000410000 */
[----:B------:R-:W-:Y:S02]  /*3b00*/  FMUL.FTZ R41, R41, c[0x0][0x320] ;  /* 0x0000c80029297a20 */ /* 0x000fe40000410000 */
[----:B------:R-:W-:Y:S02]  /*3b10*/  FMUL.FTZ R42, R42, c[0x0][0x320] ;  /* 0x0000c8002a2a7a20 */ /* 0x000fe40000410000 */
[----:B------:R-:W-:Y:S01]  /*3b20*/  FMUL.FTZ R43, R43, c[0x0][0x320] ;  /* 0x0000c8002b2b7a20 */ /* 0x000fe20000410000 */
[----:B------:R-:W1:Y:S01]  /*3b30*/  MUFU.TANH R40, R40 ;  /* 0x0000002800287308 */ /* 0x000e620000002400 */
[----:B------:R-:W-:Y:S02]  /*3b40*/  FMUL.FTZ R24, R24, c[0x0][0x320] ;  /* 0x0000c80018187a20 */ /* 0x000fe40000410000 */
[----:B------:R-:W-:Y:S02]  /*3b50*/  FMUL.FTZ R25, R25, c[0x0][0x320] ;  /* 0x0000c80019197a20 */ /* 0x000fe40000410000 */
[----:B------:R-:W-:Y:S01]  /*3b60*/  FMUL.FTZ R26, R26, c[0x0][0x320] ;  /* 0x0000c8001a1a7a20 */ /* 0x000fe20000410000 */
[----:B-----5:R-:W-:Y:S01]  /*3b70*/  LOP3.LUT R0, R117, R116, RZ, 0xfc, !PT ;  /* 0x0000007475007212 */ /* 0x020fe200078efcff */
[----:B------:R-:W-:Y:S01]  /*3b80*/  FMUL.FTZ R27, R27, c[0x0][0x320] ;  /* 0x0000c8001b1b7a20 */ /* 0x000fe20000410000 */
[----:B------:R1:W1:Y:S01]  /*3b90*/  MUFU.TANH R47, R43 ;  /* 0x0000002b002f7308 */ /* 0x0002620000002400 */
[----:B------:R-:W-:-:S02]  /*3ba0*/  FMUL.FTZ R12, R12, c[0x0][0x320] ;  /* 0x0000c8000c0c7a20 */ /* 0x000fc40000410000 */
[----:B------:R-:W-:Y:S02]  /*3bb0*/  FMUL.FTZ R13, R13, c[0x0][0x320] ;  /* 0x0000c8000d0d7a20 */ /* 0x000fe40000410000 */
[----:B------:R-:W-:Y:S02]  /*3bc0*/  FMUL.FTZ R14, R14, c[0x0][0x320] ;  /* 0x0000c8000e0e7a20 */ /* 0x000fe40000410000 */
[----:B------:R-:W-:Y:S01]  /*3bd0*/  FMUL.FTZ R15, R15, c[0x0][0x320] ;  /* 0x0000c8000f0f7a20 */ /* 0x000fe20000410000 */
[----:B------:R-:W1:Y:S01]  /*3be0*/  MUFU.TANH R41, R41 ;  /* 0x0000002900297308 */ /* 0x000e620000002400 */
[----:B------:R-:W-:Y:S02]  /*3bf0*/  FMUL.FTZ R8, R8, c[0x0][0x320] ;  /* 0x0000c80008087a20 */ /* 0x000fe40000410000 */
[----:B------:R-:W-:Y:S02]  /*3c00*/  FMUL.FTZ R9, R9, c[0x0][0x320] ;  /* 0x0000c80009097a20 */ /* 0x000fe40000410000 */
[----:B------:R-:W-:-:S02]  /*3c10*/  FMUL.FTZ R10, R10, c[0x0][0x320] ;  /* 0x0000c8000a0a7a20 */ /* 0x000fc40000410000 */
[----:B------:R-:W-:Y:S01]  /*3c20*/  FMUL.FTZ R11, R11, c[0x0][0x320] ;  /* 0x0000c8000b0b7a20 */ /* 0x000fe20000410000 */
        /* <DEDUP_REMOVED lines=37> */
[----:B------:R-:W-:Y:S01]  /*3e80*/  IMAD R5, R5, c[0x0][0x1f0], RZ ;  /* 0x00007c0005057a24 */ /* 0x000fe200078e02ff */
[----:B------:R-:W-:-:S03]  /*3e90*/  IADD3 R2, P2, R6, UR20, RZ ;  /* 0x0000001406027c10 */ /* 0x000fc6000ff5e0ff */
[----:B------:R-:W-:Y:S01]  /*3ea0*/  IMAD R6, R243, c[0x0][0x1f4], R5 ;  /* 0x00007d00f3067a24 */ /* 0x000fe200078e0205 */
[----:B------:R-:W-:-:S04]  /*3eb0*/  LEA R5, P1, R2, c[0x0][0x1c8], 0x1 ;  /* 0x0000720002057a11 */ /* 0x000fc800078208ff */
[----:B------:R-:W-:Y:S01]  /*3ec0*/  IADD3.X R6, R7, UR19, R6, P2, !PT ;  /* 0x0000001307067c10 */ /* 0x000fe200097fe406 */
[----:B------:R-:W1:Y:S03]  /*3ed0*/  SHFL.IDX PT, R8, R5, RZ, 0x181f ;  /* 0x00181fff05087589 */ /* 0x000e6600000e0000 */
[----:B------:R-:W-:Y:S01]  /*3ee0*/  LEA.HI.X R2, R2, c[0x0][0x1cc], R6, 0x1, P1 ;  /* 0x0000730002027a11 */ /* 0x000fe200008f0c06 */
[----:B------:R-:W-:Y:S04]  /*3ef0*/  SHFL.IDX PT, R14, R5, 0x2, 0x181f ;  /* 0x00581f00050e7f89 */ /* 0x000fe800000e0000 */
[----:B------:R-:W2:Y:S04]  /*3f00*/  SHFL.IDX PT, R6, R5, 0x1, 0x181f ;  /* 0x00381f0005067f89 */ /* 0x000ea800000e0000 */
[----:B------:R-:W3:Y:S04]  /*3f10*/  SHFL.IDX PT, R9, R2, RZ, 0x181f ;  /* 0x00181fff02097589 */ /* 0x000ee800000e0000 */
[----:B------:R-:W4:Y:S04]  /*3f20*/  SHFL.IDX PT, R7, R2, 0x1, 0x181f ;  /* 0x00381f0002077f89 */ /* 0x000f2800000e0000 */
[----:B------:R-:W5:Y:S04]  /*3f30*/  SHFL.IDX PT, R12, R5, 0x3, 0x181f ;  /* 0x00781f00050c7f89 */ /* 0x000f6800000e0000 */
[----:B------:R-:W5:Y:S01]  /*3f40*/  SHFL.IDX PT, R11, R2, 0x2, 0x181f ;  /* 0x00581f00020b7f89 */ /* 0x000f6200000e0000 */
[----:B-1----:R-:W-:-:S03]  /*3f50*/  IADD3 R8, P2, R8, R242, RZ ;  /* 0x000000f208087210 */ /* 0x002fc60007f5e0ff */
[----:B------:R-:W1:Y:S04]  /*3f60*/  SHFL.IDX PT, R10, R5, 0x4, 0x181f ;  /* 0x00981f00050a7f89 */ /* 0x000e6800000e0000 */
[----:B------:R-:W-:Y:S01]  /*3f70*/  SHFL.IDX PT, R13, R5, 0x5, 0x181f ;  /* 0x00b81f00050d7f89 */ /* 0x000fe200000e0000 */
[----:B--2---:R-:W-:-:S03]  /*3f80*/  IADD3 R6, P1, R6, R242, RZ ;  /* 0x000000f206067210 */ /* 0x004fc60007f3e0ff */
[----:B------:R-:W-:Y:S01]  /*3f90*/  SHFL.IDX PT, R18, R2, 0x3, 0x181f ;  /* 0x00781f0002127f89 */ /* 0x000fe200000e0000 */
[--C-:B---3--:R-:W-:Y:S01]  /*3fa0*/  IMAD.X R9, R9, 0x1, R241.reuse, P2 ;  /* 0x0000000109097824 */ /* 0x108fe200010e06f1 */
[----:B------:R-:W-:Y:S02]  /*3fb0*/  IADD3 R14, P2, R14, R242, RZ ;  /* 0x000000f20e0e7210 */ /* 0x000fe40007f5e0ff */
[----:B------:R-:W-:Y:S01]  /*3fc0*/  SHFL.IDX PT, R5, R5, 0x6, 0x181f ;  /* 0x00d81f0005057f89 */ /* 0x000fe200000e0000 */
[----:B----4-:R-:W-:-:S03]  /*3fd0*/  IMAD.X R7, R7, 0x1, R241, P1 ;  /* 0x0000000107077824 */ /* 0x010fc600008e06f1 */
[----:B------:R-:W2:Y:S01]  /*3fe0*/  SHFL.IDX PT, R17, R2, 0x4, 0x181f ;  /* 0x00981f0002117f89 */ /* 0x000ea200000e0000 */
[----:B-----5:R-:W-:-:S03]  /*3ff0*/  IADD3 R12, P1, R12, R242, RZ ;  /* 0x000000f20c0c7210 */ /* 0x020fc60007f3e0ff */
[----:B------:R-:W3:Y:S01]  /*4000*/  SHFL.IDX PT, R16, R2, 0x5, 0x181f ;  /* 0x00b81f0002107f89 */ /* 0x000ee200000e0000 */
[----:B------:R-:W-:-:S03]  /*4010*/  IMAD.X R15, R11, 0x1, R241, P2 ;  /* 0x000000010b0f7824 */ /* 0x000fc600010e06f1 */
[----:B------:R-:W4:Y:S01]  /*4020*/  SHFL.IDX PT, R2, R2, 0x6, 0x181f ;  /* 0x00d81f0002027f89 */ /* 0x000f2200000e0000 */
[----:B-1----:R-:W-:-:S03]  /*4030*/  IADD3 R10, P3, R10, R242, RZ ;  /* 0x000000f20a0a7210 */ /* 0x002fc60007f7e0ff */
[----:B------:R1:W-:Y:S04]  /*4040*/  LDGSTS.E.BYPASS.LTC128B.128 [R197+0x3900], [R8.64], !P6 ;  /* 0x0390000008c57fae */ /* 0x0003e8000f101d4c */
[----:B------:R5:W-:Y:S04]  /*4050*/  LDGSTS.E.BYPASS.LTC128B.128 [R197+0x4100], [R6.64], !P6 ;  /* 0x0410000006c57fae */ /* 0x000be8000f101d4c */
[----:B------:R4:W-:Y:S01]  /*4060*/  LDGSTS.E.BYPASS.LTC128B.128 [R197+0x4900], [R14.64], !P6 ;  /* 0x049000000ec57fae */ /* 0x0009e2000f101d4c */
[--C-:B--2---:R-:W-:Y:S01]  /*4070*/  IMAD.X R11, R17, 0x1, R241.reuse, P3 ;  /* 0x00000001110b7824 */ /* 0x104fe200018e06f1 */
[-C--:B-1----:R-:W-:Y:S01]  /*4080*/  IADD3 R8, P2, R13, R242.reuse, RZ ;  /* 0x000000f20d087210 */ /* 0x082fe20007f5e0ff */
[----:B------:R-:W-:Y:S01]  /*4090*/  IMAD.X R13, R18, 0x1, R241, P1 ;  /* 0x00000001120d7824 */ /* 0x000fe200008e06f1 */
[----:B-----5:R-:W-:-:S03]  /*40a0*/  IADD3 R6, P1, R5, R242, RZ ;  /* 0x000000f205067210 */ /* 0x020fc60007f3e0ff */
[--C-:B---3--:R-:W-:Y:S01]  /*40b0*/  IMAD.X R9, R16, 0x1, R241.reuse, P2 ;  /* 0x0000000110097824 */ /* 0x108fe200010e06f1 */
[----:B------:R1:W-:Y:S01]  /*40c0*/  LDGSTS.E.BYPASS.LTC128B.128 [R197+0x5100], [R12.64], !P6 ;  /* 0x051000000cc57fae */ /* 0x0003e2000f101d4c */
[----:B----4-:R-:W-:-:S03]  /*40d0*/  IMAD.X R7, R2, 0x1, R241, P1 ;  /* 0x0000000102077824 */ /* 0x010fc600008e06f1 */
[----:B------:R1:W-:Y:S04]  /*40e0*/  LDGSTS.E.BYPASS.LTC128B.128 [R197+0x5900], [R10.64], !P6 ;  /* 0x059000000ac57fae */ /* 0x0003e8000f101d4c */
[----:B------:R1:W-:Y:S04]  /*40f0*/  LDGSTS.E.BYPASS.LTC128B.128 [R197+0x6100], [R8.64], !P6 ;  /* 0x0610000008c57fae */ /* 0x0003e8000f101d4c */
[----:B------:R1:W-:Y:S02]  /*4100*/  LDGSTS.E.BYPASS.LTC128B.128 [R197+0x6900], [R6.64], !P6 ;  /* 0x0690000006c57fae */ /* 0x0003e4000f101d4c */
.L_x_33:
[----:B--234-:R-:W-:Y:S01]  /*4110*/  LOP3.LUT R2, R195, 0xffffffe0, RZ, 0xc0, !PT ;  /* 0xffffffe0c3027812 */ /* 0x01cfe200078ec0ff */
[----:B-1----:R-:W-:Y:S01]  /*4120*/  IMAD.MOV.U32 R7, RZ, RZ, -0x2 ;  /* 0xfffffffeff077424 */ /* 0x002fe200078e00ff */
[----:B------:R-:W0:Y:S01]  /*4130*/  LDGDEPBAR ;  /* 0x00000000000079af */ /* 0x000e220000000000 */
[----:B------:R-:W-:-:S02]  /*4140*/  IMAD.SHL.U32 R224, R0, 0x2, RZ ;  /* 0x0000000200e07824 */ /* 0x000fc400078e00ff */
[----:B------:R-:W-:Y:S02]  /*4150*/  IMAD.IADD R2, R196, 0x1, -R2 ;  /* 0x00000001c4027824 */ /* 0x000fe400078e0a02 */
[--C-:B------:R-:W-:Y:S02]  /*4160*/  IMAD R225, R4, 0x2, R224.reuse ;  /* 0x0000000204e17824 */ /* 0x100fe400078e02e0 */
[C---:B------:R-:W-:Y:S01]  /*4170*/  IMAD R227, R3.reuse, 0x2, R224 ;  /* 0x0000000203e37824 */ /* 0x040fe200078e02e0 */
[----:B------:R-:W-:Y:S01]  /*4180*/  SHF.R.S32.HI R5, RZ, 0x1f, R2 ;  /* 0x0000001fff057819 */ /* 0x000fe20000011402 */
[----:B------:R-:W-:-:S03]  /*4190*/  IMAD R226, R3, 0x2, R225 ;  /* 0x0000000203e27824 */ /* 0x000fc600078e02e1 */
[----:B------:R-:W-:-:S04]  /*41a0*/  LEA.HI R5, R5, R2, RZ, 0x2 ;  /* 0x0000000205057211 */ /* 0x000fc800078f10ff */
[----:B------:R-:W-:-:S05]  /*41b0*/  LOP3.LUT R5, R5, 0x7ffffffc, RZ, 0xc0, !PT ;  /* 0x7ffffffc05057812 */ /* 0x000fca00078ec0ff */
[----:B------:R-:W-:-:S04]  /*41c0*/  IMAD.IADD R2, R2, 0x1, -R5 ;  /* 0x0000000102027824 */ /* 0x000fc800078e0a05 */
[----:B------:R-:W-:-:S05]  /*41d0*/  IMAD R2, R2, R7, UR18 ;  /* 0x0000001202027e24 */ /* 0x000fca000f8e0207 */
[C---:B------:R-:W-:Y:S02]  /*41e0*/  ISETP.GT.AND P3, PT, R2.reuse, 0x8, PT ;  /* 0x000000080200780c */ /* 0x040fe40003f64270 */
[C---:B------:R-:W-:Y:S02]  /*41f0*/  ISETP.GT.AND P2, PT, R2.reuse, RZ, PT ;  /* 0x000000ff0200720c */ /* 0x040fe40003f44270 */
        /* <DEDUP_REMOVED lines=25> */
[----:B------:R-:W-:Y:S02]  /*4390*/  ISETP.GT.AND P2, PT, R2, 0x18, PT ;  /* 0x000000180200780c */ /* 0x000fe40003f44270 */
[----:B------:R-:W-:Y:S02]  /*43a0*/  FSEL R68, R169, -INF , P1 ;  /* 0xff800000a9447808 */ /* 0x000fe40000800000 */
[----:B------:R-:W-:-:S02]  /*43b0*/  FSEL R36, R174, -INF , P1 ;  /* 0xff800000ae247808 */ /* 0x000fc40000800000 */
[----:B------:R-:W-:Y:S02]  /*43c0*/  FSEL R99, R176, -INF , P1 ;  /* 0xff800000b0637808 */ /* 0x000fe40000800000 */
[----:B------:R-:W-:Y:S02]  /*43d0*/  FSEL R75, R180, -INF , P1 ;  /* 0xff800000b44b7808 */ /* 0x000fe40000800000 */
        /* <DEDUP_REMOVED lines=30> */
[----:B------:R-:W-:Y:S02]  /*45c0*/  FMNMX.FTZ R5, R11, R12, !PT ;  /* 0x0000000c0b057209 */ /* 0x000fe40007810000 */
[----:B------:R-:W-:Y:S02]  /*45d0*/  FSEL R193, R73, -INF , P3 ;  /* 0xff80000049c17808 */ /* 0x000fe40001800000 */
[----:B------:R-:W-:Y:S02]  /*45e0*/  FMNMX.FTZ R73, R10, R25, !PT ;  /* 0x000000190a497209 */ /* 0x000fe40007810000 */
[----:B------:R-:W-:-:S02]  /*45f0*/  FMNMX.FTZ R5, R13, R5, !PT ;  /* 0x000000050d057209 */ /* 0x000fc40007810000 */
[----:B------:R-:W-:Y:S02]  /*4600*/  FMNMX.FTZ R73, R26, R73, !PT ;  /* 0x000000491a497209 */ /* 0x000fe40007810000 */
[----:B------:R-:W-:Y:S02]  /*4610*/  FMNMX.FTZ R5, R14, R5, !PT ;  /* 0x000000050e057209 */ /* 0x000fe40007810000 */
[----:B------:R-:W-:Y:S02]  /*4620*/  FMNMX.FTZ R73, R27, R73, !PT ;  /* 0x000000491b497209 */ /* 0x000fe40007810000 */
[----:B------:R-:W-:Y:S02]  /*4630*/  FMNMX.FTZ R5, R36, R5, !PT ;  /* 0x0000000524057209 */ /* 0x000fe40007810000 */
[----:B------:R-:W-:Y:S02]  /*4640*/  FMNMX.FTZ R73, R75, R73, !PT ;  /* 0x000000494b497209 */ /* 0x000fe40007810000 */
[----:B------:R-:W-:-:S02]  /*4650*/  FSEL R38, R166, -INF , P2 ;  /* 0xff800000a6267808 */ /* 0x000fc40001000000 */
[----:B------:R-:W-:Y:S02]  /*4660*/  FSEL R117, R168, -INF , P2 ;  /* 0xff800000a8757808 */ /* 0x000fe40001000000 */
[----:B------:R-:W-:Y:S02]  /*4670*/  ISETP.GT.AND P2, PT, R2, 0x21, PT ;  /* 0x000000210200780c */ /* 0x000fe40003f44270 */
[----:B------:R-:W-:Y:S02]  /*4680*/  FMNMX.FTZ R73, R96, R73, !PT ;  /* 0x0000004960497209 */ /* 0x000fe40007810000 */
[----:B------:R-:W-:Y:S02]  /*4690*/  FMNMX.FTZ R5, R37, R5, !PT ;  /* 0x0000000525057209 */ /* 0x000fe40007810000 */
[----:B------:R-:W-:Y:S02]  /*46a0*/  FSEL R130, R137, -INF , P2 ;  /* 0xff80000089827808 */ /* 0x000fe40001000000 */
[----:B------:R-:W-:-:S02]  /*46b0*/  FMNMX.FTZ R73, R97, R73, !PT ;  /* 0x0000004961497209 */ /* 0x000fc40007810000 */
[----:B------:R-:W-:Y:S02]  /*46c0*/  FMNMX.FTZ R5, R38, R5, !PT ;  /* 0x0000000526057209 */ /* 0x000fe40007810000 */
[----:B------:R-:W-:Y:S02]  /*46d0*/  FSEL R134, R134, -INF , P2 ;  /* 0xff80000086867808 */ /* 0x000fe40001000000 */
[----:B------:R-:W-:Y:S02]  /*46e0*/  FSEL R142, R142, -INF , P2 ;  /* 0xff8000008e8e7808 */ /* 0x000fe40001000000 */
[----:B------:R-:W-:Y:S02]  /*46f0*/  FSEL R137, R161, -INF , P2 ;  /* 0xff800000a1897808 */ /* 0x000fe40001000000 */
        /* <DEDUP_REMOVED lines=36> */
[----:B------:R-:W-:Y:S02]  /*4940*/  FMNMX.FTZ R73, R138, R73, !PT ;  /* 0x000000498a497209 */ /* 0x000fe40007810000 */
[----:B------:R-:W-:-:S02]  /*4950*/  FMNMX.FTZ R5, R131, R5, !PT ;  /* 0x0000000583057209 */ /* 0x000fc40007810000 */
[C---:B------:R-:W-:Y:S02]  /*4960*/  ISETP.GT.AND P1, PT, R2.reuse, 0x49, PT ;  /* 0x000000490200780c */ /* 0x040fe40003f24270 */
[----:B------:R-:W-:Y:S02]  /*4970*/  ISETP.GT.AND P2, PT, R2, 0x51, PT ;  /* 0x000000510200780c */ /* 0x000fe40003f44270 */
[----:B------:R-:W-:Y:S02]  /*4980*/  FMNMX.FTZ R6, R68, R6, !PT ;  /* 0x0000000644067209 */ /* 0x000fe40007810000 */
[----:B------:R-:W-:Y:S02]  /*4990*/  FMNMX.FTZ R73, R139, R73, !PT ;  /* 0x000000498b497209 */ /* 0x000fe40007810000 */
[----:B------:R-:W-:Y:S02]  /*49a0*/  FMNMX.FTZ R5, R132, R5, !PT ;  /* 0x0000000584057209 */ /* 0x000fe40007810000 */
        /* <DEDUP_REMOVED lines=12> */
[----:B------:R-:W-:-:S02]  /*4a70*/  ISETP.GT.AND P1, PT, R2, 0x58, PT ;  /* 0x000000580200780c */ /* 0x000fc40003f24270 */
        /* <DEDUP_REMOVED lines=17> */
[----:B------:R-:W-:-:S02]  /*4b90*/  ISETP.GT.AND P1, PT, R2, 0x61, PT ;  /* 0x000000610200780c */ /* 0x000fc40003f24270 */
[C---:B------:R-:W-:Y:S02]  /*4ba0*/  ISETP.GT.AND P3, PT, R2.reuse, 0x68, PT ;  /* 0x000000680200780c */ /* 0x040fe40003f64270 */
[----:B------:R-:W-:Y:S02]  /*4bb0*/  ISETP.GT.AND P2, PT, R2, 0x69, PT ;  /* 0x000000690200780c */ /* 0x000fe40003f44270 */
        /* <DEDUP_REMOVED lines=52> */
[----:B------:R-:W-:Y:S01]  /*4f00*/  FSEL R184, R28, -INF , P2 ;  /* 0xff8000001cb87808 */ /* 0x000fe20001000000 */
[----:B------:R-:W-:Y:S01]  /*4f10*/  LDSM.16.MT88.4 R20, [R224+0x100] ;  /* 0x00010000e014783b */ /* 0x000fe20000004200 */
[----:B------:R-:W-:Y:S02]  /*4f20*/  FMNMX.FTZ R73, R192, R73, !PT ;  /* 0x00000049c0497209 */ /* 0x000fe40007810000 */
[----:B------:R-:W-:Y:S02]  /*4f30*/  FMNMX.FTZ R2, R209, R2, !PT ;  /* 0x00000002d1027209 */ /* 0x000fe40007810000 */
[----:B------:R-:W-:Y:S02]  /*4f40*/  FMNMX.FTZ R5, R180, R5, !PT ;  /* 0x00000005b4057209 */ /* 0x000fe40007810000 */
[----:B------:R-:W-:Y:S02]  /*4f50*/  FMNMX.FTZ R6, R142, R6, !PT ;  /* 0x000000068e067209 */ /* 0x000fe40007810000 */
[----:B------:R-:W-:-:S02]  /*4f60*/  FMNMX.FTZ R73, R184, R73, !PT ;  /* 0x00000049b8497209 */ /* 0x000fc40007810000 */
[----:B------:R-:W-:Y:S02]  /*4f70*/  FMNMX.FTZ R2, R251, R2, !PT ;  /* 0x00000002fb027209 */ /* 0x000fe40007810000 */
[----:B------:R-:W-:Y:S01]  /*4f80*/  FMNMX.FTZ R5, R183, R5, !PT ;  /* 0x00000005b7057209 */ /* 0x000fe20007810000 */
[----:B------:R-:W1:Y:S01]  /*4f90*/  SHFL.BFLY PT, R7, R73, 0x2, 0x1f ;  /* 0x0c401f0049077f89 */ /* 0x000e6200000e0000 */
[----:B------:R-:W-:Y:S02]  /*4fa0*/  FMNMX.FTZ R6, R143, R6, !PT ;  /* 0x000000068f067209 */ /* 0x000fe40007810000 */
[----:B------:R-:W-:Y:S01]  /*4fb0*/  FMNMX.FTZ R5, R182, R5, !PT ;  /* 0x00000005b6057209 */ /* 0x000fe20007810000 */
[----:B------:R-:W2:Y:S01]  /*4fc0*/  SHFL.BFLY PT, R8, R2, 0x2, 0x1f ;  /* 0x0c401f0002087f89 */ /* 0x000ea200000e0000 */
[----:B------:R-:W-:Y:S02]  /*4fd0*/  FMNMX.FTZ R6, R144, R6, !PT ;  /* 0x0000000690067209 */ /* 0x000fe40007810000 */
[----:B------:R-:W-:-:S02]  /*4fe0*/  FMNMX.FTZ R5, R181, R5, !PT ;  /* 0x00000005b5057209 */ /* 0x000fc40007810000 */
[----:B------:R-:W-:Y:S02]  /*4ff0*/  FMNMX.FTZ R6, R159, R6, !PT ;  /* 0x000000069f067209 */ /* 0x000fe40007810000 */
[----:B------:R-:W-:Y:S02]  /*5000*/  FSEL R211, R44, -INF , P1 ;  /* 0xff8000002cd37808 */ /* 0x000fe40000800000 */
[----:B------:R-:W-:Y:S02]  /*5010*/  FMNMX.FTZ R5, R188, R5, !PT ;  /* 0x00000005bc057209 */ /* 0x000fe40007810000 */
[----:B------:R-:W-:Y:S02]  /*5020*/  FMNMX.FTZ R6, R160, R6, !PT ;  /* 0x00000006a0067209 */ /* 0x000fe40007810000 */
[----:B------:R-:W-:Y:S02]  /*5030*/  FSEL R212, R43, -INF , P3 ;  /* 0xff8000002bd47808 */ /* 0x000fe40001800000 */
[----:B------:R-:W-:Y:S01]  /*5040*/  FMNMX.FTZ R5, R211, R5, !PT ;  /* 0x00000005d3057209 */ /* 0x000fe20007810000 */
[----:B------:R-:W-:Y:S01]  /*5050*/  LDSM.16.MT88.4 R40, [R226+0x100] ;  /* 0x00010000e228783b */ /* 0x000fe20000004200 */
[----:B------:R-:W-:-:S02]  /*5060*/  FMNMX.FTZ R6, R162, R6, !PT ;  /* 0x00000006a2067209 */ /* 0x000fc40007810000 */
[----:B------:R-:W-:Y:S02]  /*5070*/  FSEL R223, R31, -INF , P2 ;  /* 0xff8000001fdf7808 */ /* 0x000fe40001000000 */
[----:B------:R-:W-:Y:S01]  /*5080*/  FMNMX.FTZ R5, R212, R5, !PT ;  /* 0x00000005d4057209 */ /* 0x000fe20007810000 */
[----:B------:R-:W-:Y:S01]  /*5090*/  LDSM.16.MT88.4 R28, [R225+0x100] ;  /* 0x00010000e11c783b */ /* 0x000fe20000004200 */
[----:B------:R-:W-:Y:S02]  /*50a0*/  FMNMX.FTZ R6, R163, R6, !PT ;  /* 0x00000006a3067209 */ /* 0x000fe40007810000 */
[----:B------:R-:W-:Y:S02]  /*50b0*/  FMNMX.FTZ R5, R223, R5, !PT ;  /* 0x00000005df057209 */ /* 0x000fe40007810000 */
[----:B------:R-:W-:Y:S02]  /*50c0*/  FMNMX.FTZ R6, R173, R6, !PT ;  /* 0x00000006ad067209 */ /* 0x000fe40007810000 */
[----:B-1----:R-:W-:-:S02]  /*50d0*/  FMNMX.FTZ R73, R73, R7, !PT ;  /* 0x0000000749497209 */ /* 0x002fc40007810000 */
[----:B--2---:R-:W-:Y:S01]  /*50e0*/  FMNMX.FTZ R2, R2, R8, !PT ;  /* 0x0000000802027209 */ /* 0x004fe20007810000 */
[----:B------:R-:W1:Y:S01]  /*50f0*/  SHFL.BFLY PT, R7, R5, 0x2, 0x1f ;  /* 0x0c401f0005077f89 */ /* 0x000e6200000e0000 */
[----:B------:R-:W-:Y:S02]  /*5100*/  FMNMX.FTZ R6, R172, R6, !PT ;  /* 0x00000006ac067209 */ /* 0x000fe40007810000 */
[----:B------:R-:W-:Y:S01]  /*5110*/  FSEL R219, R47, -INF , P1 ;  /* 0xff8000002fdb7808 */ /* 0x000fe20000800000 */
[----:B------:R-:W2:Y:S01]  /*5120*/  SHFL.BFLY PT, R8, R73, 0x1, 0x1f ;  /* 0x0c201f0049087f89 */ /* 0x000ea200000e0000 */
[----:B------:R-:W-:Y:S02]  /*5130*/  FMNMX.FTZ R6, R174, R6, !PT ;  /* 0x00000006ae067209 */ /* 0x000fe40007810000 */
[----:B------:R-:W-:Y:S01]  /*5140*/  FSEL R215, R45, -INF , P3 ;  /* 0xff8000002dd77808 */ /* 0x000fe20001800000 */
[----:B------:R-:W3:Y:S01]  /*5150*/  SHFL.BFLY PT, R71, R2, 0x1, 0x1f ;  /* 0x0c201f0002477f89 */ /* 0x000ee200000e0000 */
[----:B------:R-:W-:-:S02]  /*5160*/  FMNMX.FTZ R6, R175, R6, !PT ;  /* 0x00000006af067209 */ /* 0x000fc40007810000 */
[----:B------:R-:W-:Y:S02]  /*5170*/  FSEL R213, R46, -INF , P2 ;  /* 0xff8000002ed57808 */ /* 0x000fe40001000000 */
[----:B------:R-:W-:-:S04]  /*5180*/  FMNMX.FTZ R6, R193, R6, !PT ;  /* 0x00000006c1067209 */ /* 0x000fc80007810000 */
[----:B------:R-:W-:-:S04]  /*5190*/  FMNMX.FTZ R6, R187, R6, !PT ;  /* 0x00000006bb067209 */ /* 0x000fc80007810000 */
[----:B------:R-:W-:Y:S02]  /*51a0*/  FMNMX.FTZ R6, R203, R6, !PT ;  /* 0x00000006cb067209 */ /* 0x000fe40007810000 */
[----:B-1----:R-:W-:Y:S02]  /*51b0*/  FMNMX.FTZ R5, R5, R7, !PT ;  /* 0x0000000705057209 */ /* 0x002fe40007810000 */
[----:B------:R-:W-:Y:S02]  /*51c0*/  FMNMX.FTZ R6, R196, R6, !PT ;  /* 0x00000006c4067209 */ /* 0x000fe40007810000 */
[----:B--2---:R-:W-:Y:S01]  /*51d0*/  FMNMX.FTZ R73, R73, R8, !PT ;  /* 0x0000000849497209 */ /* 0x004fe20007810000 */
[----:B------:R-:W-:Y:S01]  /*51e0*/  SHFL.BFLY PT, R9, R5, 0x1, 0x1f ;  /* 0x0c201f0005097f89 */ /* 0x000fe200000e0000 */
[----:B---3--:R-:W-:-:S03]  /*51f0*/  FMNMX.FTZ R71, R2, R71, !PT ;  /* 0x0000004702477209 */ /* 0x008fc60007810000 */
[----:B------:R-:W-:Y:S01]  /*5200*/  FMUL.FTZ R7, R73, c[0x0][0x2d0] ;  /* 0x0000b40049077a20 */ /* 0x000fe20000410000 */
[----:B------:R-:W-:Y:S02]  /*5210*/  FMNMX.FTZ R2, R195, R6, !PT ;  /* 0x00000006c3027209 */ /* 0x000fe40007810000 */
[----:B------:R-:W-:Y:S01]  /*5220*/  FSETP.NEU.FTZ.AND P1, PT, R73, -INF , PT ;  /* 0xff8000004900780b */ /* 0x000fe20003f3d000 */
[----:B------:R-:W-:Y:S01]  /*5230*/  FMUL.FTZ R6, R71, c[0x0][0x2d0] ;  /* 0x0000b40047067a20 */ /* 0x000fe20000410000 */
[----:B------:R-:W-:Y:S02]  /*5240*/  FMNMX.FTZ R2, R219, R2, !PT ;  /* 0x00000002db027209 */ /* 0x000fe40007810000 */
[----:B------:R-:W-:Y:S02]  /*5250*/  FSEL R7, R7, RZ, P1 ;  /* 0x000000ff07077208 */ /* 0x000fe40000800000 */
[----:B------:R-:W-:Y:S02]  /*5260*/  FMNMX.FTZ R8, R215, R2, !PT ;  /* 0x00000002d7087209 */ /* 0x000fe40007810000 */
[----:B------:R-:W-:Y:S01]  /*5270*/  FSETP.NEU.FTZ.AND P1, PT, R71, -INF , PT ;  /* 0xff8000004700780b */ /* 0x000fe20003f3d000 */
[----:B------:R-:W-:Y:S01]  /*5280*/  FFMA.FTZ R2, R10, c[0x0][0x2d0], -R7 ;  /* 0x0000b4000a027a23 */ /* 0x000fe20000010807 */
[----:B------:R-:W-:-:S02]  /*5290*/  FMNMX.FTZ R8, R213, R8, !PT ;  /* 0x00000008d5087209 */ /* 0x000fc40007810000 */
[----:B------:R-:W-:Y:S01]  /*52a0*/  FSEL R6, R6, RZ, P1 ;  /* 0x000000ff06067208 */ /* 0x000fe20000800000 */
[----:B------:R1:W-:Y:S02]  /*52b0*/  MUFU.EX2 R199, R2 ;  /* 0x0000000200c77308 */ /* 0x0003e40000000800 */
[----:B------:R-:W2:Y:S02]  /*52c0*/  SHFL.BFLY PT, R10, R8, 0x2, 0x1f ;  /* 0x0c401f00080a7f89 */ /* 0x000ea400000e0000 */
[----:B-1----:R-:W-:-:S04]  /*52d0*/  FFMA.FTZ R2, R11, c[0x0][0x2d0], -R6 ;  /* 0x0000b4000b027a23 */ /* 0x002fc80000010806 */
[----:B------:R1:W3:Y:S01]  /*52e0*/  MUFU.EX2 R18, R2 ;  /* 0x0000000200127308 */ /* 0x0002e20000000800 */
[----:B--2---:R-:W-:Y:S02]  /*52f0*/  FMNMX.FTZ R8, R8, R10, !PT ;  /* 0x0000000a08087209 */ /* 0x004fe40007810000 */
[----:B-1----:R-:W-:Y:S01]  /*5300*/  FMNMX.FTZ R2, R9, R5, !PT ;  /* 0x0000000509027209 */ /* 0x002fe20007810000 */
[--C-:B------:R-:W-:Y:S02]  /*5310*/  FFMA.FTZ R5, R12, c[0x0][0x2d0], -R6.reuse ;  /* 0x0000b4000c057a23 */ /* 0x100fe40000010806 */
[----:B------:R-:W-:Y:S01]  /*5320*/  FFMA.FTZ R9, R13, c[0x0][0x2d0], -R6 ;  /* 0x0000b4000d097a23 */ /* 0x000fe20000010806 */
[----:B------:R-:W-:Y:S01]  /*5330*/  FSETP.NEU.FTZ.AND P1, PT, R2, -INF , PT ;  /* 0xff8000000200780b */ /* 0x000fe20003f3d000 */
[----:B------:R1:W-:Y:S01]  /*5340*/  MUFU.EX2 R204, R5 ;  /* 0x0000000500cc7308 */ /* 0x0003e20000000800 */
[----:B---3--:R-:W-:-:S07]  /*5350*/  IMAD.MOV.U32 R4, RZ, RZ, R18 ;  /* 0x000000ffff047224 */ /* 0x008fce00078e0012 */
[----:B------:R2:W-:Y:S01]  /*5360*/  MUFU.EX2 R105, R9 ;  /* 0x0000000900697308 */ /* 0x0005e20000000800 */
[----:B-1----:R-:W-:-:S05]  /*5370*/  FMUL.FTZ R5, R2, c[0x0][0x2d0] ;  /* 0x0000b40002057a20 */ /* 0x002fca0000410000 */
[----:B------:R-:W-:Y:S01]  /*5380*/  FSEL R5, R5, RZ, P1 ;  /* 0x000000ff05057208 */ /* 0x000fe20000800000 */
[----:B--2---:R-:W-:-:S04]  /*5390*/  FFMA.FTZ R9, R14, c[0x0][0x2d0], -R6 ;  /* 0x0000b4000e097a23 */ /* 0x004fc80000010806 */
[--C-:B------:R-:W-:Y:S01]  /*53a0*/  FFMA.FTZ R0, R16, c[0x0][0x2d0], -R5.reuse ;  /* 0x0000b40010007a23 */ /* 0x100fe20000010805 */
[----:B------:R1:W2:Y:S08]  /*53b0*/  MUFU.EX2 R185, R9 ;  /* 0x0000000900b97308 */ /* 0x0002b00000000800 */
[----:B------:R3:W-:Y:S01]  /*53c0*/  MUFU.EX2 R250, R0 ;  /* 0x0000000000fa7308 */ /* 0x0007e20000000800 */
[----:B-1----:R-:W-:Y:S01]  /*53d0*/  FFMA.FTZ R9, R15, c[0x0][0x2d0], -R5 ;  /* 0x0000b4000f097a23 */ /* 0x002fe20000010805 */
[----:B--2---:R-:W-:-:S06]  /*53e0*/  F2FP.BF16.PACK_AB R10, R185, R105 ;  /* 0x00000069b90a723e */ /* 0x004fcc00000010ff */
[----:B------:R1:W2:Y:S01]  /*53f0*/  MUFU.EX2 R190, R9 ;  /* 0x0000000900be7308 */ /* 0x0002a20000000800 */
[--C-:B---3--:R-:W-:Y:S02]  /*5400*/  FFMA.FTZ R0, R17, c[0x0][0x2d0], -R5.reuse ;  /* 0x0000b40011007a23 */ /* 0x108fe40000010805 */
[----:B------:R-:W-:Y:S05]  /*5410*/  LDSM.16.MT88.4 R16, [R227+0x100] ;  /* 0x00010000e310783b */ /* 0x000fea0000004200 */
[----:B------:R3:W-:Y:S01]  /*5420*/  MUFU.EX2 R198, R0 ;  /* 0x0000000000c67308 */ /* 0x0007e20000000800 */
[----:B-1----:R-:W1:Y:S01]  /*5430*/  SHFL.BFLY PT, R9, R8, 0x1, 0x1f ;  /* 0x0c201f0008097f89 */ /* 0x002e6200000e0000 */
[----:B---3--:R-:W-:-:S06]  /*5440*/  FFMA.FTZ R0, R24, c[0x0][0x2d0], -R5 ;  /* 0x0000b40018007a23 */ /* 0x008fcc0000010805 */
[----:B------:R3:W4:Y:S01]  /*5450*/  MUFU.EX2 R202, R0 ;  /* 0x0000000000ca7308 */ /* 0x0007220000000800 */
[----:B-1----:R-:W-:Y:S02]  /*5460*/  FMNMX.FTZ R72, R8, R9, !PT ;  /* 0x0000000908487209 */ /* 0x002fe40007810000 */
[----:B------:R-:W-:Y:S01]  /*5470*/  F2FP.BF16.PACK_AB R8, R204, R4 ;  /* 0x00000004cc08723e */ /* 0x000fe200000010ff */
[----:B---3--:R-:W-:Y:S01]  /*5480*/  FFMA.FTZ R0, R25, c[0x0][0x2d0], -R7 ;  /* 0x0000b40019007a23 */ /* 0x008fe20000010807 */
[C---:B------:R-:W-:Y:S01]  /*5490*/  FSETP.NEU.FTZ.AND P1, PT, R72.reuse, -INF , PT ;  /* 0xff8000004800780b */ /* 0x040fe20003f3d000 */
[----:B------:R-:W-:Y:S01]  /*54a0*/  FMUL.FTZ R3, R72, c[0x0][0x2d0] ;  /* 0x0000b40048037a20 */ /* 0x000fe20000410000 */
[----:B--2---:R-:W-:Y:S01]  /*54b0*/  F2FP.BF16.PACK_AB R9, R250, R190 ;  /* 0x000000befa09723e */ /* 0x004fe200000010ff */
[----:B------:R1:W2:Y:S01]  /*54c0*/  MUFU.EX2 R245, R0 ;  /* 0x0000000000f57308 */ /* 0x0002a20000000800 */
[----:B----4-:R-:W-:-:S07]  /*54d0*/  F2FP.BF16.PACK_AB R11, R202, R198 ;  /* 0x000000c6ca0b723e */ /* 0x010fce00000010ff */
[----:B------:R-:W-:Y:S01]  /*54e0*/  HMMA.16816.F32.BF16 R56, R8, R28, RZ ;  /* 0x0000001c0838723c */ /* 0x000fe200000418ff */
[----:B-1----:R-:W-:Y:S01]  /*54f0*/  FFMA.FTZ R0, R26, c[0x0][0x2d0], -R7 ;  /* 0x0000b4001a007a23 */ /* 0x002fe20000010807 */
[----:B--2---:R-:W-:-:S06]  /*5500*/  F2FP.BF16.PACK_AB R12, R245, R199 ;  /* 0x000000c7f50c723e */ /* 0x004fcc00000010ff */
[C---:B------:R-:W-:Y:S01]  /*5510*/  HMMA.16816.F32.BF16 R80, R8.reuse, R20, RZ ;  /* 0x000000140850723c */ /* 0x040fe200000418ff */
[----:B------:R1:W-:Y:S07]  /*5520*/  MUFU.EX2 R249, R0 ;  /* 0x0000000000f97308 */ /* 0x0003ee0000000800 */
[C---:B------:R-:W-:Y:S08]  /*5530*/  HMMA.16816.F32.BF16 R76, R8.reuse, R22, RZ ;  /* 0x00000016084c723c */ /* 0x040ff000000418ff */
[----:B------:R-:W-:Y:S01]  /*5540*/  HMMA.16816.F32.BF16 R64, R8, R16, RZ ;  /* 0x000000100840723c */ /* 0x000fe200000418ff */
[----:B-1----:R-:W-:Y:S01]  /*5550*/  FSEL R0, R3, RZ, P1 ;  /* 0x000000ff03007208 */ /* 0x002fe20000800000 */
[----:B------:R-:W-:-:S02]  /*5560*/  FFMA.FTZ R3, R27, c[0x0][0x2d0], -R7 ;  /* 0x0000b4001b037a23 */ /* 0x000fc40000010807 */
[----:B------:R-:W-:Y:S02]  /*5570*/  LDSM.16.MT88.4 R24, [R224+0x900] ;  /* 0x00090000e018783b */ /* 0x000fe40000004200 */
[----:B------:R1:W2:Y:S02]  /*5580*/  MUFU.EX2 R201, R3 ;  /* 0x0000000300c97308 */ /* 0x0002a40000000800 */
[C---:B------:R-:W-:Y:S08]  /*5590*/  HMMA.16816.F32.BF16 R60, R8.reuse, R18, RZ ;  /* 0x00000012083c723c */ /* 0x040ff000000418ff */
[----:B------:R-:W-:Y:S01]  /*55a0*/  HMMA.16816.F32.BF16 R48, R8, R40, RZ ;  /* 0x000000280830723c */ /* 0x000fe200000418ff */
[----:B-1----:R-:W-:Y:S01]  /*55b0*/  FFMA.FTZ R3, R32, c[0x0][0x2d0], -R0 ;  /* 0x0000b40020037a23 */ /* 0x002fe20000010800 */
[----:B--2---:R-:W-:-:S06]  /*55c0*/  F2FP.BF16.PACK_AB R14, R201, R249 ;  /* 0x000000f9c90e723e */ /* 0x004fcc00000010ff */
[C---:B------:R-:W-:Y:S01]  /*55d0*/  HMMA.16816.F32.BF16 R52, R8.reuse, R30, RZ ;  /* 0x0000001e0834723c */ /* 0x040fe200000418ff */
[----:B------:R1:W-:Y:S07]  /*55e0*/  MUFU.EX2 R222, R3 ;  /* 0x0000000300de7308 */ /* 0x0003ee0000000800 */
[----:B------:R-:W-:Y:S01]  /*55f0*/  HMMA.16816.F32.BF16 R44, R8, R42, RZ ;  /* 0x0000002a082c723c */ /* 0x000fe200000418ff */
[----:B-1----:R-:W-:-:S04]  /*5600*/  FFMA.FTZ R3, R33, c[0x0][0x2d0], -R0 ;  /* 0x0000b40021037a23 */ /* 0x002fc80000010800 */
        /* <DEDUP_REMOVED lines=12> */
[----:B------:R-:W-:Y:S01]  /*56d0*/  LDSM.16.MT88.4 R20, [R225+0x900] ;  /* 0x00090000e114783b */ /* 0x000fe20000004200 */
[----:B-1----:R-:W-:-:S04]  /*56e0*/  FFMA.FTZ R3, R37, c[0x0][0x2d0], -R6 ;  /* 0x0000b40025037a23 */ /* 0x002fc80000010806 */
[----:B------:R1:W-:Y:S02]  /*56f0*/  MUFU.EX2 R186, R3 ;  /* 0x0000000300ba7308 */ /* 0x0003e40000000800 */
[C---:B------:R-:W-:Y:S08]  /*5700*/  HMMA.16816.F32.BF16 R88, R12.reuse, R16, RZ ;  /* 0x000000100c58723c */ /* 0x040ff000000418ff */
[----:B------:R-:W-:Y:S01]  /*5710*/  HMMA.16816.F32.BF16 R112, R12, R18, RZ ;  /* 0x000000120c70723c */ /* 0x000fe200000418ff */
[----:B-1----:R-:W-:-:S07]  /*5720*/  FFMA.FTZ R3, R38, c[0x0][0x2d0], -R6 ;  /* 0x0000b40026037a23 */ /* 0x002fce0000010806 */
[C---:B------:R-:W-:Y:S01]  /*5730*/  HMMA.16816.F32.BF16 R16, R12.reuse, R40, RZ ;  /* 0x000000280c10723c */ /* 0x040fe200000418ff */
[----:B------:R1:W2:Y:S07]  /*5740*/  MUFU.EX2 R84, R3 ;  /* 0x0000000300547308 */ /* 0x0002ae0000000800 */
[C---:B------:R-:W-:Y:S08]  /*5750*/  HMMA.16816.F32.BF16 R124, R12.reuse, R30, RZ ;  /* 0x0000001e0c7c723c */ /* 0x040ff000000418ff */
[----:B------:R-:W-:Y:S01]  /*5760*/  HMMA.16816.F32.BF16 R108, R12, R42, RZ ;  /* 0x0000002a0c6c723c */ /* 0x000fe200000418ff */
[----:B-1----:R-:W-:-:S02]  /*5770*/  FFMA.FTZ R3, R39, c[0x0][0x2d0], -R6 ;  /* 0x0000b40027037a23 */ /* 0x002fc40000010806 */
[----:B------:R-:W1:Y:S02]  /*5780*/  LDSM.16.MT88.4 R36, [R227+0x900] ;  /* 0x00090000e324783b */ /* 0x000e640000004200 */
[----:B------:R3:W4:Y:S02]  /*5790*/  MUFU.EX2 R200, R3 ;  /* 0x0000000300c87308 */ /* 0x0007240000000800 */
[----:B---3--:R-:W-:Y:S02]  /*57a0*/  FFMA.FTZ R3, R68, c[0x0][0x2d0], -R5 ;  /* 0x0000b40044037a23 */ /* 0x008fe40000010805 */
[----:B------:R-:W-:-:S04]  /*57b0*/  IMAD.MOV.U32 R68, RZ, RZ, R105 ;  /* 0x000000ffff447224 */ /* 0x000fc800078e0069 */
[----:B------:R3:W-:Y:S02]  /*57c0*/  MUFU.EX2 R106, R3 ;  /* 0x00000003006a7308 */ /* 0x0007e40000000800 */
[--C-:B---3--:R-:W-:Y:S01]  /*57d0*/  FFMA.FTZ R3, R69, c[0x0][0x2d0], -R5.reuse ;  /* 0x0000b40045037a23 */ /* 0x108fe20000010805 */
[----:B--2---:R-:W-:Y:S02]  /*57e0*/  MOV R69, R84 ;  /* 0x0000005400457202 */ /* 0x004fe40000000f00 */
[----:B------:R-:W-:Y:S03]  /*57f0*/  HMMA.16816.F32.BF16 R84, R12, R28, RZ ;  /* 0x0000001c0c54723c */ /* 0x000fe600000418ff */
[----:B------:R2:W-:Y:S01]  /*5800*/  MUFU.EX2 R252, R3 ;  /* 0x0000000300fc7308 */ /* 0x0005e20000000800 */
[----:B----4-:R-:W-:Y:S01]  /*5810*/  F2FP.BF16.PACK_AB R10, R200, R69 ;  /* 0x00000045c80a723e */ /* 0x010fe200000010ff */
[----:B------:R-:W-:Y:S01]  /*5820*/  LDSM.16.MT88.4 R12, [R227+0x1100] ;  /* 0x00110000e30c783b */ /* 0x000fe20000004200 */
[----:B--2---:R-:W-:-:S02]  /*5830*/  FFMA.FTZ R3, R70, c[0x0][0x2d0], -R5 ;  /* 0x0000b40046037a23 */ /* 0x004fc40000010805 */
[----:B------:R-:W-:-:S03]  /*5840*/  IMAD.MOV.U32 R70, RZ, RZ, R104 ;  /* 0x000000ffff467224 */ /* 0x000fc600078e0068 */
[----:B------:R2:W-:Y:S02]  /*5850*/  MUFU.EX2 R194, R3 ;  /* 0x0000000300c27308 */ /* 0x0005e40000000800 */
[----:B--2---:R-:W-:Y:S02]  /*5860*/  FFMA.FTZ R3, R74, c[0x0][0x2d0], -R5 ;  /* 0x0000b4004a037a23 */ /* 0x004fe40000010805 */
[----:B------:R-:W-:-:S04]  /*5870*/  IMAD.MOV.U32 R74, RZ, RZ, R107 ;  /* 0x000000ffff4a7224 */ /* 0x000fc800078e006b */
[----:B------:R2:W3:Y:S01]  /*5880*/  MUFU.EX2 R28, R3 ;  /* 0x00000003001c7308 */ /* 0x0004e20000000800 */
[----:B------:R-:W-:Y:S01]  /*5890*/  F2FP.BF16.PACK_AB R8, R186, R74 ;  /* 0x0000004aba08723e */ /* 0x000fe200000010ff */
[----:B--2---:R-:W-:Y:S01]  /*58a0*/  FFMA.FTZ R3, R75, c[0x0][0x2d0], -R7 ;  /* 0x0000b4004b037a23 */ /* 0x004fe20000010807 */
[----:B---3--:R-:W-:Y:S01]  /*58b0*/  F2FP.BF16.PACK_AB R11, R28, R194 ;  /* 0x000000c21c0b723e */ /* 0x008fe200000010ff */
[----:B------:R-:W-:-:S04]  /*58c0*/  IMAD.MOV.U32 R75, RZ, RZ, R106 ;  /* 0x000000ffff4b7224 */ /* 0x000fc800078e006a */
[----:B------:R2:W-:Y:S01]  /*58d0*/  MUFU.EX2 R218, R3 ;  /* 0x0000000300da7308 */ /* 0x0005e20000000800 */
[----:B------:R-:W-:-:S07]  /*58e0*/  F2FP.BF16.PACK_AB R9, R252, R75 ;  /* 0x0000004bfc09723e */ /* 0x000fce00000010ff */
[----:B-1----:R-:W-:Y:S01]  /*58f0*/  HMMA.16816.F32.BF16 R104, R8, R36, R64 ;  /* 0x000000240868723c */ /* 0x002fe20000041840 */
[----:B--2---:R-:W-:-:S07]  /*5900*/  FFMA.FTZ R3, R96, c[0x0][0x2d0], -R7 ;  /* 0x0000b40060037a23 */ /* 0x004fce0000010807 */
[C---:B------:R-:W-:Y:S01]  /*5910*/  HMMA.16816.F32.BF16 R120, R8.reuse, R24, R80 ;  /* 0x000000180878723c */ /* 0x040fe20000041850 */
[----:B------:R1:W2:Y:S07]  /*5920*/  MUFU.EX2 R217, R3 ;  /* 0x0000000300d97308 */ /* 0x0002ae0000000800 */
[C---:B------:R-:W-:Y:S08]  /*5930*/  HMMA.16816.F32.BF16 R64, R8.reuse, R38, R60 ;  /* 0x000000260840723c */ /* 0x040ff0000004183c */
[----:B------:R-:W-:Y:S01]  /*5940*/  HMMA.16816.F32.BF16 R80, R8, R32, R48 ;  /* 0x000000200850723c */ /* 0x000fe20000041830 */
[----:B-1----:R-:W-:-:S04]  /*5950*/  FFMA.FTZ R3, R97, c[0x0][0x2d0], -R7 ;  /* 0x0000b40061037a23 */ /* 0x002fc80000010807 */
[----:B------:R1:W-:Y:S03]  /*5960*/  MUFU.EX2 R214, R3 ;  /* 0x0000000300d67308 */ /* 0x0003e60000000800 */
[C---:B------:R-:W-:Y:S08]  /*5970*/  HMMA.16816.F32.BF16 R76, R8.reuse, R26, R76 ;  /* 0x0000001a084c723c */ /* 0x040ff0000004184c */
[----:B------:R-:W-:Y:S01]  /*5980*/  HMMA.16816.F32.BF16 R60, R8, R22, R52 ;  /* 0x00000016083c723c */ /* 0x000fe20000041834 */
[----:B-1----:R-:W-:-:S07]  /*5990*/  FFMA.FTZ R3, R98, c[0x0][0x2d0], -R7 ;  /* 0x0000b40062037a23 */ /* 0x002fce0000010807 */
[----:B------:R-:W-:Y:S01]  /*59a0*/  HMMA.16816.F32.BF16 R44, R8, R34, R44 ;  /* 0x00000022082c723c */ /* 0x000fe2000004182c */
[----:B------:R1:W3:Y:S02]  /*59b0*/  MUFU.EX2 R216, R3 ;  /* 0x0000000300d87308 */ /* 0x0002e40000000800 */
[----:B-1----:R-:W-:-:S05]  /*59c0*/  FFMA.FTZ R3, R99, c[0x0][0x2d0], -R0 ;  /* 0x0000b40063037a23 */ /* 0x002fca0000010800 */
[----:B------:R-:W-:Y:S01]  /*59d0*/  HMMA.16816.F32.BF16 R96, R8, R20, R56 ;  /* 0x000000140860723c */ /* 0x000fe20000041838 */
[----:B------:R1:W-:Y:S06]  /*59e0*/  MUFU.EX2 R206, R3 ;  /* 0x0000000300ce7308 */ /* 0x0003ec0000000800 */
[----:B--2---:R-:W-:Y:S02]  /*59f0*/  F2FP.BF16.PACK_AB R8, R217, R218 ;  /* 0x000000dad908723e */ /* 0x004fe400000010ff */
[----:B---3--:R-:W-:Y:S01]  /*5a00*/  F2FP.BF16.PACK_AB R10, R216, R214 ;  /* 0x000000d6d80a723e */ /* 0x008fe200000010ff */
[----:B-1----:R-:W-:-:S02]  /*5a10*/  FFMA.FTZ R3, R116, c[0x0][0x2d0], -R0 ;  /* 0x0000b40074037a23 */ /* 0x002fc40000010800 */
[----:B------:R-:W-:Y:S02]  /*5a20*/  IMAD.MOV.U32 R116, RZ, RZ, R202 ;  /* 0x000000ffff747224 */ /* 0x000fe400078e00ca */
[----:B------:R1:W2:Y:S02]  /*5a30*/  MUFU.EX2 R208, R3 ;  /* 0x0000000300d07308 */ /* 0x0002a40000000800 */
[----:B-1----:R-:W-:Y:S01]  /*5a40*/  FFMA.FTZ R3, R117, c[0x0][0x2d0], -R0 ;  /* 0x0000b40075037a23 */ /* 0x002fe20000010800 */
[----:B--2---:R-:W-:Y:S01]  /*5a50*/  F2FP.BF16.PACK_AB R9, R208, R206 ;  /* 0x000000ced009723e */ /* 0x004fe200000010ff */
[----:B------:R-:W-:-:S04]  /*5a60*/  IMAD.MOV.U32 R117, RZ, RZ, R203 ;  /* 0x000000ffff757224 */ /* 0x000fc800078e00cb */
        /* <DEDUP_REMOVED lines=8> */
[C---:B------:R-:W-:Y:S07]  /*5af0*/  HMMA.16816.F32.BF16 R52, R8.reuse, R36, R88 ;  /* 0x000000240834723c */ /* 0x040fee0000041858 */
[----:B------:R-:W-:Y:S01]  /*5b00*/  IMAD.MOV.U32 R91, RZ, RZ, R28 ;  /* 0x000000ffff5b7224 */ /* 0x000fe200078e001c */
[----:B------:R-:W-:Y:S01]  /*5b10*/  HMMA.16816.F32.BF16 R36, R8, R38, R112 ;  /* 0x000000260824723c */ /* 0x000fe20000041870 */
[----:B------:R-:W2:Y:S01]  /*5b20*/  LDSM.16.MT88.4 R28, [R226+0x1100] ;  /* 0x00110000e21c783b */ /* 0x000ea20000004200 */
[----:B-1----:R-:W-:-:S02]  /*5b30*/  FFMA.FTZ R3, R129, c[0x0][0x2d0], -R6 ;  /* 0x0000b40081037a23 */ /* 0x002fc40000010806 */
[----:B------:R-:W-:-:S03]  /*5b40*/  IMAD.MOV.U32 R129, RZ, RZ, R4 ;  /* 0x000000ffff817224 */ /* 0x000fc600078e0004 */
[----:B------:R-:W-:Y:S01]  /*5b50*/  MOV R114, R195 ;  /* 0x000000c300727202 */ /* 0x000fe20000000f00 */
[----:B------:R1:W-:Y:S01]  /*5b60*/  MUFU.EX2 R204, R3 ;  /* 0x0000000300cc7308 */ /* 0x0003e20000000800 */
[----:B------:R-:W-:Y:S01]  /*5b70*/  IMAD.MOV.U32 R4, RZ, RZ, R205 ;  /* 0x000000ffff047224 */ /* 0x000fe200078e00cd */
[C---:B------:R-:W-:Y:S01]  /*5b80*/  HMMA.16816.F32.BF16 R48, R8.reuse, R24, R92 ;  /* 0x000000180830723c */ /* 0x040fe2000004185c */
[----:B------:R-:W-:Y:S02]  /*5b90*/  IMAD.MOV.U32 R113, RZ, RZ, R197 ;  /* 0x000000ffff717224 */ /* 0x000fe400078e00c5 */
[----:B------:R-:W-:Y:S02]  /*5ba0*/  IMAD.MOV.U32 R115, RZ, RZ, R192 ;  /* 0x000000ffff737224 */ /* 0x000fe400078e00c0 */
[----:B------:R-:W-:Y:S02]  /*5bb0*/  FFMA.FTZ R4, R4, c[0x0][0x2d0], -R7 ;  /* 0x0000b40004047a23 */ /* 0x000fe40000010807 */
[----:B------:R-:W-:Y:S01]  /*5bc0*/  IMAD.MOV.U32 R112, RZ, RZ, R115 ;  /* 0x000000ffff707224 */ /* 0x000fe200078e0073 */
[----:B------:R-:W-:Y:S01]  /*5bd0*/  HMMA.16816.F32.BF16 R92, R8, R32, R16 ;  /* 0x00000020085c723c */ /* 0x000fe20000041810 */
[----:B------:R-:W3:Y:S01]  /*5be0*/  LDSM.16.MT88.4 R16, [R224+0x1100] ;  /* 0x00110000e010783b */ /* 0x000ee20000004200 */
[----:B-1----:R-:W-:-:S02]  /*5bf0*/  FFMA.FTZ R3, R130, c[0x0][0x2d0], -R6 ;  /* 0x0000b40082037a23 */ /* 0x002fc40000010806 */
[----:B------:R-:W-:-:S04]  /*5c00*/  IMAD.MOV.U32 R130, RZ, RZ, R201 ;  /* 0x000000ffff827224 */ /* 0x000fc800078e00c9 */
[----:B------:R-:W-:Y:S01]  /*5c10*/  HMMA.16816.F32.BF16 R84, R8, R20, R84 ;  /* 0x000000140854723c */ /* 0x000fe20000041854 */
[----:B------:R1:W4:Y:S01]  /*5c20*/  MUFU.EX2 R205, R3 ;  /* 0x0000000300cd7308 */ /* 0x0003220000000800 */
[----:B------:R-:W-:Y:S02]  /*5c30*/  IMAD.MOV.U32 R32, RZ, RZ, R194 ;  /* 0x000000ffff207224 */ /* 0x000fe400078e00c2 */
[----:B------:R-:W-:-:S03]  /*5c40*/  IMAD.MOV.U32 R33, RZ, RZ, R189 ;  /* 0x000000ffff217224 */ /* 0x000fc600078e00bd */
[----:B------:R-:W-:Y:S01]  /*5c50*/  IMAD.MOV.U32 R21, RZ, RZ, R68 ;  /* 0x000000ffff157224 */ /* 0x000fe200078e0044 */
[----:B------:R-:W-:Y:S01]  /*5c60*/  HMMA.16816.F32.BF16 R40, R8, R26, R100 ;  /* 0x0000001a0828723c */ /* 0x000fe20000041864 */
[----:B------:R-:W-:Y:S01]  /*5c70*/  IMAD.MOV.U32 R68, RZ, RZ, R193 ;  /* 0x000000ffff447224 */ /* 0x000fe200078e00c1 */
[----:B------:R-:W5:Y:S01]  /*5c80*/  LDSM.16.MT88.4 R24, [R225+0x1100] ;  /* 0x00110000e118783b */ /* 0x000f620000004200 */
[----:B------:R-:W-:-:S05]  /*5c90*/  MOV R20, R188 ;  /* 0x000000bc00147202 */ /* 0x000fca0000000f00 */
[C---:B------:R-:W-:Y:S01]  /*5ca0*/  HMMA.16816.F32.BF16 R56, R8.reuse, R22, R124 ;  /* 0x000000160838723c */ /* 0x040fe2000004187c */
[----:B-1----:R-:W-:Y:S02]  /*5cb0*/  FFMA.FTZ R3, R131, c[0x0][0x2d0], -R6 ;  /* 0x0000b40083037a23 */ /* 0x002fe40000010806 */
[----:B------:R-:W-:Y:S02]  /*5cc0*/  IMAD.MOV.U32 R131, RZ, RZ, R200 ;  /* 0x000000ffff837224 */ /* 0x000fe400078e00c8 */
[----:B------:R1:W-:Y:S02]  /*5cd0*/  MUFU.EX2 R203, R3 ;  /* 0x0000000300cb7308 */ /* 0x0003e40000000800 */
[----:B------:R-:W-:Y:S01]  /*5ce0*/  IMAD.MOV.U32 R126, RZ, RZ, R130 ;  /* 0x000000ffff7e7224 */ /* 0x000fe200078e0082 */
[----:B------:R-:W-:Y:S01]  /*5cf0*/  MOV R127, R91 ;  /* 0x0000005b007f7202 */ /* 0x000fe20000000f00 */
[----:B------:R-:W-:Y:S01]  /*5d00*/  IMAD.MOV.U32 R130, RZ, RZ, R128 ;  /* 0x000000ffff827224 */ /* 0x000fe200078e0080 */
[----:B------:R-:W-:Y:S01]  /*5d10*/  HMMA.16816.F32.BF16 R88, R8, R34, R108 ;  /* 0x000000220858723c */ /* 0x000fe2000004186c */
[----:B------:R-:W-:-:S02]  /*5d20*/  IMAD.MOV.U32 R128, RZ, RZ, R190 ;  /* 0x000000ffff807224 */ /* 0x000fc400078e00be */
[----:B------:R-:W-:Y:S02]  /*5d30*/  IMAD.MOV.U32 R125, RZ, RZ, R114 ;  /* 0x000000ffff7d7224 */ /* 0x000fe400078e0072 */
[----:B------:R-:W-:Y:S02]  /*5d40*/  IMAD.MOV.U32 R114, RZ, RZ, R33 ;  /* 0x000000ffff727224 */ /* 0x000fe400078e0021 */
[----:B----4-:R-:W-:Y:S01]  /*5d50*/  F2FP.BF16.PACK_AB R8, R205, R204 ;  /* 0x000000cccd08723e */ /* 0x010fe200000010ff */
[----:B------:R-:W-:Y:S02]  /*5d60*/  IMAD.MOV.U32 R33, RZ, RZ, R21 ;  /* 0x000000ffff217224 */ /* 0x000fe400078e0015 */
[----:B------:R-:W-:Y:S02]  /*5d70*/  IMAD.MOV.U32 R124, RZ, RZ, R114 ;  /* 0x000000ffff7c7224 */ /* 0x000fe400078e0072 */
[----:B-1----:R-:W-:Y:S02]  /*5d80*/  FFMA.FTZ R3, R132, c[0x0][0x2d0], -R6 ;  /* 0x0000b40084037a23 */ /* 0x002fe40000010806 */
[----:B------:R-:W-:-:S02]  /*5d90*/  IMAD.MOV.U32 R132, RZ, RZ, R69 ;  /* 0x000000ffff847224 */ /* 0x000fc400078e0045 */
[----:B------:R1:W4:Y:S01]  /*5da0*/  MUFU.EX2 R202, R3 ;  /* 0x0000000300ca7308 */ /* 0x0003220000000800 */
[----:B------:R-:W-:Y:S02]  /*5db0*/  IMAD.MOV.U32 R69, RZ, RZ, R187 ;  /* 0x000000ffff457224 */ /* 0x000fe400078e00bb */
[----:B------:R-:W-:Y:S02]  /*5dc0*/  IMAD.MOV.U32 R114, RZ, RZ, R33 ;  /* 0x000000ffff727224 */ /* 0x000fe400078e0021 */
[----:B-1----:R-:W-:Y:S01]  /*5dd0*/  FFMA.FTZ R3, R133, c[0x0][0x2d0], -R5 ;  /* 0x0000b40085037a23 */ /* 0x002fe20000010805 */
[----:B----4-:R-:W-:Y:S01]  /*5de0*/  F2FP.BF16.PACK_AB R10, R202, R203 ;  /* 0x000000cbca0a723e */ /* 0x010fe200000010ff */
[----:B------:R-:W-:Y:S02]  /*5df0*/  IMAD.MOV.U32 R133, RZ, RZ, R191 ;  /* 0x000000ffff857224 */ /* 0x000fe400078e00bf */
[----:B------:R1:W-:Y:S02]  /*5e00*/  MUFU.EX2 R201, R3 ;  /* 0x0000000300c97308 */ /* 0x0003e40000000800 */
[----:B------:R-:W-:-:S02]  /*5e10*/  IMAD.MOV.U32 R115, RZ, RZ, R133 ;  /* 0x000000ffff737224 */ /* 0x000fc400078e0085 */
[----:B------:R-:W-:Y:S02]  /*5e20*/  IMAD.MOV.U32 R133, RZ, RZ, R132 ;  /* 0x000000ffff857224 */ /* 0x000fe400078e0084 */
[----:B-1----:R-:W-:Y:S02]  /*5e30*/  FFMA.FTZ R3, R134, c[0x0][0x2d0], -R5 ;  /* 0x0000b40086037a23 */ /* 0x002fe40000010805 */
[----:B------:R-:W-:Y:S02]  /*5e40*/  IMAD.MOV.U32 R134, RZ, RZ, R199 ;  /* 0x000000ffff867224 */ /* 0x000fe400078e00c7 */
[----:B------:R1:W4:Y:S02]  /*5e50*/  MUFU.EX2 R200, R3 ;  /* 0x0000000300c87308 */ /* 0x0003240000000800 */
[----:B-1----:R-:W-:Y:S01]  /*5e60*/  FFMA.FTZ R3, R135, c[0x0][0x2d0], -R5 ;  /* 0x0000b40087037a23 */ /* 0x002fe20000010805 */
[----:B----4-:R-:W-:Y:S01]  /*5e70*/  F2FP.BF16.PACK_AB R9, R200, R201 ;  /* 0x000000c9c809723e */ /* 0x010fe200000010ff */
[----:B------:R-:W-:-:S04]  /*5e80*/  IMAD.MOV.U32 R135, RZ, RZ, R198 ;  /* 0x000000ffff877224 */ /* 0x000fc800078e00c6 */
[----:B------:R1:W-:Y:S02]  /*5e90*/  MUFU.EX2 R199, R3 ;  /* 0x0000000300c77308 */ /* 0x0003e40000000800 */
[----:B-1----:R-:W-:Y:S02]  /*5ea0*/  FFMA.FTZ R3, R136, c[0x0][0x2d0], -R5 ;  /* 0x0000b40088037a23 */ /* 0x002fe40000010805 */
[----:B------:R-:W-:-:S04]  /*5eb0*/  IMAD.MOV.U32 R136, RZ, RZ, R131 ;  /* 0x000000ffff887224 */ /* 0x000fc800078e0083 */
[----:B------:R-:W1:Y:S01]  /*5ec0*/  MUFU.EX2 R198, R3 ;  /* 0x0000000300c67308 */ /* 0x000e620000000800 */
[----:B------:R-:W-:Y:S02]  /*5ed0*/  IMAD.MOV.U32 R131, RZ, RZ, R70 ;  /* 0x000000ffff837224 */ /* 0x000fe400078e0046 */
[----:B------:R-:W-:Y:S02]  /*5ee0*/  IMAD.MOV.U32 R70, RZ, RZ, R196 ;  /* 0x000000ffff467224 */ /* 0x000fe400078e00c4 */
[----:B------:R-:W-:Y:S02]  /*5ef0*/  IMAD.MOV.U32 R132, RZ, RZ, R131 ;  /* 0x000000ffff847224 */ /* 0x000fe400078e0083 */
[----:B------:R-:W-:Y:S02]  /*5f00*/  IMAD.MOV.U32 R131, RZ, RZ, R130 ;  /* 0x000000ffff837224 */ /* 0x000fe400078e0082 */
[----:B------:R-:W-:Y:S02]  /*5f10*/  IMAD.MOV.U32 R130, RZ, RZ, R129 ;  /* 0x000000ffff827224 */ /* 0x000fe400078e0081 */
[----:B------:R-:W-:-:S02]  /*5f20*/  IMAD.MOV.U32 R129, RZ, RZ, R118 ;  /* 0x000000ffff817224 */ /* 0x000fc400078e0076 */
[----:B------:R-:W-:Y:S01]  /*5f30*/  IMAD.MOV.U32 R118, RZ, RZ, R117 ;  /* 0x000000ffff767224 */ /* 0x000fe200078e0075 */
[----:B------:R-:W-:Y:S01]  /*5f40*/  MOV R117, R186 ;  /* 0x000000ba00757202 */ /* 0x000fe20000000f00 */
[----:B------:R-:W-:Y:S01]  /*5f50*/  IMAD.MOV.U32 R33, RZ, RZ, R132 ;  /* 0x000000ffff217224 */ /* 0x000fe200078e0084 */
[----:B-1----:R-:W-:Y:S01]  /*5f60*/  F2FP.BF16.PACK_AB R11, R198, R199 ;  /* 0x000000c7c60b723e */ /* 0x002fe200000010ff */
[----:B------:R-:W-:Y:S02]  /*5f70*/  FFMA.FTZ R3, R137, c[0x0][0x2d0], -R7 ;  /* 0x0000b40089037a23 */ /* 0x000fe40000010807 */
[----:B------:R-:W-:Y:S01]  /*5f80*/  IMAD.MOV.U32 R132, RZ, RZ, R130 ;  /* 0x000000ffff847224 */ /* 0x000fe200078e0082 */
[----:B------:R-:W-:Y:S01]  /*5f90*/  MOV R130, R118 ;  /* 0x0000007600827202 */ /* 0x000fe20000000f00 */
[----:B------:R1:W4:Y:S01]  /*5fa0*/  MUFU.EX2 R197, R3 ;  /* 0x0000000300c57308 */ /* 0x0003220000000800 */
[----:B------:R-:W-:Y:S01]  /*5fb0*/  IMAD.MOV.U32 R137, RZ, RZ, R112 ;  /* 0x000000ffff897224 */ /* 0x000fe200078e0070 */
[----:B--2---:R-:W-:Y:S01]  /*5fc0*/  HMMA.16816.F32.BF16 R100, R8, R28, R80 ;  /* 0x0000001c0864723c */ /* 0x004fe20000041850 */
[----:B------:R-:W-:-:S05]  /*5fd0*/  MOV R112, R115 ;  /* 0x0000007300707202 */ /* 0x000fca0000000f00 */
[----:B------:R-:W-:Y:S02]  /*5fe0*/  IMAD.MOV.U32 R110, RZ, RZ, R112 ;  /* 0x000000ffff6e7224 */ /* 0x000fe400078e0070 */
[----:B---3--:R-:W-:Y:S01]  /*5ff0*/  HMMA.16816.F32.BF16 R80, R8, R18, R76 ;  /* 0x000000120850723c */ /* 0x008fe2000004184c */
[----:B-1----:R-:W-:-:S07]  /*6000*/  FFMA.FTZ R3, R138, c[0x0][0x2d0], -R7 ;  /* 0x0000b4008a037a23 */ /* 0x002fce0000010807 */
[C---:B------:R-:W-:Y:S01]  /*6010*/  HMMA.16816.F32.BF16 R76, R8.reuse, R14, R64 ;  /* 0x0000000e084c723c */ /* 0x040fe20000041840 */
[----:B------:R-:W-:Y:S01]  /*6020*/  IMAD.MOV.U32 R138, RZ, RZ, R128 ;  /* 0x000000ffff8a7224 */ /* 0x000fe200078e0080 */
[----:B------:R1:W-:Y:S06]  /*6030*/  MUFU.EX2 R196, R3 ;  /* 0x0000000300c47308 */ /* 0x0003ec0000000800 */
[C---:B-----5:R-:W-:Y:S08]  /*6040*/  HMMA.16816.F32.BF16 R64, R8.reuse, R26, R60 ;  /* 0x0000001a0840723c */ /* 0x060ff0000004183c */
[----:B------:R-:W-:Y:S01]  /*6050*/  HMMA.16816.F32.BF16 R120, R8, R16, R120 ;  /* 0x000000100878723c */ /* 0x000fe20000041878 */
[----:B-1----:R-:W-:-:S04]  /*6060*/  FFMA.FTZ R3, R139, c[0x0][0x2d0], -R7 ;  /* 0x0000b4008b037a23 */ /* 0x002fc80000010807 */
[----:B------:R1:W2:Y:S03]  /*6070*/  MUFU.EX2 R195, R3 ;  /* 0x0000000300c37308 */ /* 0x0002a60000000800 */
[C---:B------:R-:W-:Y:S08]  /*6080*/  HMMA.16816.F32.BF16 R104, R8.reuse, R12, R104 ;  /* 0x0000000c0868723c */ /* 0x040ff00000041868 */
[----:B------:R-:W-:Y:S01]  /*6090*/  HMMA.16816.F32.BF16 R96, R8, R24, R96 ;  /* 0x000000180860723c */ /* 0x000fe20000041860 */
[----:B-1----:R-:W-:-:S07]  /*60a0*/  FFMA.FTZ R3, R140, c[0x0][0x2d0], -R7 ;  /* 0x0000b4008c037a23 */ /* 0x002fce0000010807 */
[----:B------:R-:W-:Y:S01]  /*60b0*/  HMMA.16816.F32.BF16 R60, R8, R30, R44 ;  /* 0x0000001e083c723c */ /* 0x000fe2000004182c */
[----:B------:R1:W-:Y:S06]  /*60c0*/  MUFU.EX2 R194, R3 ;  /* 0x0000000300c27308 */ /* 0x0003ec0000000800 */
[----:B----4-:R-:W-:Y:S02]  /*60d0*/  F2FP.BF16.PACK_AB R8, R197, R209 ;  /* 0x000000d1c508723e */ /* 0x010fe400000010ff */
[----:B--2---:R-:W-:Y:S01]  /*60e0*/  F2FP.BF16.PACK_AB R10, R195, R196 ;  /* 0x000000c4c30a723e */ /* 0x004fe200000010ff */
[----:B-1----:R-:W-:-:S04]  /*60f0*/  FFMA.FTZ R3, R141, c[0x0][0x2d0], -R0 ;  /* 0x0000b4008d037a23 */ /* 0x002fc80000010800 */
[----:B------:R1:W-:Y:S02]  /*6100*/  MUFU.EX2 R193, R3 ;  /* 0x0000000300c17308 */ /* 0x0003e40000000800 */
[----:B-1----:R-:W-:-:S06]  /*6110*/  FFMA.FTZ R3, R142, c[0x0][0x2d0], -R0 ;  /* 0x0000b4008e037a23 */ /* 0x002fcc0000010800 */
[----:B------:R1:W2:Y:S02]  /*6120*/  MUFU.EX2 R192, R3 ;  /* 0x0000000300c07308 */ /* 0x0002a40000000800 */
[----:B-1----:R-:W-:Y:S01]  /*6130*/  FFMA.FTZ R3, R143, c[0x0][0x2d0], -R0 ;  /* 0x0000b4008f037a23 */ /* 0x002fe20000010800 */
[----:B--2---:R-:W-:-:S05]  /*6140*/  F2FP.BF16.PACK_AB R9, R192, R193 ;  /* 0x000000c1c009723e */ /* 0x004fca00000010ff */
[----:B------:R1:W-:Y:S02]  /*6150*/  MUFU.EX2 R191, R3 ;  /* 0x0000000300bf7308 */ /* 0x0003e40000000800 */
[----:B-1----:R-:W-:-:S06]  /*6160*/  FFMA.FTZ R3, R144, c[0x0][0x2d0], -R0 ;  /* 0x0000b40090037a23 */ /* 0x002fcc0000010800 */
[----:B------:R1:W2:Y:S02]  /*6170*/  MUFU.EX2 R189, R3 ;  /* 0x0000000300bd7308 */ /* 0x0002a40000000800 */
[----:B-1----:R-:W-:Y:S01]  /*6180*/  FFMA.FTZ R3, R145, c[0x0][0x2d0], -R7 ;  /* 0x0000b40091037a23 */ /* 0x002fe20000010807 */
[----:B--2---:R-:W-:-:S05]  /*6190*/  F2FP.BF16.PACK_AB R11, R189, R191 ;  /* 0x000000bfbd0b723e */ /* 0x004fca00000010ff */
[----:B------:R1:W-:Y:S02]  /*61a0*/  MUFU.EX2 R190, R3 ;  /* 0x0000000300be7308 */ /* 0x0003e40000000800 */
[C---:B------:R-:W-:Y:S08]  /*61b0*/  HMMA.16816.F32.BF16 R36, R8.reuse, R14, R36 ;  /* 0x0000000e0824723c */ /* 0x040ff00000041824 */
[----:B------:R-:W-:Y:S01]  /*61c0*/  HMMA.16816.F32.BF16 R44, R8, R18, R40 ;  /* 0x00000012082c723c */ /* 0x000fe20000041828 */
[----:B-1----:R-:W-:-:S04]  /*61d0*/  FFMA.FTZ R3, R146, c[0x0][0x2d0], -R7 ;  /* 0x0000b40092037a23 */ /* 0x002fc80000010807 */
[----:B------:R1:W-:Y:S03]  /*61e0*/  MUFU.EX2 R188, R3 ;  /* 0x0000000300bc7308 */ /* 0x0003e60000000800 */
[C---:B------:R-:W-:Y:S01]  /*61f0*/  HMMA.16816.F32.BF16 R48, R8.reuse, R16, R48 ;  /* 0x000000100830723c */ /* 0x040fe20000041830 */
[----:B------:R-:W-:Y:S07]  /*6200*/  LDSM.16.MT88.4 R16, [R224+0x1900] ;  /* 0x00190000e010783b */ /* 0x000fee0000004200 */
[----:B------:R-:W-:Y:S01]  /*6210*/  HMMA.16816.F32.BF16 R40, R8, R24, R84 ;  /* 0x000000180828723c */ /* 0x000fe20000041854 */
[----:B-1----:R-:W-:-:S07]  /*6220*/  FFMA.FTZ R3, R147, c[0x0][0x2d0], -R6 ;  /* 0x0000b40093037a23 */ /* 0x002fce0000010806 */
[C---:B------:R-:W-:Y:S01]  /*6230*/  HMMA.16816.F32.BF16 R56, R8.reuse, R26, R56 ;  /* 0x0000001a0838723c */ /* 0x040fe20000041838 */
[----:B------:R-:W-:Y:S01]  /*6240*/  IMAD.MOV.U32 R87, RZ, RZ, R33 ;  /* 0x000000ffff577224 */ /* 0x000fe200078e0021 */
[----:B------:R-:W-:Y:S01]  /*6250*/  LDSM.16.MT88.4 R24, [R225+0x1900] ;  /* 0x00190000e118783b */ /* 0x000fe20000004200 */
[----:B------:R1:W-:Y:S05]  /*6260*/  MUFU.EX2 R187, R3 ;  /* 0x0000000300bb7308 */ /* 0x0003ea0000000800 */
[C---:B------:R-:W-:Y:S08]  /*6270*/  HMMA.16816.F32.BF16 R92, R8.reuse, R28, R92 ;  /* 0x0000001c085c723c */ /* 0x040ff0000004185c */
[----:B------:R-:W-:Y:S01]  /*6280*/  HMMA.16816.F32.BF16 R88, R8, R30, R88 ;  /* 0x0000001e0858723c */ /* 0x000fe20000041858 */
[----:B------:R-:W-:Y:S01]  /*6290*/  LDSM.16.MT88.4 R28, [R226+0x2100] ;  /* 0x00210000e21c783b */ /* 0x000fe20000004200 */
[----:B-1----:R-:W-:-:S02]  /*62a0*/  FFMA.FTZ R3, R148, c[0x0][0x2d0], -R6 ;  /* 0x0000b40094037a23 */ /* 0x002fc40000010806 */
[----:B------:R-:W-:Y:S02]  /*62b0*/  IMAD.MOV.U32 R148, RZ, RZ, R113 ;  /* 0x000000ffff947224 */ /* 0x000fe400078e0071 */
[----:B------:R-:W1:Y:S01]  /*62c0*/  MUFU.EX2 R186, R3 ;  /* 0x0000000300ba7308 */ /* 0x000e620000000800 */
[----:B------:R-:W-:Y:S01]  /*62d0*/  IMAD.MOV.U32 R113, RZ, RZ, R32 ;  /* 0x000000ffff717224 */ /* 0x000fe200078e0020 */
[----:B------:R-:W-:Y:S02]  /*62e0*/  MOV R32, R20 ;  /* 0x0000001400207202 */ /* 0x000fe40000000f00 */
[----:B------:R-:W-:Y:S01]  /*62f0*/  HMMA.16816.F32.BF16 R20, R8, R12, R52 ;  /* 0x0000000c0814723c */ /* 0x000fe20000041834 */
[----:B------:R-:W2:Y:S06]  /*6300*/  LDSM.16.MT88.4 R12, [R227+0x1900] ;  /* 0x00190000e30c783b */ /* 0x000eac0000004200 */
[----:B------:R-:W-:-:S02]  /*6310*/  IMAD.MOV.U32 R55, RZ, RZ, R124 ;  /* 0x000000ffff377224 */ /* 0x000fc400078e007c */
[----:B------:R-:W-:Y:S02]  /*6320*/  IMAD.MOV.U32 R52, RZ, RZ, R132 ;  /* 0x000000ffff347224 */ /* 0x000fe400078e0084 */
[----:B------:R-:W-:Y:S01]  /*6330*/  IMAD.MOV.U32 R132, RZ, RZ, R130 ;  /* 0x000000ffff847224 */ /* 0x000fe200078e0082 */
[----:B-1----:R-:W-:Y:S01]  /*6340*/  F2FP.BF16.PACK_AB R8, R186, R187 ;  /* 0x000000bbba08723e */ /* 0x002fe200000010ff */
[--C-:B------:R-:W-:Y:S02]  /*6350*/  FFMA.FTZ R3, R149, c[0x0][0x2d0], -R6.reuse ;  /* 0x0000b40095037a23 */ /* 0x100fe40000010806 */
[----:B------:R-:W-:Y:S02]  /*6360*/  IMAD.MOV.U32 R149, RZ, RZ, R185 ;  /* 0x000000ffff957224 */ /* 0x000fe400078e00b9 */
[----:B------:R1:W-:Y:S02]  /*6370*/  MUFU.EX2 R185, R3 ;  /* 0x0000000300b97308 */ /* 0x0003e40000000800 */
[----:B-1----:R-:W-:-:S02]  /*6380*/  FFMA.FTZ R3, R150, c[0x0][0x2d0], -R6 ;  /* 0x0000b40096037a23 */ /* 0x002fc40000010806 */
[----:B------:R-:W-:Y:S02]  /*6390*/  IMAD.MOV.U32 R150, RZ, RZ, R116 ;  /* 0x000000ffff967224 */ /* 0x000fe400078e0074 */
[----:B------:R-:W-:Y:S02]  /*63a0*/  IMAD.MOV.U32 R116, RZ, RZ, R184 ;  /* 0x000000ffff747224 */ /* 0x000fe400078e00b8 */
[----:B------:R1:W3:Y:S02]  /*63b0*/  MUFU.EX2 R184, R3 ;  /* 0x0000000300b87308 */ /* 0x0002e40000000800 */
[----:B-1----:R-:W-:Y:S01]  /*63c0*/  FFMA.FTZ R3, R151, c[0x0][0x2d0], -R5 ;  /* 0x0000b40097037a23 */ /* 0x002fe20000010805 */
[----:B---3--:R-:W-:Y:S01]  /*63d0*/  F2FP.BF16.PACK_AB R10, R184, R185 ;  /* 0x000000b9b80a723e */ /* 0x008fe200000010ff */
[----:B------:R-:W-:Y:S02]  /*63e0*/  IMAD.MOV.U32 R151, RZ, RZ, R125 ;  /* 0x000000ffff977224 */ /* 0x000fe400078e007d */
[----:B------:R-:W-:-:S02]  /*63f0*/  IMAD.MOV.U32 R125, RZ, RZ, R113 ;  /* 0x000000ffff7d7224 */ /* 0x000fc400078e0071 */
[----:B------:R1:W-:Y:S01]  /*6400*/  MUFU.EX2 R118, R3 ;  /* 0x0000000300767308 */ /* 0x0003e20000000800 */
[----:B------:R-:W-:Y:S02]  /*6410*/  IMAD.MOV.U32 R113, RZ, RZ, R32 ;  /* 0x000000ffff717224 */ /* 0x000fe400078e0020 */
[----:B------:R-:W-:Y:S02]  /*6420*/  IMAD.MOV.U32 R32, RZ, RZ, R133 ;  /* 0x000000ffff207224 */ /* 0x000fe400078e0085 */
[----:B------:R-:W-:Y:S02]  /*6430*/  IMAD.MOV.U32 R133, RZ, RZ, R131 ;  /* 0x000000ffff857224 */ /* 0x000fe400078e0083 */
[----:B------:R-:W-:Y:S01]  /*6440*/  IMAD.MOV.U32 R131, RZ, RZ, R129 ;  /* 0x000000ffff837224 */ /* 0x000fe200078e0081 */
[----:B------:R-:W-:Y:S01]  /*6450*/  MOV R124, R32 ;  /* 0x00000020007c7202 */ /* 0x000fe20000000f00 */
[----:B------:R-:W-:Y:S01]  /*6460*/  IMAD.MOV.U32 R129, RZ, RZ, R117 ;  /* 0x000000ffff817224 */ /* 0x000fe200078e0075 */
[----:B------:R-:W3:Y:S01]  /*6470*/  LDSM.16.MT88.4 R32, [R226+0x1900] ;  /* 0x00190000e220783b */ /* 0x000ee20000004200 */
[----:B------:R-:W-:-:S02]  /*6480*/  IMAD.MOV.U32 R54, RZ, RZ, R113 ;  /* 0x000000ffff367224 */ /* 0x000fc400078e0071 */
[----:B------:R-:W-:Y:S02]  /*6490*/  IMAD.MOV.U32 R53, RZ, RZ, R131 ;  /* 0x000000ffff357224 */ /* 0x000fe400078e0083 */
[----:B------:R-:W-:Y:S02]  /*64a0*/  IMAD.MOV.U32 R139, RZ, RZ, R129 ;  /* 0x000000ffff8b7224 */ /* 0x000fe400078e0081 */
[----:B-1----:R-:W-:Y:S01]  /*64b0*/  FFMA.FTZ R3, R152, c[0x0][0x2d0], -R5 ;  /* 0x0000b40098037a23 */ /* 0x002fe20000010805 */
[----:B------:R-:W-:-:S03]  /*64c0*/  MOV R152, R52 ;  /* 0x0000003400987202 */ /* 0x000fc60000000f00 */
[----:B------:R1:W4:Y:S02]  /*64d0*/  MUFU.EX2 R117, R3 ;  /* 0x0000000300757308 */ /* 0x0003240000000800 */
[----:B-1----:R-:W-:Y:S01]  /*64e0*/  FFMA.FTZ R3, R153, c[0x0][0x2d0], -R5 ;  /* 0x0000b40099037a23 */ /* 0x002fe20000010805 */
[----:B----4-:R-:W-:Y:S01]  /*64f0*/  F2FP.BF16.PACK_AB R9, R117, R118 ;  /* 0x000000767509723e */ /* 0x010fe200000010ff */
[----:B------:R-:W-:-:S04]  /*6500*/  IMAD.MOV.U32 R153, RZ, RZ, R53 ;  /* 0x000000ffff997224 */ /* 0x000fc800078e0035 */
[----:B------:R1:W-:Y:S02]  /*6510*/  MUFU.EX2 R115, R3 ;  /* 0x0000000300737308 */ /* 0x0003e40000000800 */
[----:B-1----:R-:W-:Y:S02]  /*6520*/  FFMA.FTZ R3, R154, c[0x0][0x2d0], -R5 ;  /* 0x0000b4009a037a23 */ /* 0x002fe40000010805 */
[----:B------:R-:W-:-:S04]  /*6530*/  IMAD.MOV.U32 R154, RZ, RZ, R116 ;  /* 0x000000ffff9a7224 */ /* 0x000fc800078e0074 */
[----:B------:R1:W4:Y:S02]  /*6540*/  MUFU.EX2 R116, R3 ;  /* 0x0000000300747308 */ /* 0x0003240000000800 */
[----:B-1----:R-:W-:Y:S01]  /*6550*/  FFMA.FTZ R3, R155, c[0x0][0x2d0], -R7 ;  /* 0x0000b4009b037a23 */ /* 0x002fe20000010807 */
[----:B----4-:R-:W-:Y:S01]  /*6560*/  F2FP.BF16.PACK_AB R11, R116, R115 ;  /* 0x00000073740b723e */ /* 0x010fe200000010ff */
[----:B------:R-:W-:Y:S02]  /*6570*/  IMAD.MOV.U32 R155, RZ, RZ, R137 ;  /* 0x000000ffff9b7224 */ /* 0x000fe400078e0089 */
[----:B------:R-:W-:Y:S02]  /*6580*/  IMAD.MOV.U32 R137, RZ, RZ, R114 ;  /* 0x000000ffff897224 */ /* 0x000fe400078e0072 */
[----:B------:R1:W-:Y:S02]  /*6590*/  MUFU.EX2 R114, R3 ;  /* 0x0000000300727308 */ /* 0x0003e40000000800 */
[C---:B--2---:R-:W-:Y:S08]  /*65a0*/  HMMA.16816.F32.BF16 R140, R8.reuse, R12, R104 ;  /* 0x0000000c088c723c */ /* 0x044ff00000041868 */
[----:B------:R-:W-:Y:S01]  /*65b0*/  HMMA.16816.F32.BF16 R128, R8, R18, R80 ;  /* 0x000000120880723c */ /* 0x000fe20000041850 */
[----:B-1----:R-:W-:-:S07]  /*65c0*/  FFMA.FTZ R3, R156, c[0x0][0x2d0], -R7 ;  /* 0x0000b4009c037a23 */ /* 0x002fce0000010807 */
[C---:B---3--:R-:W-:Y:S01]  /*65d0*/  HMMA.16816.F32.BF16 R80, R8.reuse, R32, R100 ;  /* 0x000000200850723c */ /* 0x048fe20000041864 */
[----:B------:R1:W-:Y:S07]  /*65e0*/  MUFU.EX2 R113, R3 ;  /* 0x0000000300717308 */ /* 0x0003ee0000000800 */
[C---:B------:R-:W-:Y:S08]  /*65f0*/  HMMA.16816.F32.BF16 R144, R8.reuse, R14, R76 ;  /* 0x0000000e0890723c */ /* 0x040ff0000004184c */
[----:B------:R-:W-:Y:S01]  /*6600*/  HMMA.16816.F32.BF16 R120, R8, R16, R120 ;  /* 0x000000100878723c */ /* 0x000fe20000041878 */
[----:B-1----:R-:W-:-:S04]  /*6610*/  FFMA.FTZ R3, R157, c[0x0][0x2d0], -R7 ;  /* 0x0000b4009d037a23 */ /* 0x002fc80000010807 */
[----:B------:R1:W-:Y:S03]  /*6620*/  MUFU.EX2 R112, R3 ;  /* 0x0000000300707308 */ /* 0x0003e60000000800 */
[----:B------:R-:W-:Y:S01]  /*6630*/  HMMA.16816.F32.BF16 R76, R8, R34, R60 ;  /* 0x00000022084c723c */ /* 0x000fe2000004183c */
[----:B-1----:R-:W-:-:S04]  /*6640*/  FFMA.FTZ R3, R158, c[0x0][0x2d0], -R7 ;  /* 0x0000b4009e037a23 */ /* 0x002fc80000010807 */
[----:B------:R1:W-:Y:S02]  /*6650*/  MUFU.EX2 R111, R3 ;  /* 0x00000003006f7308 */ /* 0x0003e40000000800 */
[--C-:B-1----:R-:W-:Y:S02]  /*6660*/  FFMA.FTZ R3, R159, c[0x0][0x2d0], -R0.reuse ;  /* 0x0000b4009f037a23 */ /* 0x102fe40000010800 */
[----:B------:R-:W-:Y:S04]  /*6670*/  HMMA.16816.F32.BF16 R156, R8, R24, R96 ;  /* 0x00000018089c723c */ /* 0x000fe80000041860 */
[----:B------:R1:W-:Y:S02]  /*6680*/  MUFU.EX2 R109, R3 ;  /* 0x00000003006d7308 */ /* 0x0003e40000000800 */
[----:B-1----:R-:W-:-:S02]  /*6690*/  FFMA.FTZ R3, R160, c[0x0][0x2d0], -R0 ;  /* 0x0000b400a0037a23 */ /* 0x002fc40000010800 */
[----:B------:R-:W-:-:S04]  /*66a0*/  IMAD.MOV.U32 R160, RZ, RZ, R70 ;  /* 0x000000ffffa07224 */ /* 0x000fc800078e0046 */
[----:B------:R1:W2:Y:S02]  /*66b0*/  MUFU.EX2 R108, R3 ;  /* 0x00000003006c7308 */ /* 0x0002a40000000800 */
[----:B-1----:R-:W-:Y:S02]  /*66c0*/  FFMA.FTZ R3, R162, c[0x0][0x2d0], -R0 ;  /* 0x0000b400a2037a23 */ /* 0x002fe40000010800 */
[----:B------:R-:W-:-:S04]  /*66d0*/  IMAD.MOV.U32 R162, RZ, RZ, R87 ;  /* 0x000000ffffa27224 */ /* 0x000fc800078e0057 */
[----:B------:R1:W-:Y:S01]  /*66e0*/  MUFU.EX2 R107, R3 ;  /* 0x00000003006b7308 */ /* 0x0003e20000000800 */
[----:B------:R-:W-:Y:S07]  /*66f0*/  HMMA.16816.F32.BF16 R84, R8, R26, R64 ;  /* 0x0000001a0854723c */ /* 0x000fee0000041840 */
[----:B------:R-:W-:Y:S02]  /*6700*/  F2FP.BF16.PACK_AB R8, R190, R194 ;  /* 0x000000c2be08723e */ /* 0x000fe400000010ff */
[----:B--2---:R-:W-:-:S02]  /*6710*/  F2FP.BF16.PACK_AB R9, R108, R109 ;  /* 0x0000006d6c09723e */ /* 0x004fc400000010ff */
[----:B------:R-:W-:Y:S01]  /*6720*/  F2FP.BF16.PACK_AB R10, R114, R188 ;  /* 0x000000bc720a723e */ /* 0x000fe200000010ff */
[----:B-1----:R-:W-:Y:S02]  /*6730*/  FFMA.FTZ R3, R163, c[0x0][0x2d0], -R0 ;  /* 0x0000b400a3037a23 */ /* 0x002fe40000010800 */
[----:B------:R-:W-:Y:S02]  /*6740*/  IMAD.MOV.U32 R163, RZ, RZ, R54 ;  /* 0x000000ffffa37224 */ /* 0x000fe400078e0036 */
[----:B------:R1:W2:Y:S02]  /*6750*/  MUFU.EX2 R106, R3 ;  /* 0x00000003006a7308 */ /* 0x0002a40000000800 */
[----:B-1----:R-:W-:Y:S01]  /*6760*/  FFMA.FTZ R3, R161, c[0x0][0x2d0], -R7 ;  /* 0x0000b400a1037a23 */ /* 0x002fe20000010807 */
[----:B--2---:R-:W-:Y:S01]  /*6770*/  F2FP.BF16.PACK_AB R11, R106, R107 ;  /* 0x0000006b6a0b723e */ /* 0x004fe200000010ff */
[----:B------:R-:W-:-:S04]  /*6780*/  IMAD.MOV.U32 R161, RZ, RZ, R110 ;  /* 0x000000ffffa17224 */ /* 0x000fc800078e006e */
[----:B------:R1:W-:Y:S02]  /*6790*/  MUFU.EX2 R110, R3 ;  /* 0x00000003006e7308 */ /* 0x0003e40000000800 */
[C---:B------:R-:W-:Y:S08]  /*67a0*/  HMMA.16816.F32.BF16 R60, R8.reuse, R18, R44 ;  /* 0x00000012083c723c */ /* 0x040ff0000004182c */
[----:B------:R-:W-:Y:S01]  /*67b0*/  HMMA.16816.F32.BF16 R44, R8, R32, R92 ;  /* 0x00000020082c723c */ /* 0x000fe2000004185c */
[----:B-1----:R-:W-:-:S02]  /*67c0*/  FFMA.FTZ R3, R164, c[0x0][0x2d0], -R6 ;  /* 0x0000b400a4037a23 */ /* 0x002fc40000010806 */
[----:B------:R-:W-:Y:S02]  /*67d0*/  IMAD.MOV.U32 R164, RZ, RZ, R55 ;  /* 0x000000ffffa47224 */ /* 0x000fe400078e0037 */
[----:B------:R1:W-:Y:S03]  /*67e0*/  MUFU.EX2 R104, R3 ;  /* 0x0000000300687308 */ /* 0x0003e60000000800 */
[C---:B------:R-:W-:Y:S01]  /*67f0*/  HMMA.16816.F32.BF16 R64, R8.reuse, R16, R48 ;  /* 0x000000100840723c */ /* 0x040fe20000041830 */
[----:B------:R-:W-:Y:S07]  /*6800*/  LDSM.16.MT88.4 R16, [R227+0x2100] ;  /* 0x00210000e310783b */ /* 0x000fee0000004200 */
[----:B------:R-:W-:Y:S01]  /*6810*/  HMMA.16816.F32.BF16 R52, R8, R12, R20 ;  /* 0x0000000c0834723c */ /* 0x000fe20000041814 */
[----:B------:R-:W2:Y:S01]  /*6820*/  LDSM.16.MT88.4 R20, [R224+0x2100] ;  /* 0x00210000e014783b */ /* 0x000ea20000004200 */
[----:B-1----:R-:W-:-:S06]  /*6830*/  FFMA.FTZ R3, R165, c[0x0][0x2d0], -R6 ;  /* 0x0000b400a5037a23 */ /* 0x002fcc0000010806 */
[----:B------:R-:W-:Y:S01]  /*6840*/  HMMA.16816.F32.BF16 R48, R8, R14, R36 ;  /* 0x0000000e0830723c */ /* 0x000fe20000041824 */
[----:B------:R-:W1:Y:S01]  /*6850*/  LDSM.16.MT88.4 R12, [R225+0x2100] ;  /* 0x00210000e10c783b */ /* 0x000e620000004200 */
[----:B------:R-:W-:Y:S01]  /*6860*/  IMAD.MOV.U32 R165, RZ, RZ, R133 ;  /* 0x000000ffffa57224 */ /* 0x000fe200078e0085 */
[----:B------:R3:W4:Y:S01]  /*6870*/  MUFU.EX2 R105, R3 ;  /* 0x0000000300697308 */ /* 0x0007220000000800 */
[----:B------:R-:W-:-:S04]  /*6880*/  IMAD.MOV.U32 R133, RZ, RZ, R75 ;  /* 0x000000ffff857224 */ /* 0x000fc800078e004b */
[C---:B------:R-:W-:Y:S08]  /*6890*/  HMMA.16816.F32.BF16 R32, R8.reuse, R34, R88 ;  /* 0x000000220820723c */ /* 0x040ff00000041858 */
[C---:B------:R-:W-:Y:S01]  /*68a0*/  HMMA.16816.F32.BF16 R36, R8.reuse, R24, R40 ;  /* 0x000000180824723c */ /* 0x040fe20000041828 */
[----:B---3--:R-:W-:Y:S02]  /*68b0*/  FFMA.FTZ R3, R166, c[0x0][0x2d0], -R6 ;  /* 0x0000b400a6037a23 */ /* 0x008fe40000010806 */
[----:B------:R-:W-:Y:S01]  /*68c0*/  IMAD.MOV.U32 R166, RZ, RZ, R132 ;  /* 0x000000ffffa67224 */ /* 0x000fe200078e0084 */
[----:B------:R-:W-:Y:S01]  /*68d0*/  MOV R132, R74 ;  /* 0x0000004a00847202 */ /* 0x000fe20000000f00 */
[----:B------:R3:W-:Y:S03]  /*68e0*/  MUFU.EX2 R103, R3 ;  /* 0x0000000300677308 */ /* 0x0007e60000000800 */
[----:B------:R-:W-:Y:S01]  /*68f0*/  HMMA.16816.F32.BF16 R40, R8, R26, R56 ;  /* 0x0000001a0828723c */ /* 0x000fe20000041838 */
[----:B------:R-:W5:Y:S06]  /*6900*/  LDSM.16.MT88.4 R24, [R224+0x2900] ;  /* 0x00290000e018783b */ /* 0x000f6c0000004200 */
[----:B----4-:R-:W-:Y:S01]  /*6910*/  F2FP.BF16.PACK_AB R8, R105, R104 ;  /* 0x000000686908723e */ /* 0x010fe200000010ff */
[----:B---3--:R-:W-:-:S02]  /*6920*/  FFMA.FTZ R3, R167, c[0x0][0x2d0], -R6 ;  /* 0x0000b400a7037a23 */ /* 0x008fc40000010806 */
[----:B------:R-:W-:Y:S02]  /*6930*/  IMAD.MOV.U32 R167, RZ, RZ, R69 ;  /* 0x000000ffffa77224 */ /* 0x000fe400078e0045 */
[----:B------:R3:W4:Y:S02]  /*6940*/  MUFU.EX2 R102, R3 ;  /* 0x0000000300667308 */ /* 0x0007240000000800 */
[----:B---3--:R-:W-:Y:S01]  /*6950*/  FFMA.FTZ R3, R168, c[0x0][0x2d0], -R5 ;  /* 0x0000b400a8037a23 */ /* 0x008fe20000010805 */
[----:B----4-:R-:W-:Y:S01]  /*6960*/  F2FP.BF16.PACK_AB R10, R102, R103 ;  /* 0x00000067660a723e */ /* 0x010fe200000010ff */
[----:B------:R-:W-:-:S04]  /*6970*/  IMAD.MOV.U32 R168, RZ, RZ, R68 ;  /* 0x000000ffffa87224 */ /* 0x000fc800078e0044 */
[----:B------:R3:W-:Y:S02]  /*6980*/  MUFU.EX2 R101, R3 ;  /* 0x0000000300657308 */ /* 0x0007e40000000800 */
[----:B---3--:R-:W-:Y:S01]  /*6990*/  FFMA.FTZ R3, R169, c[0x0][0x2d0], -R5 ;  /* 0x0000b400a9037a23 */ /* 0x008fe20000010805 */
[----:B------:R-:W-:Y:S01]  /*69a0*/  MOV R169, R126 ;  /* 0x0000007e00a97202 */ /* 0x000fe20000000f00 */
[----:B------:R-:W-:-:S04]  /*69b0*/  IMAD.MOV.U32 R126, RZ, RZ, R135 ;  /* 0x000000ffff7e7224 */ /* 0x000fc800078e0087 */
[----:B------:R3:W4:Y:S02]  /*69c0*/  MUFU.EX2 R100, R3 ;  /* 0x0000000300647308 */ /* 0x0007240000000800 */
[----:B---3--:R-:W-:Y:S01]  /*69d0*/  FFMA.FTZ R3, R170, c[0x0][0x2d0], -R5 ;  /* 0x0000b400aa037a23 */ /* 0x008fe20000010805 */
[----:B----4-:R-:W-:Y:S01]  /*69e0*/  F2FP.BF16.PACK_AB R9, R100, R101 ;  /* 0x000000656409723e */ /* 0x010fe200000010ff */
[----:B------:R-:W-:-:S04]  /*69f0*/  IMAD.MOV.U32 R170, RZ, RZ, R148 ;  /* 0x000000ffffaa7224 */ /* 0x000fc800078e0094 */
[----:B------:R3:W-:Y:S02]  /*6a00*/  MUFU.EX2 R99, R3 ;  /* 0x0000000300637308 */ /* 0x0007e40000000800 */
[----:B---3--:R-:W-:Y:S02]  /*6a10*/  FFMA.FTZ R3, R171, c[0x0][0x2d0], -R5 ;  /* 0x0000b400ab037a23 */ /* 0x008fe40000010805 */
[----:B------:R-:W-:-:S04]  /*6a20*/  IMAD.MOV.U32 R171, RZ, RZ, R150 ;  /* 0x000000ffffab7224 */ /* 0x000fc800078e0096 */
[----:B------:R3:W4:Y:S02]  /*6a30*/  MUFU.EX2 R98, R3 ;  /* 0x0000000300627308 */ /* 0x0007240000000800 */
[----:B---3--:R-:W-:Y:S01]  /*6a40*/  FFMA.FTZ R3, R173, c[0x0][0x2d0], -R0 ;  /* 0x0000b400ad037a23 */ /* 0x008fe20000010800 */
[----:B----4-:R-:W-:Y:S01]  /*6a50*/  F2FP.BF16.PACK_AB R11, R98, R99 ;  /* 0x00000063620b723e */ /* 0x010fe200000010ff */
[----:B------:R-:W-:-:S04]  /*6a60*/  IMAD.MOV.U32 R173, RZ, RZ, R149 ;  /* 0x000000ffffad7224 */ /* 0x000fc800078e0095 */
[----:B------:R3:W-:Y:S02]  /*6a70*/  MUFU.EX2 R97, R3 ;  /* 0x0000000300617308 */ /* 0x0007e40000000800 */
[C---:B--2---:R-:W-:Y:S08]  /*6a80*/  HMMA.16816.F32.BF16 R120, R8.reuse, R20, R120 ;  /* 0x000000140878723c */ /* 0x044ff00000041878 */
[----:B------:R-:W-:Y:S01]  /*6a90*/  HMMA.16816.F32.BF16 R128, R8, R22, R128 ;  /* 0x000000160880723c */ /* 0x000fe20000041880 */
[----:B---3--:R-:W-:-:S02]  /*6aa0*/  FFMA.FTZ R3, R172, c[0x0][0x2d0], -R0 ;  /* 0x0000b400ac037a23 */ /* 0x008fc40000010800 */
[----:B------:R-:W-:Y:S02]  /*6ab0*/  IMAD.MOV.U32 R172, RZ, RZ, R151 ;  /* 0x000000ffffac7224 */ /* 0x000fe400078e0097 */
[----:B------:R2:W3:Y:S03]  /*6ac0*/  MUFU.EX2 R96, R3 ;  /* 0x0000000300607308 */ /* 0x0004e60000000800 */
[C---:B------:R-:W-:Y:S01]  /*6ad0*/  HMMA.16816.F32.BF16 R140, R8.reuse, R16, R140 ;  /* 0x00000010088c723c */ /* 0x040fe2000004188c */
[----:B------:R-:W-:Y:S07]  /*6ae0*/  LDSM.16.MT88.4 R148, [R227+0x3100] ;  /* 0x00310000e394783b */ /* 0x000fee0000004200 */
[----:B------:R-:W-:Y:S01]  /*6af0*/  HMMA.16816.F32.BF16 R144, R8, R18, R144 ;  /* 0x000000120890723c */ /* 0x000fe20000041890 */
[----:B--2---:R-:W-:-:S07]  /*6b00*/  FFMA.FTZ R3, R174, c[0x0][0x2d0], -R0 ;  /* 0x0000b400ae037a23 */ /* 0x004fce0000010800 */
[----:B-1----:R-:W-:Y:S01]  /*6b10*/  HMMA.16816.F32.BF16 R156, R8, R12, R156 ;  /* 0x0000000c089c723c */ /* 0x002fe2000004189c */
[----:B------:R-:W-:Y:S01]  /*6b20*/  IMAD.MOV.U32 R174, RZ, RZ, R154 ;  /* 0x000000ffffae7224 */ /* 0x000fe200078e009a */
[----:B------:R1:W-:Y:S01]  /*6b30*/  MUFU.EX2 R95, R3 ;  /* 0x00000003005f7308 */ /* 0x0003e20000000800 */
[----:B------:R-:W-:-:S05]  /*6b40*/  IMAD.MOV.U32 R154, RZ, RZ, R132 ;  /* 0x000000ffff9a7224 */ /* 0x000fca00078e0084 */
[C---:B------:R-:W-:Y:S08]  /*6b50*/  HMMA.16816.F32.BF16 R84, R8.reuse, R14, R84 ;  /* 0x0000000e0854723c */ /* 0x040ff00000041854 */
[----:B------:R-:W-:Y:S01]  /*6b60*/  HMMA.16816.F32.BF16 R80, R8, R28, R80 ;  /* 0x0000001c0850723c */ /* 0x000fe20000041850 */
[----:B-1----:R-:W-:Y:S02]  /*6b70*/  FFMA.FTZ R3, R175, c[0x0][0x2d0], -R0 ;  /* 0x0000b400af037a23 */ /* 0x002fe40000010800 */
[----:B------:R-:W-:-:S02]  /*6b80*/  IMAD.MOV.U32 R175, RZ, RZ, R155 ;  /* 0x000000ffffaf7224 */ /* 0x000fc400078e009b */
[----:B------:R1:W2:Y:S03]  /*6b90*/  MUFU.EX2 R94, R3 ;  /* 0x00000003005e7308 */ /* 0x0002a60000000800 */
[----:B------:R-:W-:Y:S01]  /*6ba0*/  HMMA.16816.F32.BF16 R76, R8, R30, R76 ;  /* 0x0000001e084c723c */ /* 0x000fe2000004184c */
[----:B------:R-:W-:-:S06]  /*6bb0*/  IMAD.MOV.U32 R155, RZ, RZ, R133 ;  /* 0x000000ffff9b7224 */ /* 0x000fcc00078e0085 */
[----:B------:R-:W-:Y:S02]  /*6bc0*/  F2FP.BF16.PACK_AB R8, R112, R113 ;  /* 0x000000717008723e */ /* 0x000fe400000010ff */
[----:B---3--:R-:W-:Y:S02]  /*6bd0*/  F2FP.BF16.PACK_AB R9, R96, R97 ;  /* 0x000000616009723e */ /* 0x008fe400000010ff */
[----:B------:R-:W-:Y:S01]  /*6be0*/  F2FP.BF16.PACK_AB R10, R110, R111 ;  /* 0x0000006f6e0a723e */ /* 0x000fe200000010ff */
[----:B-1----:R-:W-:Y:S01]  /*6bf0*/  FFMA.FTZ R3, R178, c[0x0][0x2d0], -R6 ;  /* 0x0000b400b2037a23 */ /* 0x002fe20000010806 */
[----:B--2---:R-:W-:-:S03]  /*6c00*/  F2FP.BF16.PACK_AB R11, R94, R95 ;  /* 0x0000005f5e0b723e */ /* 0x004fc600000010ff */
[----:B------:R1:W-:Y:S04]  /*6c10*/  MUFU.EX2 R93, R3 ;  /* 0x00000003005d7308 */ /* 0x0003e80000000800 */
[C---:B------:R-:W-:Y:S08]  /*6c20*/  HMMA.16816.F32.BF16 R64, R8.reuse, R20, R64 ;  /* 0x000000140840723c */ /* 0x040ff00000041840 */
[----:B------:R-:W-:Y:S01]  /*6c30*/  HMMA.16816.F32.BF16 R60, R8, R22, R60 ;  /* 0x00000016083c723c */ /* 0x000fe2000004183c */
[----:B------:R-:W2:Y:S01]  /*6c40*/  LDSM.16.MT88.4 R20, [R227+0x2900] ;  /* 0x00290000e314783b */ /* 0x000ea20000004200 */
[----:B-1----:R-:W-:-:S04]  /*6c50*/  FFMA.FTZ R3, R179, c[0x0][0x2d0], -R6 ;  /* 0x0000b400b3037a23 */ /* 0x002fc80000010806 */
[----:B------:R1:W3:Y:S02]  /*6c60*/  MUFU.EX2 R92, R3 ;  /* 0x00000003005c7308 */ /* 0x0002e40000000800 */
[C---:B------:R-:W-:Y:S08]  /*6c70*/  HMMA.16816.F32.BF16 R52, R8.reuse, R16, R52 ;  /* 0x000000100834723c */ /* 0x040ff00000041834 */
[----:B------:R-:W-:Y:S01]  /*6c80*/  HMMA.16816.F32.BF16 R48, R8, R18, R48 ;  /* 0x000000120830723c */ /* 0x000fe20000041830 */
[----:B------:R-:W4:Y:S01]  /*6c90*/  LDSM.16.MT88.4 R16, [R225+0x2900] ;  /* 0x00290000e110783b */ /* 0x000f220000004200 */
[----:B-1----:R-:W-:-:S06]  /*6ca0*/  FFMA.FTZ R3, R177, c[0x0][0x2d0], -R6 ;  /* 0x0000b400b1037a23 */ /* 0x002fcc0000010806 */
[C---:B------:R-:W-:Y:S01]  /*6cb0*/  HMMA.16816.F32.BF16 R36, R8.reuse, R12, R36 ;  /* 0x0000000c0824723c */ /* 0x040fe20000041824 */
[----:B------:R1:W-:Y:S07]  /*6cc0*/  MUFU.EX2 R91, R3 ;  /* 0x00000003005b7308 */ /* 0x0003ee0000000800 */
[C---:B------:R-:W-:Y:S01]  /*6cd0*/  HMMA.16816.F32.BF16 R40, R8.reuse, R14, R40 ;  /* 0x0000000e0828723c */ /* 0x040fe20000041828 */
[----:B------:R-:W2:Y:S07]  /*6ce0*/  LDSM.16.MT88.4 R12, [R226+0x2900] ;  /* 0x00290000e20c783b */ /* 0x000eae0000004200 */
[----:B------:R-:W-:Y:S01]  /*6cf0*/  HMMA.16816.F32.BF16 R32, R8, R30, R32 ;  /* 0x0000001e0820723c */ /* 0x000fe20000041820 */
[----:B-1----:R-:W-:-:S04]  /*6d00*/  FFMA.FTZ R3, R176, c[0x0][0x2d0], -R6 ;  /* 0x0000b400b0037a23 */ /* 0x002fc80000010806 */
[----:B------:R1:W1:Y:S03]  /*6d10*/  MUFU.EX2 R90, R3 ;  /* 0x00000003005a7308 */ /* 0x0002660000000800 */
[----:B------:R-:W-:Y:S07]  /*6d20*/  HMMA.16816.F32.BF16 R44, R8, R28, R44 ;  /* 0x0000001c082c723c */ /* 0x000fee000004182c */
[----:B---3--:R-:W-:Y:S01]  /*6d30*/  F2FP.BF16.PACK_AB R8, R92, R93 ;  /* 0x0000005d5c08723e */ /* 0x008fe200000010ff */
[----:B-1----:R-:W-:Y:S01]  /*6d40*/  FFMA.FTZ R3, R180, c[0x0][0x2d0], -R5 ;  /* 0x0000b400b4037a23 */ /* 0x002fe20000010805 */
[----:B------:R-:W-:-:S03]  /*6d50*/  F2FP.BF16.PACK_AB R10, R90, R91 ;  /* 0x0000005b5a0a723e */ /* 0x000fc600000010ff */
        /* <DEDUP_REMOVED lines=12> */
[C---:B-----5:R-:W-:Y:S08]  /*6e20*/  HMMA.16816.F32.BF16 R120, R8.reuse, R24, R120 ;  /* 0x000000180878723c */ /* 0x060ff00000041878 */
[----:B------:R-:W-:Y:S01]  /*6e30*/  HMMA.16816.F32.BF16 R128, R8, R26, R128 ;  /* 0x0000001a0880723c */ /* 0x000fe20000041880 */
[----:B-1----:R-:W-:-:S02]  /*6e40*/  FFMA.FTZ R3, R244, c[0x0][0x2d0], -R7 ;  /* 0x0000b400f4037a23 */ /* 0x002fc40000010807 */
[----:B------:R-:W-:Y:S02]  /*6e50*/  IMAD.MOV.U32 R244, RZ, RZ, R136 ;  /* 0x000000fffff47224 */ /* 0x000fe400078e0088 */
[----:B------:R1:W3:Y:S03]  /*6e60*/  MUFU.EX2 R69, R3 ;  /* 0x0000000300457308 */ /* 0x0002e60000000800 */
[C---:B--2---:R-:W-:Y:S08]  /*6e70*/  HMMA.16816.F32.BF16 R140, R8.reuse, R20, R140 ;  /* 0x00000014088c723c */ /* 0x044ff0000004188c */
[----:B------:R-:W-:Y:S01]  /*6e80*/  HMMA.16816.F32.BF16 R144, R8, R22, R144 ;  /* 0x000000160890723c */ /* 0x000fe20000041890 */
[----:B-1----:R-:W-:-:S07]  /*6e90*/  FFMA.FTZ R3, R248, c[0x0][0x2d0], -R7 ;  /* 0x0000b400f8037a23 */ /* 0x002fce0000010807 */
[C---:B----4-:R-:W-:Y:S01]  /*6ea0*/  HMMA.16816.F32.BF16 R156, R8.reuse, R16, R156 ;  /* 0x00000010089c723c */ /* 0x050fe2000004189c */
[----:B------:R-:W-:Y:S01]  /*6eb0*/  IMAD.MOV.U32 R248, RZ, RZ, R125 ;  /* 0x000000fffff87224 */ /* 0x000fe200078e007d */
[----:B------:R1:W-:Y:S06]  /*6ec0*/  MUFU.EX2 R68, R3 ;  /* 0x0000000300447308 */ /* 0x0003ec0000000800 */
[C---:B------:R-:W-:Y:S08]  /*6ed0*/  HMMA.16816.F32.BF16 R80, R8.reuse, R12, R80 ;  /* 0x0000000c0850723c */ /* 0x040ff00000041850 */
[----:B------:R-:W-:Y:S01]  /*6ee0*/  HMMA.16816.F32.BF16 R76, R8, R14, R76 ;  /* 0x0000000e084c723c */ /* 0x000fe2000004184c */
[----:B-1----:R-:W-:-:S02]  /*6ef0*/  FFMA.FTZ R3, R246, c[0x0][0x2d0], -R7 ;  /* 0x0000b400f6037a23 */ /* 0x002fc40000010807 */
[----:B------:R-:W-:Y:S02]  /*6f00*/  IMAD.MOV.U32 R246, RZ, RZ, R124 ;  /* 0x000000fffff67224 */ /* 0x000fe400078e007c */
[----:B------:R1:W-:Y:S02]  /*6f10*/  MUFU.EX2 R59, R3 ;  /* 0x00000003003b7308 */ /* 0x0003e40000000800 */
[----:B-1----:R-:W-:Y:S02]  /*6f20*/  FFMA.FTZ R3, R168, c[0x0][0x2d0], -R0 ;  /* 0x0000b400a8037a23 */ /* 0x002fe40000010800 */
[----:B------:R-:W-:Y:S01]  /*6f30*/  IMAD.MOV.U32 R168, RZ, RZ, R164 ;  /* 0x000000ffffa87224 */ /* 0x000fe200078e00a4 */
[----:B------:R-:W-:-:S03]  /*6f40*/  MOV R164, R162 ;  /* 0x000000a200a47202 */ /* 0x000fc60000000f00 */
[----:B------:R1:W-:Y:S02]  /*6f50*/  MUFU.EX2 R58, R3 ;  /* 0x00000003003a7308 */ /* 0x0003e40000000800 */
[----:B------:R-:W-:Y:S02]  /*6f60*/  IMAD.MOV.U32 R178, RZ, RZ, R164 ;  /* 0x000000ffffb27224 */ /* 0x000fe400078e00a4 */
[--C-:B-1----:R-:W-:Y:S02]  /*6f70*/  FFMA.FTZ R3, R167, c[0x0][0x2d0], -R0.reuse ;  /* 0x0000b400a7037a23 */ /* 0x102fe40000010800 */
[----:B------:R-:W-:Y:S02]  /*6f80*/  IMAD.MOV.U32 R167, RZ, RZ, R161 ;  /* 0x000000ffffa77224 */ /* 0x000fe400078e00a1 */
[----:B------:R1:W2:Y:S02]  /*6f90*/  MUFU.EX2 R57, R3 ;  /* 0x0000000300397308 */ /* 0x0002a40000000800 */
[----:B-1----:R-:W-:-:S02]  /*6fa0*/  FFMA.FTZ R3, R166, c[0x0][0x2d0], -R0 ;  /* 0x0000b400a6037a23 */ /* 0x002fc40000010800 */
[----:B------:R-:W-:-:S04]  /*6fb0*/  IMAD.MOV.U32 R166, RZ, RZ, R165 ;  /* 0x000000ffffa67224 */ /* 0x000fc800078e00a5 */
[----:B------:R1:W-:Y:S01]  /*6fc0*/  MUFU.EX2 R56, R3 ;  /* 0x0000000300387308 */ /* 0x0003e20000000800 */
[----:B------:R-:W-:Y:S02]  /*6fd0*/  IMAD.MOV.U32 R165, RZ, RZ, R163 ;  /* 0x000000ffffa57224 */ /* 0x000fe400078e00a3 */
[----:B-1----:R-:W-:Y:S02]  /*6fe0*/  FFMA.FTZ R3, R160, c[0x0][0x2d0], -R0 ;  /* 0x0000b400a0037a23 */ /* 0x002fe40000010800 */
[----:B------:R-:W-:Y:S03]  /*6ff0*/  HMMA.16816.F32.BF16 R160, R8, R18, R84 ;  /* 0x0000001208a0723c */ /* 0x000fe60000041854 */
[----:B------:R1:W4:Y:S04]  /*7000*/  MUFU.EX2 R31, R3 ;  /* 0x00000003001f7308 */ /* 0x0003280000000800 */
[----:B---3--:R-:W-:Y:S01]  /*7010*/  F2FP.BF16.PACK_AB R8, R69, R70 ;  /* 0x000000464508723e */ /* 0x008fe200000010ff */
[----:B------:R-:W-:Y:S01]  /*7020*/  IMAD.MOV.U32 R85, RZ, RZ, R169 ;  /* 0x000000ffff557224 */ /* 0x000fe200078e00a9 */
[----:B--2---:R-:W-:Y:S01]  /*7030*/  F2FP.BF16.PACK_AB R9, R57, R58 ;  /* 0x0000003a3909723e */ /* 0x004fe200000010ff */
[----:B------:R-:W-:Y:S01]  /*7040*/  IMAD.MOV.U32 R86, RZ, RZ, R170 ;  /* 0x000000ffff567224 */ /* 0x000fe200078e00aa */
[----:B------:R-:W-:Y:S01]  /*7050*/  F2FP.BF16.PACK_AB R10, R59, R68 ;  /* 0x000000443b0a723e */ /* 0x000fe200000010ff */
[----:B------:R-:W-:Y:S01]  /*7060*/  IMAD.MOV.U32 R87, RZ, RZ, R173 ;  /* 0x000000ffff577224 */ /* 0x000fe200078e00ad */
[----:B------:R-:W-:Y:S01]  /*7070*/  MOV R169, R155 ;  /* 0x0000009b00a97202 */ /* 0x000fe20000000f00 */
[----:B------:R-:W-:-:S02]  /*7080*/  IMAD.MOV.U32 R170, RZ, RZ, R154 ;  /* 0x000000ffffaa7224 */ /* 0x000fc400078e009a */
[----:B-1----:R-:W-:Y:S01]  /*7090*/  FFMA.FTZ R3, R168, c[0x0][0x2d0], -R6 ;  /* 0x0000b400a8037a23 */ /* 0x002fe20000010806 */
[----:B----4-:R-:W-:Y:S01]  /*70a0*/  F2FP.BF16.PACK_AB R11, R31, R56 ;  /* 0x000000381f0b723e */ /* 0x010fe200000010ff */
[----:B------:R-:W-:Y:S02]  /*70b0*/  IMAD.MOV.U32 R168, RZ, RZ, R134 ;  /* 0x000000ffffa87224 */ /* 0x000fe400078e0086 */
[----:B------:R1:W-:Y:S01]  /*70c0*/  MUFU.EX2 R29, R3 ;  /* 0x00000003001d7308 */ /* 0x0003e20000000800 */
[----:B------:R-:W2:Y:S03]  /*70d0*/  LDSM.16.MT88.4 R132, [R224+0x3100] ;  /* 0x00310000e084783b */ /* 0x000ea60000004200 */
[C---:B------:R-:W-:Y:S08]  /*70e0*/  HMMA.16816.F32.BF16 R64, R8.reuse, R24, R64 ;  /* 0x000000180840723c */ /* 0x040ff00000041840 */
[----:B------:R-:W-:Y:S01]  /*70f0*/  HMMA.16816.F32.BF16 R48, R8, R22, R48 ;  /* 0x000000160830723c */ /* 0x000fe20000041830 */
[----:B-1----:R-:W-:-:S04]  /*7100*/  FFMA.FTZ R3, R167, c[0x0][0x2d0], -R6 ;  /* 0x0000b400a7037a23 */ /* 0x002fc80000010806 */
[----:B------:R1:W3:Y:S03]  /*7110*/  MUFU.EX2 R30, R3 ;  /* 0x00000003001e7308 */ /* 0x0002e60000000800 */
[C---:B------:R-:W-:Y:S05]  /*7120*/  HMMA.16816.F32.BF16 R52, R8.reuse, R20, R52 ;  /* 0x000000140834723c */ /* 0x040fea0000041834 */
[----:B------:R4:W-:Y:S03]  /*7130*/  MUFU.EX2 R20, R4 ;  /* 0x0000000400147308 */ /* 0x0009e60000000800 */
[----:B------:R-:W-:Y:S01]  /*7140*/  HMMA.16816.F32.BF16 R44, R8, R12, R44 ;  /* 0x0000000c082c723c */ /* 0x000fe2000004182c */
[----:B-1----:R-:W-:-:S07]  /*7150*/  FFMA.FTZ R3, R166, c[0x0][0x2d0], -R6 ;  /* 0x0000b400a6037a23 */ /* 0x002fce0000010806 */
[----:B------:R-:W-:Y:S01]  /*7160*/  HMMA.16816.F32.BF16 R60, R8, R26, R60 ;  /* 0x0000001a083c723c */ /* 0x000fe2000004183c */
[----:B------:R-:W-:Y:S01]  /*7170*/  FFMA.FTZ R12, R215, c[0x0][0x2d0], -R0 ;  /* 0x0000b400d70c7a23 */ /* 0x000fe20000010800 */
[----:B---3--:R-:W-:Y:S01]  /*7180*/  F2FP.BF16.PACK_AB R176, R30, R29 ;  /* 0x0000001d1eb0723e */ /* 0x008fe200000010ff */
[----:B------:R1:W-:Y:S01]  /*7190*/  MUFU.EX2 R28, R3 ;  /* 0x00000003001c7308 */ /* 0x0003e20000000800 */
[----:B----4-:R-:W-:-:S04]  /*71a0*/  FFMA.FTZ R4, R175, c[0x0][0x2d0], -R7 ;  /* 0x0000b400af047a23 */ /* 0x010fc80000010807 */
[C---:B------:R-:W-:Y:S08]  /*71b0*/  HMMA.16816.F32.BF16 R36, R8.reuse, R16, R36 ;  /* 0x000000100824723c */ /* 0x040ff00000041824 */
[----:B------:R-:W-:Y:S01]  /*71c0*/  HMMA.16816.F32.BF16 R40, R8, R18, R40 ;  /* 0x000000120828723c */ /* 0x000fe20000041828 */
[----:B------:R-:W-:Y:S01]  /*71d0*/  LDSM.16.MT88.4 R16, [R226+0x3100] ;  /* 0x00310000e210783b */ /* 0x000fe20000004200 */
[----:B-1----:R-:W-:-:S02]  /*71e0*/  FFMA.FTZ R3, R251, c[0x0][0x2d0], -R6 ;  /* 0x0000b400fb037a23 */ /* 0x002fc40000010806 */
[----:B------:R-:W-:Y:S02]  /*71f0*/  FFMA.FTZ R6, R219, c[0x0][0x2d0], -R0 ;  /* 0x0000b400db067a23 */ /* 0x000fe40000010800 */
[----:B------:R1:W-:Y:S02]  /*7200*/  MUFU.EX2 R25, R3 ;  /* 0x0000000300197308 */ /* 0x0003e40000000800 */
[----:B------:R-:W-:Y:S06]  /*7210*/  HMMA.16816.F32.BF16 R32, R8, R14, R32 ;  /* 0x0000000e0820723c */ /* 0x000fec0000041820 */
[----:B------:R3:W-:Y:S01]  /*7220*/  MUFU.EX2 R14, R4 ;  /* 0x00000004000e7308 */ /* 0x0007e20000000800 */
[----:B-1----:R-:W-:-:S07]  /*7230*/  FFMA.FTZ R3, R165, c[0x0][0x2d0], -R5 ;  /* 0x0000b400a5037a23 */ /* 0x002fce0000010805 */
[----:B------:R-:W-:Y:S01]  /*7240*/  MUFU.EX2 R11, R12 ;  /* 0x0000000c000b7308 */ /* 0x000fe20000000800 */
[----:B------:R-:W1:Y:S01]  /*7250*/  LDSM.16.MT88.4 R164, [R225+0x3100] ;  /* 0x00310000e1a4783b */ /* 0x000e620000004200 */
[----:B---3--:R-:W-:-:S06]  /*7260*/  FADD.FTZ R4, R222, R220 ;  /* 0x000000dcde047221 */ /* 0x008fcc0000010000 */
[----:B------:R3:W-:Y:S08]  /*7270*/  MUFU.EX2 R24, R3 ;  /* 0x0000000300187308 */ /* 0x0007f00000000800 */
[----:B------:R-:W-:Y:S01]  /*7280*/  MUFU.EX2 R10, R6 ;  /* 0x00000006000a7308 */ /* 0x000fe20000000800 */
[----:B---3--:R-:W-:-:S07]  /*7290*/  FFMA.FTZ R3, R211, c[0x0][0x2d0], -R5 ;  /* 0x0000b400d3037a23 */ /* 0x008fce0000010805 */
[----:B------:R3:W4:Y:S02]  /*72a0*/  MUFU.EX2 R23, R3 ;  /* 0x0000000300177308 */ /* 0x0007240000000800 */
[----:B---3--:R-:W-:Y:S01]  /*72b0*/  FFMA.FTZ R3, R212, c[0x0][0x2d0], -R5 ;  /* 0x0000b400d4037a23 */ /* 0x008fe20000010805 */
[----:B----4-:R-:W-:-:S05]  /*72c0*/  F2FP.BF16.PACK_AB R177, R23, R24 ;  /* 0x0000001817b1723e */ /* 0x010fca00000010ff */
[----:B------:R3:W-:Y:S02]  /*72d0*/  MUFU.EX2 R22, R3 ;  /* 0x0000000300167308 */ /* 0x0007e40000000800 */
[----:B---3--:R-:W-:Y:S02]  /*72e0*/  FFMA.FTZ R3, R223, c[0x0][0x2d0], -R5 ;  /* 0x0000b400df037a23 */ /* 0x008fe40000010805 */
[----:B------:R-:W-:-:S04]  /*72f0*/  FFMA.FTZ R5, R172, c[0x0][0x2d0], -R0 ;  /* 0x0000b400ac057a23 */ /* 0x000fc80000010800 */
[----:B------:R3:W4:Y:S01]  /*7300*/  MUFU.EX2 R21, R3 ;  /* 0x0000000300157308 */ /* 0x0007220000000800 */
[----:B------:R-:W-:-:S07]  /*7310*/  FFMA.FTZ R0, R213, c[0x0][0x2d0], -R0 ;  /* 0x0000b400d5007a23 */ /* 0x000fce0000010800 */
[----:B------:R5:W1:Y:S01]  /*7320*/  MUFU.EX2 R9, R5 ;  /* 0x0000000500097308 */ /* 0x000a620000000800 */
[----:B---3--:R-:W-:-:S07]  /*7330*/  FFMA.FTZ R3, R178, c[0x0][0x2d0], -R7 ;  /* 0x0000b400b2037a23 */ /* 0x008fce0000010807 */
[----:B------:R3:W3:Y:S01]  /*7340*/  MUFU.EX2 R12, R0 ;  /* 0x00000000000c7308 */ /* 0x0006e20000000800 */
[----:B------:R-:W-:Y:S01]  /*7350*/  FFMA.FTZ R7, R174, c[0x0][0x2d0], -R7 ;  /* 0x0000b400ae077a23 */ /* 0x000fe20000010807 */
[----:B------:R-:W-:Y:S02]  /*7360*/  F2FP.BF16.PACK_AB R178, R25, R28 ;  /* 0x0000001c19b2723e */ /* 0x000fe400000010ff */
[----:B----4-:R-:W-:Y:S01]  /*7370*/  F2FP.BF16.PACK_AB R179, R21, R22 ;  /* 0x0000001615b3723e */ /* 0x010fe200000010ff */
[----:B-----5:R-:W-:-:S03]  /*7380*/  FADD.FTZ R5, R168, R245 ;  /* 0x000000f5a8057221 */ /* 0x020fc60000010000 */
[----:B------:R4:W5:Y:S01]  /*7390*/  MUFU.EX2 R15, R3 ;  /* 0x00000003000f7308 */ /* 0x0009620000000800 */
[----:B------:R-:W-:Y:S01]  /*73a0*/  IMAD.MOV.U32 R168, RZ, RZ, R139 ;  /* 0x000000ffffa87224 */ /* 0x000fe200078e008b */
[----:B-1----:R-:W-:Y:S01]  /*73b0*/  F2FP.BF16.PACK_AB R181, R10, R9 ;  /* 0x000000090ab5723e */ /* 0x002fe200000010ff */
[----:B------:R-:W-:Y:S01]  /*73c0*/  FADD.FTZ R6, R249, R5 ;  /* 0x00000005f9067221 */ /* 0x000fe20000010000 */
[----:B--2---:R-:W-:Y:S01]  /*73d0*/  HMMA.16816.F32.BF16 R120, R176, R132, R120 ;  /* 0x00000084b078723c */ /* 0x004fe20000041878 */
[----:B------:R-:W-:Y:S02]  /*73e0*/  FADD.FTZ R5, R221, R4 ;  /* 0x00000004dd057221 */ /* 0x000fe40000010000 */
[----:B---3--:R-:W-:Y:S01]  /*73f0*/  FADD.FTZ R0, R138, R250 ;  /* 0x000000fa8a007221 */ /* 0x008fe20000010000 */
[----:B------:R-:W1:Y:S01]  /*7400*/  MUFU.EX2 R13, R7 ;  /* 0x00000007000d7308 */ /* 0x000e620000000800 */
[----:B------:R-:W-:-:S03]  /*7410*/  F2FP.BF16.PACK_AB R183, R12, R11 ;  /* 0x0000000b0cb7723e */ /* 0x000fc600000010ff */
[----:B------:R-:W-:Y:S01]  /*7420*/  HMMA.16816.F32.BF16 R128, R176, R134, R128 ;  /* 0x00000086b080723c */ /* 0x000fe20000041880 */
[----:B----4-:R-:W-:Y:S01]  /*7430*/  FADD.FTZ R3, R152, R153 ;  /* 0x0000009998037221 */ /* 0x010fe20000010000 */
[----:B-----5:R-:W-:-:S03]  /*7440*/  F2FP.BF16.PACK_AB R180, R15, R20 ;  /* 0x000000140fb4723e */ /* 0x020fc600000010ff */
[----:B------:R-:W-:-:S03]  /*7450*/  FADD.FTZ R4, R137, R3 ;  /* 0x0000000389047221 */ /* 0x000fc60000010000 */
[C---:B------:R-:W-:Y:S01]  /*7460*/  HMMA.16816.F32.BF16 R140, R176.reuse, R148, R140 ;  /* 0x00000094b08c723c */ /* 0x040fe2000004188c */
[----:B------:R-:W-:Y:S02]  /*7470*/  FADD.FTZ R3, R85, R6 ;  /* 0x0000000655037221 */ /* 0x000fe40000010000 */
[----:B------:R-:W-:Y:S01]  /*7480*/  FADD.FTZ R4, R87, R4 ;  /* 0x0000000457047221 */ /* 0x000fe20000010000 */
[----:B-1----:R-:W-:Y:S01]  /*7490*/  F2FP.BF16.PACK_AB R182, R13, R14 ;  /* 0x0000000e0db6723e */ /* 0x002fe200000010ff */
[----:B------:R-:W-:Y:S02]  /*74a0*/  FADD.FTZ R7, R126, R0 ;  /* 0x000000007e077221 */ /* 0x000fe40000010000 */
[----:B------:R-:W-:Y:S01]  /*74b0*/  FADD.FTZ R0, R86, R5 ;  /* 0x0000000556007221 */ /* 0x000fe20000010000 */
[----:B------:R-:W-:Y:S01]  /*74c0*/  HMMA.16816.F32.BF16 R144, R176, R150, R144 ;  /* 0x00000096b090723c */ /* 0x000fe20000041890 */
[----:B------:R-:W-:Y:S02]  /*74d0*/  FADD.FTZ R7, R171, R7 ;  /* 0x00000007ab077221 */ /* 0x000fe40000010000 */
[----:B------:R-:W-:-:S02]  /*74e0*/  FADD.FTZ R6, R218, R3 ;  /* 0x00000003da067221 */ /* 0x000fc40000010000 */
[----:B------:R-:W-:Y:S02]  /*74f0*/  FADD.FTZ R5, R206, R0 ;  /* 0x00000000ce057221 */ /* 0x000fe40000010000 */
[----:B------:R-:W-:Y:S01]  /*7500*/  FADD.FTZ R4, R170, R4 ;  /* 0x00000004aa047221 */ /* 0x000fe20000010000 */
[C---:B------:R-:W-:Y:S01]  /*7510*/  HMMA.16816.F32.BF16 R156, R176.reuse, R164, R156 ;  /* 0x000000a4b09c723c */ /* 0x040fe2000004189c */
[----:B------:R-:W-:Y:S02]  /*7520*/  FADD.FTZ R3, R169, R7 ;  /* 0x00000007a9037221 */ /* 0x000fe40000010000 */
[----:B------:R-:W-:Y:S02]  /*7530*/  FADD.FTZ R0, R217, R6 ;  /* 0x00000006d9007221 */ /* 0x000fe40000010000 */
[----:B------:R-:W-:Y:S02]  /*7540*/  FADD.FTZ R8, R208, R5 ;  /* 0x00000005d0087221 */ /* 0x000fe40000010000 */
[----:B------:R-:W-:Y:S01]  /*7550*/  FADD.FTZ R7, R168, R4 ;  /* 0x00000004a8077221 */ /* 0x000fe20000010000 */
[----:B------:R-:W-:Y:S01]  /*7560*/  HMMA.16816.F32.BF16 R160, R176, R166, R160 ;  /* 0x000000a6b0a0723c */ /* 0x000fe200000418a0 */
[----:B------:R-:W-:-:S02]  /*7570*/  FADD.FTZ R6, R252, R3 ;  /* 0x00000003fc067221 */ /* 0x000fc40000010000 */
[----:B------:R-:W-:Y:S02]  /*7580*/  FADD.FTZ R5, R214, R0 ;  /* 0x00000000d6057221 */ /* 0x000fe40000010000 */
[----:B------:R-:W-:Y:S02]  /*7590*/  FADD.FTZ R4, R210, R8 ;  /* 0x00000008d2047221 */ /* 0x000fe40000010000 */
[----:B------:R-:W-:Y:S01]  /*75a0*/  FADD.FTZ R3, R246, R7 ;  /* 0x00000007f6037221 */ /* 0x000fe20000010000 */
[----:B------:R-:W-:Y:S01]  /*75b0*/  HMMA.16816.F32.BF16 R124, R180, R132, R64 ;  /* 0x00000084b47c723c */ /* 0x000fe20000041840 */
[----:B------:R-:W-:Y:S02]  /*75c0*/  FADD.FTZ R0, R248, R6 ;  /* 0x00000006f8007221 */ /* 0x000fe40000010000 */
[----:B------:R-:W-:Y:S02]  /*75d0*/  FADD.FTZ R6, R216, R5 ;  /* 0x00000005d8067221 */ /* 0x000fe40000010000 */
[----:B------:R-:W-:-:S02]  /*75e0*/  FADD.FTZ R4, R207, R4 ;  /* 0x00000004cf047221 */ /* 0x000fc40000010000 */
        /* <DEDUP_REMOVED lines=31> */
[----:B------:R-:W-:Y:S01]  /*77e0*/  HMMA.16816.F32.BF16 R168, R180, R16, R44 ;  /* 0x00000010b4a8723c */ /* 0x000fe2000004182c */
        /* <DEDUP_REMOVED lines=57> */
[----:B------:R-:W-:Y:S01]  /*7b80*/  FADD.FTZ R0, R21, R0 ;  /* 0x0000000015007221 */ /* 0x000fe20000010000 */
[----:B------:R1:W-:Y:S01]  /*7b90*/  STL [R1+0x10], R5 ;  /* 0x0000100501007387 */ /* 0x0003e20000100800 */
[----:B------:R-:W-:-:S03]  /*7ba0*/  FADD.FTZ R3, R25, R3 ;  /* 0x0000000319037221 */ /* 0x000fc60000010000 */
[----:B------:R1:W-:Y:S04]  /*7bb0*/  STL [R1+0x14], R4 ;  /* 0x0000140401007387 */ /* 0x0003e80000100800 */
[----:B------:R1:W-:Y:S04]  /*7bc0*/  STL [R1+0x18], R0 ;  /* 0x0000180001007387 */ /* 0x0003e80000100800 */
[----:B------:R1:W-:Y:S01]  /*7bd0*/  STL [R1+0x1c], R3 ;  /* 0x00001c0301007387 */ /* 0x0003e20000100800 */
[----:B------:R-:W-:Y:S05]  /*7be0*/  @!P0 BRA `(.L_x_34) ;  /* 0x0000560000008947 */ /* 0x000fea0003800000 */
[----:B------:R-:W-:Y:S01]  /*7bf0*/  IMAD.MOV.U32 R116, RZ, RZ, R72 ;  /* 0x000000ffff747224 */ /* 0x000fe200078e0048 */
[----:B------:R-:W-:Y:S01]  /*7c00*/  MOV R118, R2 ;  /* 0x0000000200767202 */ /* 0x000fe20000000f00 */
[----:B-1----:R-:W-:Y:S01]  /*7c10*/  IMAD.MOV.U32 R3, RZ, RZ, R73 ;  /* 0x000000ffff037224 */ /* 0x002fe200078e0049 */
[----:B------:R-:W-:Y:S01]  /*7c20*/  MOV R117, R71 ;  /* 0x0000004700757202 */ /* 0x000fe20000000f00 */
[----:B------:R-:W-:Y:S01]  /*7c30*/  UIADD3 UR6, UR6, -0x2, URZ ;  /* 0xfffffffe06067890 */ /* 0x000fe2000fffe03f */
[----:B------:R-:W-:Y:S05]  /*7c40*/  BRA `(.L_x_35) ;  /* 0x0000042000007947 */ /* 0x000fea0003800000 */
.L_x_37:
[----:B------:R-:W2:Y:S01]  /*7c50*/  LDL R4, [R1+0x20] ;  /* 0x0000200001047983 */ /* 0x000ea20000100800 */
[----:B------:R-:W-:Y:S01]  /*7c60*/  UIMAD UR5, UR6, 0x70, UR10 ;  /* 0x00000070060578a4 */ /* 0x000fe2000f8e020a */
[----:B------:R-:W-:Y:S02]  /*7c70*/  IMAD.MOV.U32 R243, RZ, RZ, RZ ;  /* 0x000000fffff37224 */ /* 0x000fe400078e00ff */
[----:B------:R-:W3:Y:S03]  /*7c80*/  LDL R65, [R1] ;  /* 0x0000000001417983 */ /* 0x000ee60000100800 */
        /* <DEDUP_REMOVED lines=19> */
[C---:B------:R-:W-:Y:S04]  /*7dc0*/  IMAD.WIDE.U32 R4, R243.reuse, c[0x0][0x1f0], R4 ;  /* 0x00007c00f3047a25 */ /* 0x040fe800078e0004 */
        /* <DEDUP_REMOVED lines=9> */
[----:B------:R-:W4:Y:S04]  /*7e60*/  SHFL.IDX PT, R4, R2, 0x1, 0x181f ;  /* 0x00381f0002047f89 */ /* 0x000f2800000e0000 */
[----:B------:R-:W5:Y:S04]  /*7e70*/  SHFL.IDX PT, R5, R0, 0x1, 0x181f ;  /* 0x00381f0000057f89 */ /* 0x000f6800000e0000 */
[----:B------:R-:W5:Y:S04]  /*7e80*/  SHFL.IDX PT, R10, R2, 0x3, 0x181f ;  /* 0x00781f00020a7f89 */ /* 0x000f6800000e0000 */
[----:B------:R-:W5:Y:S01]  /*7e90*/  SHFL.IDX PT, R9, R0, 0x2, 0x181f ;  /* 0x00581f0000097f89 */ /* 0x000f6200000e0000 */
[-C--:B-1----:R-:W-:Y:S03]  /*7ea0*/  IADD3 R6, P1, R6, R242.reuse, RZ ;  /* 0x000000f206067210 */ /* 0x082fe60007f3e0ff */
[----:B------:R-:W1:Y:S04]  /*7eb0*/  SHFL.IDX PT, R8, R2, 0x4, 0x181f ;  /* 0x00981f0002087f89 */ /* 0x000e6800000e0000 */
[----:B------:R-:W1:Y:S01]  /*7ec0*/  SHFL.IDX PT, R11, R2, 0x5, 0x181f ;  /* 0x00b81f00020b7f89 */ /* 0x000e6200000e0000 */
[--C-:B--2---:R-:W-:Y:S03]  /*7ed0*/  IMAD.X R7, R7, 0x1, R241.reuse, P1 ;  /* 0x0000000107077824 */ /* 0x104fe600008e06f1 */
[----:B------:R-:W2:Y:S01]  /*7ee0*/  SHFL.IDX PT, R16, R0, 0x3, 0x181f ;  /* 0x00781f0000107f89 */ /* 0x000ea200000e0000 */
[-C--:B----4-:R-:W-:Y:S03]  /*7ef0*/  IADD3 R4, P0, R4, R242.reuse, RZ ;  /* 0x000000f204047210 */ /* 0x090fe60007f1e0ff */
[----:B---3--:R3:W-:Y:S01]  /*7f00*/  LDGSTS.E.BYPASS.LTC128B.128 [R65+0x3900], [R6.64], !P6 ;  /* 0x0390000006417fae */ /* 0x0087e2000f101d4c */
[-C--:B-----5:R-:W-:Y:S02]  /*7f10*/  IADD3.X R5, R5, R241.reuse, RZ, P0, !PT ;  /* 0x000000f105057210 */ /* 0x0a0fe400007fe4ff */
[-C--:B------:R-:W-:Y:S01]  /*7f20*/  IADD3 R12, P0, R12, R242.reuse, RZ ;  /* 0x000000f20c0c7210 */ /* 0x080fe20007f1e0ff */
[----:B------:R-:W4:Y:S01]  /*7f30*/  SHFL.IDX PT, R15, R0, 0x4, 0x181f ;  /* 0x00981f00000f7f89 */ /* 0x000f2200000e0000 */
[-C--:B------:R-:W-:Y:S03]  /*7f40*/  IADD3 R10, P3, R10, R242.reuse, RZ ;  /* 0x000000f20a0a7210 */ /* 0x080fe60007f7e0ff */
        /* <DEDUP_REMOVED lines=18> */
.L_x_35:
[----:B------:R-:W2:Y:S01]  /*8070*/  LDL R2, [R1+0x4] ;  /* 0x0000040001027983 */ /* 0x000ea20000100800 */
[----:B------:R-:W-:Y:S04]  /*8080*/  DEPBAR.LE SB0, 0x0 ;  /* 0x000080000000791a */ /* 0x000fe80000000000 */
[----:B------:R-:W3:Y:S01]  /*8090*/  LDL R244, [R1+0x8] ;  /* 0x0000080001f47983 */ /* 0x000ee20000100800 */
[----:B------:R-:W-:Y:S03]  /*80a0*/  UISETP.GE.AND UP0, UPT, UR6, 0x1, UPT ;  /* 0x000000010600788c */ /* 0x000fe6000bf06270 */
[----:B------:R-:W-:Y:S08]  /*80b0*/  BAR.SYNC.DEFER_BLOCKING 0x0 ;  /* 0x0000000000007b1d */ /* 0x000ff00000010000 */
[----:B------:R-:W-:Y:S08]  /*80c0*/  LDSM.16.M88.4 R112, [R230+0x7100] ;  /* 0x00710000e670783b */ /* 0x000ff00000000200 */
[----:B------:R-:W1:Y:S08]  /*80d0*/  LDSM.16.M88.4 R16, [R119+0x3900] ;  /* 0x003900007710783b */ /* 0x000e700000000200 */
[----:B------:R-:W4:Y:S08]  /*80e0*/  LDSM.16.M88.4 R108, [R230+0x9100] ;  /* 0x00910000e66c783b */ /* 0x000f300000000200 */
[----:B------:R-:W5:Y:S08]  /*80f0*/  LDSM.16.M88.4 R32, [R119+0x4100] ;  /* 0x004100007720783b */ /* 0x000f700000000200 */
[----:B------:R-:W1:Y:S08]  /*8100*/  LDSM.16.M88.4 R48, [R119+0x4900] ;  /* 0x004900007730783b */ /* 0x000e700000000200 */
        /* <DEDUP_REMOVED lines=13> */
[-C--:B-1----:R-:W-:Y:S08]  /*81e0*/  HMMA.16816.F32.BF16 R4, R112, R16.reuse, RZ ;  /* 0x000000107004723c */ /* 0x082ff000000418ff */
[C---:B----4-:R-:W-:Y:S08]  /*81f0*/  HMMA.16816.F32.BF16 R8, R108.reuse, R16, RZ ;  /* 0x000000106c08723c */ /* 0x050ff000000418ff */
[-C--:B------:R-:W-:Y:S08]  /*8200*/  HMMA.16816.F32.BF16 R12, R108, R18.reuse, RZ ;  /* 0x000000126c0c723c */ /* 0x080ff000000418ff */
[C---:B------:R-:W-:Y:S08]  /*8210*/  HMMA.16816.F32.BF16 R16, R112.reuse, R18, RZ ;  /* 0x000000127010723c */ /* 0x040ff000000418ff */
[-C--:B-----5:R-:W-:Y:S08]  /*8220*/  HMMA.16816.F32.BF16 R20, R112, R32.reuse, RZ ;  /* 0x000000207014723c */ /* 0x0a0ff000000418ff */
[C---:B------:R-:W-:Y:S08]  /*8230*/  HMMA.16816.F32.BF16 R24, R108.reuse, R32, RZ ;  /* 0x000000206c18723c */ /* 0x040ff000000418ff */
[-C--:B------:R-:W-:Y:S08]  /*8240*/  HMMA.16816.F32.BF16 R28, R108, R34.reuse, RZ ;  /* 0x000000226c1c723c */ /* 0x080ff000000418ff */
[C---:B------:R-:W-:Y:S08]  /*8250*/  HMMA.16816.F32.BF16 R32, R112.reuse, R34, RZ ;  /* 0x000000227020723c */ /* 0x040ff000000418ff */
[-C--:B------:R-:W-:Y:S08]  /*8260*/  HMMA.16816.F32.BF16 R36, R112, R48.reuse, RZ ;  /* 0x000000307024723c */ /* 0x080ff000000418ff */
[C---:B------:R-:W-:Y:S08]  /*8270*/  HMMA.16816.F32.BF16 R40, R108.reuse, R48, RZ ;  /* 0x000000306c28723c */ /* 0x040ff000000418ff */
[-C--:B------:R-:W-:Y:S08]  /*8280*/  HMMA.16816.F32.BF16 R44, R108, R50.reuse, RZ ;  /* 0x000000326c2c723c */ /* 0x080ff000000418ff */
[C---:B------:R-:W-:Y:S08]  /*8290*/  HMMA.16816.F32.BF16 R48, R112.reuse, R50, RZ ;  /* 0x000000327030723c */ /* 0x040ff000000418ff */
[-C--:B------:R-:W-:Y:S08]  /*82a0*/  HMMA.16816.F32.BF16 R52, R112, R64.reuse, RZ ;  /* 0x000000407034723c */ /* 0x080ff000000418ff */
[C---:B------:R-:W-:Y:S08]  /*82b0*/  HMMA.16816.F32.BF16 R56, R108.reuse, R64, RZ ;  /* 0x000000406c38723c */ /* 0x040ff000000418ff */
[-C--:B------:R-:W-:Y:S01]  /*82c0*/  HMMA.16816.F32.BF16 R60, R108, R66.reuse, RZ ;  /* 0x000000426c3c723c */ /* 0x080fe200000418ff */
[----:B--2---:R-:W-:Y:S03]  /*82d0*/  IMAD.WIDE.U32 R68, R2, c[0x0][0x208], RZ ;  /* 0x0000820002447a25 */ /* 0x004fe600078e00ff */
[----:B------:R-:W-:Y:S02]  /*82e0*/  SHF.R.S32.HI R0, RZ, 0x1f, R2 ;  /* 0x0000001fff007819 */ /* 0x000fe40000011402 */
[----:B------:R-:W-:Y:S03]  /*82f0*/  MOV R64, R68 ;  /* 0x0000004400407202 */ /* 0x000fe60000000f00 */
[----:B------:R-:W-:Y:S04]  /*8300*/  IMAD R0, R0, c[0x0][0x208], RZ ;  /* 0x0000820000007a24 */ /* 0x000fe800078e02ff */
[----:B------:R-:W-:Y:S05]  /*8310*/  IMAD R0, R2, c[0x0][0x20c], R0 ;  /* 0x0000830002007a24 */ /* 0x000fea00078e0200 */
[----:B------:R-:W-:Y:S02]  /*8320*/  IADD3 R65, R69, R0, RZ ;  /* 0x0000000045417210 */ /* 0x000fe40007ffe0ff */
[----:B------:R-:W-:Y:S03]  /*8330*/  SHF.R.S32.HI R0, RZ, 0x1f, R243 ;  /* 0x0000001fff007819 */ /* 0x000fe600000114f3 */
[C---:B------:R-:W-:Y:S02]  /*8340*/  IMAD.WIDE.U32 R72, R243.reuse, c[0x0][0x218], R64 ;  /* 0x00008600f3487a25 */ /* 0x040fe400078e0040 */
[C---:B------:R-:W-:Y:S02]  /*8350*/  HMMA.16816.F32.BF16 R64, R112.reuse, R66, RZ ;  /* 0x000000427040723c */ /* 0x040fe400000418ff */
[----:B------:R-:W-:Y:S04]  /*8360*/  IMAD R0, R0, c[0x0][0x218], RZ ;  /* 0x0000860000007a24 */ /* 0x000fe800078e02ff */
[----:B------:R-:W-:Y:S01]  /*8370*/  IMAD R2, R243, c[0x0][0x21c], R0 ;  /* 0x00008700f3027a24 */ /* 0x000fe200078e0200 */
[----:B------:R-:W-:Y:S01]  /*8380*/  IADD3 R0, P0, R72, UR22, RZ ;  /* 0x0000001648007c10 */ /* 0x000fe2000ff1e0ff */
[-C--:B------:R-:W-:Y:S04]  /*8390*/  HMMA.16816.F32.BF16 R68, R112, R80.reuse, RZ ;  /* 0x000000507044723c */ /* 0x080fe800000418ff */
[----:B------:R-:W-:Y:S02]  /*83a0*/  IADD3.X R72, R73, UR4, R2, P0, !PT ;  /* 0x0000000449487c10 */ /* 0x000fe400087fe402 */
[C---:B------:R-:W-:Y:S05]  /*83b0*/  LEA R2, P0, R0.reuse, c[0x0][0x1f8], 0x1 ;  /* 0x00007e0000027a11 */ /* 0x040fea00078008ff */
[----:B------:R-:W1:Y:S01]  /*83c0*/  SHFL.IDX PT, R94, R2, RZ, 0x181f ;  /* 0x00181fff025e7589 */ /* 0x000e6200000e0000 */
[----:B------:R-:W-:Y:S02]  /*83d0*/  LEA.HI.X R0, R0, c[0x0][0x1fc], R72, 0x1, P0 ;  /* 0x00007f0000007a11 */ /* 0x000fe400000f0c48 */
[C---:B------:R-:W-:Y:S05]  /*83e0*/  HMMA.16816.F32.BF16 R72, R108.reuse, R80, RZ ;  /* 0x000000506c48723c */ /* 0x040fea00000418ff */
[----:B------:R-:W2:Y:S03]  /*83f0*/  SHFL.IDX PT, R88, R0, RZ, 0x181f ;  /* 0x00181fff00587589 */ /* 0x000ea600000e0000 */
[-C--:B------:R-:W-:Y:S05]  /*8400*/  HMMA.16816.F32.BF16 R76, R108, R82.reuse, RZ ;  /* 0x000000526c4c723c */ /* 0x080fea00000418ff */
[----:B------:R-:W4:Y:S03]  /*8410*/  SHFL.IDX PT, R92, R2, 0x1, 0x181f ;  /* 0x00381f00025c7f89 */ /* 0x000f2600000e0000 */
[C---:B------:R-:W-:Y:S04]  /*8420*/  HMMA.16816.F32.BF16 R80, R112.reuse, R82, RZ ;  /* 0x000000527050723c */ /* 0x040fe800000418ff */
[-C--:B-1----:R-:W-:Y:S01]  /*8430*/  IADD3 R94, P0, R94, R242.reuse, RZ ;  /* 0x000000f25e5e7210 */ /* 0x082fe20007f1e0ff */
[----:B------:R-:W1:Y:S03]  /*8440*/  SHFL.IDX PT, R93, R0, 0x1, 0x181f ;  /* 0x00381f00005d7f89 */ /* 0x000e6600000e0000 */
[-C--:B------:R-:W-:Y:S01]  /*8450*/  HMMA.16816.F32.BF16 R84, R112, R96.reuse, RZ ;  /* 0x000000607054723c */ /* 0x080fe200000418ff */
[-C--:B--2---:R-:W-:Y:S04]  /*8460*/  IADD3.X R95, R88, R241.reuse, RZ, P0, !PT ;  /* 0x000000f1585f7210 */ /* 0x084fe800007fe4ff */
[----:B------:R-:W2:Y:S03]  /*8470*/  SHFL.IDX PT, R100, R2, 0x2, 0x181f ;  /* 0x00581f0002647f89 */ /* 0x000ea600000e0000 */
[C---:B------:R-:W-:Y:S04]  /*8480*/  HMMA.16816.F32.BF16 R88, R108.reuse, R96, RZ ;  /* 0x000000606c58723c */ /* 0x040fe800000418ff */
[-C--:B----4-:R-:W-:Y:S01]  /*8490*/  IADD3 R92, P1, R92, R242.reuse, RZ ;  /* 0x000000f25c5c7210 */ /* 0x090fe20007f3e0ff */
[----:B---3--:R3:W-:Y:S03]  /*84a0*/  LDGSTS.E.BYPASS.LTC128B.128 [R244], [R94.64], !P6 ;  /* 0x000000005ef47fae */ /* 0x0087e6000f101d4c */
[-C--:B-1----:R-:W-:Y:S05]  /*84b0*/  IADD3.X R93, R93, R241.reuse, RZ, P1, !PT ;  /* 0x000000f15d5d7210 */ /* 0x082fea0000ffe4ff */
[----:B------:R-:W1:Y:S01]  /*84c0*/  SHFL.IDX PT, R101, R0, 0x2, 0x181f ;  /* 0x00581f0000657f89 */ /* 0x000e6200000e0000 */
[-C--:B--2---:R-:W-:Y:S07]  /*84d0*/  IADD3 R100, P0, R100, R242.reuse, RZ ;  /* 0x000000f264647210 */ /* 0x084fee0007f1e0ff */
[----:B------:R3:W-:Y:S08]  /*84e0*/  LDGSTS.E.BYPASS.LTC128B.128 [R244+0x800], [R92.64], !P6 ;  /* 0x008000005cf47fae */ /* 0x0007f0000f101d4c */
[----:B------:R-:W2:Y:S01]  /*84f0*/  SHFL.IDX PT, R104, R2, 0x3, 0x181f ;  /* 0x00781f0002687f89 */ /* 0x000ea200000e0000 */
[-C--:B-1----:R-:W-:Y:S07]  /*8500*/  IADD3.X R101, R101, R241.reuse, RZ, P0, !PT ;  /* 0x000000f165657210 */ /* 0x082fee00007fe4ff */
[----:B------:R-:W1:Y:S08]  /*8510*/  SHFL.IDX PT, R105, R0, 0x3, 0x181f ;  /* 0x00781f0000697f89 */ /* 0x000e7000000e0000 */
[----:B------:R4:W-:Y:S01]  /*8520*/  LDGSTS.E.BYPASS.LTC128B.128 [R244+0x1000], [R100.64], !P6 ;  /* 0x0100000064f47fae */ /* 0x0009e2000f101d4c */
[-C--:B---3--:R-:W-:Y:S01]  /*8530*/  HMMA.16816.F32.BF16 R92, R108, R98.reuse, RZ ;  /* 0x000000626c5c723c */ /* 0x088fe200000418ff */
[-C--:B--2---:R-:W-:Y:S06]  /*8540*/  IADD3 R104, P1, R104, R242.reuse, RZ ;  /* 0x000000f268687210 */ /* 0x084fec0007f3e0ff */
[----:B------:R-:W2:Y:S01]  /*8550*/  SHFL.IDX PT, R102, R2, 0x4, 0x181f ;  /* 0x00981f0002667f89 */ /* 0x000ea200000e0000 */
[C---:B------:R-:W-:Y:S04]  /*8560*/  HMMA.16816.F32.BF16 R96, R112.reuse, R98, RZ ;  /* 0x000000627060723c */ /* 0x040fe800000418ff */
[-C--:B-1----:R-:W-:Y:S03]  /*8570*/  IADD3.X R105, R105, R241.reuse, RZ, P1, !PT ;  /* 0x000000f169697210 */ /* 0x082fe60000ffe4ff */
[----:B------:R-:W1:Y:S08]  /*8580*/  SHFL.IDX PT, R103, R0, 0x4, 0x181f ;  /* 0x00981f0000677f89 */ /* 0x000e7000000e0000 */
[----:B------:R3:W-:Y:S01]  /*8590*/  LDGSTS.E.BYPASS.LTC128B.128 [R244+0x1800], [R104.64], !P6 ;  /* 0x0180000068f47fae */ /* 0x0007e2000f101d4c */
[-C--:B--2---:R-:W-:Y:S07]  /*85a0*/  IADD3 R102, P0, R102, R242.reuse, RZ ;  /* 0x000000f266667210 */ /* 0x084fee0007f1e0ff */
[----:B------:R-:W3:Y:S01]  /*85b0*/  SHFL.IDX PT, R106, R2, 0x5, 0x181f ;  /* 0x00b81f00026a7f89 */ /* 0x000ee200000e0000 */
[-C--:B-1----:R-:W-:Y:S07]  /*85c0*/  IADD3.X R103, R103, R241.reuse, RZ, P0, !PT ;  /* 0x000000f167677210 */ /* 0x082fee00007fe4ff */
[----:B------:R-:W1:Y:S08]  /*85d0*/  SHFL.IDX PT, R107, R0, 0x5, 0x181f ;  /* 0x00b81f00006b7f89 */ /* 0x000e7000000e0000 */
[----:B------:R4:W-:Y:S01]  /*85e0*/  LDGSTS.E.BYPASS.LTC128B.128 [R244+0x2000], [R102.64], !P6 ;  /* 0x0200000066f47fae */ /* 0x0009e2000f101d4c */
[-C--:B---3--:R-:W-:Y:S07]  /*85f0*/  IADD3 R104, P0, R106, R242.reuse, RZ ;  /* 0x000000f26a687210 */ /* 0x088fee0007f1e0ff */
[----:B------:R-:W2:Y:S01]  /*8600*/  SHFL.IDX PT, R2, R2, 0x6, 0x181f ;  /* 0x00d81f0002027f89 */ /* 0x000ea200000e0000 */
[-C--:B-1----:R-:W-:Y:S07]  /*8610*/  IADD3.X R105, R107, R241.reuse, RZ, P0, !PT ;  /* 0x000000f16b697210 */ /* 0x082fee00007fe4ff */
[----:B------:R-:W1:Y:S08]  /*8620*/  SHFL.IDX PT, R0, R0, 0x6, 0x181f ;  /* 0x00d81f0000007f89 */ /* 0x000e7000000e0000 */
[----:B------:R3:W-:Y:S01]  /*8630*/  LDGSTS.E.BYPASS.LTC128B.128 [R244+0x2800], [R104.64], !P6 ;  /* 0x0280000068f47fae */ /* 0x0007e2000f101d4c */
[-C--:B----4-:R-:W-:Y:S08]  /*8640*/  HMMA.16816.F32.BF16 R100, R112, R184.reuse, RZ ;  /* 0x000000b87064723c */ /* 0x090ff000000418ff */
[C---:B---3--:R-:W-:Y:S07]  /*8650*/  HMMA.16816.F32.BF16 R104, R108.reuse, R184, RZ ;  /* 0x000000b86c68723c */ /* 0x048fee00000418ff */
[----:B--2---:R-:W-:Y:S01]  /*8660*/  IADD3 R184, P0, R2, R242, RZ ;  /* 0x000000f202b87210 */ /* 0x004fe20007f1e0ff */
[-C--:B------:R-:W-:Y:S04]  /*8670*/  HMMA.16816.F32.BF16 R108, R108, R186.reuse, RZ ;  /* 0x000000ba6c6c723c */ /* 0x080fe800000418ff */
[----:B-1----:R-:W-:Y:S02]  /*8680*/  IADD3.X R185, R0, R241, RZ, P0, !PT ;  /* 0x000000f100b97210 */ /* 0x002fe400007fe4ff */
[----:B------:R-:W-:Y:S02]  /*8690*/  PLOP3.LUT P0, PT, PT, PT, UP0, 0x80, 0x0 ;  /* 0x000000000000781c */ /* 0x000fe40003f0f008 */
[----:B------:R-:W-:Y:S01]  /*86a0*/  HMMA.16816.F32.BF16 R112, R112, R186, RZ ;  /* 0x000000ba7070723c */ /* 0x000fe200000418ff */
[----:B------:R1:W-:Y:S07]  /*86b0*/  LDGSTS.E.BYPASS.LTC128B.128 [R244+0x3000], [R184.64], !P6 ;  /* 0x03000000b8f47fae */ /* 0x0003ee000f101d4c */
[-C--:B------:R-:W-:Y:S01]  /*86c0*/  HMMA.16816.F32.BF16 R4, R188, R192.reuse, R4 ;  /* 0x000000c0bc04723c */ /* 0x080fe20000041804 */
[----:B------:R-:W0:Y:S07]  /*86d0*/  LDGDEPBAR ;  /* 0x00000000000079af */ /* 0x000e2e0000000000 */
[C---:B------:R-:W-:Y:S08]  /*86e0*/  HMMA.16816.F32.BF16 R8, R196.reuse, R192, R8 ;  /* 0x000000c0c408723c */ /* 0x040ff00000041808 */
[-C--:B------:R-:W-:Y:S01]  /*86f0*/  HMMA.16816.F32.BF16 R12, R196, R194.reuse, R12 ;  /* 0x000000c2c40c723c */ /* 0x080fe2000004180c */
[----:B-1----:R-:W-:Y:S07]  /*8700*/  LDSM.16.M88.4 R184, [R231+0x7100] ;  /* 0x00710000e7b8783b */ /* 0x002fee0000000200 */
        /* <DEDUP_REMOVED lines=16> */
[----:B------:R-:W4:Y:S07]  /*8810*/  LDSM.16.M88.4 R208, [R229+0x4900] ;  /* 0x00490000e5d0783b */ /* 0x000f2e0000000200 */
[-C--:B------:R-:W-:Y:S08]  /*8820*/  HMMA.16816.F32.BF16 R68, R188, R212.reuse, R68 ;  /* 0x000000d4bc44723c */ /* 0x080ff00000041844 */
[C---:B------:R-:W-:Y:S08]  /*8830*/  HMMA.16816.F32.BF16 R72, R196.reuse, R212, R72 ;  /* 0x000000d4c448723c */ /* 0x040ff00000041848 */
[-C--:B------:R-:W-:Y:S08]  /*8840*/  HMMA.16816.F32.BF16 R76, R196, R214.reuse, R76 ;  /* 0x000000d6c44c723c */ /* 0x080ff0000004184c */
[C---:B------:R-:W-:Y:S01]  /*8850*/  HMMA.16816.F32.BF16 R80, R188.reuse, R214, R80 ;  /* 0x000000d6bc50723c */ /* 0x040fe20000041850 */
[----:B------:R-:W5:Y:S07]  /*8860*/  LDSM.16.M88.4 R212, [R229+0x5100] ;  /* 0x00510000e5d4783b */ /* 0x000f6e0000000200 */
[-C--:B------:R-:W-:Y:S08]  /*8870*/  HMMA.16816.F32.BF16 R84, R188, R216.reuse, R84 ;  /* 0x000000d8bc54723c */ /* 0x080ff00000041854 */
[C---:B------:R-:W-:Y:S08]  /*8880*/  HMMA.16816.F32.BF16 R88, R196.reuse, R216, R88 ;  /* 0x000000d8c458723c */ /* 0x040ff00000041858 */
[-C--:B------:R-:W-:Y:S08]  /*8890*/  HMMA.16816.F32.BF16 R92, R196, R218.reuse, R92 ;  /* 0x000000dac45c723c */ /* 0x080ff0000004185c */
[C---:B------:R-:W-:Y:S01]  /*88a0*/  HMMA.16816.F32.BF16 R96, R188.reuse, R218, R96 ;  /* 0x000000dabc60723c */ /* 0x040fe20000041860 */
[----:B------:R-:W-:Y:S07]  /*88b0*/  LDSM.16.M88.4 R216, [R229+0x6900] ;  /* 0x00690000e5d8783b */ /* 0x000fee0000000200 */
[-C--:B------:R-:W-:Y:S08]  /*88c0*/  HMMA.16816.F32.BF16 R100, R188, R220.reuse, R100 ;  /* 0x000000dcbc64723c */ /* 0x080ff00000041864 */
[C---:B------:R-:W-:Y:S08]  /*88d0*/  HMMA.16816.F32.BF16 R104, R196.reuse, R220, R104 ;  /* 0x000000dcc468723c */ /* 0x040ff00000041868 */
[-C--:B------:R-:W-:Y:S01]  /*88e0*/  HMMA.16816.F32.BF16 R108, R196, R222.reuse, R108 ;  /* 0x000000dec46c723c */ /* 0x080fe2000004186c */
[----:B------:R-:W-:Y:S07]  /*88f0*/  LDSM.16.M88.4 R196, [R229+0x6100] ;  /* 0x00610000e5c4783b */ /* 0x000fee0000000200 */
[----:B------:R-:W-:Y:S01]  /*8900*/  HMMA.16816.F32.BF16 R112, R188, R222, R112 ;  /* 0x000000debc70723c */ /* 0x000fe20000041870 */
[----:B------:R-:W4:Y:S07]  /*8910*/  LDSM.16.M88.4 R188, [R229+0x5900] ;  /* 0x00590000e5bc783b */ /* 0x000f2e0000000200 */
[-C--:B-1----:R-:W-:Y:S01]  /*8920*/  HMMA.16816.F32.BF16 R4, R184, R192.reuse, R4 ;  /* 0x000000c0b804723c */ /* 0x082fe20000041804 */
[----:B------:R-:W-:Y:S07]  /*8930*/  LDSM.16.M88.4 R220, [R228] ;  /* 0x00000000e4dc783b */ /* 0x000fee0000000200 */
        /* <DEDUP_REMOVED lines=12> */
[C---:B------:R-:W-:Y:S08]  /*8a00*/  HMMA.16816.F32.BF16 R48, R184.reuse, R210, R48 ;  /* 0x000000d2b830723c */ /* 0x040ff00000041830 */
[-C--:B-----5:R-:W-:Y:S08]  /*8a10*/  HMMA.16816.F32.BF16 R52, R184, R212.reuse, R52 ;  /* 0x000000d4b834723c */ /* 0x0a0ff00000041834 */
        /* <DEDUP_REMOVED lines=15> */
[-C--:B-1----:R-:W-:Y:S08]  /*8b10*/  HMMA.16816.F32.BF16 R4, R192, R220.reuse, R4 ;  /* 0x000000dcc004723c */ /* 0x082ff00000041804 */
[C---:B--2---:R-:W-:Y:S08]  /*8b20*/  HMMA.16816.F32.BF16 R8, R204.reuse, R220, R8 ;  /* 0x000000dccc08723c */ /* 0x044ff00000041808 */
        /* <DEDUP_REMOVED lines=109> */
[C---:B------:R-:W-:Y:S03]  /*9200*/  HMMA.16816.F32.BF16 R96, R192.reuse, R6, R96 ;  /* 0x00000006c060723c */ /* 0x040fe60000041860 */
[----:B------:R-:W-:Y:S01]  /*9210*/  MUFU.TANH R28, R28 ;  /* 0x0000001c001c7308 */ /* 0x000fe20000002400 */
[----:B------:R-:W-:Y:S02]  /*9220*/  FMUL.FTZ R57, R57, c[0x0][0x320] ;  /* 0x0000c80039397a20 */ /* 0x000fe40000410000 */
[----:B------:R-:W-:Y:S02]  /*9230*/  FMUL.FTZ R58, R58, c[0x0][0x320] ;  /* 0x0000c8003a3a7a20 */ /* 0x000fe40000410000 */
[-C--:B--2---:R-:W-:Y:S04]  /*9240*/  HMMA.16816.F32.BF16 R100, R192, R8.reuse, R100 ;  /* 0x00000008c064723c */ /* 0x084fe80000041864 */
[----:B------:R-:W-:Y:S01]  /*9250*/  FMUL.FTZ R59, R59, c[0x0][0x320] ;  /* 0x0000c8003b3b7a20 */ /* 0x000fe20000410000 */
[----:B------:R-:W-:Y:S01]  /*9260*/  MUFU.TANH R29, R29 ;  /* 0x0000001d001d7308 */ /* 0x000fe20000002400 */
[----:B------:R-:W-:Y:S02]  /*9270*/  FMUL.FTZ R60, R60, c[0x0][0x320] ;  /* 0x0000c8003c3c7a20 */ /* 0x000fe40000410000 */
[----:B------:R-:W-:Y:S01]  /*9280*/  FMUL.FTZ R93, R93, c[0x0][0x320] ;  /* 0x0000c8005d5d7a20 */ /* 0x000fe20000410000 */
[C---:B------:R-:W-:Y:S04]  /*9290*/  HMMA.16816.F32.BF16 R104, R204.reuse, R8, R104 ;  /* 0x00000008cc68723c */ /* 0x040fe80000041868 */
[----:B------:R-:W-:Y:S02]  /*92a0*/  FMUL.FTZ R61, R61, c[0x0][0x320] ;  /* 0x0000c8003d3d7a20 */ /* 0x000fe40000410000 */
[----:B------:R-:W1:Y:S01]  /*92b0*/  MUFU.TANH R0, R93 ;  /* 0x0000005d00007308 */ /* 0x000e620000002400 */
[----:B------:R-:W-:Y:S01]  /*92c0*/  FMUL.FTZ R62, R62, c[0x0][0x320] ;  /* 0x0000c8003e3e7a20 */ /* 0x000fe20000410000 */
[-C--:B------:R-:W-:Y:S04]  /*92d0*/  HMMA.16816.F32.BF16 R108, R204, R10.reuse, R108 ;  /* 0x0000000acc6c723c */ /* 0x080fe8000004186c */
[----:B------:R-:W-:Y:S02]  /*92e0*/  FMUL.FTZ R63, R63, c[0x0][0x320] ;  /* 0x0000c8003f3f7a20 */ /* 0x000fe40000410000 */
[----:B------:R-:W-:Y:S02]  /*92f0*/  FMUL.FTZ R64, R64, c[0x0][0x320] ;  /* 0x0000c80040407a20 */ /* 0x000fe40000410000 */
[----:B------:R-:W2:Y:S01]  /*9300*/  MUFU.TANH R30, R30 ;  /* 0x0000001e001e7308 */ /* 0x000ea20000002400 */
[----:B------:R-:W-:Y:S04]  /*9310*/  HMMA.16816.F32.BF16 R112, R192, R10, R112 ;  /* 0x0000000ac070723c */ /* 0x000fe80000041870 */
[----:B------:R-:W-:Y:S02]  /*9320*/  FMUL.FTZ R74, R74, c[0x0][0x320] ;  /* 0x0000c8004a4a7a20 */ /* 0x000fe40000410000 */
[----:B------:R-:W-:Y:S02]  /*9330*/  FMUL.FTZ R80, R80, c[0x0][0x320] ;  /* 0x0000c80050507a20 */ /* 0x000fe40000410000 */
[----:B------:R-:W-:Y:S01]  /*9340*/  FMUL.FTZ R81, R81, c[0x0][0x320] ;  /* 0x0000c80051517a20 */ /* 0x000fe20000410000 */
[----:B------:R-:W3:Y:S03]  /*9350*/  MUFU.TANH R31, R31 ;  /* 0x0000001f001f7308 */ /* 0x000ee60000002400 */
[----:B------:R-:W-:Y:S01]  /*9360*/  FMUL.FTZ R82, R82, c[0x0][0x320] ;  /* 0x0000c80052527a20 */ /* 0x000fe20000410000 */
[----:B-1----:R1:W-:Y:S01]  /*9370*/  STL [R1+0xc], R0 ;  /* 0x00000c0001007387 */ /* 0x0023e20000100800 */
[----:B------:R-:W-:Y:S02]  /*9380*/  FMUL.FTZ R83, R83, c[0x0][0x320] ;  /* 0x0000c80053537a20 */ /* 0x000fe40000410000 */
[----:B------:R-:W-:Y:S02]  /*9390*/  FMUL.FTZ R97, R97, c[0x0][0x320] ;  /* 0x0000c80061617a20 */ /* 0x000fe40000410000 */
[----:B------:R-:W-:Y:S01]  /*93a0*/  FMUL.FTZ R98, R98, c[0x0][0x320] ;  /* 0x0000c80062627a20 */ /* 0x000fe20000410000 */
[----:B------:R-:W4:Y:S01]  /*93b0*/  MUFU.TANH R32, R32 ;  /* 0x0000002000207308 */ /* 0x000f220000002400 */
[----:B------:R-:W-:Y:S02]  /*93c0*/  FMUL.FTZ R99, R99, c[0x0][0x320] ;  /* 0x0000c80063637a20 */ /* 0x000fe40000410000 */
[----:B------:R-:W-:Y:S02]  /*93d0*/  FMUL.FTZ R100, R100, c[0x0][0x320] ;  /* 0x0000c80064647a20 */ /* 0x000fe40000410000 */
[----:B------:R-:W-:Y:S02]  /*93e0*/  FMUL.FTZ R101, R101, c[0x0][0x320] ;  /* 0x0000c80065657a20 */ /* 0x000fe40000410000 */
[----:B------:R-:W-:Y:S02]  /*93f0*/  FMUL.FTZ R102, R102, c[0x0][0x320] ;  /* 0x0000c80066667a20 */ /* 0x000fe40000410000 */
[----:B------:R-:W-:Y:S01]  /*9400*/  FMUL.FTZ R103, R103, c[0x0][0x320] ;  /* 0x0000c80067677a20 */ /* 0x000fe20000410000 */
[----:B------:R-:W1:Y:S01]  /*9410*/  MUFU.TANH R33, R33 ;  /* 0x0000002100217308 */ /* 0x000e620000002400 */
        /* <DEDUP_REMOVED lines=35> */
[----:B------:R2:W2:Y:S01]  /*9650*/  MUFU.TANH R17, R39 ;  /* 0x0000002700117308 */ /* 0x0004a20000002400 */
[----:B------:R-:W-:Y:S02]  /*9660*/  FMUL.FTZ R96, R96, c[0x0][0x320] ;  /* 0x0000c80060607a20 */ /* 0x000fe40000410000 */
[----:B------:R-:W-:Y:S02]  /*9670*/  FMUL.FTZ R104, R104, c[0x0][0x320] ;  /* 0x0000c80068687a20 */ /* 0x000fe40000410000 */
[----:B------:R-:W-:Y:S02]  /*9680*/  FMUL.FTZ R105, R105, c[0x0][0x320] ;  /* 0x0000c80069697a20 */ /* 0x000fe40000410000 */
[----:B------:R-:W-:Y:S02]  /*9690*/  FMUL.FTZ R106, R106, c[0x0][0x320] ;  /* 0x0000c8006a6a7a20 */ /* 0x000fe40000410000 */
[----:B------:R-:W-:Y:S01]  /*96a0*/  FMUL.FTZ R107, R107, c[0x0][0x320] ;  /* 0x0000c8006b6b7a20 */ /* 0x000fe20000410000 */
[----:B------:R-:W2:Y:S01]  /*96b0*/  MUFU.TANH R40, R40 ;  /* 0x0000002800287308 */ /* 0x000ea20000002400 */
[----:B------:R-:W-:Y:S02]  /*96c0*/  FMUL.FTZ R108, R108, c[0x0][0x320] ;  /* 0x0000c8006c6c7a20 */ /* 0x000fe40000410000 */
[----:B-1----:R-:W-:Y:S07]  /*96d0*/  FMUL.FTZ R0, R111, c[0x0][0x320] ;  /* 0x0000c8006f007a20 */ /* 0x002fee0000410000 */
[----:B------:R-:W1:Y:S10]  /*96e0*/  MUFU.TANH R41, R41 ;  /* 0x0000002900297308 */ /* 0x000e740000002400 */
[----:B------:R-:W1:Y:S10]  /*96f0*/  MUFU.TANH R42, R42 ;  /* 0x0000002a002a7308 */ /* 0x000e740000002400 */
[----:B------:R1:W1:Y:S10]  /*9700*/  MUFU.TANH R203, R43 ;  /* 0x0000002b00cb7308 */ /* 0x0002740000002400 */
[----:B------:R1:W1:Y:S10]  /*9710*/  MUFU.TANH R202, R44 ;  /* 0x0000002c00ca7308 */ /* 0x0002740000002400 */
[----:B------:R1:W1:Y:S10]  /*9720*/  MUFU.TANH R208, R45 ;  /* 0x0000002d00d07308 */ /* 0x0002740000002400 */
[----:B------:R1:W1:Y:S10]  /*9730*/  MUFU.TANH R216, R47 ;  /* 0x0000002f00d87308 */ /* 0x0002740000002400 */
        /* <DEDUP_REMOVED lines=59> */
[----:B------:R-:W1:Y:S10]  /*9af0*/  MUFU.TANH R109, R109 ;  /* 0x0000006d006d7308 */ /* 0x000e740000002400 */
[----:B------:R-:W1:Y:S10]  /*9b00*/  MUFU.TANH R75, R75 ;  /* 0x0000004b004b7308 */ /* 0x000e740000002400 */
[----:B------:R1:W1:Y:S10]  /*9b10*/  MUFU.TANH R74, R0 ;  /* 0x00000000004a7308 */ /* 0x0002740000002400 */
[----:B------:R-:W1:Y:S10]  /*9b20*/  MUFU.TANH R112, R112 ;  /* 0x0000007000707308 */ /* 0x000e740000002400 */
[----:B------:R-:W1:Y:S10]  /*9b30*/  MUFU.TANH R113, R113 ;  /* 0x0000007100717308 */ /* 0x000e740000002400 */
[----:B------:R-:W1:Y:S10]  /*9b40*/  MUFU.TANH R114, R114 ;  /* 0x0000007200727308 */ /* 0x000e740000002400 */
[----:B------:R-:W1:Y:S02]  /*9b50*/  MUFU.TANH R115, R115 ;  /* 0x0000007300737308 */ /* 0x000e640000002400 */
[----:B-1234-:R-:W-:-:S05]  /*9b60*/  @P0 BRA `(.L_x_37) ;  /* 0xffffe0e000000947 */ /* 0x01efca000383ffff */
.L_x_36:
[----:B------:R-:W3:Y:S01]  /*9b70*/  LDL.LU R108, [R1+0xc] ;  /* 0x00000c00016c7983 */ /* 0x000ee20000300800 */
        /* <DEDUP_REMOVED lines=33> */
[----:B--2---:R-:W-:Y:S02]  /*9d90*/  FMNMX.FTZ R4, R187, R116, !PT ;  /* 0x00000074bb047209 */ /* 0x004fe40007810000 */
        /* <DEDUP_REMOVED lines=52> */
[----:B------:R-:W-:Y:S01]  /*a0e0*/  FMNMX.FTZ R2, R59, R2, !PT ;  /* 0x000000023b027209 */ /* 0x000fe20007810000 */
[----:B------:R-:W1:Y:S01]  /*a0f0*/  SHFL.BFLY PT, R7, R0, 0x2, 0x1f ;  /* 0x0c401f0000077f89 */ /* 0x000e6200000e0000 */
        /* <DEDUP_REMOVED lines=25> */
[----:B------:R-:W-:Y:S01]  /*a290*/  FMNMX.FTZ R4, R102, R4, !PT ;  /* 0x0000000466047209 */ /* 0x000fe20007810000 */
[----:B------:R-:W-:Y:S01]  /*a2a0*/  LDSM.16.MT88.4 R52, [R225+0x100] ;  /* 0x00010000e134783b */ /* 0x000fe20000004200 */
[----:B------:R-:W-:Y:S02]  /*a2b0*/  MOV R111, R64 ;  /* 0x00000040006f7202 */ /* 0x000fe40000000f00 */
[----:B------:R-:W-:Y:S02]  /*a2c0*/  FMNMX.FTZ R4, R103, R4, !PT ;  /* 0x0000000467047209 */ /* 0x000fe40007810000 */
[----:B------:R-:W-:Y:S01]  /*a2d0*/  ISETP.LT.AND P0, PT, RZ, UR6, PT ;  /* 0x00000006ff007c0c */ /* 0x000fe2000bf01270 */
[----:B------:R-:W-:Y:S01]  /*a2e0*/  UIADD3 UR6, UR6, -0x1, URZ ;  /* 0xffffffff06067890 */ /* 0x000fe2000fffe03f */
[----:B------:R-:W-:Y:S04]  /*a2f0*/  FMNMX.FTZ R4, R114, R4, !PT ;  /* 0x0000000472047209 */ /* 0x000fe80007810000 */
[----:B------:R-:W-:Y:S05]  /*a300*/  FMNMX.FTZ R4, R115, R4, !PT ;  /* 0x0000000473047209 */ /* 0x000fea0007810000 */
[----:B------:R-:W2:Y:S01]  /*a310*/  SHFL.BFLY PT, R6, R4, 0x2, 0x1f ;  /* 0x0c401f0004067f89 */ /* 0x000ea200000e0000 */
[----:B---3--:R-:W-:Y:S02]  /*a320*/  FMNMX.FTZ R2, R108, R2, !PT ;  /* 0x000000026c027209 */ /* 0x008fe40007810000 */
[----:B-1----:R-:W-:Y:S02]  /*a330*/  FMNMX.FTZ R0, R0, R7, !PT ;  /* 0x0000000700007209 */ /* 0x002fe40007810000 */
[----:B------:R-:W-:Y:S02]  /*a340*/  FMNMX.FTZ R2, R206, R2, !PT ;  /* 0x00000002ce027209 */ /* 0x000fe40007810000 */
[----:B--2---:R-:W-:Y:S01]  /*a350*/  FMNMX.FTZ R4, R4, R6, !PT ;  /* 0x0000000604047209 */ /* 0x004fe20007810000 */
[----:B------:R-:W1:Y:S01]  /*a360*/  SHFL.BFLY PT, R73, R0, 0x1, 0x1f ;  /* 0x0c201f0000497f89 */ /* 0x000e6200000e0000 */
[----:B------:R-:W-:Y:S04]  /*a370*/  FMNMX.FTZ R2, R205, R2, !PT ;  /* 0x00000002cd027209 */ /* 0x000fe80007810000 */
[----:B------:R-:W-:Y:S03]  /*a380*/  FMNMX.FTZ R2, R204, R2, !PT ;  /* 0x00000002cc027209 */ /* 0x000fe60007810000 */
[----:B------:R-:W2:Y:S01]  /*a390*/  SHFL.BFLY PT, R72, R4, 0x1, 0x1f ;  /* 0x0c201f0004487f89 */ /* 0x000ea200000e0000 */
[----:B------:R-:W-:Y:S07]  /*a3a0*/  FMNMX.FTZ R2, R109, R2, !PT ;  /* 0x000000026d027209 */ /* 0x000fee0007810000 */
[----:B------:R-:W3:Y:S01]  /*a3b0*/  SHFL.BFLY PT, R71, R2, 0x2, 0x1f ;  /* 0x0c401f0002477f89 */ /* 0x000ee200000e0000 */
[----:B-1----:R-:W-:Y:S05]  /*a3c0*/  FMNMX.FTZ R73, R0, R73, !PT ;  /* 0x0000004900497209 */ /* 0x002fea0007810000 */
[C---:B------:R-:W-:Y:S02]  /*a3d0*/  FADD.FTZ R0, -R73.reuse, R3 ;  /* 0x0000000349007221 */ /* 0x040fe40000010100 */
[----:B------:R-:W-:Y:S01]  /*a3e0*/  FMUL.FTZ R105, R73, c[0x0][0x2d0] ;  /* 0x0000b40049697a20 */ /* 0x000fe20000410000 */
[----:B--2---:R-:W-:Y:S03]  /*a3f0*/  FMNMX.FTZ R72, R4, R72, !PT ;  /* 0x0000004804487209 */ /* 0x004fe60007810000 */
[--C-:B------:R-:W-:Y:S02]  /*a400*/  FFMA.FTZ R4, R186, c[0x0][0x2d0], -R105.reuse ;  /* 0x0000b400ba047a23 */ /* 0x100fe40000010869 */
[----:B------:R-:W-:Y:S02]  /*a410*/  FMUL.FTZ R107, R72, c[0x0][0x2d0] ;  /* 0x0000b400486b7a20 */ /* 0x000fe40000410000 */
[----:B------:R-:W-:Y:S01]  /*a420*/  MUFU.EX2 R106, R4 ;  /* 0x00000004006a7308 */ /* 0x000fe20000000800 */
[----:B---3--:R-:W-:Y:S01]  /*a430*/  FMNMX.FTZ R71, R2, R71, !PT ;  /* 0x0000004702477209 */ /* 0x008fe20007810000 */
[--C-:B------:R-:W-:Y:S01]  /*a440*/  FFMA.FTZ R7, R32, c[0x0][0x2d0], -R105.reuse ;  /* 0x0000b40020077a23 */ /* 0x100fe20000010869 */
[----:B------:R-:W-:Y:S01]  /*a450*/  FMNMX.FTZ R2, R81, R5, !PT ;  /* 0x0000000551027209 */ /* 0x000fe20007810000 */
[--C-:B------:R-:W-:Y:S02]  /*a460*/  FFMA.FTZ R9, R20, c[0x0][0x2d0], -R105.reuse ;  /* 0x0000b40014097a23 */ /* 0x100fe40000010869 */
[----:B------:R-:W1:Y:S01]  /*a470*/  SHFL.BFLY PT, R5, R71, 0x1, 0x1f ;  /* 0x0c201f0047057f89 */ /* 0x000e6200000e0000 */
[----:B------:R-:W-:Y:S01]  /*a480*/  FMNMX.FTZ R2, R193, R2, !PT ;  /* 0x00000002c1027209 */ /* 0x000fe20007810000 */
[--C-:B------:R-:W-:Y:S02]  /*a490*/  FFMA.FTZ R8, R21, c[0x0][0x2d0], -R105.reuse ;  /* 0x0000b40015087a23 */ /* 0x100fe40000010869 */
[----:B------:R2:W-:Y:S01]  /*a4a0*/  MUFU.EX2 R228, R9 ;  /* 0x0000000900e47308 */ /* 0x0005e20000000800 */
[----:B------:R-:W-:Y:S01]  /*a4b0*/  FMNMX.FTZ R2, R61, R2, !PT ;  /* 0x000000023d027209 */ /* 0x000fe20007810000 */
[--C-:B------:R-:W-:Y:S02]  /*a4c0*/  FFMA.FTZ R16, R48, c[0x0][0x2d0], -R105.reuse ;  /* 0x0000b40030107a23 */ /* 0x100fe40000010869 */
[--C-:B------:R-:W-:Y:S01]  /*a4d0*/  FFMA.FTZ R6, R33, c[0x0][0x2d0], -R105.reuse ;  /* 0x0000b40021067a23 */ /* 0x100fe20000010869 */
[----:B------:R-:W-:Y:S01]  /*a4e0*/  FMNMX.FTZ R3, R111, R2, !PT ;  /* 0x000000026f037209 */ /* 0x000fe20007810000 */
[----:B------:R-:W-:Y:S02]  /*a4f0*/  FMUL.FTZ R2, R0, c[0x0][0x2d0] ;  /* 0x0000b40000027a20 */ /* 0x000fe40000410000 */
[--C-:B------:R-:W-:Y:S01]  /*a500*/  FFMA.FTZ R100, R100, c[0x0][0x2d0], -R105.reuse ;  /* 0x0000b40064647a23 */ /* 0x100fe20000010869 */
[----:B------:R-:W-:Y:S01]  /*a510*/  FMNMX.FTZ R0, R207, R3, !PT ;  /* 0x00000003cf007209 */ /* 0x000fe20007810000 */
[----:B------:R3:W4:Y:S01]  /*a520*/  MUFU.EX2 R70, R2 ;  /* 0x0000000200467308 */ /* 0x0007220000000800 */
[----:B------:R-:W-:Y:S02]  /*a530*/  FFMA.FTZ R101, R101, c[0x0][0x2d0], -R105 ;  /* 0x0000b40065657a23 */ /* 0x000fe40000010869 */
[----:B------:R-:W-:Y:S01]  /*a540*/  FMNMX.FTZ R0, R75, R0, !PT ;  /* 0x000000004b007209 */ /* 0x000fe20007810000 */
[--C-:B------:R-:W-:Y:S02]  /*a550*/  FFMA.FTZ R102, R102, c[0x0][0x2d0], -R107.reuse ;  /* 0x0000b40066667a23 */ /* 0x100fe4000001086b */
[--C-:B------:R-:W-:Y:S01]  /*a560*/  FFMA.FTZ R103, R103, c[0x0][0x2d0], -R107.reuse ;  /* 0x0000b40067677a23 */ /* 0x100fe2000001086b */
[----:B------:R-:W-:Y:S03]  /*a570*/  FMNMX.FTZ R0, R74, R0, !PT ;  /* 0x000000004a007209 */ /* 0x000fe60007810000 */
[----:B------:R-:W-:Y:S01]  /*a580*/  MUFU.EX2 R88, R8 ;  /* 0x0000000800587308 */ /* 0x000fe20000000800 */
[----:B-1----:R-:W-:Y:S01]  /*a590*/  FMNMX.FTZ R71, R71, R5, !PT ;  /* 0x0000000547477209 */ /* 0x002fe20007810000 */
[----:B------:R-:W1:Y:S01]  /*a5a0*/  SHFL.BFLY PT, R3, R0, 0x2, 0x1f ;  /* 0x0c401f0000037f89 */ /* 0x000e6200000e0000 */
[----:B------:R-:W-:Y:S02]  /*a5b0*/  FFMA.FTZ R5, R22, c[0x0][0x2d0], -R107 ;  /* 0x0000b40016057a23 */ /* 0x000fe4000001086b */
[--C-:B--2---:R-:W-:Y:S02]  /*a5c0*/  FFMA.FTZ R9, R36, c[0x0][0x2d0], -R105.reuse ;  /* 0x0000b40024097a23 */ /* 0x104fe40000010869 */
[C---:B------:R-:W-:Y:S03]  /*a5d0*/  FMUL.FTZ R96, R71.reuse, c[0x0][0x2d0] ;  /* 0x0000b40047607a20 */ /* 0x040fe60000410000 */
[----:B------:R4:W-:Y:S01]  /*a5e0*/  MUFU.EX2 R119, R5 ;  /* 0x0000000500777308 */ /* 0x0009e20000000800 */
[--C-:B------:R-:W-:Y:S02]  /*a5f0*/  FFMA.FTZ R32, R40, c[0x0][0x2d0], -R96.reuse ;  /* 0x0000b40028207a23 */ /* 0x100fe40000010860 */
[----:B------:R-:W-:Y:S02]  /*a600*/  FFMA.FTZ R48, R202, c[0x0][0x2d0], -R96 ;  /* 0x0000b400ca307a23 */ /* 0x000fe40000010860 */
[----:B---3--:R-:W-:Y:S04]  /*a610*/  FADD.FTZ R2, -R72, R116 ;  /* 0x0000007448027221 */ /* 0x008fe80000010100 */
[----:B------:R-:W-:Y:S01]  /*a620*/  FMUL.FTZ R2, R2, c[0x0][0x2d0] ;  /* 0x0000b40002027a20 */ /* 0x000fe20000410000 */
[----:B------:R-:W2:Y:S01]  /*a630*/  MUFU.EX2 R56, R9 ;  /* 0x0000000900387308 */ /* 0x000ea20000000800 */
[----:B-1----:R-:W-:Y:S01]  /*a640*/  FMNMX.FTZ R0, R0, R3, !PT ;  /* 0x0000000300007209 */ /* 0x002fe20007810000 */
[----:B------:R-:W-:Y:S08]  /*a650*/  FFMA.FTZ R3, R184, c[0x0][0x2d0], -R105 ;  /* 0x0000b400b8037a23 */ /* 0x000ff00000010869 */
[----:B------:R1:W-:Y:S01]  /*a660*/  MUFU.EX2 R68, R2 ;  /* 0x0000000200447308 */ /* 0x0003e20000000800 */
[----:B----4-:R-:W-:Y:S09]  /*a670*/  FMUL.FTZ R5, R70, R125 ;  /* 0x0000007d46057220 */ /* 0x010ff20000410000 */
[----:B------:R3:W-:Y:S10]  /*a680*/  MUFU.EX2 R184, R3 ;  /* 0x0000000300b87308 */ /* 0x0007f40000000800 */
[----:B------:R4:W-:Y:S01]  /*a690*/  MUFU.EX2 R93, R16 ;  /* 0x00000010005d7308 */ /* 0x0009e20000000800 */
[----:B-1----:R-:W-:Y:S04]  /*a6a0*/  FADD.FTZ R2, -R71, R117 ;  /* 0x0000007547027221 */ /* 0x002fe80000010100 */
[----:B------:R-:W-:Y:S05]  /*a6b0*/  FMUL.FTZ R2, R2, c[0x0][0x2d0] ;  /* 0x0000b40002027a20 */ /* 0x000fea0000410000 */
[----:B------:R-:W-:Y:S01]  /*a6c0*/  MUFU.EX2 R100, R100 ;  /* 0x0000006400647308 */ /* 0x000fe20000000800 */
[--C-:B---3--:R-:W-:Y:S09]  /*a6d0*/  FFMA.FTZ R3, R187, c[0x0][0x2d0], -R107.reuse ;  /* 0x0000b400bb037a23 */ /* 0x108ff2000001086b */
[----:B------:R1:W-:Y:S01]  /*a6e0*/  MUFU.EX2 R104, R3 ;  /* 0x0000000300687308 */ /* 0x0003e20000000800 */
[----:B----4-:R-:W-:Y:S01]  /*a6f0*/  FMUL.FTZ R16, R70, R132 ;  /* 0x0000008446107220 */ /* 0x010fe20000410000 */
[----:B--2---:R-:W-:Y:S08]  /*a700*/  MOV R132, R56 ;  /* 0x0000003800847202 */ /* 0x004ff00000000f00 */
[----:B------:R2:W3:Y:S10]  /*a710*/  MUFU.EX2 R69, R2 ;  /* 0x0000000200457308 */ /* 0x0004f40000000800 */
[----:B------:R4:W-:Y:S01]  /*a720*/  MUFU.EX2 R187, R6 ;  /* 0x0000000600bb7308 */ /* 0x0009e20000000800 */
[----:B-1----:R-:W-:Y:S09]  /*a730*/  FFMA.FTZ R3, R199, c[0x0][0x2d0], -R107 ;  /* 0x0000b400c7037a23 */ /* 0x002ff2000001086b */
[----:B------:R1:W1:Y:S01]  /*a740*/  MUFU.EX2 R235, R3 ;  /* 0x0000000300eb7308 */ /* 0x0002620000000800 */
[----:B--2---:R-:W-:Y:S02]  /*a750*/  FFMA.FTZ R2, R198, c[0x0][0x2d0], -R105 ;  /* 0x0000b400c6027a23 */ /* 0x004fe40000010869 */
[C---:B---3--:R-:W-:Y:S02]  /*a760*/  FMUL.FTZ R13, R69.reuse, R129 ;  /* 0x00000081450d7220 */ /* 0x048fe40000410000 */
[C---:B------:R-:W-:Y:S05]  /*a770*/  FMUL.FTZ R8, R69.reuse, R120 ;  /* 0x0000007845087220 */ /* 0x040fea0000410000 */
[----:B------:R2:W3:Y:S01]  /*a780*/  MUFU.EX2 R116, R2 ;  /* 0x0000000200747308 */ /* 0x0004e20000000800 */
[----:B------:R-:W-:Y:S01]  /*a790*/  FMUL.FTZ R9, R69, R121 ;  /* 0x0000007945097220 */ /* 0x000fe20000410000 */
[----:B------:R-:W-:Y:S01]  /*a7a0*/  MOV R121, R63 ;  /* 0x0000003f00797202 */ /* 0x000fe20000000f00 */
[----:B----4-:R-:W-:Y:S07]  /*a7b0*/  FMUL.FTZ R6, R68, R126 ;  /* 0x0000007e44067220 */ /* 0x010fee0000410000 */
[----:B------:R-:W-:Y:S01]  /*a7c0*/  MUFU.EX2 R101, R101 ;  /* 0x0000006500657308 */ /* 0x000fe20000000800 */
[----:B-1----:R-:W-:Y:S01]  /*a7d0*/  FFMA.FTZ R3, R18, c[0x0][0x2d0], -R107 ;  /* 0x0000b40012037a23 */ /* 0x002fe2000001086b */
[----:B------:R-:W-:Y:S01]  /*a7e0*/  F2FP.BF16.PACK_AB R77, R235, R104 ;  /* 0x00000068eb4d723e */ /* 0x000fe200000010ff */
[----:B------:R-:W-:Y:S07]  /*a7f0*/  FMUL.FTZ R18, R68, R134 ;  /* 0x0000008644127220 */ /* 0x000fee0000410000 */
[----:B------:R1:W-:Y:S01]  /*a800*/  MUFU.EX2 R231, R3 ;  /* 0x0000000300e77308 */ /* 0x0003e20000000800 */
[----:B--2---:R-:W-:Y:S01]  /*a810*/  FFMA.FTZ R2, R185, c[0x0][0x2d0], -R105 ;  /* 0x0000b400b9027a23 */ /* 0x004fe20000010869 */
[----:B---3--:R-:W-:Y:S08]  /*a820*/  F2FP.BF16.PACK_AB R76, R116, R106 ;  /* 0x0000006a744c723e */ /* 0x008ff000000010ff */
[----:B------:R2:W3:Y:S10]  /*a830*/  MUFU.EX2 R232, R2 ;  /* 0x0000000200e87308 */ /* 0x0004f40000000800 */
[----:B------:R-:W-:Y:S01]  /*a840*/  MUFU.EX2 R185, R7 ;  /* 0x0000000700b97308 */ /* 0x000fe20000000800 */
[--C-:B-1----:R-:W-:Y:S09]  /*a850*/  FFMA.FTZ R3, R197, c[0x0][0x2d0], -R96.reuse ;  /* 0x0000b400c5037a23 */ /* 0x102ff20000010860 */
[----:B------:R1:W-:Y:S01]  /*a860*/  MUFU.EX2 R110, R3 ;  /* 0x00000003006e7308 */ /* 0x0003e20000000800 */
[----:B--2---:R-:W2:Y:S01]  /*a870*/  SHFL.BFLY PT, R2, R0, 0x1, 0x1f ;  /* 0x0c201f0000027f89 */ /* 0x004ea200000e0000 */
[----:B---3--:R-:W-:Y:S08]  /*a880*/  F2FP.BF16.PACK_AB R78, R184, R232 ;  /* 0x000000e8b84e723e */ /* 0x008ff000000010ff */
[----:B------:R-:W-:Y:S10]  /*a890*/  MUFU.EX2 R102, R102 ;  /* 0x0000006600667308 */ /* 0x000ff40000000800 */
[----:B------:R-:W-:Y:S01]  /*a8a0*/  MUFU.EX2 R103, R103 ;  /* 0x0000006700677308 */ /* 0x000fe20000000800 */
[--C-:B-1----:R-:W-:Y:S01]  /*a8b0*/  FFMA.FTZ R3, R200, c[0x0][0x2d0], -R96.reuse ;  /* 0x0000b400c8037a23 */ /* 0x102fe20000010860 */
[----:B------:R-:W-:Y:S02]  /*a8c0*/  MOV R200, R44 ;  /* 0x0000002c00c87202 */ /* 0x000fe40000000f00 */
[----:B--2---:R-:W-:Y:S01]  /*a8d0*/  FMNMX.FTZ R2, R2, R0, !PT ;  /* 0x0000000002027209 */ /* 0x004fe20007810000 */
[----:B------:R-:W-:Y:S05]  /*a8e0*/  FFMA.FTZ R0, R19, c[0x0][0x2d0], -R107 ;  /* 0x0000b40013007a23 */ /* 0x000fea000001086b */
[----:B------:R1:W2:Y:S01]  /*a8f0*/  MUFU.EX2 R234, R3 ;  /* 0x0000000300ea7308 */ /* 0x0002a20000000800 */
[----:B------:R-:W-:Y:S09]  /*a900*/  FMUL.FTZ R19, R68, R135 ;  /* 0x0000008744137220 */ /* 0x000ff20000410000 */
[----:B------:R3:W4:Y:S01]  /*a910*/  MUFU.EX2 R10, R0 ;  /* 0x00000000000a7308 */ /* 0x0007220000000800 */
[----:B-1----:R-:W-:Y:S01]  /*a920*/  FFMA.FTZ R3, R191, c[0x0][0x2d0], -R96 ;  /* 0x0000b400bf037a23 */ /* 0x002fe20000010860 */
[----:B--2---:R-:W-:Y:S02]  /*a930*/  F2FP.BF16.PACK_AB R64, R234, R110 ;  /* 0x0000006eea40723e */ /* 0x004fe400000010ff */
[----:B------:R-:W-:Y:S06]  /*a940*/  MOV R191, R46 ;  /* 0x0000002e00bf7202 */ /* 0x000fec0000000f00 */
[----:B------:R1:W-:Y:S01]  /*a950*/  MUFU.EX2 R230, R3 ;  /* 0x0000000300e67308 */ /* 0x0003e20000000800 */
[----:B---3--:R-:W-:Y:S01]  /*a960*/  FADD.FTZ R0, -R2, R118 ;  /* 0x0000007602007221 */ /* 0x008fe20000010100 */
[----:B----4-:R-:W-:Y:S03]  /*a970*/  MOV R120, R10 ;  /* 0x0000000a00787202 */ /* 0x010fe60000000f00 */
[----:B------:R-:W-:Y:S01]  /*a980*/  FMUL.FTZ R0, R0, c[0x0][0x2d0] ;  /* 0x0000b40000007a20 */ /* 0x000fe20000410000 */
[----:B------:R-:W-:Y:S05]  /*a990*/  F2FP.BF16.PACK_AB R79, R120, R231 ;  /* 0x000000e7784f723e */ /* 0x000fea00000010ff */
[----:B------:R-:W2:Y:S01]  /*a9a0*/  MUFU.EX2 R0, R0 ;  /* 0x0000000000007308 */ /* 0x000ea20000000800 */
[--C-:B-1----:R-:W-:Y:S01]  /*a9b0*/  FFMA.FTZ R3, R189, c[0x0][0x2d0], -R96.reuse ;  /* 0x0000b400bd037a23 */ /* 0x102fe20000010860 */
[----:B------:R-:W-:Y:S08]  /*a9c0*/  MOV R189, R82 ;  /* 0x0000005200bd7202 */ /* 0x000ff00000000f00 */
[----:B------:R1:W3:Y:S01]  /*a9d0*/  MUFU.EX2 R11, R3 ;  /* 0x00000003000b7308 */ /* 0x0002e20000000800 */
[C---:B--2---:R-:W-:Y:S01]  /*a9e0*/  FMUL.FTZ R10, R0.reuse, R122 ;  /* 0x0000007a000a7220 */ /* 0x044fe20000410000 */
[----:B------:R-:W-:Y:S01]  /*a9f0*/  MOV R122, R88 ;  /* 0x00000058007a7202 */ /* 0x000fe20000000f00 */
[C---:B------:R-:W-:Y:S01]  /*aa00*/  FMUL.FTZ R14, R0.reuse, R130 ;  /* 0x00000082000e7220 */ /* 0x040fe20000410000 */
[----:B------:R-:W-:Y:S01]  /*aa10*/  MOV R130, R83 ;  /* 0x0000005300827202 */ /* 0x000fe20000000f00 */
[C---:B------:R-:W-:Y:S01]  /*aa20*/  FMUL.FTZ R15, R0.reuse, R131 ;  /* 0x00000083000f7220 */ /* 0x040fe20000410000 */
[----:B------:R-:W-:Y:S01]  /*aa30*/  MOV R131, R84 ;  /* 0x0000005400837202 */ /* 0x000fe20000000f00 */
[C---:B------:R-:W-:Y:S02]  /*aa40*/  FMUL.FTZ R46, R0.reuse, R162 ;  /* 0x000000a2002e7220 */ /* 0x040fe40000410000 */
[----:B------:R-:W-:Y:S02]  /*aa50*/  FMUL.FTZ R63, R0, R179 ;  /* 0x000000b3003f7220 */ /* 0x000fe40000410000 */
[----:B-1----:R-:W-:Y:S04]  /*aa60*/  FMUL.FTZ R3, R2, c[0x0][0x2d0] ;  /* 0x0000b40002037a20 */ /* 0x002fe80000410000 */
[--C-:B------:R-:W-:Y:S01]  /*aa70*/  FFMA.FTZ R4, R188, c[0x0][0x2d0], -R3.reuse ;  /* 0x0000b400bc047a23 */ /* 0x100fe20000010803 */
[----:B------:R-:W-:Y:S01]  /*aa80*/  MOV R188, R80 ;  /* 0x0000005000bc7202 */ /* 0x000fe20000000f00 */
[--C-:B------:R-:W-:Y:S02]  /*aa90*/  FFMA.FTZ R7, R31, c[0x0][0x2d0], -R3.reuse ;  /* 0x0000b4001f077a23 */ /* 0x100fe40000010803 */
[----:B------:R1:W-:Y:S01]  /*aaa0*/  MUFU.EX2 R117, R4 ;  /* 0x0000000400757308 */ /* 0x0003e20000000800 */
[----:B------:R-:W-:Y:S02]  /*aab0*/  FMUL.FTZ R31, R0, R147 ;  /* 0x00000093001f7220 */ /* 0x000fe40000410000 */
[--C-:B------:R-:W-:Y:S02]  /*aac0*/  FFMA.FTZ R40, R42, c[0x0][0x2d0], -R3.reuse ;  /* 0x0000b4002a287a23 */ /* 0x100fe40000010803 */
[--C-:B------:R-:W-:Y:S02]  /*aad0*/  FFMA.FTZ R44, R203, c[0x0][0x2d0], -R3.reuse ;  /* 0x0000b400cb2c7a23 */ /* 0x100fe40000010803 */
[----:B------:R-:W-:Y:S02]  /*aae0*/  FMUL.FTZ R42, R0, R158 ;  /* 0x0000009e002a7220 */ /* 0x000fe40000410000 */
[--C-:B------:R-:W-:Y:S01]  /*aaf0*/  FFMA.FTZ R56, R209, c[0x0][0x2d0], -R3.reuse ;  /* 0x0000b400d1387a23 */ /* 0x100fe20000010803 */
[----:B------:R2:W-:Y:S01]  /*ab00*/  MUFU.EX2 R197, R7 ;  /* 0x0000000700c57308 */ /* 0x0005e20000000800 */
[--C-:B------:R-:W-:Y:S09]  /*ab10*/  FFMA.FTZ R75, R75, c[0x0][0x2d0], -R3.reuse ;  /* 0x0000b4004b4b7a23 */ /* 0x100ff20000010803 */
[----:B------:R4:W-:Y:S01]  /*ab20*/  MUFU.EX2 R147, R56 ;  /* 0x0000003800937308 */ /* 0x0009e20000000800 */
[--C-:B-1----:R-:W-:Y:S09]  /*ab30*/  FFMA.FTZ R4, R201, c[0x0][0x2d0], -R3.reuse ;  /* 0x0000b400c9047a23 */ /* 0x102ff20000010803 */
[----:B------:R1:W1:Y:S01]  /*ab40*/  MUFU.EX2 R233, R4 ;  /* 0x0000000400e97308 */ /* 0x0002620000000800 */
[----:B--2---:R-:W-:Y:S01]  /*ab50*/  FMUL.FTZ R7, R68, R127 ;  /* 0x0000007f44077220 */ /* 0x004fe20000410000 */
[----:B---3--:R-:W-:Y:S01]  /*ab60*/  MOV R127, R11 ;  /* 0x0000000b007f7202 */ /* 0x008fe20000000f00 */
[----:B------:R-:W-:Y:S03]  /*ab70*/  FMUL.FTZ R11, R0, R123 ;  /* 0x0000007b000b7220 */ /* 0x000fe60000410000 */
[----:B------:R-:W-:Y:S01]  /*ab80*/  F2FP.BF16.PACK_AB R66, R127, R230 ;  /* 0x000000e67f42723e */ /* 0x000fe200000010ff */
[----:B----4-:R-:W-:Y:S02]  /*ab90*/  FMUL.FTZ R56, R69, R172 ;  /* 0x000000ac45387220 */ /* 0x010fe40000410000 */
[--C-:B-1----:R-:W-:Y:S01]  /*aba0*/  FFMA.FTZ R4, R196, c[0x0][0x2d0], -R3.reuse ;  /* 0x0000b400c4047a23 */ /* 0x102fe20000010803 */
[----:B------:R-:W-:Y:S02]  /*abb0*/  F2FP.BF16.PACK_AB R65, R233, R117 ;  /* 0x00000075e941723e */ /* 0x000fe400000010ff */
[----:B------:R-:W-:Y:S01]  /*abc0*/  MOV R196, R62 ;  /* 0x0000003e00c47202 */ /* 0x000fe20000000f00 */
[----:B------:R1:W-:Y:S01]  /*abd0*/  MUFU.EX2 R229, R4 ;  /* 0x0000000400e57308 */ /* 0x0003e20000000800 */
[----:B------:R-:W-:Y:S02]  /*abe0*/  FMUL.FTZ R62, R0, R178 ;  /* 0x000000b2003e7220 */ /* 0x000fe40000410000 */
[----:B-1----:R-:W-:Y:S01]  /*abf0*/  FFMA.FTZ R4, R190, c[0x0][0x2d0], -R3 ;  /* 0x0000b400be047a23 */ /* 0x002fe20000010803 */
[----:B------:R-:W-:Y:S01]  /*ac00*/  MOV R190, R45 ;  /* 0x0000002d00be7202 */ /* 0x000fe20000000f00 */
[----:B------:R-:W-:Y:S05]  /*ac10*/  FMUL.FTZ R45, R69, R161 ;  /* 0x000000a1452d7220 */ /* 0x000fea0000410000 */
[----:B------:R1:W2:Y:S02]  /*ac20*/  MUFU.EX2 R12, R4 ;  /* 0x00000004000c7308 */ /* 0x0002a40000000800 */
[--C-:B-1----:R-:W-:Y:S01]  /*ac30*/  FFMA.FTZ R4, R23, c[0x0][0x2d0], -R107.reuse ;  /* 0x0000b40017047a23 */ /* 0x102fe2000001086b */
[----:B--2---:R-:W-:Y:S01]  /*ac40*/  MOV R126, R12 ;  /* 0x0000000c007e7202 */ /* 0x004fe20000000f00 */
[----:B------:R-:W1:Y:S01]  /*ac50*/  LDSM.16.MT88.4 R20, [R224+0x100] ;  /* 0x00010000e014783b */ /* 0x000e620000004200 */
[--C-:B------:R-:W-:Y:S05]  /*ac60*/  FFMA.FTZ R12, R17, c[0x0][0x2d0], -R107.reuse ;  /* 0x0000b400110c7a23 */ /* 0x100fea000001086b */
[----:B------:R2:W-:Y:S01]  /*ac70*/  MUFU.EX2 R91, R4 ;  /* 0x00000004005b7308 */ /* 0x0005e20000000800 */
[----:B------:R-:W-:Y:S01]  /*ac80*/  F2FP.BF16.PACK_AB R67, R126, R229 ;  /* 0x000000e57e43723e */ /* 0x000fe200000010ff */
[----:B------:R-:W-:Y:S01]  /*ac90*/  FMUL.FTZ R17, R70, R133 ;  /* 0x0000008546117220 */ /* 0x000fe20000410000 */
[----:B------:R-:W-:Y:S01]  /*aca0*/  MOV R133, R47 ;  /* 0x0000002f00857202 */ /* 0x000fe20000000f00 */
[----:B------:R-:W-:Y:S06]  /*acb0*/  FMUL.FTZ R47, R0, R163 ;  /* 0x000000a3002f7220 */ /* 0x000fec0000410000 */
[----:B------:R3:W-:Y:S01]  /*acc0*/  MUFU.EX2 R95, R12 ;  /* 0x0000000c005f7308 */ /* 0x0007e20000000800 */
[--C-:B--2---:R-:W-:Y:S02]  /*acd0*/  FFMA.FTZ R4, R34, c[0x0][0x2d0], -R107.reuse ;  /* 0x0000b40022047a23 */ /* 0x104fe4000001086b */
[C---:B------:R-:W-:Y:S01]  /*ace0*/  FMUL.FTZ R34, R68.reuse, R150 ;  /* 0x0000009644227220 */ /* 0x040fe20000410000 */
[----:B------:R-:W-:Y:S06]  /*acf0*/  MOV R150, R93 ;  /* 0x0000005d00967202 */ /* 0x000fec0000000f00 */
[----:B------:R2:W4:Y:S01]  /*ad00*/  MUFU.EX2 R87, R4 ;  /* 0x0000000400577308 */ /* 0x0005220000000800 */
[----:B---3--:R-:W-:Y:S02]  /*ad10*/  FMUL.FTZ R12, R69, R128 ;  /* 0x00000080450c7220 */ /* 0x008fe40000410000 */
[--C-:B--2---:R-:W-:Y:S01]  /*ad20*/  FFMA.FTZ R4, R35, c[0x0][0x2d0], -R107.reuse ;  /* 0x0000b40023047a23 */ /* 0x104fe2000001086b */
[----:B----4-:R-:W-:Y:S01]  /*ad30*/  MOV R123, R87 ;  /* 0x00000057007b7202 */ /* 0x010fe20000000f00 */
[----:B------:R-:W-:Y:S05]  /*ad40*/  FMUL.FTZ R35, R68, R151 ;  /* 0x0000009744237220 */ /* 0x000fea0000410000 */
[----:B------:R2:W-:Y:S10]  /*ad50*/  MUFU.EX2 R199, R4 ;  /* 0x0000000400c77308 */ /* 0x0005f40000000800 */
[----:B------:R3:W-:Y:S01]  /*ad60*/  MUFU.EX2 R151, R48 ;  /* 0x0000003000977308 */ /* 0x0007e20000000800 */
[--C-:B--2---:R-:W-:Y:S02]  /*ad70*/  FFMA.FTZ R4, R24, c[0x0][0x2d0], -R96.reuse ;  /* 0x0000b40018047a23 */ /* 0x104fe40000010860 */
[----:B------:R-:W-:Y:S07]  /*ad80*/  FFMA.FTZ R24, R50, c[0x0][0x2d0], -R107 ;  /* 0x0000b40032187a23 */ /* 0x000fee000001086b */
[----:B------:R2:W4:Y:S01]  /*ad90*/  MUFU.EX2 R89, R4 ;  /* 0x0000000400597308 */ /* 0x0005220000000800 */
[----:B------:R-:W-:Y:S02]  /*ada0*/  FMUL.FTZ R50, R68, R166 ;  /* 0x000000a644327220 */ /* 0x000fe40000410000 */
[----:B---3--:R-:W-:Y:S07]  /*adb0*/  FMUL.FTZ R48, R70, R164 ;  /* 0x000000a446307220 */ /* 0x008fee0000410000 */
[----:B------:R3:W-:Y:S01]  /*adc0*/  MUFU.EX2 R135, R24 ;  /* 0x0000001800877308 */ /* 0x0007e20000000800 */
[--C-:B--2---:R-:W-:Y:S01]  /*add0*/  FFMA.FTZ R4, R25, c[0x0][0x2d0], -R96.reuse ;  /* 0x0000b40019047a23 */ /* 0x104fe20000010860 */
[----:B----4-:R-:W-:Y:S01]  /*ade0*/  MOV R125, R89 ;  /* 0x00000059007d7202 */ /* 0x010fe20000000f00 */
[C---:B------:R-:W-:Y:S07]  /*adf0*/  FMUL.FTZ R25, R69.reuse, R141 ;  /* 0x0000008d45197220 */ /* 0x040fee0000410000 */
[----:B------:R2:W-:Y:S01]  /*ae00*/  MUFU.EX2 R186, R4 ;  /* 0x0000000400ba7308 */ /* 0x0005e20000000800 */
[C---:B---3--:R-:W-:Y:S01]  /*ae10*/  FMUL.FTZ R24, R69.reuse, R140 ;  /* 0x0000008c45187220 */ /* 0x048fe20000410000 */
[----:B------:R-:W-:Y:S02]  /*ae20*/  MOV R140, R197 ;  /* 0x000000c5008c7202 */ /* 0x000fe40000000f00 */
[----:B------:R-:W-:Y:S01]  /*ae30*/  MOV R197, R61 ;  /* 0x0000003d00c57202 */ /* 0x000fe20000000f00 */
[----:B------:R-:W-:Y:S02]  /*ae40*/  FMUL.FTZ R61, R69, R177 ;  /* 0x000000b1453d7220 */ /* 0x000fe40000410000 */
[--C-:B--2---:R-:W-:Y:S02]  /*ae50*/  FFMA.FTZ R4, R26, c[0x0][0x2d0], -R3.reuse ;  /* 0x0000b4001a047a23 */ /* 0x104fe40000010803 */
[C---:B------:R-:W-:Y:S01]  /*ae60*/  FMUL.FTZ R26, R0.reuse, R142 ;  /* 0x0000008e001a7220 */ /* 0x040fe20000410000 */
[----:B------:R-:W-:Y:S01]  /*ae70*/  MOV R142, R199 ;  /* 0x000000c7008e7202 */ /* 0x000fe20000000f00 */
[----:B------:R2:W-:Y:S01]  /*ae80*/  MUFU.EX2 R90, R4 ;  /* 0x00000004005a7308 */ /* 0x0005e20000000800 */
[----:B------:R-:W-:Y:S01]  /*ae90*/  MOV R199, R43 ;  /* 0x0000002b00c77202 */ /* 0x000fe20000000f00 */
[C---:B------:R-:W-:Y:S02]  /*aea0*/  FMUL.FTZ R43, R0.reuse, R159 ;  /* 0x0000009f002b7220 */ /* 0x040fe40000410000 */
[--C-:B--2---:R-:W-:Y:S02]  /*aeb0*/  FFMA.FTZ R4, R27, c[0x0][0x2d0], -R3.reuse ;  /* 0x0000b4001b047a23 */ /* 0x104fe40000010803 */
[----:B------:R-:W-:Y:S01]  /*aec0*/  FMUL.FTZ R27, R0, R143 ;  /* 0x0000008f001b7220 */ /* 0x000fe20000410000 */
[----:B------:R-:W-:Y:S03]  /*aed0*/  MOV R143, R187 ;  /* 0x000000bb008f7202 */ /* 0x000fe60000000f00 */
[----:B------:R2:W-:Y:S01]  /*aee0*/  MUFU.EX2 R198, R4 ;  /* 0x0000000400c67308 */ /* 0x0005e20000000800 */
[----:B------:R-:W-:Y:S01]  /*aef0*/  MOV R187, R60 ;  /* 0x0000003c00bb7202 */ /* 0x000fe20000000f00 */
[----:B------:R-:W-:Y:S08]  /*af00*/  FFMA.FTZ R60, R216, c[0x0][0x2d0], -R3 ;  /* 0x0000b400d83c7a23 */ /* 0x000ff00000010803 */
        /* <DEDUP_REMOVED lines=10> */
[----:B------:R2:W4:Y:S01]  /*afb0*/  MUFU.EX2 R118, R4 ;  /* 0x0000000400767308 */ /* 0x0005220000000800 */
[C---:B---3--:R-:W-:Y:S09]  /*afc0*/  FMUL.FTZ R28, R69.reuse, R144 ;  /* 0x00000090451c7220 */ /* 0x048ff20000410000 */
[----:B------:R3:W-:Y:S01]  /*afd0*/  MUFU.EX2 R144, R40 ;  /* 0x0000002800907308 */ /* 0x0007e20000000800 */
[----:B--2---:R-:W-:Y:S01]  /*afe0*/  FFMA.FTZ R4, R30, c[0x0][0x2d0], -R3 ;  /* 0x0000b4001e047a23 */ /* 0x004fe20000010803 */
[----:B----4-:R-:W-:Y:S01]  /*aff0*/  MOV R141, R118 ;  /* 0x00000076008d7202 */ /* 0x010fe20000000f00 */
[----:B------:R-:W-:Y:S01]  /*b000*/  FMUL.FTZ R30, R0, R146 ;  /* 0x00000092001e7220 */ /* 0x000fe20000410000 */
[----:B------:R-:W-:Y:S06]  /*b010*/  MOV R118, R81 ;  /* 0x0000005100767202 */ /* 0x000fec0000000f00 */
[----:B------:R2:W4:Y:S01]  /*b020*/  MUFU.EX2 R85, R4 ;  /* 0x0000000400557308 */ /* 0x0005220000000800 */
[----:B------:R-:W-:Y:S01]  /*b030*/  LDSM.16.MT88.4 R80, [R226+0x100] ;  /* 0x00010000e250783b */ /* 0x000fe20000004200 */
[----:B---3--:R-:W-:Y:S08]  /*b040*/  FMUL.FTZ R40, R69, R156 ;  /* 0x0000009c45287220 */ /* 0x008ff00000410000 */
[----:B------:R3:W-:Y:S01]  /*b050*/  MUFU.EX2 R146, R32 ;  /* 0x0000002000927308 */ /* 0x0007e20000000800 */
[----:B--2---:R-:W-:Y:S01]  /*b060*/  FFMA.FTZ R4, R37, c[0x0][0x2d0], -R105 ;  /* 0x0000b40025047a23 */ /* 0x004fe20000010869 */
[----:B----4-:R-:W-:Y:S02]  /*b070*/  MOV R129, R85 ;  /* 0x0000005500817202 */ /* 0x010fe40000000f00 */
[----:B------:R-:W-:Y:S06]  /*b080*/  LDSM.16.MT88.4 R84, [R224+0x900] ;  /* 0x00090000e054783b */ /* 0x000fec0000004200 */
[----:B------:R2:W-:Y:S01]  /*b090*/  MUFU.EX2 R201, R4 ;  /* 0x0000000400c97308 */ /* 0x0005e20000000800 */
[C---:B---3--:R-:W-:Y:S01]  /*b0a0*/  FMUL.FTZ R32, R70.reuse, R148 ;  /* 0x0000009446207220 */ /* 0x048fe20000410000 */
[----:B------:R-:W-:Y:S01]  /*b0b0*/  MOV R148, R33 ;  /* 0x0000002100947202 */ /* 0x000fe20000000f00 */
[----:B------:R-:W-:Y:S07]  /*b0c0*/  FMUL.FTZ R33, R70, R149 ;  /* 0x0000009546217220 */ /* 0x000fee0000410000 */
[----:B------:R3:W-:Y:S01]  /*b0d0*/  MUFU.EX2 R149, R44 ;  /* 0x0000002c00957308 */ /* 0x0007e20000000800 */
[----:B--2---:R-:W-:Y:S02]  /*b0e0*/  FFMA.FTZ R4, R38, c[0x0][0x2d0], -R107 ;  /* 0x0000b40026047a23 */ /* 0x004fe4000001086b */
[----:B------:R-:W2:Y:S07]  /*b0f0*/  LDSM.16.MT88.4 R36, [R227+0x100] ;  /* 0x00010000e324783b */ /* 0x000eae0000004200 */
[----:B------:R4:W-:Y:S01]  /*b100*/  MUFU.EX2 R94, R4 ;  /* 0x00000004005e7308 */ /* 0x0009e20000000800 */
[----:B---3--:R-:W-:Y:S02]  /*b110*/  FMUL.FTZ R44, R69, R160 ;  /* 0x000000a0452c7220 */ /* 0x008fe40000410000 */
[C---:B----4-:R-:W-:Y:S01]  /*b120*/  FMUL.FTZ R4, R70.reuse, R124 ;  /* 0x0000007c46047220 */ /* 0x050fe20000410000 */
[----:B------:R-:W-:Y:S06]  /*b130*/  MOV R124, R90 ;  /* 0x0000005a007c7202 */ /* 0x000fec0000000f00 */
[-C--:B-1----:R-:W-:Y:S08]  /*b140*/  HMMA.16816.F32.BF16 R4, R76, R20.reuse, R4 ;  /* 0x000000144c04723c */ /* 0x082ff00000041804 */
[C---:B------:R-:W-:Y:S07]  /*b150*/  HMMA.16816.F32.BF16 R8, R64.reuse, R20, R8 ;  /* 0x000000144008723c */ /* 0x040fee0000041808 */
[--C-:B------:R-:W-:Y:S01]  /*b160*/  FFMA.FTZ R20, R49, c[0x0][0x2d0], -R105.reuse ;  /* 0x0000b40031147a23 */ /* 0x100fe20000010869 */
[-C--:B------:R-:W-:Y:S03]  /*b170*/  HMMA.16816.F32.BF16 R12, R64, R22.reuse, R12 ;  /* 0x00000016400c723c */ /* 0x080fe6000004180c */
[----:B------:R1:W-:Y:S01]  /*b180*/  MUFU.EX2 R134, R20 ;  /* 0x0000001400867308 */ /* 0x0003e20000000800 */
[C---:B------:R-:W-:Y:S02]  /*b190*/  FMUL.FTZ R49, R70.reuse, R165 ;  /* 0x000000a546317220 */ /* 0x040fe40000410000 */
[----:B------:R-:W-:Y:S01]  /*b1a0*/  FMUL.FTZ R21, R70, R137 ;  /* 0x0000008946157220 */ /* 0x000fe20000410000 */
[----:B------:R-:W-:Y:S01]  /*b1b0*/  MOV R137, R198 ;  /* 0x000000c600897202 */ /* 0x000fe20000000f00 */
[C---:B------:R-:W-:Y:S04]  /*b1c0*/  HMMA.16816.F32.BF16 R16, R76.reuse, R22, R16 ;  /* 0x000000164c10723c */ /* 0x040fe80000041810 */
[----:B------:R-:W-:Y:S01]  /*b1d0*/  MOV R198, R58 ;  /* 0x0000003a00c67202 */ /* 0x000fe20000000f00 */
[----:B------:R-:W-:Y:S02]  /*b1e0*/  FMUL.FTZ R58, R0, R174 ;  /* 0x000000ae003a7220 */ /* 0x000fe40000410000 */
[C---:B------:R-:W-:Y:S01]  /*b1f0*/  FMUL.FTZ R22, R68.reuse, R138 ;  /* 0x0000008a44167220 */ /* 0x040fe20000410000 */
[----:B------:R-:W-:Y:S01]  /*b200*/  MOV R138, R186 ;  /* 0x000000ba008a7202 */ /* 0x000fe20000000f00 */
[----:B------:R-:W-:Y:S03]  /*b210*/  FMUL.FTZ R23, R68, R139 ;  /* 0x0000008b44177220 */ /* 0x000fe60000410000 */
[----:B------:R-:W-:Y:S01]  /*b220*/  MOV R186, R57 ;  /* 0x0000003900ba7202 */ /* 0x000fe20000000f00 */
[----:B------:R-:W-:Y:S01]  /*b230*/  FMUL.FTZ R57, R69, R173 ;  /* 0x000000ad45397220 */ /* 0x000fe20000410000 */
[----:B------:R-:W-:Y:S01]  /*b240*/  MOV R139, R91 ;  /* 0x0000005b008b7202 */ /* 0x000fe20000000f00 */
[----:B-1----:R-:W-:Y:S01]  /*b250*/  FMUL.FTZ R20, R70, R136 ;  /* 0x0000008846147220 */ /* 0x002fe20000410000 */
[----:B------:R-:W-:Y:S02]  /*b260*/  MOV R136, R185 ;  /* 0x000000b900887202 */ /* 0x000fe40000000f00 */
[----:B------:R-:W-:Y:S01]  /*b270*/  MOV R185, R59 ;  /* 0x0000003b00b97202 */ /* 0x000fe20000000f00 */
[----:B------:R-:W-:Y:S03]  /*b280*/  FMUL.FTZ R59, R0, R175 ;  /* 0x000000af003b7220 */ /* 0x000fe60000410000 */
[-C--:B--2---:R-:W-:Y:S08]  /*b290*/  HMMA.16816.F32.BF16 R20, R76, R36.reuse, R20 ;  /* 0x000000244c14723c */ /* 0x084ff00000041814 */
[C---:B------:R-:W-:Y:S07]  /*b2a0*/  HMMA.16816.F32.BF16 R24, R64.reuse, R36, R24 ;  /* 0x000000244018723c */ /* 0x040fee0000041818 */
[--C-:B------:R-:W-:Y:S01]  /*b2b0*/  FFMA.FTZ R36, R41, c[0x0][0x2d0], -R96.reuse ;  /* 0x0000b40029247a23 */ /* 0x100fe20000010860 */
[-C--:B------:R-:W-:Y:S03]  /*b2c0*/  HMMA.16816.F32.BF16 R28, R64, R38.reuse, R28 ;  /* 0x00000026401c723c */ /* 0x080fe6000004181c */
[----:B------:R1:W-:Y:S01]  /*b2d0*/  MUFU.EX2 R145, R36 ;  /* 0x0000002400917308 */ /* 0x0003e20000000800 */
[----:B------:R-:W-:Y:S02]  /*b2e0*/  FMUL.FTZ R37, R70, R153 ;  /* 0x0000009946257220 */ /* 0x000fe40000410000 */
[----:B------:R-:W-:Y:S02]  /*b2f0*/  FMUL.FTZ R41, R69, R157 ;  /* 0x0000009d45297220 */ /* 0x000fe40000410000 */
[C---:B------:R-:W-:Y:S07]  /*b300*/  HMMA.16816.F32.BF16 R32, R76.reuse, R38, R32 ;  /* 0x000000264c20723c */ /* 0x040fee0000041820 */
[C---:B------:R-:W-:Y:S02]  /*b310*/  FMUL.FTZ R38, R68.reuse, R154 ;  /* 0x0000009a44267220 */ /* 0x040fe40000410000 */
[----:B------:R-:W-:Y:S03]  /*b320*/  FMUL.FTZ R39, R68, R155 ;  /* 0x0000009b44277220 */ /* 0x000fe60000410000 */
[----:B-1----:R-:W-:Y:S07]  /*b330*/  FMUL.FTZ R36, R70, R152 ;  /* 0x0000009846247220 */ /* 0x002fee0000410000 */
[-C--:B------:R-:W-:Y:S08]  /*b340*/  HMMA.16816.F32.BF16 R36, R76, R52.reuse, R36 ;  /* 0x000000344c24723c */ /* 0x080ff00000041824 */
[C---:B------:R-:W-:Y:S07]  /*b350*/  HMMA.16816.F32.BF16 R40, R64.reuse, R52, R40 ;  /* 0x000000344028723c */ /* 0x040fee0000041828 */
[--C-:B------:R-:W-:Y:S01]  /*b360*/  FFMA.FTZ R52, R208, c[0x0][0x2d0], -R96.reuse ;  /* 0x0000b400d0347a23 */ /* 0x100fe20000010860 */
[-C--:B------:R-:W-:Y:S03]  /*b370*/  HMMA.16816.F32.BF16 R44, R64, R54.reuse, R44 ;  /* 0x00000036402c723c */ /* 0x080fe6000004182c */
[----:B------:R1:W2:Y:S01]  /*b380*/  MUFU.EX2 R88, R52 ;  /* 0x0000003400587308 */ /* 0x0002a20000000800 */
[----:B------:R-:W-:Y:S04]  /*b390*/  FMUL.FTZ R53, R70, R169 ;  /* 0x000000a946357220 */ /* 0x000fe80000410000 */
        /* <DEDUP_REMOVED lines=8> */
[----:B------:R1:W-:Y:S01]  /*b420*/  MUFU.EX2 R210, R80 ;  /* 0x0000005000d27308 */ /* 0x0003e20000000800 */
[----:B------:R-:W-:Y:S03]  /*b430*/  F2FP.BF16.PACK_AB R81, R137, R124 ;  /* 0x0000007c8951723e */ /* 0x000fe600000010ff */
[C---:B------:R-:W-:Y:S01]  /*b440*/  FMUL.FTZ R64, R70.reuse, R180 ;  /* 0x000000b446407220 */ /* 0x040fe20000410000 */
[----:B------:R-:W-:Y:S01]  /*b450*/  F2FP.BF16.PACK_AB R180, R101, R100 ;  /* 0x0000006465b4723e */ /* 0x000fe200000010ff */
[----:B------:R-:W-:Y:S03]  /*b460*/  FMUL.FTZ R65, R70, R181 ;  /* 0x000000b546417220 */ /* 0x000fe60000410000 */
[C---:B------:R-:W-:Y:S01]  /*b470*/  FMUL.FTZ R66, R68.reuse, R182 ;  /* 0x000000b644427220 */ /* 0x040fe20000410000 */
[----:B------:R-:W-:Y:S01]  /*b480*/  F2FP.BF16.PACK_AB R181, R103, R102 ;  /* 0x0000006667b5723e */ /* 0x000fe200000010ff */
[----:B------:R-:W-:Y:S07]  /*b490*/  FMUL.FTZ R67, R68, R183 ;  /* 0x000000b744437220 */ /* 0x000fee0000410000 */
[----:B------:R-:W-:Y:S04]  /*b4a0*/  HMMA.16816.F32.BF16 R64, R76, R82, R64 ;  /* 0x000000524c40723c */ /* 0x000fe80000041840 */
[----:B-1----:R-:W-:Y:S03]  /*b4b0*/  FFMA.FTZ R80, R213, c[0x0][0x2d0], -R105 ;  /* 0x0000b400d5507a23 */ /* 0x002fe60000010869 */
[----:B------:R-:W-:Y:S02]  /*b4c0*/  F2FP.BF16.PACK_AB R76, R122, R228 ;  /* 0x000000e47a4c723e */ /* 0x000fe400000010ff */
[----:B------:R-:W-:Y:S01]  /*b4d0*/  F2FP.BF16.PACK_AB R77, R139, R119 ;  /* 0x000000778b4d723e */ /* 0x000fe200000010ff */
[----:B------:R1:W-:Y:S02]  /*b4e0*/  MUFU.EX2 R155, R80 ;  /* 0x00000050009b7308 */ /* 0x0003e40000000800 */
[----:B------:R-:W-:Y:S02]  /*b4f0*/  F2FP.BF16.PACK_AB R78, R143, R136 ;  /* 0x000000888f4e723e */ /* 0x000fe400000010ff */
[----:B------:R-:W-:Y:S02]  /*b500*/  F2FP.BF16.PACK_AB R79, R142, R123 ;  /* 0x0000007b8e4f723e */ /* 0x000fe400000010ff */
[----:B--2---:R-:W-:Y:S02]  /*b510*/  MOV R213, R88 ;  /* 0x0000005800d57202 */ /* 0x004fe40000000f00 */
[----:B------:R-:W2:Y:S01]  /*b520*/  LDSM.16.MT88.4 R88, [R227+0x900] ;  /* 0x00090000e358783b */ /* 0x000ea20000004200 */
[----:B------:R-:W-:Y:S02]  /*b530*/  F2FP.BF16.PACK_AB R82, R141, R128 ;  /* 0x000000808d52723e */ /* 0x000fe400000010ff */
[-C--:B------:R-:W-:Y:S03]  /*b540*/  HMMA.16816.F32.BF16 R4, R76, R84.reuse, R4 ;  /* 0x000000544c04723c */ /* 0x080fe60000041804 */
[----:B------:R-:W-:Y:S01]  /*b550*/  F2FP.BF16.PACK_AB R83, R140, R129 ;  /* 0x000000818c53723e */ /* 0x000fe200000010ff */
[--C-:B-1----:R-:W-:Y:S01]  /*b560*/  FFMA.FTZ R80, R217, c[0x0][0x2d0], -R107.reuse ;  /* 0x0000b400d9507a23 */ /* 0x102fe2000001086b */
[----:B------:R-:W-:Y:S02]  /*b570*/  MOV R217, R148 ;  /* 0x0000009400d97202 */ /* 0x000fe40000000f00 */
[----:B------:R-:W-:Y:S01]  /*b580*/  MOV R148, R134 ;  /* 0x0000008600947202 */ /* 0x000fe20000000f00 */
[----:B------:R1:W-:Y:S01]  /*b590*/  MUFU.EX2 R154, R80 ;  /* 0x00000050009a7308 */ /* 0x0003e20000000800 */
[----:B------:R-:W-:Y:S03]  /*b5a0*/  MOV R134, R132 ;  /* 0x0000008400867202 */ /* 0x000fe60000000f00 */
[----:B------:R-:W-:Y:S01]  /*b5b0*/  MOV R132, R92 ;  /* 0x0000005c00847202 */ /* 0x000fe20000000f00 */
[----:B------:R-:W-:Y:S01]  /*b5c0*/  FFMA.FTZ R92, R218, c[0x0][0x2d0], -R107 ;  /* 0x0000b400da5c7a23 */ /* 0x000fe2000001086b */
[----:B------:R-:W-:Y:S02]  /*b5d0*/  MOV R218, R148 ;  /* 0x0000009400da7202 */ /* 0x000fe40000000f00 */
[----:B------:R-:W-:Y:S02]  /*b5e0*/  MOV R148, R135 ;  /* 0x0000008700947202 */ /* 0x000fe40000000f00 */
[----:B------:R-:W-:Y:S01]  /*b5f0*/  MOV R135, R94 ;  /* 0x0000005e00877202 */ /* 0x000fe20000000f00 */
[----:B------:R3:W-:Y:S01]  /*b600*/  MUFU.EX2 R209, R92 ;  /* 0x0000005c00d17308 */ /* 0x0007e20000000800 */
[----:B-1----:R-:W-:Y:S07]  /*b610*/  F2FP.BF16.PACK_AB R80, R138, R125 ;  /* 0x0000007d8a50723e */ /* 0x002fee00000010ff */
[C---:B------:R-:W-:Y:S07]  /*b620*/  HMMA.16816.F32.BF16 R8, R80.reuse, R84, R8 ;  /* 0x000000545008723c */ /* 0x040fee0000041808 */
[--C-:B------:R-:W-:Y:S01]  /*b630*/  FFMA.FTZ R84, R211, c[0x0][0x2d0], -R105.reuse ;  /* 0x0000b400d3547a23 */ /* 0x100fe20000010869 */
[-C--:B------:R-:W-:Y:S03]  /*b640*/  HMMA.16816.F32.BF16 R12, R80, R86.reuse, R12 ;  /* 0x00000056500c723c */ /* 0x080fe6000004180c */
[----:B------:R1:W-:Y:S01]  /*b650*/  MUFU.EX2 R203, R84 ;  /* 0x0000005400cb7308 */ /* 0x0003e20000000800 */
[----:B------:R-:W-:Y:S02]  /*b660*/  MOV R211, R147 ;  /* 0x0000009300d37202 */ /* 0x000fe40000000f00 */
[----:B------:R-:W-:Y:S02]  /*b670*/  MOV R147, R95 ;  /* 0x0000005f00937202 */ /* 0x000fe40000000f00 */
[C---:B------:R-:W-:Y:S01]  /*b680*/  HMMA.16816.F32.BF16 R16, R76.reuse, R86, R16 ;  /* 0x000000564c10723c */ /* 0x040fe20000041810 */
[----:B---3--:R-:W3:Y:S07]  /*b690*/  LDSM.16.MT88.4 R92, [R225+0x900] ;  /* 0x00090000e15c783b */ /* 0x008eee0000004200 */
[-C--:B--2---:R-:W-:Y:S08]  /*b6a0*/  HMMA.16816.F32.BF16 R20, R76, R88.reuse, R20 ;  /* 0x000000584c14723c */ /* 0x084ff00000041814 */
[C---:B------:R-:W-:Y:S04]  /*b6b0*/  HMMA.16816.F32.BF16 R24, R80.reuse, R88, R24 ;  /* 0x000000585018723c */ /* 0x040fe80000041818 */
[----:B-1----:R-:W-:Y:S01]  /*b6c0*/  FFMA.FTZ R84, R212, c[0x0][0x2d0], -R105 ;  /* 0x0000b400d4547a23 */ /* 0x002fe20000010869 */
[----:B------:R-:W-:Y:S02]  /*b6d0*/  MOV R212, R151 ;  /* 0x0000009700d47202 */ /* 0x000fe40000000f00 */
[--C-:B------:R-:W-:Y:S01]  /*b6e0*/  FFMA.FTZ R88, R220, c[0x0][0x2d0], -R96.reuse ;  /* 0x0000b400dc587a23 */ /* 0x100fe20000010860 */
[-C--:B------:R-:W-:Y:S01]  /*b6f0*/  HMMA.16816.F32.BF16 R28, R80, R90.reuse, R28 ;  /* 0x0000005a501c723c */ /* 0x080fe2000004181c */
[----:B------:R1:W-:Y:S03]  /*b700*/  MUFU.EX2 R208, R84 ;  /* 0x0000005400d07308 */ /* 0x0003e60000000800 */
[----:B------:R-:W-:Y:S02]  /*b710*/  MOV R220, R149 ;  /* 0x0000009500dc7202 */ /* 0x000fe40000000f00 */
[----:B------:R-:W-:Y:S02]  /*b720*/  MOV R149, R131 ;  /* 0x0000008300957202 */ /* 0x000fe40000000f00 */
[C---:B------:R-:W-:Y:S03]  /*b730*/  HMMA.16816.F32.BF16 R32, R76.reuse, R90, R32 ;  /* 0x0000005a4c20723c */ /* 0x040fe60000041820 */
[----:B------:R2:W-:Y:S01]  /*b740*/  MUFU.EX2 R153, R88 ;  /* 0x0000005800997308 */ /* 0x0005e20000000800 */
[----:B------:R-:W-:Y:S02]  /*b750*/  MOV R131, R121 ;  /* 0x0000007900837202 */ /* 0x000fe40000000f00 */
[----:B------:R-:W-:Y:S02]  /*b760*/  MOV R121, R197 ;  /* 0x000000c500797202 */ /* 0x000fe40000000f00 */
[-C--:B---3--:R-:W-:Y:S08]  /*b770*/  HMMA.16816.F32.BF16 R36, R76, R92.reuse, R36 ;  /* 0x0000005c4c24723c */ /* 0x088ff00000041824 */
[C---:B------:R-:W-:Y:S04]  /*b780*/  HMMA.16816.F32.BF16 R40, R80.reuse, R92, R40 ;  /* 0x0000005c5028723c */ /* 0x040fe80000041828 */
[--C-:B-1----:R-:W-:Y:S01]  /*b790*/  FFMA.FTZ R84, R214, c[0x0][0x2d0], -R107.reuse ;  /* 0x0000b400d6547a23 */ /* 0x102fe2000001086b */
[----:B------:R-:W-:Y:S02]  /*b7a0*/  MOV R214, R148 ;  /* 0x0000009400d67202 */ /* 0x000fe40000000f00 */
[----:B------:R-:W-:Y:S01]  /*b7b0*/  MOV R148, R201 ;  /* 0x000000c900947202 */ /* 0x000fe20000000f00 */
[-C--:B------:R-:W-:Y:S01]  /*b7c0*/  HMMA.16816.F32.BF16 R44, R80, R94.reuse, R44 ;  /* 0x0000005e502c723c */ /* 0x080fe2000004182c */
[----:B------:R1:W-:Y:S03]  /*b7d0*/  MUFU.EX2 R201, R84 ;  /* 0x0000005400c97308 */ /* 0x0003e60000000800 */
[--C-:B--2---:R-:W-:Y:S01]  /*b7e0*/  FFMA.FTZ R88, R219, c[0x0][0x2d0], -R96.reuse ;  /* 0x0000b400db587a23 */ /* 0x104fe20000010860 */
[----:B------:R-:W-:Y:S01]  /*b7f0*/  MOV R219, R148 ;  /* 0x0000009400db7202 */ /* 0x000fe20000000f00 */
[--C-:B------:R-:W-:Y:S01]  /*b800*/  FFMA.FTZ R92, R249, c[0x0][0x2d0], -R96.reuse ;  /* 0x0000b400f95c7a23 */ /* 0x100fe20000010860 */
[----:B------:R-:W-:Y:S01]  /*b810*/  MOV R148, R187 ;  /* 0x000000bb00947202 */ /* 0x000fe20000000f00 */
[C---:B------:R-:W-:Y:S03]  /*b820*/  HMMA.16816.F32.BF16 R48, R76.reuse, R94, R48 ;  /* 0x0000005e4c30723c */ /* 0x040fe60000041830 */
[----:B------:R2:W-:Y:S01]  /*b830*/  MUFU.EX2 R159, R88 ;  /* 0x00000058009f7308 */ /* 0x0005e20000000800 */
[----:B------:R-:W-:Y:S02]  /*b840*/  MOV R187, R185 ;  /* 0x000000b900bb7202 */ /* 0x000fe40000000f00 */
[----:B------:R-:W-:Y:S02]  /*b850*/  MOV R185, R186 ;  /* 0x000000ba00b97202 */ /* 0x000fe40000000f00 */
[----:B------:R-:W-:Y:S04]  /*b860*/  MOV R186, R194 ;  /* 0x000000c200ba7202 */ /* 0x000fe80000000f00 */
[----:B------:R-:W-:Y:S01]  /*b870*/  MOV R249, R128 ;  /* 0x0000008000f97202 */ /* 0x000fe20000000f00 */
[----:B-1----:R-:W-:Y:S01]  /*b880*/  FFMA.FTZ R84, R215, c[0x0][0x2d0], -R107 ;  /* 0x0000b400d7547a23 */ /* 0x002fe2000001086b */
[----:B------:R-:W-:Y:S02]  /*b890*/  MOV R215, R150 ;  /* 0x0000009600d77202 */ /* 0x000fe40000000f00 */
[----:B------:R-:W-:Y:S01]  /*b8a0*/  MOV R150, R132 ;  /* 0x0000008400967202 */ /* 0x000fe20000000f00 */
[----:B------:R1:W-:Y:S01]  /*b8b0*/  MUFU.EX2 R202, R84 ;  /* 0x0000005400ca7308 */ /* 0x0003e20000000800 */
[----:B------:R-:W-:Y:S02]  /*b8c0*/  MOV R132, R130 ;  /* 0x0000008200847202 */ /* 0x000fe40000000f00 */
[----:B------:R-:W-:Y:S01]  /*b8d0*/  MOV R130, R196 ;  /* 0x000000c400827202 */ /* 0x000fe20000000f00 */
[--C-:B--2---:R-:W-:Y:S01]  /*b8e0*/  FFMA.FTZ R88, R222, c[0x0][0x2d0], -R3.reuse ;  /* 0x0000b400de587a23 */ /* 0x104fe20000010803 */
[----:B------:R-:W-:Y:S02]  /*b8f0*/  MOV R222, R135 ;  /* 0x0000008700de7202 */ /* 0x000fe40000000f00 */
[----:B------:R-:W-:Y:S03]  /*b900*/  MOV R135, R199 ;  /* 0x000000c700877202 */ /* 0x000fe60000000f00 */
[----:B------:R2:W-:Y:S01]  /*b910*/  MUFU.EX2 R152, R88 ;  /* 0x0000005800987308 */ /* 0x0005e20000000800 */
[----:B-1----:R-:W1:Y:S01]  /*b920*/  LDSM.16.MT88.4 R84, [R226+0x900] ;  /* 0x00090000e254783b */ /* 0x002e620000004200 */
[--C-:B--2---:R-:W-:Y:S01]  /*b930*/  FFMA.FTZ R88, R245, c[0x0][0x2d0], -R3.reuse ;  /* 0x0000b400f5587a23 */ /* 0x104fe20000010803 */
[----:B------:R-:W-:Y:S02]  /*b940*/  MOV R245, R134 ;  /* 0x0000008600f57202 */ /* 0x000fe40000000f00 */
[----:B------:R-:W-:Y:S05]  /*b950*/  MOV R134, R200 ;  /* 0x000000c800867202 */ /* 0x000fea0000000f00 */
[----:B------:R2:W3:Y:S10]  /*b960*/  MUFU.EX2 R158, R88 ;  /* 0x00000058009e7308 */ /* 0x0004f40000000800 */
[----:B------:R4:W-:Y:S01]  /*b970*/  MUFU.EX2 R200, R92 ;  /* 0x0000005c00c87308 */ /* 0x0009e20000000800 */
[--C-:B--2---:R-:W-:Y:S01]  /*b980*/  FFMA.FTZ R88, R221, c[0x0][0x2d0], -R96.reuse ;  /* 0x0000b400dd587a23 */ /* 0x104fe20000010860 */
[----:B------:R-:W-:Y:S01]  /*b990*/  MOV R221, R129 ;  /* 0x0000008100dd7202 */ /* 0x000fe20000000f00 */
[-C--:B-1----:R-:W-:Y:S07]  /*b9a0*/  HMMA.16816.F32.BF16 R52, R76, R84.reuse, R52 ;  /* 0x000000544c34723c */ /* 0x082fee0000041834 */
[----:B------:R1:W2:Y:S01]  /*b9b0*/  MUFU.EX2 R157, R88 ;  /* 0x00000058009d7308 */ /* 0x0002a20000000800 */
[C---:B------:R-:W-:Y:S04]  /*b9c0*/  HMMA.16816.F32.BF16 R56, R80.reuse, R84, R56 ;  /* 0x000000545038723c */ /* 0x040fe80000041838 */
[--C-:B----4-:R-:W-:Y:S01]  /*b9d0*/  FFMA.FTZ R92, R251, c[0x0][0x2d0], -R3.reuse ;  /* 0x0000b400fb5c7a23 */ /* 0x110fe20000010803 */
[----:B------:R-:W-:Y:S02]  /*b9e0*/  MOV R251, R123 ;  /* 0x0000007b00fb7202 */ /* 0x000fe40000000f00 */
[----:B------:R-:W-:Y:S01]  /*b9f0*/  FFMA.FTZ R84, R252, c[0x0][0x2d0], -R3 ;  /* 0x0000b400fc547a23 */ /* 0x000fe20000010803 */
[-C--:B------:R-:W-:Y:S01]  /*ba00*/  HMMA.16816.F32.BF16 R60, R80, R86.reuse, R60 ;  /* 0x00000056503c723c */ /* 0x080fe2000004183c */
[----:B------:R4:W-:Y:S03]  /*ba10*/  MUFU.EX2 R156, R92 ;  /* 0x0000005c009c7308 */ /* 0x0009e60000000800 */
[----:B------:R-:W-:Y:S03]  /*ba20*/  MOV R252, R122 ;  /* 0x0000007a00fc7202 */ /* 0x000fe60000000f00 */
[----:B------:R-:W-:Y:S01]  /*ba30*/  FFMA.FTZ R80, R223, c[0x0][0x2d0], -R105 ;  /* 0x0000b400df507a23 */ /* 0x000fe20000010869 */
[----:B------:R-:W-:Y:S01]  /*ba40*/  HMMA.16816.F32.BF16 R64, R76, R86, R64 ;  /* 0x000000564c40723c */ /* 0x000fe20000041840 */
[----:B-1----:R-:W1:Y:S02]  /*ba50*/  LDSM.16.MT88.4 R88, [R224+0x1100] ;  /* 0x00110000e058783b */ /* 0x002e640000004200 */
[----:B------:R2:W-:Y:S01]  /*ba60*/  MUFU.EX2 R162, R80 ;  /* 0x0000005000a27308 */ /* 0x0005e20000000800 */
[----:B------:R-:W-:Y:S02]  /*ba70*/  F2FP.BF16.PACK_AB R81, R220, R144 ;  /* 0x00000090dc51723e */ /* 0x000fe400000010ff */
[----:B------:R-:W-:Y:S02]  /*ba80*/  F2FP.BF16.PACK_AB R82, R213, R212 ;  /* 0x000000d4d552723e */ /* 0x000fe400000010ff */
[----:B------:R-:W-:Y:S04]  /*ba90*/  F2FP.BF16.PACK_AB R76, R219, R245 ;  /* 0x000000f5db4c723e */ /* 0x000fe800000010ff */
[----:B------:R-:W-:Y:S01]  /*baa0*/  F2FP.BF16.PACK_AB R77, R147, R222 ;  /* 0x000000de934d723e */ /* 0x000fe200000010ff */
[----:B------:R3:W1:Y:S01]  /*bab0*/  MUFU.EX2 R163, R84 ;  /* 0x0000005400a37308 */ /* 0x0006620000000800 */
[----:B------:R-:W-:Y:S02]  /*bac0*/  F2FP.BF16.PACK_AB R78, R218, R215 ;  /* 0x000000d7da4e723e */ /* 0x000fe400000010ff */
[----:B------:R-:W-:Y:S01]  /*bad0*/  F2FP.BF16.PACK_AB R79, R217, R214 ;  /* 0x000000d6d94f723e */ /* 0x000fe200000010ff */
[----:B----4-:R-:W-:Y:S01]  /*bae0*/  FFMA.FTZ R92, R135, c[0x0][0x2d0], -R107 ;  /* 0x0000b400875c7a23 */ /* 0x010fe2000001086b */
[----:B------:R-:W-:Y:S02]  /*baf0*/  F2FP.BF16.PACK_AB R83, R216, R211 ;  /* 0x000000d3d853723e */ /* 0x000fe400000010ff */
[----:B------:R-:W-:Y:S03]  /*bb00*/  MOV R135, R195 ;  /* 0x000000c300877202 */ /* 0x000fe60000000f00 */
[----:B------:R4:W-:Y:S01]  /*bb10*/  MUFU.EX2 R161, R92 ;  /* 0x0000005c00a17308 */ /* 0x0009e20000000800 */
[----:B--2---:R-:W-:Y:S09]  /*bb20*/  FFMA.FTZ R80, R248, c[0x0][0x2d0], -R105 ;  /* 0x0000b400f8507a23 */ /* 0x004ff20000010869 */
[----:B------:R2:W-:Y:S01]  /*bb30*/  MUFU.EX2 R199, R80 ;  /* 0x0000005000c77308 */ /* 0x0005e20000000800 */
[----:B---3--:R-:W3:Y:S01]  /*bb40*/  LDSM.16.MT88.4 R84, [R227+0x1100] ;  /* 0x00110000e354783b */ /* 0x008ee20000004200 */
[-C--:B-1----:R-:W-:Y:S07]  /*bb50*/  HMMA.16816.F32.BF16 R4, R76, R88.reuse, R4 ;  /* 0x000000584c04723c */ /* 0x082fee0000041804 */
[----:B----4-:R-:W1:Y:S01]  /*bb60*/  LDSM.16.MT88.4 R92, [R225+0x1100] ;  /* 0x00110000e15c783b */ /* 0x010e620000004200 */
[----:B--2---:R-:W-:Y:S07]  /*bb70*/  F2FP.BF16.PACK_AB R80, R145, R146 ;  /* 0x000000929150723e */ /* 0x004fee00000010ff */
[C---:B------:R-:W-:Y:S07]  /*bb80*/  HMMA.16816.F32.BF16 R8, R80.reuse, R88, R8 ;  /* 0x000000585008723c */ /* 0x040fee0000041808 */
[----:B------:R-:W-:Y:S01]  /*bb90*/  FFMA.FTZ R88, R134, c[0x0][0x2d0], -R107 ;  /* 0x0000b40086587a23 */ /* 0x000fe2000001086b */
[-C--:B------:R-:W-:Y:S04]  /*bba0*/  HMMA.16816.F32.BF16 R12, R80, R90.reuse, R12 ;  /* 0x0000005a500c723c */ /* 0x080fe8000004180c */
[----:B------:R-:W-:Y:S02]  /*bbb0*/  MOV R134, R198 ;  /* 0x000000c600867202 */ /* 0x000fe40000000f00 */
[----:B------:R2:W-:Y:S02]  /*bbc0*/  MUFU.EX2 R198, R88 ;  /* 0x0000005800c67308 */ /* 0x0005e40000000800 */
[C---:B------:R-:W-:Y:S08]  /*bbd0*/  HMMA.16816.F32.BF16 R16, R76.reuse, R90, R16 ;  /* 0x0000005a4c10723c */ /* 0x040ff00000041810 */
[-C--:B---3--:R-:W-:Y:S08]  /*bbe0*/  HMMA.16816.F32.BF16 R20, R76, R84.reuse, R20 ;  /* 0x000000544c14723c */ /* 0x088ff00000041814 */
[C---:B------:R-:W-:Y:S04]  /*bbf0*/  HMMA.16816.F32.BF16 R24, R80.reuse, R84, R24 ;  /* 0x000000545018723c */ /* 0x040fe80000041818 */
[----:B--2---:R-:W-:Y:S04]  /*bc00*/  FFMA.FTZ R88, R246, c[0x0][0x2d0], -R105 ;  /* 0x0000b400f6587a23 */ /* 0x004fe80000010869 */
[-C--:B------:R-:W-:Y:S01]  /*bc10*/  HMMA.16816.F32.BF16 R28, R80, R86.reuse, R28 ;  /* 0x00000056501c723c */ /* 0x080fe2000004181c */
[----:B------:R2:W-:Y:S03]  /*bc20*/  MUFU.EX2 R197, R88 ;  /* 0x0000005800c57308 */ /* 0x0005e60000000800 */
[----:B------:R-:W-:Y:S04]  /*bc30*/  FFMA.FTZ R84, R250, c[0x0][0x2d0], -R107 ;  /* 0x0000b400fa547a23 */ /* 0x000fe8000001086b */
[C---:B------:R-:W-:Y:S03]  /*bc40*/  HMMA.16816.F32.BF16 R32, R76.reuse, R86, R32 ;  /* 0x000000564c20723c */ /* 0x040fe60000041820 */
[----:B------:R3:W-:Y:S05]  /*bc50*/  MUFU.EX2 R194, R84 ;  /* 0x0000005400c27308 */ /* 0x0007ea0000000800 */
[-C--:B-1----:R-:W-:Y:S08]  /*bc60*/  HMMA.16816.F32.BF16 R36, R76, R92.reuse, R36 ;  /* 0x0000005c4c24723c */ /* 0x082ff00000041824 */
[C---:B------:R-:W-:Y:S04]  /*bc70*/  HMMA.16816.F32.BF16 R40, R80.reuse, R92, R40 ;  /* 0x0000005c5028723c */ /* 0x040fe80000041828 */
[----:B--2---:R-:W-:Y:S03]  /*bc80*/  FFMA.FTZ R88, R244, c[0x0][0x2d0], -R105 ;  /* 0x0000b400f4587a23 */ /* 0x004fe60000010869 */
[--C-:B------:R-:W-:Y:S01]  /*bc90*/  FFMA.FTZ R92, R190, c[0x0][0x2d0], -R96.reuse ;  /* 0x0000b400be5c7a23 */ /* 0x100fe20000010860 */
[-C--:B------:R-:W-:Y:S01]  /*bca0*/  HMMA.16816.F32.BF16 R44, R80, R94.reuse, R44 ;  /* 0x0000005e502c723c */ /* 0x080fe2000004182c */
[----:B------:R1:W-:Y:S03]  /*bcb0*/  MUFU.EX2 R196, R88 ;  /* 0x0000005800c47308 */ /* 0x0003e60000000800 */
[--C-:B---3--:R-:W-:Y:S01]  /*bcc0*/  FFMA.FTZ R84, R150, c[0x0][0x2d0], -R96.reuse ;  /* 0x0000b40096547a23 */ /* 0x108fe20000010860 */
[----:B------:R-:W-:Y:S01]  /*bcd0*/  MOV R150, R106 ;  /* 0x0000006a00967202 */ /* 0x000fe20000000f00 */
[--C-:B------:R-:W-:Y:S02]  /*bce0*/  FFMA.FTZ R106, R114, c[0x0][0x2d0], -R107.reuse ;  /* 0x0000b400726a7a23 */ /* 0x100fe4000001086b */
[C---:B------:R-:W-:Y:S03]  /*bcf0*/  HMMA.16816.F32.BF16 R48, R76.reuse, R94, R48 ;  /* 0x0000005e4c30723c */ /* 0x040fe60000041830 */
[----:B------:R2:W-:Y:S10]  /*bd00*/  MUFU.EX2 R160, R84 ;  /* 0x0000005400a07308 */ /* 0x0005f40000000800 */
[----:B------:R3:W-:Y:S01]  /*bd10*/  MUFU.EX2 R190, R92 ;  /* 0x0000005c00be7308 */ /* 0x0007e20000000800 */
[----:B-1----:R-:W-:Y:S09]  /*bd20*/  FFMA.FTZ R88, R247, c[0x0][0x2d0], -R107 ;  /* 0x0000b400f7587a23 */ /* 0x002ff2000001086b */
[----:B------:R1:W-:Y:S01]  /*bd30*/  MUFU.EX2 R195, R88 ;  /* 0x0000005800c37308 */ /* 0x0003e20000000800 */
[--C-:B--2---:R-:W-:Y:S01]  /*bd40*/  FFMA.FTZ R84, R135, c[0x0][0x2d0], -R96.reuse ;  /* 0x0000b40087547a23 */ /* 0x104fe20000010860 */
[----:B------:R-:W-:Y:S02]  /*bd50*/  MOV R135, R185 ;  /* 0x000000b900877202 */ /* 0x000fe40000000f00 */
[----:B------:R-:W-:Y:S06]  /*bd60*/  MOV R185, R193 ;  /* 0x000000c100b97202 */ /* 0x000fec0000000f00 */
[----:B------:R2:W-:Y:S01]  /*bd70*/  MUFU.EX2 R193, R84 ;  /* 0x0000005400c17308 */ /* 0x0005e20000000800 */
[--C-:B---3--:R-:W-:Y:S02]  /*bd80*/  FFMA.FTZ R92, R149, c[0x0][0x2d0], -R96.reuse ;  /* 0x0000b400955c7a23 */ /* 0x108fe40000010860 */
[----:B------:R-:W3:Y:S07]  /*bd90*/  LDL.LU R149, [R1+0x10] ;  /* 0x0000100001957983 */ /* 0x000eee0000300800 */
[----:B------:R4:W-:Y:S01]  /*bda0*/  MUFU.EX2 R171, R92 ;  /* 0x0000005c00ab7308 */ /* 0x0009e20000000800 */
[----:B-1----:R-:W1:Y:S09]  /*bdb0*/  LDSM.16.MT88.4 R88, [R226+0x1100] ;  /* 0x00110000e258783b */ /* 0x002e720000004200 */
[----:B------:R-:W-:Y:S01]  /*bdc0*/  MUFU.EX2 R106, R106 ;  /* 0x0000006a006a7308 */ /* 0x000fe20000000800 */
[----:B--2---:R-:W-:Y:S01]  /*bdd0*/  FFMA.FTZ R84, R134, c[0x0][0x2d0], -R3 ;  /* 0x0000b40086547a23 */ /* 0x004fe20000010803 */
[----:B------:R-:W-:Y:S08]  /*bde0*/  MOV R134, R192 ;  /* 0x000000c000867202 */ /* 0x000ff00000000f00 */
[----:B------:R2:W-:Y:S01]  /*bdf0*/  MUFU.EX2 R192, R84 ;  /* 0x0000005400c07308 */ /* 0x0005e20000000800 */
[----:B----4-:R-:W-:Y:S01]  /*be00*/  FFMA.FTZ R92, R132, c[0x0][0x2d0], -R105 ;  /* 0x0000b400845c7a23 */ /* 0x010fe20000010869 */
[----:B------:R-:W-:Y:S01]  /*be10*/  MOV R132, R187 ;  /* 0x000000bb00847202 */ /* 0x000fe20000000f00 */
[-C--:B-1----:R-:W-:Y:S03]  /*be20*/  HMMA.16816.F32.BF16 R52, R76, R88.reuse, R52 ;  /* 0x000000584c34723c */ /* 0x082fe60000041834 */
[--C-:B--2---:R-:W-:Y:S04]  /*be30*/  FFMA.FTZ R84, R191, c[0x0][0x2d0], -R3.reuse ;  /* 0x0000b400bf547a23 */ /* 0x104fe80000010803 */
[----:B------:R1:W-:Y:S01]  /*be40*/  MUFU.EX2 R191, R84 ;  /* 0x0000005400bf7308 */ /* 0x0003e20000000800 */
[C---:B------:R-:W-:Y:S07]  /*be50*/  HMMA.16816.F32.BF16 R56, R80.reuse, R88, R56 ;  /* 0x000000585038723c */ /* 0x040fee0000041838 */
[----:B------:R-:W-:Y:S01]  /*be60*/  FFMA.FTZ R88, R148, c[0x0][0x2d0], -R3 ;  /* 0x0000b40094587a23 */ /* 0x000fe20000010803 */
[-C--:B------:R-:W-:Y:S03]  /*be70*/  HMMA.16816.F32.BF16 R60, R80, R90.reuse, R60 ;  /* 0x0000005a503c723c */ /* 0x080fe6000004183c */
[----:B------:R2:W-:Y:S01]  /*be80*/  MUFU.EX2 R170, R88 ;  /* 0x0000005800aa7308 */ /* 0x0005e20000000800 */
[----:B------:R-:W-:Y:S01]  /*be90*/  MOV R148, R104 ;  /* 0x0000006800947202 */ /* 0x000fe20000000f00 */
[----:B------:R-:W-:Y:S02]  /*bea0*/  FFMA.FTZ R104, R112, c[0x0][0x2d0], -R105 ;  /* 0x0000b40070687a23 */ /* 0x000fe40000010869 */
[----:B------:R-:W-:Y:S01]  /*beb0*/  FFMA.FTZ R80, R135, c[0x0][0x2d0], -R3 ;  /* 0x0000b40087507a23 */ /* 0x000fe20000010803 */
[----:B------:R-:W-:Y:S04]  /*bec0*/  HMMA.16816.F32.BF16 R64, R76, R90, R64 ;  /* 0x0000005a4c40723c */ /* 0x000fe80000041840 */
[----:B------:R-:W-:Y:S01]  /*bed0*/  F2FP.BF16.PACK_AB R81, R158, R152 ;  /* 0x000000989e51723e */ /* 0x000fe200000010ff */
[----:B------:R4:W-:Y:S01]  /*bee0*/  MUFU.EX2 R169, R80 ;  /* 0x0000005000a97308 */ /* 0x0009e20000000800 */
[----:B------:R-:W-:Y:S01]  /*bef0*/  F2FP.BF16.PACK_AB R82, R200, R157 ;  /* 0x0000009dc852723e */ /* 0x000fe200000010ff */
[----:B-1----:R-:W1:Y:S01]  /*bf00*/  LDSM.16.MT88.4 R84, [R224+0x1900] ;  /* 0x00190000e054783b */ /* 0x002e620000004200 */
[----:B------:R-:W-:Y:S01]  /*bf10*/  F2FP.BF16.PACK_AB R76, R155, R210 ;  /* 0x000000d29b4c723e */ /* 0x000fe200000010ff */
[--C-:B------:R-:W-:Y:S03]  /*bf20*/  FFMA.FTZ R112, R204, c[0x0][0x2d0], -R96.reuse ;  /* 0x0000b400cc707a23 */ /* 0x100fe60000010860 */
[----:B------:R-:W-:Y:S02]  /*bf30*/  F2FP.BF16.PACK_AB R77, R209, R154 ;  /* 0x0000009ad14d723e */ /* 0x000fe400000010ff */
[----:B------:R-:W-:Y:S01]  /*bf40*/  F2FP.BF16.PACK_AB R78, R208, R203 ;  /* 0x000000cbd04e723e */ /* 0x000fe200000010ff */
[----:B------:R-:W-:Y:S01]  /*bf50*/  MUFU.EX2 R104, R104 ;  /* 0x0000006800687308 */ /* 0x000fe20000000800 */
[----:B------:R-:W-:Y:S02]  /*bf60*/  F2FP.BF16.PACK_AB R79, R202, R201 ;  /* 0x000000c9ca4f723e */ /* 0x000fe400000010ff */
[----:B------:R-:W-:Y:S01]  /*bf70*/  MOV R135, R133 ;  /* 0x0000008500877202 */ /* 0x000fe20000000f00 */
[----:B--2---:R-:W2:Y:S01]  /*bf80*/  LDSM.16.MT88.4 R88, [R227+0x1900] ;  /* 0x00190000e358783b */ /* 0x004ea20000004200 */
[----:B------:R-:W-:Y:S02]  /*bf90*/  MOV R133, R188 ;  /* 0x000000bc00857202 */ /* 0x000fe40000000f00 */
[----:B------:R-:W-:Y:S03]  /*bfa0*/  F2FP.BF16.PACK_AB R83, R163, R156 ;  /* 0x0000009ca353723e */ /* 0x000fe600000010ff */
[----:B------:R-:W-:Y:S01]  /*bfb0*/  MUFU.EX2 R112, R112 ;  /* 0x0000007000707308 */ /* 0x000fe20000000800 */
[----:B----4-:R-:W-:Y:S01]  /*bfc0*/  FFMA.FTZ R80, R134, c[0x0][0x2d0], -R105 ;  /* 0x0000b40086507a23 */ /* 0x010fe20000010869 */
[----:B------:R-:W-:Y:S08]  /*bfd0*/  MOV R134, R189 ;  /* 0x000000bd00867202 */ /* 0x000ff00000000f00 */
[----:B------:R4:W-:Y:S10]  /*bfe0*/  MUFU.EX2 R168, R80 ;  /* 0x0000005000a87308 */ /* 0x0009f40000000800 */
[----:B------:R2:W-:Y:S01]  /*bff0*/  MUFU.EX2 R189, R92 ;  /* 0x0000005c00bd7308 */ /* 0x0005e20000000800 */
[-C--:B-1----:R-:W-:Y:S03]  /*c000*/  HMMA.16816.F32.BF16 R4, R76, R84.reuse, R4 ;  /* 0x000000544c04723c */ /* 0x082fe60000041804 */
[----:B----4-:R-:W-:Y:S07]  /*c010*/  F2FP.BF16.PACK_AB R80, R159, R153 ;  /* 0x000000999f50723e */ /* 0x010fee00000010ff */
[C---:B------:R-:W-:Y:S01]  /*c020*/  HMMA.16816.F32.BF16 R8, R80.reuse, R84, R8 ;  /* 0x000000545008723c */ /* 0x040fe20000041808 */
[----:B--2---:R-:W1:Y:S06]  /*c030*/  LDSM.16.MT88.4 R92, [R225+0x1900] ;  /* 0x00190000e15c783b */ /* 0x004e6c0000004200 */
[--C-:B------:R-:W-:Y:S01]  /*c040*/  FFMA.FTZ R84, R131, c[0x0][0x2d0], -R107.reuse ;  /* 0x0000b40083547a23 */ /* 0x100fe2000001086b */
[-C--:B------:R-:W-:Y:S03]  /*c050*/  HMMA.16816.F32.BF16 R12, R80, R86.reuse, R12 ;  /* 0x00000056500c723c */ /* 0x080fe6000004180c */
[----:B------:R2:W-:Y:S01]  /*c060*/  MUFU.EX2 R188, R84 ;  /* 0x0000005400bc7308 */ /* 0x0005e20000000800 */
[----:B------:R-:W-:Y:S04]  /*c070*/  MOV R131, R185 ;  /* 0x000000b900837202 */ /* 0x000fe80000000f00 */
        /* <DEDUP_REMOVED lines=9> */
[----:B------:R-:W-:Y:S02]  /*c110*/  MOV R121, R184 ;  /* 0x000000b800797202 */ /* 0x000fe40000000f00 */
[----:B------:R-:W-:Y:S02]  /*c120*/  MOV R151, R130 ;  /* 0x0000008200977202 */ /* 0x000fe40000000f00 */
[C---:B------:R-:W-:Y:S03]  /*c130*/  HMMA.16816.F32.BF16 R32, R76.reuse, R90, R32 ;  /* 0x0000005a4c20723c */ /* 0x040fe60000041820 */
[----:B------:R4:W-:Y:S01]  /*c140*/  MUFU.EX2 R185, R88 ;  /* 0x0000005800b97308 */ /* 0x0009e20000000800 */
[----:B------:R-:W-:Y:S04]  /*c150*/  MOV R130, R116 ;  /* 0x0000007400827202 */ /* 0x000fe80000000f00 */
[-C--:B-1----:R-:W-:Y:S08]  /*c160*/  HMMA.16816.F32.BF16 R36, R76, R92.reuse, R36 ;  /* 0x0000005c4c24723c */ /* 0x082ff00000041824 */
[C---:B------:R-:W-:Y:S04]  /*c170*/  HMMA.16816.F32.BF16 R40, R80.reuse, R92, R40 ;  /* 0x0000005c5028723c */ /* 0x040fe80000041828 */
[----:B--2---:R-:W-:Y:S03]  /*c180*/  FFMA.FTZ R84, R186, c[0x0][0x2d0], -R105 ;  /* 0x0000b400ba547a23 */ /* 0x004fe60000010869 */
[--C-:B------:R-:W-:Y:S01]  /*c190*/  FFMA.FTZ R92, R132, c[0x0][0x2d0], -R96.reuse ;  /* 0x0000b400845c7a23 */ /* 0x100fe20000010860 */
[-C--:B------:R-:W-:Y:S01]  /*c1a0*/  HMMA.16816.F32.BF16 R44, R80, R94.reuse, R44 ;  /* 0x0000005e502c723c */ /* 0x080fe2000004182c */
[----:B------:R1:W-:Y:S03]  /*c1b0*/  MUFU.EX2 R187, R84 ;  /* 0x0000005400bb7308 */ /* 0x0003e60000000800 */
[--C-:B----4-:R-:W-:Y:S01]  /*c1c0*/  FFMA.FTZ R88, R99, c[0x0][0x2d0], -R107.reuse ;  /* 0x0000b40063587a23 */ /* 0x110fe2000001086b */
[----:B------:R-:W-:Y:S01]  /*c1d0*/  MOV R132, R117 ;  /* 0x0000007500847202 */ /* 0x000fe20000000f00 */
[----:B------:R-:W-:Y:S02]  /*c1e0*/  FFMA.FTZ R107, R115, c[0x0][0x2d0], -R107 ;  /* 0x0000b400736b7a23 */ /* 0x000fe4000001086b */
[C---:B------:R-:W-:Y:S03]  /*c1f0*/  HMMA.16816.F32.BF16 R48, R76.reuse, R94, R48 ;  /* 0x0000005e4c30723c */ /* 0x040fe60000041830 */
[----:B------:R2:W-:Y:S10]  /*c200*/  MUFU.EX2 R184, R88 ;  /* 0x0000005800b87308 */ /* 0x0005f40000000800 */
[----:B------:R4:W-:Y:S01]  /*c210*/  MUFU.EX2 R117, R92 ;  /* 0x0000005c00757308 */ /* 0x0009e20000000800 */
[--C-:B-1----:R-:W-:Y:S02]  /*c220*/  FFMA.FTZ R84, R97, c[0x0][0x2d0], -R105.reuse ;  /* 0x0000b40061547a23 */ /* 0x102fe40000010869 */
[----:B------:R-:W-:Y:S02]  /*c230*/  FFMA.FTZ R105, R113, c[0x0][0x2d0], -R105 ;  /* 0x0000b40071697a23 */ /* 0x000fe40000010869 */
[--C-:B------:R-:W-:Y:S05]  /*c240*/  FFMA.FTZ R113, R109, c[0x0][0x2d0], -R96.reuse ;  /* 0x0000b4006d717a23 */ /* 0x100fea0000010860 */
[----:B------:R1:W-:Y:S01]  /*c250*/  MUFU.EX2 R186, R84 ;  /* 0x0000005400ba7308 */ /* 0x0003e20000000800 */
[--C-:B------:R-:W-:Y:S02]  /*c260*/  FFMA.FTZ R109, R111, c[0x0][0x2d0], -R3.reuse ;  /* 0x0000b4006f6d7a23 */ /* 0x100fe40000010803 */
[--C-:B------:R-:W-:Y:S02]  /*c270*/  FFMA.FTZ R111, R207, c[0x0][0x2d0], -R3.reuse ;  /* 0x0000b400cf6f7a23 */ /* 0x100fe40000010803 */
[--C-:B--2---:R-:W-:Y:S02]  /*c280*/  FFMA.FTZ R88, R135, c[0x0][0x2d0], -R96.reuse ;  /* 0x0000b40087587a23 */ /* 0x104fe40000010860 */
[----:B------:R-:W2:Y:S03]  /*c290*/  LDL.LU R135, [R1+0x14] ;  /* 0x0000140001877983 */ /* 0x000ea60000300800 */
[----:B------:R1:W-:Y:S01]  /*c2a0*/  MUFU.EX2 R174, R88 ;  /* 0x0000005800ae7308 */ /* 0x0003e20000000800 */
[----:B----4-:R-:W-:Y:S09]  /*c2b0*/  LDSM.16.MT88.4 R92, [R227+0x2100] ;  /* 0x00210000e35c783b */ /* 0x010ff20000004200 */
[----:B------:R-:W4:Y:S01]  /*c2c0*/  MUFU.EX2 R105, R105 ;  /* 0x0000006900697308 */ /* 0x000f220000000800 */
[----:B-1----:R-:W1:Y:S09]  /*c2d0*/  LDSM.16.MT88.4 R84, [R226+0x1900] ;  /* 0x00190000e254783b */ /* 0x002e720000004200 */
[----:B------:R-:W3:Y:S01]  /*c2e0*/  MUFU.EX2 R107, R107 ;  /* 0x0000006b006b7308 */ /* 0x000ee20000000800 */
[--C-:B------:R-:W-:Y:S01]  /*c2f0*/  FFMA.FTZ R88, R134, c[0x0][0x2d0], -R96.reuse ;  /* 0x0000b40086587a23 */ /* 0x100fe20000010860 */
[----:B------:R-:W-:Y:S01]  /*c300*/  MOV R134, R110 ;  /* 0x0000006e00867202 */ /* 0x000fe20000000f00 */
[--C-:B------:R-:W-:Y:S07]  /*c310*/  FFMA.FTZ R110, R205, c[0x0][0x2d0], -R96.reuse ;  /* 0x0000b400cd6e7a23 */ /* 0x100fee0000010860 */
[----:B------:R1:W-:Y:S01]  /*c320*/  MUFU.EX2 R173, R88 ;  /* 0x0000005800ad7308 */ /* 0x0003e20000000800 */
[----:B----4-:R-:W-:Y:S09]  /*c330*/  F2FP.BF16.PACK_AB R182, R105, R104 ;  /* 0x0000006869b6723e */ /* 0x010ff200000010ff */
[----:B------:R-:W4:Y:S01]  /*c340*/  MUFU.EX2 R113, R113 ;  /* 0x0000007100717308 */ /* 0x000f220000000800 */
[----:B---3--:R-:W-:Y:S09]  /*c350*/  F2FP.BF16.PACK_AB R183, R107, R106 ;  /* 0x0000006a6bb7723e */ /* 0x008ff200000010ff */
[----:B------:R-:W-:Y:S01]  /*c360*/  MUFU.EX2 R111, R111 ;  /* 0x0000006f006f7308 */ /* 0x000fe20000000800 */
[-C--:B-1----:R-:W-:Y:S03]  /*c370*/  HMMA.16816.F32.BF16 R52, R76, R84.reuse, R52 ;  /* 0x000000544c34723c */ /* 0x082fe60000041834 */
[--C-:B------:R-:W-:Y:S02]  /*c380*/  FFMA.FTZ R88, R133, c[0x0][0x2d0], -R3.reuse ;  /* 0x0000b40085587a23 */ /* 0x100fe40000010803 */
[----:B------:R-:W3:Y:S04]  /*c390*/  LDL.LU R133, [R1+0x1c] ;  /* 0x00001c0001857983 */ /* 0x000ee80000300800 */
[----:B------:R-:W-:Y:S01]  /*c3a0*/  MUFU.EX2 R110, R110 ;  /* 0x0000006e006e7308 */ /* 0x000fe20000000800 */
[C---:B------:R-:W-:Y:S01]  /*c3b0*/  HMMA.16816.F32.BF16 R56, R80.reuse, R84, R56 ;  /* 0x000000545038723c */ /* 0x040fe20000041838 */
[----:B------:R-:W3:Y:S03]  /*c3c0*/  LDL.LU R131, [R1+0x18] ;  /* 0x0000180001837983 */ /* 0x000ee60000300800 */
[----:B----4-:R-:W-:Y:S03]  /*c3d0*/  F2FP.BF16.PACK_AB R178, R113, R112 ;  /* 0x0000007071b2723e */ /* 0x010fe600000010ff */
[--C-:B------:R-:W-:Y:S01]  /*c3e0*/  FFMA.FTZ R84, R108, c[0x0][0x2d0], -R96.reuse ;  /* 0x0000b4006c547a23 */ /* 0x100fe20000010860 */
[-C--:B------:R-:W-:Y:S01]  /*c3f0*/  HMMA.16816.F32.BF16 R60, R80, R86.reuse, R60 ;  /* 0x00000056503c723c */ /* 0x080fe2000004183c */
[----:B------:R1:W-:Y:S03]  /*c400*/  MUFU.EX2 R172, R88 ;  /* 0x0000005800ac7308 */ /* 0x0003e60000000800 */
[----:B------:R-:W-:Y:S02]  /*c410*/  FFMA.FTZ R108, R206, c[0x0][0x2d0], -R96 ;  /* 0x0000b400ce6c7a23 */ /* 0x000fe40000010860 */
[----:B------:R-:W-:Y:S01]  /*c420*/  LDSM.16.MT88.4 R96, [R225+0x2100] ;  /* 0x00210000e160783b */ /* 0x000fe20000004200 */
[--C-:B------:R-:W-:Y:S01]  /*c430*/  FFMA.FTZ R80, R164, c[0x0][0x2d0], -R3.reuse ;  /* 0x0000b400a4507a23 */ /* 0x100fe20000010803 */
[----:B------:R-:W-:Y:S03]  /*c440*/  HMMA.16816.F32.BF16 R64, R76, R86, R64 ;  /* 0x000000564c40723c */ /* 0x000fe60000041840 */
[----:B------:R4:W-:Y:S01]  /*c450*/  MUFU.EX2 R115, R80 ;  /* 0x0000005000737308 */ /* 0x0009e20000000800 */
[--C-:B------:R-:W-:Y:S01]  /*c460*/  FFMA.FTZ R81, R151, c[0x0][0x2d0], -R3.reuse ;  /* 0x0000b40097517a23 */ /* 0x100fe20000010803 */
[----:B------:R-:W-:Y:S01]  /*c470*/  F2FP.BF16.PACK_AB R82, R171, R190 ;  /* 0x000000beab52723e */ /* 0x000fe200000010ff */
[----:B------:R-:W-:Y:S01]  /*c480*/  LDSM.16.MT88.4 R164, [R225+0x3100] ;  /* 0x00310000e1a4783b */ /* 0x000fe20000004200 */
[----:B------:R-:W-:Y:S02]  /*c490*/  F2FP.BF16.PACK_AB R76, R199, R162 ;  /* 0x000000a2c74c723e */ /* 0x000fe400000010ff */
[----:B------:R-:W-:Y:S03]  /*c4a0*/  F2FP.BF16.PACK_AB R77, R198, R161 ;  /* 0x000000a1c64d723e */ /* 0x000fe600000010ff */
[----:B------:R-:W-:Y:S01]  /*c4b0*/  F2FP.BF16.PACK_AB R78, R196, R197 ;  /* 0x000000c5c44e723e */ /* 0x000fe200000010ff */
[----:B------:R4:W-:Y:S01]  /*c4c0*/  MUFU.EX2 R114, R81 ;  /* 0x0000005100727308 */ /* 0x0009e20000000800 */
[----:B------:R-:W-:Y:S02]  /*c4d0*/  F2FP.BF16.PACK_AB R79, R194, R195 ;  /* 0x000000c3c24f723e */ /* 0x000fe400000010ff */
[----:B------:R-:W-:Y:S01]  /*c4e0*/  F2FP.BF16.PACK_AB R83, R169, R170 ;  /* 0x000000aaa953723e */ /* 0x000fe200000010ff */
[--C-:B-1----:R-:W-:Y:S02]  /*c4f0*/  FFMA.FTZ R88, R118, c[0x0][0x2d0], -R3.reuse ;  /* 0x0000b40076587a23 */ /* 0x102fe40000010803 */
[----:B------:R-:W-:Y:S02]  /*c500*/  FFMA.FTZ R3, R74, c[0x0][0x2d0], -R3 ;  /* 0x0000b4004a037a23 */ /* 0x000fe40000010803 */
[----:B------:R-:W-:Y:S02]  /*c510*/  FFMA.FTZ R74, R70, R149, R150 ;  /* 0x00000095464a7223 */ /* 0x000fe40000010096 */
[----:B------:R1:W-:Y:S01]  /*c520*/  MUFU.EX2 R118, R88 ;  /* 0x0000005800767308 */ /* 0x0003e20000000800 */
[----:B----4-:R-:W-:Y:S09]  /*c530*/  F2FP.BF16.PACK_AB R80, R193, R160 ;  /* 0x000000a0c150723e */ /* 0x010ff200000010ff */
[----:B------:R4:W-:Y:S01]  /*c540*/  MUFU.EX2 R116, R84 ;  /* 0x0000005400747308 */ /* 0x0009e20000000800 */
[----:B------:R-:W-:Y:S09]  /*c550*/  F2FP.BF16.PACK_AB R81, R191, R192 ;  /* 0x000000c0bf51723e */ /* 0x000ff200000010ff */
[----:B------:R-:W4:Y:S01]  /*c560*/  MUFU.EX2 R108, R108 ;  /* 0x0000006c006c7308 */ /* 0x000f220000000800 */
[----:B-1----:R-:W1:Y:S09]  /*c570*/  LDSM.16.MT88.4 R88, [R224+0x2100] ;  /* 0x00210000e058783b */ /* 0x002e720000004200 */
[----:B------:R-:W1:Y:S01]  /*c580*/  MUFU.EX2 R109, R109 ;  /* 0x0000006d006d7308 */ /* 0x000e620000000800 */
[----:B----4-:R-:W4:Y:S01]  /*c590*/  LDSM.16.MT88.4 R84, [R226+0x2100] ;  /* 0x00210000e254783b */ /* 0x010f220000004200 */
[----:B------:R-:W-:Y:S02]  /*c5a0*/  F2FP.BF16.PACK_AB R176, R110, R108 ;  /* 0x0000006c6eb0723e */ /* 0x000fe400000010ff */
[----:B-1----:R-:W-:Y:S01]  /*c5b0*/  F2FP.BF16.PACK_AB R177, R111, R109 ;  /* 0x0000006d6fb1723e */ /* 0x002fe200000010ff */
[-C--:B------:R-:W-:Y:S08]  /*c5c0*/  HMMA.16816.F32.BF16 R4, R76, R88.reuse, R4 ;  /* 0x000000584c04723c */ /* 0x080ff00000041804 */
[C---:B------:R-:W-:Y:S08]  /*c5d0*/  HMMA.16816.F32.BF16 R8, R80.reuse, R88, R8 ;  /* 0x000000585008723c */ /* 0x040ff00000041808 */
[-C--:B------:R-:W-:Y:S08]  /*c5e0*/  HMMA.16816.F32.BF16 R12, R80, R90.reuse, R12 ;  /* 0x0000005a500c723c */ /* 0x080ff0000004180c */
[C---:B------:R-:W-:Y:S01]  /*c5f0*/  HMMA.16816.F32.BF16 R16, R76.reuse, R90, R16 ;  /* 0x0000005a4c10723c */ /* 0x040fe20000041810 */
[----:B------:R-:W1:Y:S07]  /*c600*/  LDSM.16.MT88.4 R88, [R224+0x2900] ;  /* 0x00290000e058783b */ /* 0x000e6e0000004200 */
        /* <DEDUP_REMOVED lines=10> */
[-C--:B----4-:R-:W-:Y:S08]  /*c6b0*/  HMMA.16816.F32.BF16 R52, R76, R84.reuse, R52 ;  /* 0x000000544c34723c */ /* 0x090ff00000041834 */
[C---:B------:R-:W-:Y:S08]  /*c6c0*/  HMMA.16816.F32.BF16 R56, R80.reuse, R84, R56 ;  /* 0x000000545038723c */ /* 0x040ff00000041838 */
[-C--:B------:R-:W-:Y:S07]  /*c6d0*/  HMMA.16816.F32.BF16 R60, R80, R86.reuse, R60 ;  /* 0x00000056503c723c */ /* 0x080fee000004183c */
[----:B------:R-:W-:Y:S01]  /*c6e0*/  F2FP.BF16.PACK_AB R80, R173, R174 ;  /* 0x000000aead50723e */ /* 0x000fe200000010ff */
[----:B------:R-:W-:Y:S01]  /*c6f0*/  HMMA.16816.F32.BF16 R64, R76, R86, R64 ;  /* 0x000000564c40723c */ /* 0x000fe20000041840 */
[----:B------:R-:W4:Y:S03]  /*c700*/  LDSM.16.MT88.4 R84, [R226+0x2900] ;  /* 0x00290000e254783b */ /* 0x000f260000004200 */
[----:B------:R-:W-:Y:S02]  /*c710*/  F2FP.BF16.PACK_AB R81, R118, R172 ;  /* 0x000000ac7651723e */ /* 0x000fe400000010ff */
[----:B------:R-:W-:Y:S02]  /*c720*/  F2FP.BF16.PACK_AB R82, R116, R117 ;  /* 0x000000757452723e */ /* 0x000fe400000010ff */
[----:B------:R-:W-:Y:S04]  /*c730*/  F2FP.BF16.PACK_AB R76, R189, R168 ;  /* 0x000000a8bd4c723e */ /* 0x000fe800000010ff */
[----:B------:R-:W-:Y:S01]  /*c740*/  F2FP.BF16.PACK_AB R77, R175, R188 ;  /* 0x000000bcaf4d723e */ /* 0x000fe200000010ff */
[----:B--2---:R-:W-:Y:S01]  /*c750*/  FFMA.FTZ R68, R68, R135, R148 ;  /* 0x0000008744447223 */ /* 0x004fe20000010094 */
[----:B------:R-:W-:Y:S01]  /*c760*/  F2FP.BF16.PACK_AB R78, R186, R187 ;  /* 0x000000bbba4e723e */ /* 0x000fe200000010ff */
[----:B------:R-:W-:Y:S01]  /*c770*/  LDSM.16.MT88.4 R148, [R227+0x3100] ;  /* 0x00310000e394783b */ /* 0x000fe20000004200 */
[----:B------:R-:W-:Y:S01]  /*c780*/  F2FP.BF16.PACK_AB R79, R184, R185 ;  /* 0x000000b9b84f723e */ /* 0x000fe200000010ff */
[----:B------:R-:W-:Y:S01]  /*c790*/  FADD.FTZ R68, R235, R68 ;  /* 0x00000044eb447221 */ /* 0x000fe20000010000 */
[----:B------:R-:W-:Y:S05]  /*c7a0*/  F2FP.BF16.PACK_AB R83, R114, R115 ;  /* 0x000000737253723e */ /* 0x000fea00000010ff */
[-C--:B-1----:R-:W-:Y:S01]  /*c7b0*/  HMMA.16816.F32.BF16 R4, R76, R88.reuse, R4 ;  /* 0x000000584c04723c */ /* 0x082fe20000041804 */
[----:B------:R1:W5:Y:S07]  /*c7c0*/  LDL.LU R235, [R1+0x44] ;  /* 0x0000440001eb7983 */ /* 0x00036e0000300800 */
[C---:B------:R-:W-:Y:S01]  /*c7d0*/  HMMA.16816.F32.BF16 R8, R80.reuse, R88, R8 ;  /* 0x000000585008723c */ /* 0x040fe20000041808 */
[----:B------:R-:W-:Y:S07]  /*c7e0*/  MUFU.EX2 R88, R75 ;  /* 0x0000004b00587308 */ /* 0x000fee0000000800 */
[-C--:B------:R-:W-:Y:S03]  /*c7f0*/  HMMA.16816.F32.BF16 R12, R80, R90.reuse, R12 ;  /* 0x0000005a500c723c */ /* 0x080fe6000004180c */
[----:B------:R-:W2:Y:S05]  /*c800*/  MUFU.EX2 R75, R3 ;  /* 0x00000003004b7308 */ /* 0x000eaa0000000800 */
[C---:B------:R-:W-:Y:S08]  /*c810*/  HMMA.16816.F32.BF16 R16, R76.reuse, R90, R16 ;  /* 0x0000005a4c10723c */ /* 0x040ff00000041810 */
[-C--:B------:R-:W-:Y:S08]  /*c820*/  HMMA.16816.F32.BF16 R20, R76, R92.reuse, R20 ;  /* 0x0000005c4c14723c */ /* 0x080ff00000041814 */
[C---:B------:R-:W-:Y:S04]  /*c830*/  HMMA.16816.F32.BF16 R24, R80.reuse, R92, R24 ;  /* 0x0000005c5018723c */ /* 0x040fe80000041818 */
[----:B--2---:R-:W-:Y:S04]  /*c840*/  F2FP.BF16.PACK_AB R179, R75, R88 ;  /* 0x000000584bb3723e */ /* 0x004fe800000010ff */
[-C--:B------:R-:W-:Y:S04]  /*c850*/  HMMA.16816.F32.BF16 R28, R80, R94.reuse, R28 ;  /* 0x0000005e501c723c */ /* 0x080fe8000004181c */
[----:B---3--:R-:W-:Y:S02]  /*c860*/  FFMA.FTZ R70, R69, R133, R134 ;  /* 0x0000008545467223 */ /* 0x008fe40000010086 */
[----:B------:R-:W-:Y:S02]  /*c870*/  FADD.FTZ R69, R130, R74 ;  /* 0x0000004a82457221 */ /* 0x000fe40000010000 */
[----:B------:R-:W-:Y:S01]  /*c880*/  FFMA.FTZ R0, R0, R131, R132 ;  /* 0x0000008300007223 */ /* 0x000fe20000010084 */
[C---:B------:R-:W-:Y:S01]  /*c890*/  HMMA.16816.F32.BF16 R32, R76.reuse, R94, R32 ;  /* 0x0000005e4c20723c */ /* 0x040fe20000041820 */
[----:B------:R-:W2:Y:S03]  /*c8a0*/  LDSM.16.MT88.4 R132, [R224+0x3100] ;  /* 0x00310000e084783b */ /* 0x000ea60000004200 */
[----:B------:R-:W-:Y:S02]  /*c8b0*/  FADD.FTZ R70, R234, R70 ;  /* 0x00000046ea467221 */ /* 0x000fe40000010000 */
[----:B------:R-:W-:Y:S02]  /*c8c0*/  FADD.FTZ R0, R233, R0 ;  /* 0x00000000e9007221 */ /* 0x000fe40000010000 */
[----:B------:R-:W-:Y:S01]  /*c8d0*/  FADD.FTZ R74, R232, R69 ;  /* 0x00000045e84a7221 */ /* 0x000fe20000010000 */
[----:B------:R1:W5:Y:S01]  /*c8e0*/  LDL.LU R234, [R1+0x40] ;  /* 0x0000400001ea7983 */ /* 0x0003620000300800 */
[-C--:B------:R-:W-:Y:S03]  /*c8f0*/  HMMA.16816.F32.BF16 R36, R76, R96.reuse, R36 ;  /* 0x000000604c24723c */ /* 0x080fe60000041824 */
[----:B------:R-:W-:Y:S01]  /*c900*/  FADD.FTZ R69, R231, R68 ;  /* 0x00000044e7457221 */ /* 0x000fe20000010000 */
        /* <DEDUP_REMOVED lines=20> */
[----:B------:R-:W-:Y:S02]  /*ca50*/  FADD.FTZ R68, R124, R3 ;  /* 0x000000037c447221 */ /* 0x000fe40000010000 */
[----:B------:R-:W-:Y:S01]  /*ca60*/  FADD.FTZ R3, R138, R69 ;  /* 0x000000458a037221 */ /* 0x000fe20000010000 */
[-C--:B----4-:R-:W-:Y:S03]  /*ca70*/  HMMA.16816.F32.BF16 R52, R76, R84.reuse, R52 ;  /* 0x000000544c34723c */ /* 0x090fe60000041834 */
[----:B------:R-:W-:Y:S05]  /*ca80*/  FADD.FTZ R3, R249, R3 ;  /* 0x00000003f9037221 */ /* 0x000fea0000010000 */
[C---:B------:R-:W-:Y:S08]  /*ca90*/  HMMA.16816.F32.BF16 R56, R80.reuse, R84, R56 ;  /* 0x000000545038723c */ /* 0x040ff00000041838 */
[-C--:B------:R-:W-:Y:S08]  /*caa0*/  HMMA.16816.F32.BF16 R60, R80, R86.reuse, R60 ;  /* 0x00000056503c723c */ /* 0x080ff0000004183c */
[----:B------:R-:W-:Y:S08]  /*cab0*/  HMMA.16816.F32.BF16 R64, R76, R86, R64 ;  /* 0x000000564c40723c */ /* 0x000ff00000041840 */
[-C--:B--2---:R-:W-:Y:S07]  /*cac0*/  HMMA.16816.F32.BF16 R124, R180, R132.reuse, R4 ;  /* 0x00000084b47c723c */ /* 0x084fee0000041804 */
        /* <DEDUP_REMOVED lines=20> */
[----:B------:R-:W-:Y:S02]  /*cc10*/  FADD.FTZ R5, R145, R0 ;  /* 0x0000000091057221 */ /* 0x000fe40000010000 */
        /* <DEDUP_REMOVED lines=8> */
[----:B------:R-:W2:Y:S03]  /*cca0*/  LDSM.16.MT88.4 R4, [R226+0x3100] ;  /* 0x00310000e204783b */ /* 0x000ea60000004200 */
[----:B------:R-:W-:Y:S02]  /*ccb0*/  FADD.FTZ R9, R217, R0 ;  /* 0x00000000d9097221 */ /* 0x000fe40000010000 */
        /* <DEDUP_REMOVED lines=48> */
[----:B------:R-:W-:Y:S01]  /*cfc0*/  FADD.FTZ R3, R185, R10 ;  /* 0x0000000ab9037221 */ /* 0x000fe20000010000 */
[----:B------:R-:W-:Y:S01]  /*cfd0*/  MOV R118, R2 ;  /* 0x0000000200767202 */ /* 0x000fe20000000f00 */
[----:B------:R-:W-:Y:S01]  /*cfe0*/  FADD.FTZ R0, R117, R9 ;  /* 0x0000000975007221 */ /* 0x000fe20000010000 */
[----:B------:R-:W-:Y:S01]  /*cff0*/  MOV R117, R71 ;  /* 0x0000004700757202 */ /* 0x000fe20000000f00 */
[----:B------:R-:W-:Y:S01]  /*d000*/  FADD.FTZ R4, R187, R11 ;  /* 0x0000000bbb047221 */ /* 0x000fe20000010000 */
[-C--:B------:R-:W-:Y:S03]  /*d010*/  HMMA.16816.F32.BF16 R176, R176, R6.reuse, R60 ;  /* 0x00000006b0b0723c */ /* 0x080fe6000004183c */
[----:B------:R-:W-:Y:S02]  /*d020*/  FADD.FTZ R9, R186, R4 ;  /* 0x00000004ba097221 */ /* 0x000fe40000010000 */
[----:B------:R-:W-:Y:S02]  /*d030*/  FADD.FTZ R10, R115, R8 ;  /* 0x00000008730a7221 */ /* 0x000fe40000010000 */
[----:B------:R-:W-:Y:S01]  /*d040*/  FADD.FTZ R5, R184, R3 ;  /* 0x00000003b8057221 */ /* 0x000fe20000010000 */
[----:B------:R-:W-:Y:S04]  /*d050*/  HMMA.16816.F32.BF16 R180, R180, R6, R64 ;  /* 0x00000006b4b4723c */ /* 0x000fe80000041840 */
[----:B------:R-:W-:Y:S02]  /*d060*/  FADD.FTZ R3, R100, R9 ;  /* 0x0000000964037221 */ /* 0x000fe40000010000 */
[----:B------:R-:W-:Y:S01]  /*d070*/  FADD.FTZ R8, R116, R0 ;  /* 0x0000000074087221 */ /* 0x000fe20000010000 */
[----:B------:R-:W-:Y:S01]  /*d080*/  MOV R116, R72 ;  /* 0x0000004800747202 */ /* 0x000fe20000000f00 */
        /* <DEDUP_REMOVED lines=11> */
[----:B------:R-:W-:Y:S01]  /*d140*/  STL [R1+0x10], R6 ;  /* 0x0000100601007387 */ /* 0x000fe20000100800 */
[----:B------:R-:W-:Y:S02]  /*d150*/  FADD.FTZ R3, R112, R0 ;  /* 0x0000000070037221 */ /* 0x000fe40000010000 */
        /* <DEDUP_REMOVED lines=9> */
.L_x_34:
[----:B-1----:R-:W2:Y:S04]  /*d1f0*/  LDL.LU R0, [R1+0x10] ;  /* 0x0000100001007983 */ /* 0x002ea80000300800 */
[----:B------:R-:W3:Y:S04]  /*d200*/  LDL.LU R4, [R1+0x14] ;  /* 0x0000140001047983 */ /* 0x000ee80000300800 */
[----:B------:R-:W4:Y:S04]  /*d210*/  LDL.LU R10, [R1+0x1c] ;  /* 0x00001c00010a7983 */ /* 0x000f280000300800 */
[----:B------:R-:W5:Y:S01]  /*d220*/  LDL.LU R9, [R1+0x18] ;  /* 0x0000180001097983 */ /* 0x000f620000300800 */
[----:B------:R-:W-:-:S02]  /*d230*/  MOV R36, 0xff800000 ;  /* 0xff80000000247802 */ /* 0x000fc40000000f00 */
[----:B------:R-:W-:Y:S02]  /*d240*/  MOV R37, 0xff800000 ;  /* 0xff80000000257802 */ /* 0x000fe40000000f00 */
[----:B------:R-:W-:Y:S02]  /*d250*/  MOV R38, 0xff800000 ;  /* 0xff80000000267802 */ /* 0x000fe40000000f00 */
[----:B------:R-:W-:Y:S02]  /*d260*/  MOV R39, 0xff800000 ;  /* 0xff80000000277802 */ /* 0x000fe40000000f00 */
[----:B------:R-:W-:Y:S01]  /*d270*/  PLOP3.LUT P4, PT, PT, PT, PT, 0x8, 0x0 ;  /* 0x000000000000781c */ /* 0x000fe20003f8e170 */
[----:B--2---:R-:W1:Y:S04]  /*d280*/  SHFL.BFLY PT, R5, R0, 0x2, 0x1f ;  /* 0x0c401f0000057f89 */ /* 0x004e6800000e0000 */
[----:B---3--:R-:W2:Y:S04]  /*d290*/  SHFL.BFLY PT, R6, R4, 0x2, 0x1f ;  /* 0x0c401f0004067f89 */ /* 0x008ea800000e0000 */
[----:B----4-:R-:W3:Y:S04]  /*d2a0*/  SHFL.BFLY PT, R7, R10, 0x2, 0x1f ;  /* 0x0c401f000a077f89 */ /* 0x010ee800000e0000 */
[----:B-----5:R-:W4:Y:S01]  /*d2b0*/  SHFL.BFLY PT, R8, R9, 0x2, 0x1f ;  /* 0x0c401f0009087f89 */ /* 0x020f2200000e0000 */
[----:B-1----:R-:W-:-:S02]  /*d2c0*/  FADD.FTZ R5, R5, R0 ;  /* 0x0000000005057221 */ /* 0x002fc40000010000 */
[----:B--2---:R-:W-:-:S03]  /*d2d0*/  FADD.FTZ R6, R6, R4 ;  /* 0x0000000406067221 */ /* 0x004fc60000010000 */
[----:B------:R-:W1:Y:S01]  /*d2e0*/  SHFL.BFLY PT, R0, R5, 0x1, 0x1f ;  /* 0x0c201f0005007f89 */ /* 0x000e6200000e0000 */
[----:B---3--:R-:W-:-:S03]  /*d2f0*/  FADD.FTZ R7, R7, R10 ;  /* 0x0000000a07077221 */ /* 0x008fc60000010000 */
[----:B------:R-:W2:Y:S01]  /*d300*/  SHFL.BFLY PT, R4, R6, 0x1, 0x1f ;  /* 0x0c201f0006047f89 */ /* 0x000ea200000e0000 */
[----:B----4-:R-:W-:-:S03]  /*d310*/  FADD.FTZ R8, R8, R9 ;  /* 0x0000000908087221 */ /* 0x010fc60000010000 */
[----:B------:R-:W3:Y:S04]  /*d320*/  SHFL.BFLY PT, R3, R7, 0x1, 0x1f ;  /* 0x0c201f0007037f89 */ /* 0x000ee800000e0000 */
[----:B------:R-:W4:Y:S01]  /*d330*/  SHFL.BFLY PT, R9, R8, 0x1, 0x1f ;  /* 0x0c201f0008097f89 */ /* 0x000f2200000e0000 */
[----:B-1----:R-:W-:Y:S01]  /*d340*/  FADD.FTZ R5, R5, R0 ;  /* 0x0000000005057221 */ /* 0x002fe20000010000 */
[----:B------:R-:W-:Y:S01]  /*d350*/  MOV R0, RZ ;  /* 0x000000ff00007202 */ /* 0x000fe20000000f00 */
[----:B--2---:R-:W-:-:S03]  /*d360*/  FADD.FTZ R6, R6, R4 ;  /* 0x0000000406067221 */ /* 0x004fc60000010000 */
[----:B------:R-:W-:Y:S02]  /*d370*/  FSETP.NE.FTZ.AND P3, PT, R5, RZ, PT ;  /* 0x000000ff0500720b */ /* 0x000fe40003f75000 */
[----:B------:R-:W-:Y:S01]  /*d380*/  MOV R4, RZ ;  /* 0x000000ff00047202 */ /* 0x000fe20000000f00 */
[----:B---3--:R-:W-:Y:S01]  /*d390*/  FADD.FTZ R7, R7, R3 ;  /* 0x0000000307077221 */ /* 0x008fe20000010000 */
[----:B------:R-:W-:Y:S02]  /*d3a0*/  FSETP.NE.FTZ.AND P2, PT, R6, RZ, PT ;  /* 0x000000ff0600720b */ /* 0x000fe40003f55000 */
[----:B------:R-:W-:Y:S01]  /*d3b0*/  MOV R3, RZ ;  /* 0x000000ff00037202 */ /* 0x000fe20000000f00 */
[----:B----4-:R-:W-:Y:S01]  /*d3c0*/  FADD.FTZ R8, R9, R8 ;  /* 0x0000000809087221 */ /* 0x010fe20000010000 */
[----:B------:R-:W-:-:S04]  /*d3d0*/  FSETP.NE.FTZ.AND P1, PT, R7, RZ, PT ;  /* 0x000000ff0700720b */ /* 0x000fc80003f35000 */
[----:B------:R-:W-:Y:S01]  /*d3e0*/  FSETP.NE.FTZ.AND P0, PT, R8, RZ, PT ;  /* 0x000000ff0800720b */ /* 0x000fe20003f15000 */
[----:B------:R-:W1:Y:S08]  /*d3f0*/  @P3 MUFU.RCP R0, R5 ;  /* 0x0000000500003308 */ /* 0x000e700000001000 */
[----:B------:R-:W2:Y:S01]  /*d400*/  @P1 MUFU.RCP R3, R7 ;  /* 0x0000000700031308 */ /* 0x000ea20000001000 */
[----:B-1----:R-:W-:-:S07]  /*d410*/  FMUL.FTZ R124, R0, R124 ;  /* 0x0000007c007c7220 */ /* 0x002fce0000410000 */
[----:B------:R-:W1:Y:S01]  /*d420*/  @P2 MUFU.RCP R4, R6 ;  /* 0x0000000600042308 */ /* 0x000e620000001000 */
[C---:B------:R-:W-:Y:S02]  /*d430*/  FMUL.FTZ R125, R0.reuse, R125 ;  /* 0x0000007d007d7220 */ /* 0x040fe40000410000 */
[C---:B------:R-:W-:Y:S02]  /*d440*/  FMUL.FTZ R132, R0.reuse, R132 ;  /* 0x0000008400847220 */ /* 0x040fe40000410000 */
[C---:B------:R-:W-:Y:S02]  /*d450*/  FMUL.FTZ R26, R0.reuse, R133 ;  /* 0x00000085001a7220 */ /* 0x040fe40000410000 */
[C---:B------:R-:W-:Y:S01]  /*d460*/  FMUL.FTZ R136, R0.reuse, R136 ;  /* 0x0000008800887220 */ /* 0x040fe20000410000 */
[----:B------:R-:W-:Y:S01]  /*d470*/  @P2 MUFU.LG2 R9, R6 ;  /* 0x0000000600092308 */ /* 0x000fe20000000c00 */
[C---:B------:R-:W-:Y:S02]  /*d480*/  FMUL.FTZ R30, R0.reuse, R137 ;  /* 0x00000089001e7220 */ /* 0x040fe40000410000 */
[----:B------:R-:W-:-:S02]  /*d490*/  FMUL.FTZ R148, R0, R148 ;  /* 0x0000009400947220 */ /* 0x000fc40000410000 */
[C---:B------:R-:W-:Y:S02]  /*d4a0*/  FMUL.FTZ R20, R0.reuse, R149 ;  /* 0x0000009500147220 */ /* 0x040fe40000410000 */
[C---:B------:R-:W-:Y:S01]  /*d4b0*/  FMUL.FTZ R152, R0.reuse, R152 ;  /* 0x0000009800987220 */ /* 0x040fe20000410000 */
[----:B------:R-:W-:Y:S01]  /*d4c0*/  @P3 MUFU.LG2 R11, R5 ;  /* 0x00000005000b3308 */ /* 0x000fe20000000c00 */
[C---:B------:R-:W-:Y:S02]  /*d4d0*/  FMUL.FTZ R24, R0.reuse, R153 ;  /* 0x0000009900187220 */ /* 0x040fe40000410000 */
[C---:B------:R-:W-:Y:S02]  /*d4e0*/  FMUL.FTZ R164, R0.reuse, R164 ;  /* 0x000000a400a47220 */ /* 0x040fe40000410000 */
[C---:B------:R-:W-:Y:S02]  /*d4f0*/  FMUL.FTZ R18, R0.reuse, R165 ;  /* 0x000000a500127220 */ /* 0x040fe40000410000 */
[C---:B------:R-:W-:Y:S01]  /*d500*/  FMUL.FTZ R168, R0.reuse, R168 ;  /* 0x000000a800a87220 */ /* 0x040fe20000410000 */
[----:B------:R-:W-:Y:S01]  /*d510*/  @P1 MUFU.LG2 R7, R7 ;  /* 0x0000000700071308 */ /* 0x000fe20000000c00 */
[----:B------:R-:W-:-:S02]  /*d520*/  FMUL.FTZ R17, R0, R169 ;  /* 0x000000a900117220 */ /* 0x000fc40000410000 */
[C---:B------:R-:W-:Y:S02]  /*d530*/  FMUL.FTZ R180, R0.reuse, R180 ;  /* 0x000000b400b47220 */ /* 0x040fe40000410000 */
[----:B------:R-:W-:Y:S01]  /*d540*/  FMUL.FTZ R181, R0, R181 ;  /* 0x000000b500b57220 */ /* 0x000fe20000410000 */
[----:B------:R-:W-:Y:S01]  /*d550*/  MOV R0, RZ ;  /* 0x000000ff00007202 */ /* 0x000fe20000000f00 */
[C---:B--2---:R-:W-:Y:S01]  /*d560*/  FMUL.FTZ R120, R3.reuse, R120 ;  /* 0x0000007803787220 */ /* 0x044fe20000410000 */
[----:B------:R-:W-:Y:S01]  /*d570*/  @P0 MUFU.LG2 R6, R8 ;  /* 0x0000000800060308 */ /* 0x000fe20000000c00 */
[C---:B------:R-:W-:Y:S02]  /*d580*/  FMUL.FTZ R33, R3.reuse, R121 ;  /* 0x0000007903217220 */ /* 0x040fe40000410000 */
[C---:B------:R-:W-:Y:S02]  /*d590*/  FMUL.FTZ R128, R3.reuse, R128 ;  /* 0x0000008003807220 */ /* 0x040fe40000410000 */
[----:B------:R-:W-:-:S02]  /*d5a0*/  FMUL.FTZ R32, R3, R129 ;  /* 0x0000008103207220 */ /* 0x000fc40000410000 */
[C---:B------:R-:W-:Y:S01]  /*d5b0*/  FMUL.FTZ R140, R3.reuse, R140 ;  /* 0x0000008c038c7220 */ /* 0x040fe20000410000 */
[----:B------:R2:W3:Y:S01]  /*d5c0*/  @P0 MUFU.RCP R0, R8 ;  /* 0x0000000800000308 */ /* 0x0004e20000001000 */
[C---:B------:R-:W-:Y:S02]  /*d5d0*/  FMUL.FTZ R28, R3.reuse, R141 ;  /* 0x0000008d031c7220 */ /* 0x040fe40000410000 */
[C---:B------:R-:W-:Y:S02]  /*d5e0*/  FMUL.FTZ R144, R3.reuse, R144 ;  /* 0x0000009003907220 */ /* 0x040fe40000410000 */
[C---:B------:R-:W-:Y:S02]  /*d5f0*/  FMUL.FTZ R25, R3.reuse, R145 ;  /* 0x0000009103197220 */ /* 0x040fe40000410000 */
[C---:B------:R-:W-:Y:S02]  /*d600*/  FMUL.FTZ R156, R3.reuse, R156 ;  /* 0x0000009c039c7220 */ /* 0x040fe40000410000 */
[----:B------:R-:W-:-:S02]  /*d610*/  FMUL.FTZ R22, R3, R157 ;  /* 0x0000009d03167220 */ /* 0x000fc40000410000 */
[C---:B------:R-:W-:Y:S02]  /*d620*/  FMUL.FTZ R160, R3.reuse, R160 ;  /* 0x000000a003a07220 */ /* 0x040fe40000410000 */
[C---:B------:R-:W-:Y:S02]  /*d630*/  FMUL.FTZ R12, R3.reuse, R161 ;  /* 0x000000a1030c7220 */ /* 0x040fe40000410000 */
[C---:B------:R-:W-:Y:S01]  /*d640*/  FMUL.FTZ R172, R3.reuse, R172 ;  /* 0x000000ac03ac7220 */ /* 0x040fe20000410000 */
[----:B--2---:R-:W-:Y:S01]  /*d650*/  @P0 MOV R8, 0x3f317218 ;  /* 0x3f31721800080802 */ /* 0x004fe20000000f00 */
[C---:B------:R-:W-:Y:S02]  /*d660*/  FMUL.FTZ R173, R3.reuse, R173 ;  /* 0x000000ad03ad7220 */ /* 0x040fe40000410000 */
[C---:B------:R-:W-:Y:S02]  /*d670*/  FMUL.FTZ R176, R3.reuse, R176 ;  /* 0x000000b003b07220 */ /* 0x040fe40000410000 */
[----:B------:R-:W-:Y:S01]  /*d680*/  FMUL.FTZ R177, R3, R177 ;  /* 0x000000b103b17220 */ /* 0x000fe20000410000 */
[----:B------:R-:W-:Y:S01]  /*d690*/  @P2 MOV R3, 0x3f317218 ;  /* 0x3f31721800032802 */ /* 0x000fe20000000f00 */
[----:B-1----:R-:W-:-:S02]  /*d6a0*/  FMUL.FTZ R126, R4, R126 ;  /* 0x0000007e047e7220 */ /* 0x002fc40000410000 */
        /* <DEDUP_REMOVED lines=15> */
[----:B------:R-:W-:Y:S01]  /*d7a0*/  @P3 MOV R4, 0x3f317218 ;  /* 0x3f31721800043802 */ /* 0x000fe20000000f00 */
[C---:B---3--:R-:W-:Y:S02]  /*d7b0*/  FMUL.FTZ R122, R0.reuse, R122 ;  /* 0x0000007a007a7220 */ /* 0x048fe40000410000 */
        /* <DEDUP_REMOVED lines=14> */
[----:B------:R-:W-:Y:S01]  /*d8a0*/  FMUL.FTZ R179, R0, R179 ;  /* 0x000000b300b37220 */ /* 0x000fe20000410000 */
[----:B------:R-:W-:Y:S01]  /*d8b0*/  @P1 MOV R0, 0x3f317218 ;  /* 0x3f31721800001802 */ /* 0x000fe20000000f00 */
[----:B------:R-:W-:Y:S02]  /*d8c0*/  @P2 FMUL.FTZ R5, R3, c[0x0][0x2d0] ;  /* 0x0000b40003052a20 */ /* 0x000fe40000410000 */
[----:B------:R-:W-:Y:S02]  /*d8d0*/  @P3 FMUL.FTZ R10, R4, c[0x0][0x2d0] ;  /* 0x0000b400040a3a20 */ /* 0x000fe40000410000 */
[----:B------:R-:W-:Y:S02]  /*d8e0*/  @P1 FMUL.FTZ R3, R0, c[0x0][0x2d0] ;  /* 0x0000b40000031a20 */ /* 0x000fe40000410000 */
[----:B------:R-:W-:Y:S02]  /*d8f0*/  @P3 FMUL.FTZ R11, R11, 0.69314718246459960938 ;  /* 0x3f3172180b0b3820 */ /* 0x000fe40000410000 */
[----:B------:R-:W-:-:S02]  /*d900*/  @P2 FMUL.FTZ R9, R9, 0.69314718246459960938 ;  /* 0x3f31721809092820 */ /* 0x000fc40000410000 */
[----:B------:R-:W-:Y:S02]  /*d910*/  @P1 FMUL.FTZ R7, R7, 0.69314718246459960938 ;  /* 0x3f31721807071820 */ /* 0x000fe40000410000 */
[----:B------:R-:W-:Y:S02]  /*d920*/  @P0 FMUL.FTZ R4, R6, 0.69314718246459960938 ;  /* 0x3f31721806040820 */ /* 0x000fe40000410000 */
[----:B------:R-:W-:Y:S02]  /*d930*/  @P0 FMUL.FTZ R0, R8, c[0x0][0x2d0] ;  /* 0x0000b40008000a20 */ /* 0x000fe40000410000 */
[----:B------:R-:W-:Y:S02]  /*d940*/  @P3 FFMA.FTZ R36, R10, R73, R11 ;  /* 0x000000490a243223 */ /* 0x000fe4000001000b */
[----:B------:R-:W-:Y:S02]  /*d950*/  @P2 FFMA.FTZ R37, R5, R72, R9 ;  /* 0x0000004805252223 */ /* 0x000fe40000010009 */
[----:B------:R-:W-:-:S02]  /*d960*/  @P1 FFMA.FTZ R38, R3, R71, R7 ;  /* 0x0000004703261223 */ /* 0x000fc40000010007 */
[----:B------:R-:W-:Y:S02]  /*d970*/  @P0 FFMA.FTZ R39, R0, R2, R4 ;  /* 0x0000000200270223 */ /* 0x000fe40000010004 */
.L_x_18:
[----:B------:R-:W-:Y:S01]  /*d980*/  USHF.R.S32.HI UR8, URZ, 0x1f, UR9 ;  /* 0x0000001f3f087899 */ /* 0x000fe20008011409 */
[----:B------:R-:W-:Y:S05]  /*d990*/  @P4 BRA `(.L_x_38) ;  /* 0x0000147000004947 */ /* 0x000fea0003800000 */
[----:B------:R-:W1:Y:S01]  /*d9a0*/  S2R R40, SR_TID.X ;  /* 0x0000000000287919 */ /* 0x000e620000002100 */
[----:B------:R-:W-:Y:S01]  /*d9b0*/  F2FP.BF16.PACK_AB R6, R125, R124 ;  /* 0x0000007c7d06723e */ /* 0x000fe200000010ff */
[----:B------:R-:W-:Y:S01]  /*d9c0*/  IMAD.MOV.U32 R5, RZ, RZ, -0x10 ;  /* 0xfffffff0ff057424 */ /* 0x000fe200078e00ff */
[----:B------:R-:W-:Y:S01]  /*d9d0*/  F2FP.BF16.PACK_AB R27, R27, R126 ;  /* 0x0000007e1b1b723e */ /* 0x000fe200000010ff */
[----:B------:R-:W-:Y:S01]  /*d9e0*/  BAR.SYNC.DEFER_BLOCKING 0x1, 0x80 ;  /* 0x0042000000007b1d */ /* 0x000fe20000010000 */
[----:B------:R-:W-:Y:S02]  /*d9f0*/  F2FP.BF16.PACK_AB R26, R26, R132 ;  /* 0x000000841a1a723e */ /* 0x000fe400000010ff */
[----:B------:R-:W-:Y:S02]  /*da00*/  F2FP.BF16.PACK_AB R31, R31, R134 ;  /* 0x000000861f1f723e */ /* 0x000fe400000010ff */
[----:B------:R-:W-:Y:S01]  /*da10*/  F2FP.BF16.PACK_AB R33, R33, R120 ;  /* 0x000000782121723e */ /* 0x000fe200000010ff */
[----:B------:R-:W-:Y:S01]  /*da20*/  ULDC.64 UR4, c[0x0][0x500] ;  /* 0x0001400000047ab9 */ /* 0x000fe20000000a00 */
[----:B------:R-:W-:Y:S01]  /*da30*/  F2FP.BF16.PACK_AB R122, R123, R122 ;  /* 0x0000007a7b7a723e */ /* 0x000fe200000010ff */
[----:B------:R-:W-:Y:S01]  /*da40*/  UISETP.NE.U32.AND UP1, UPT, URZ, UR4, UPT ;  /* 0x000000043f00728c */ /* 0x000fe2000bf25070 */
[----:B------:R-:W-:Y:S01]  /*da50*/  F2FP.BF16.PACK_AB R32, R32, R128 ;  /* 0x000000802020723e */ /* 0x000fe200000010ff */
[----:B------:R-:W-:Y:S01]  /*da60*/  UMOV UR6, 0x4 ;  /* 0x0000000400067882 */ /* 0x000fe20000000000 */
[----:B------:R-:W-:Y:S01]  /*da70*/  F2FP.BF16.PACK_AB R130, R131, R130 ;  /* 0x000000828382723e */ /* 0x000fe200000010ff */
[----:B------:R-:W-:Y:S01]  /*da80*/  UISETP.NE.AND.EX UP1, UPT, URZ, UR5, UPT, UP1 ;  /* 0x000000053f00728c */ /* 0x000fe2000bf25310 */
[----:B------:R-:W-:-:S02]  /*da90*/  F2FP.BF16.PACK_AB R30, R30, R136 ;  /* 0x000000881e1e723e */ /* 0x000fc400000010ff */
[----:B------:R-:W-:Y:S01]  /*daa0*/  F2FP.BF16.PACK_AB R29, R29, R138 ;  /* 0x0000008a1d1d723e */ /* 0x000fe200000010ff */
[----:B------:R-:W-:Y:S01]  /*dab0*/  ULDC.64 UR4, c[0x0][0x500] ;  /* 0x0001400000047ab9 */ /* 0x000fe20000000a00 */
[----:B------:R-:W-:Y:S01]  /*dac0*/  F2FP.BF16.PACK_AB R20, R20, R148 ;  /* 0x000000941414723e */ /* 0x000fe200000010ff */
[----:B------:R-:W-:Y:S01]  /*dad0*/  UIMAD.WIDE UR4, UR11, UR6, UR4 ;  /* 0x000000060b0472a5 */ /* 0x000fe2000f8e0204 */
[----:B------:R-:W-:Y:S02]  /*dae0*/  F2FP.BF16.PACK_AB R19, R19, R150 ;  /* 0x000000961313723e */ /* 0x000fe400000010ff */
[----:B-1----:R-:W-:Y:S02]  /*daf0*/  SHF.R.S32.HI R41, RZ, 0x1f, R40 ;  /* 0x0000001fff297819 */ /* 0x002fe40000011428 */
[----:B------:R-:W-:Y:S02]  /*db00*/  F2FP.BF16.PACK_AB R28, R28, R140 ;  /* 0x0000008c1c1c723e */ /* 0x000fe400000010ff */
[----:B------:R-:W-:-:S02]  /*db10*/  LEA.HI R2, R41, R40, RZ, 0x2 ;  /* 0x0000002829027211 */ /* 0x000fc400078f10ff */
[----:B------:R-:W-:Y:S02]  /*db20*/  LEA.HI R35, R41, R40, RZ, 0x5 ;  /* 0x0000002829237211 */ /* 0x000fe400078f28ff */
[--C-:B------:R-:W-:Y:S02]  /*db30*/  SHF.R.S32.HI R3, RZ, 0x2, R2.reuse ;  /* 0x00000002ff037819 */ /* 0x100fe40000011402 */
[----:B------:R-:W-:Y:S02]  /*db40*/  SHF.R.S32.HI R0, RZ, 0x1f, R2 ;  /* 0x0000001fff007819 */ /* 0x000fe40000011402 */
[----:B------:R-:W-:Y:S02]  /*db50*/  SHF.R.S32.HI R34, RZ, 0x5, R35 ;  /* 0x00000005ff227819 */ /* 0x000fe40000011423 */
[----:B------:R-:W-:Y:S02]  /*db60*/  LEA.HI R0, R0, R3, RZ, 0x3 ;  /* 0x0000000300007211 */ /* 0x000fe400078f18ff */
[----:B------:R-:W-:-:S02]  /*db70*/  F2FP.BF16.PACK_AB R142, R143, R142 ;  /* 0x0000008e8f8e723e */ /* 0x000fc400000010ff */
[----:B------:R-:W-:Y:S02]  /*db80*/  LOP3.LUT R0, R0, 0xfffffff8, RZ, 0xc0, !PT ;  /* 0xfffffff800007812 */ /* 0x000fe400078ec0ff */
[----:B------:R-:W-:Y:S02]  /*db90*/  F2FP.BF16.PACK_AB R25, R25, R144 ;  /* 0x000000901919723e */ /* 0x000fe400000010ff */
[----:B------:R-:W-:Y:S01]  /*dba0*/  F2FP.BF16.PACK_AB R147, R147, R146 ;  /* 0x000000929393723e */ /* 0x000fe200000010ff */
[----:B------:R-:W-:Y:S01]  /*dbb0*/  IMAD.IADD R3, R3, 0x1, -R0 ;  /* 0x0000000103037824 */ /* 0x000fe200078e0a00 */
[----:B------:R-:W-:Y:S02]  /*dbc0*/  LOP3.LUT R0, R2, 0xfffffffc, RZ, 0xc0, !PT ;  /* 0xfffffffc02007812 */ /* 0x000fe400078ec0ff */
[----:B------:R-:W-:Y:S01]  /*dbd0*/  F2FP.BF16.PACK_AB R24, R24, R152 ;  /* 0x000000981818723e */ /* 0x000fe200000010ff */
[C---:B------:R-:W-:Y:S01]  /*dbe0*/  IMAD.SHL.U32 R2, R3.reuse, 0x40, RZ ;  /* 0x0000004003027824 */ /* 0x040fe200078e00ff */
[----:B------:R-:W-:Y:S01]  /*dbf0*/  LOP3.LUT R4, R3, 0x1, RZ, 0xc0, !PT ;  /* 0x0000000103047812 */ /* 0x000fe200078ec0ff */
[----:B------:R-:W-:Y:S01]  /*dc00*/  IMAD.IADD R14, R40, 0x1, -R0 ;  /* 0x00000001280e7824 */ /* 0x000fe200078e0a00 */
[----:B------:R-:W-:-:S02]  /*dc10*/  F2FP.BF16.PACK_AB R23, R23, R154 ;  /* 0x0000009a1717723e */ /* 0x000fc400000010ff */
[----:B------:R-:W-:Y:S01]  /*dc20*/  LOP3.LUT R0, R2, 0x1c0, RZ, 0xc0, !PT ;  /* 0x000001c002007812 */ /* 0x000fe200078ec0ff */
[----:B------:R-:W-:Y:S01]  /*dc30*/  IMAD R2, R34, 0x200, R14 ;  /* 0x0000020022027824 */ /* 0x000fe200078e020e */
[----:B------:R-:W-:Y:S02]  /*dc40*/  ISETP.NE.U32.AND P0, PT, R4, 0x1, PT ;  /* 0x000000010400780c */ /* 0x000fe40003f05070 */
[----:B------:R-:W-:Y:S02]  /*dc50*/  LEA.HI R0, R0, R0, RZ, 0x1d ;  /* 0x0000000000007211 */ /* 0x000fe400078fe8ff */
[----:B------:R-:W-:Y:S02]  /*dc60*/  R2P PR, R3, 0x6 ;  /* 0x0000000603007804 */ /* 0x000fe40000000000 */
[----:B------:R-:W-:Y:S01]  /*dc70*/  SEL R5, R5, 0x10, !P0 ;  /* 0x0000001005057807 */ /* 0x000fe20004000000 */
[----:B------:R-:W-:Y:S01]  /*dc80*/  IMAD.U32 R0, R2, 0x2, R0 ;  /* 0x0000000202007824 */ /* 0x000fe200078e0000 */
[----:B------:R-:W-:-:S02]  /*dc90*/  F2FP.BF16.PACK_AB R18, R18, R164 ;  /* 0x000000a41212723e */ /* 0x000fc400000010ff */
[----:B------:R-:W-:Y:S01]  /*dca0*/  F2FP.BF16.PACK_AB R13, R13, R166 ;  /* 0x000000a60d0d723e */ /* 0x000fe200000010ff */
[----:B------:R-:W-:Y:S01]  /*dcb0*/  IMAD.SHL.U32 R0, R0, 0x2, RZ ;  /* 0x0000000200007824 */ /* 0x000fe200078e00ff */
[----:B------:R-:W-:Y:S02]  /*dcc0*/  F2FP.BF16.PACK_AB R22, R22, R156 ;  /* 0x0000009c1616723e */ /* 0x000fe400000010ff */
[----:B------:R-:W-:Y:S01]  /*dcd0*/  F2FP.BF16.PACK_AB R159, R159, R158 ;  /* 0x0000009e9f9f723e */ /* 0x000fe200000010ff */
[C---:B------:R-:W-:Y:S01]  /*dce0*/  IMAD.IADD R3, R0.reuse, 0x1, R5 ;  /* 0x0000000100037824 */ /* 0x040fe200078e0205 */
[----:B------:R1:W-:Y:S01]  /*dcf0*/  STS [R0+0x80], R6 ;  /* 0x0000800600007388 */ /* 0x0003e20000000800 */
[C---:B------:R-:W-:Y:S02]  /*dd00*/  IADD3 R4, R0.reuse, 0x80, RZ ;  /* 0x0000008000047810 */ /* 0x040fe40007ffe0ff */
[----:B------:R-:W-:Y:S01]  /*dd10*/  IADD3 R2, R0, 0xc0, RZ ;  /* 0x000000c000027810 */ /* 0x000fe20007ffe0ff */
[----:B------:R-:W-:Y:S01]  /*dd20*/  STS [R0+0x480], R27 ;  /* 0x0004801b00007388 */ /* 0x000fe20000000800 */
[----:B------:R-:W-:-:S02]  /*dd30*/  @P2 IADD3 R2, R4, -0x40, RZ ;  /* 0xffffffc004022810 */ /* 0x000fc40007ffe0ff */
[----:B------:R-:W-:Y:S01]  /*dd40*/  F2FP.BF16.PACK_AB R12, R12, R160 ;  /* 0x000000a00c0c723e */ /* 0x000fe200000010ff */
[----:B------:R-:W-:Y:S01]  /*dd50*/  STS [R3+0x80], R26 ;  /* 0x0000801a03007388 */ /* 0x000fe20000000800 */
[----:B------:R-:W-:Y:S02]  /*dd60*/  F2FP.BF16.PACK_AB R21, R21, R162 ;  /* 0x000000a21515723e */ /* 0x000fe400000010ff */
[----:B------:R-:W-:Y:S01]  /*dd70*/  F2FP.BF16.PACK_AB R17, R17, R168 ;  /* 0x000000a81111723e */ /* 0x000fe200000010ff */
[----:B------:R-:W-:Y:S01]  /*dd80*/  STS [R3+0x480], R31 ;  /* 0x0004801f03007388 */ /* 0x000fe20000000800 */
[----:B------:R-:W-:Y:S02]  /*dd90*/  F2FP.BF16.PACK_AB R16, R16, R170 ;  /* 0x000000aa1010723e */ /* 0x000fe400000010ff */
[----:B------:R-:W-:Y:S01]  /*dda0*/  F2FP.BF16.PACK_AB R9, R181, R180 ;  /* 0x000000b4b509723e */ /* 0x000fe200000010ff */
[----:B------:R-:W-:Y:S01]  /*ddb0*/  STS [R0+0x2080], R33 ;  /* 0x0020802100007388 */ /* 0x000fe20000000800 */
[----:B-----5:R-:W-:-:S02]  /*ddc0*/  F2FP.BF16.PACK_AB R8, R183, R182 ;  /* 0x000000b6b708723e */ /* 0x020fc400000010ff */
[----:B------:R-:W-:Y:S01]  /*ddd0*/  F2FP.BF16.PACK_AB R11, R173, R172 ;  /* 0x000000acad0b723e */ /* 0x000fe200000010ff */
[----:B------:R2:W-:Y:S01]  /*dde0*/  STS [R0+0x2480], R122 ;  /* 0x0024807a00007388 */ /* 0x0005e20000000800 */
[----:B------:R-:W-:Y:S02]  /*ddf0*/  F2FP.BF16.PACK_AB R15, R15, R174 ;  /* 0x000000ae0f0f723e */ /* 0x000fe400000010ff */
[----:B------:R-:W-:Y:S01]  /*de00*/  F2FP.BF16.PACK_AB R10, R177, R176 ;  /* 0x000000b0b10a723e */ /* 0x000fe200000010ff */
[----:B------:R-:W-:Y:S01]  /*de10*/  STS [R3+0x2080], R32 ;  /* 0x0020802003007388 */ /* 0x000fe20000000800 */
[----:B-1----:R-:W-:Y:S01]  /*de20*/  IMAD.MOV.U32 R6, RZ, RZ, 0x20 ;  /* 0x00000020ff067424 */ /* 0x002fe200078e00ff */
[----:B------:R-:W-:Y:S02]  /*de30*/  F2FP.BF16.PACK_AB R7, R179, R178 ;  /* 0x000000b2b307723e */ /* 0x000fe400000010ff */
[----:B------:R1:W-:Y:S02]  /*de40*/  STS [R3+0x2480], R130 ;  /* 0x0024808203007388 */ /* 0x0003e40000000800 */
[----:B------:R-:W-:-:S02]  /*de50*/  SEL R6, R6, 0xffffffe0, !P1 ;  /* 0xffffffe006067807 */ /* 0x000fc40004800000 */
[----:B------:R-:W-:-:S03]  /*de60*/  PLOP3.LUT P1, PT, PT, PT, UP1, 0x80, 0x0 ;  /* 0x000000000000781c */ /* 0x000fc60003f2f018 */
[----:B------:R-:W-:-:S05]  /*de70*/  IMAD.IADD R4, R0, 0x1, R6 ;  /* 0x0000000100047824 */ /* 0x000fca00078e0206 */
[----:B------:R-:W-:Y:S04]  /*de80*/  STS [R4+0x80], R30 ;  /* 0x0000801e04007388 */ /* 0x000fe80000000800 */
[----:B------:R-:W-:Y:S01]  /*de90*/  STS [R4+0x480], R29 ;  /* 0x0004801d04007388 */ /* 0x000fe20000000800 */
[----:B--2---:R-:W-:-:S05]  /*dea0*/  IMAD.IADD R0, R6, 0x1, R3 ;  /* 0x0000000106007824 */ /* 0x004fca00078e0203 */
[----:B------:R-:W-:Y:S01]  /*deb0*/  STS [R0+0x80], R20 ;  /* 0x0000801400007388 */ /* 0x000fe20000000800 */
[----:B-1----:R-:W-:-:S03]  /*dec0*/  IADD3 R3, R6, 0x400, R2 ;  /* 0x0000040006037810 */ /* 0x002fc60007ffe002 */
[----:B------:R-:W-:Y:S04]  /*ded0*/  STS [R0+0x480], R19 ;  /* 0x0004801300007388 */ /* 0x000fe80000000800 */
[----:B------:R-:W-:Y:S04]  /*dee0*/  STS [R4+0x2080], R28 ;  /* 0x0020801c04007388 */ /* 0x000fe80000000800 */
[----:B------:R1:W-:Y:S04]  /*def0*/  STS [R4+0x2480], R142 ;  /* 0x0024808e04007388 */ /* 0x0003e80000000800 */
[----:B------:R-:W-:Y:S04]  /*df00*/  STS [R0+0x2080], R25 ;  /* 0x0020801900007388 */ /* 0x000fe80000000800 */
[----:B------:R2:W-:Y:S04]  /*df10*/  STS [R0+0x2480], R147 ;  /* 0x0024809300007388 */ /* 0x0005e80000000800 */
[----:B------:R-:W-:Y:S04]  /*df20*/  STS [R2], R24 ;  /* 0x0000001802007388 */ /* 0x000fe80000000800 */
[----:B------:R-:W-:Y:S01]  /*df30*/  STS [R2+0x400], R23 ;  /* 0x0004001702007388 */ /* 0x000fe20000000800 */
[----:B-1----:R-:W-:-:S02]  /*df40*/  IMAD.IADD R4, R5, 0x1, R3 ;  /* 0x0000000105047824 */ /* 0x002fc400078e0203 */
[----:B--2---:R-:W-:-:S04]  /*df50*/  IMAD.IADD R0, R5, 0x1, R2 ;  /* 0x0000000105007824 */ /* 0x004fc800078e0202 */
[C---:B------:R-:W-:Y:S01]  /*df60*/  IMAD.IADD R3, R6.reuse, 0x1, R0 ;  /* 0x0000000106037824 */ /* 0x040fe200078e0200 */
[----:B------:R-:W-:Y:S04]  /*df70*/  STS [R0], R18 ;  /* 0x0000001200007388 */ /* 0x000fe80000000800 */
[----:B------:R-:W-:Y:S04]  /*df80*/  STS [R0+0x400], R13 ;  /* 0x0004000d00007388 */ /* 0x000fe80000000800 */
[----:B------:R-:W-:Y:S04]  /*df90*/  STS [R2+0x2000], R22 ;  /* 0x0020001602007388 */ /* 0x000fe80000000800 */
[----:B------:R1:W-:Y:S04]  /*dfa0*/  STS [R2+0x2400], R159 ;  /* 0x0024009f02007388 */ /* 0x0003e80000000800 */
[----:B------:R-:W-:Y:S04]  /*dfb0*/  STS [R0+0x2000], R12 ;  /* 0x0020000c00007388 */ /* 0x000fe80000000800 */
[----:B------:R-:W-:Y:S01]  /*dfc0*/  STS [R0+0x2400], R21 ;  /* 0x0024001500007388 */ /* 0x000fe20000000800 */
[----:B-1----:R-:W-:-:S05]  /*dfd0*/  IMAD.IADD R2, R6, 0x1, R2 ;  /* 0x0000000106027824 */ /* 0x002fca00078e0202 */
[----:B------:R-:W-:Y:S04]  /*dfe0*/  STS [R2], R17 ;  /* 0x0000001102007388 */ /* 0x000fe80000000800 */
[----:B------:R-:W-:Y:S04]  /*dff0*/  STS [R2+0x400], R16 ;  /* 0x0004001002007388 */ /* 0x000fe80000000800 */
[----:B------:R1:W-:Y:S04]  /*e000*/  STS [R3], R9 ;  /* 0x0000000903007388 */ /* 0x0003e80000000800 */
[----:B------:R2:W-:Y:S04]  /*e010*/  STS [R4], R8 ;  /* 0x0000000804007388 */ /* 0x0005e80000000800 */
[----:B------:R-:W-:Y:S04]  /*e020*/  STS [R2+0x2000], R11 ;  /* 0x0020000b02007388 */ /* 0x000fe80000000800 */
[----:B------:R3:W-:Y:S04]  /*e030*/  STS [R2+0x2400], R15 ;  /* 0x0024000f02007388 */ /* 0x0007e80000000800 */
[----:B------:R4:W-:Y:S04]  /*e040*/  STS [R3+0x2000], R10 ;  /* 0x0020000a03007388 */ /* 0x0009e80000000800 */
[----:B------:R3:W-:Y:S01]  /*e050*/  STS [R4+0x2000], R7 ;  /* 0x0020000704007388 */ /* 0x0007e20000000800 */
[----:B-1----:R-:W-:-:S02]  /*e060*/  IMAD.U32 R9, RZ, RZ, UR5 ;  /* 0x00000005ff097e24 */ /* 0x002fc4000f8e00ff */
[----:B--2---:R-:W-:Y:S01]  /*e070*/  IMAD.U32 R8, RZ, RZ, UR4 ;  /* 0x00000004ff087e24 */ /* 0x004fe2000f8e00ff */
[----:B------:R-:W-:Y:S06]  /*e080*/  BAR.SYNC.DEFER_BLOCKING 0x1, 0x80 ;  /* 0x0042000000007b1d */ /* 0x000fec0000010000 */
[----:B------:R-:W-:Y:S02]  /*e090*/  ULDC.64 UR4, c[0x0][0x508] ;  /* 0x0001420000047ab9 */ /* 0x000fe40000000a00 */
[----:B------:R-:W-:Y:S01]  /*e0a0*/  UISETP.NE.U32.AND UP0, UPT, URZ, UR4, UPT ;  /* 0x000000043f00728c */ /* 0x000fe2000bf05070 */
[----:B------:R-:W2:Y:S03]  /*e0b0*/  @P1 LDG.E R0, [R8.64] ;  /* 0x0000000c08001981 */ /* 0x000ea6000c1e1900 */
[----:B------:R-:W-:Y:S01]  /*e0c0*/  UISETP.NE.AND.EX UP0, UPT, URZ, UR5, UPT, UP0 ;  /* 0x000000053f00728c */ /* 0x000fe2000bf05300 */
[----:B------:R-:W-:-:S02]  /*e0d0*/  IMAD.MOV.U32 R12, RZ, RZ, c[0x0][0x388] ;  /* 0x0000e200ff0c7624 */ /* 0x000fc400078e00ff */
[----:B------:R-:W-:-:S03]  /*e0e0*/  ULDC.64 UR4, c[0x0][0x508] ;  /* 0x0001420000047ab9 */ /* 0x000fc60000000a00 */
[----:B------:R-:W-:-:S05]  /*e0f0*/  PLOP3.LUT P0, PT, PT, PT, UP0, 0x80, 0x0 ;  /* 0x000000000000781c */ /* 0x000fca0003f0f008 */
[----:B------:R-:W-:-:S06]  /*e100*/  @UP0 UIMAD.WIDE UR4, UR11, UR6, UR4 ;  /* 0x000000060b0402a5 */ /* 0x000fcc000f8e0204 */
[----:B---3--:R-:W-:Y:S02]  /*e110*/  IMAD.U32 R2, RZ, RZ, UR4 ;  /* 0x00000004ff027e24 */ /* 0x008fe4000f8e00ff */
[----:B----4-:R-:W-:-:S05]  /*e120*/  IMAD.U32 R3, RZ, RZ, UR5 ;  /* 0x00000005ff037e24 */ /* 0x010fca000f8e00ff */
[----:B------:R1:W5:Y:S01]  /*e130*/  @P0 LDG.E R12, [R2.64] ;  /* 0x0000000c020c0981 */ /* 0x000362000c1e1900 */
[----:B------:R-:W-:Y:S02]  /*e140*/  UMOV UR6, URZ ;  /* 0x0000003f00067c82 */ /* 0x000fe40008000000 */
[----:B------:R-:W-:Y:S01]  /*e150*/  UMOV UR7, URZ ;  /* 0x0000003f00077c82 */ /* 0x000fe20008000000 */
[----:B--2---:R-:W2:Y:S02]  /*e160*/  @P1 R2UR UR5, R0 ;  /* 0x00000000000513c2 */ /* 0x004ea400000e0000 */
[----:B--2---:R-:W-:Y:S02]  /*e170*/  @UP1 USHF.R.S32.HI UR4, URZ, 0x1f, UR5 ;  /* 0x0000001f3f041899 */ /* 0x004fe40008011405 */
[----:B------:R-:W-:-:S05]  /*e180*/  @UP1 UMOV UR6, UR5 ;  /* 0x0000000500061c82 */ /* 0x000fca0008000000 */
[----:B------:R-:W-:Y:S01]  /*e190*/  @UP1 UMOV UR7, UR4 ;  /* 0x0000000400071c82 */ /* 0x000fe20008000000 */
[----:B------:R-:W-:Y:S05]  /*e1a0*/  @P0 BRA `(.L_x_39) ;  /* 0x0000004000000947 */ /* 0x000fea0003800000 */
[----:B-1----:R-:W-:Y:S05]  /*e1b0*/  @!P1 BRA `(.L_x_39) ;  /* 0x0000003000009947 */ /* 0x002fea0003800000 */
[----:B------:R-:W2:Y:S04]  /*e1c0*/  LDG.E R0, [R8.64] ;  /* 0x0000000c08007981 */ /* 0x000ea8000c1e1900 */
[----:B------:R-:W2:Y:S02]  /*e1d0*/  LDG.E R2, [R8.64+0x4] ;  /* 0x0000040c08027981 */ /* 0x000ea4000c1e1900 */
[----:B--2--5:R-:W-:Y:S02]  /*e1e0*/  IADD3 R12, -R0, R2, RZ ;  /* 0x00000002000c7210 */ /* 0x024fe40007ffe1ff */
.L_x_39:
[----:B-1----:R-:W-:Y:S01]  /*e1f0*/  LEA.HI R0, R14, R14, RZ, 0x1 ;  /* 0x0000000e0e007211 */ /* 0x002fe200078f08ff */
[----:B------:R-:W-:Y:S01]  /*e200*/  IMAD.MOV.U32 R3, RZ, RZ, c[0x0][0x4e8] ;  /* 0x00013a00ff037624 */ /* 0x000fe200078e00ff */
[----:B------:R-:W-:Y:S01]  /*e210*/  LOP3.LUT R5, R35, 0xffffffe0, RZ, 0xc0, !PT ;  /* 0xffffffe023057812 */ /* 0x000fe200078ec0ff */
[----:B------:R-:W1:Y:S01]  /*e220*/  S2R R22, SR_CTAID.X ;  /* 0x0000000000167919 */ /* 0x000e620000002500 */
[C---:B------:R-:W-:Y:S01]  /*e230*/  LOP3.LUT R2, R0.reuse, 0x1ffffffe, RZ, 0xc0, !PT ;  /* 0x1ffffffe00027812 */ /* 0x040fe200078ec0ff */
[----:B------:R-:W-:Y:S01]  /*e240*/  IMAD.SHL.U32 R0, R0, 0x20, RZ ;  /* 0x0000002000007824 */ /* 0x000fe200078e00ff */
[----:B------:R-:W-:Y:S01]  /*e250*/  ISETP.NE.AND P0, PT, R3, 0x1, PT ;  /* 0x000000010300780c */ /* 0x000fe20003f05270 */
[----:B------:R-:W-:Y:S01]  /*e260*/  IMAD.IADD R5, R40, 0x1, -R5 ;  /* 0x0000000128057824 */ /* 0x000fe200078e0a05 */
[----:B------:R-:W-:Y:S01]  /*e270*/  LEA.HI R6, R41, R40, RZ, 0x3 ;  /* 0x0000002829067211 */ /* 0x000fe200078f18ff */
[----:B------:R-:W-:Y:S01]  /*e280*/  IMAD.IADD R2, R14, 0x1, -R2 ;  /* 0x000000010e027824 */ /* 0x000fe200078e0a02 */
[----:B------:R-:W-:Y:S01]  /*e290*/  LOP3.LUT R0, R0, 0xffffffc0, RZ, 0xc0, !PT ;  /* 0xffffffc000007812 */ /* 0x000fe200078ec0ff */
[----:B------:R-:W-:Y:S01]  /*e2a0*/  ULDC.64 UR14, c[0x0][0x490] ;  /* 0x00012400000e7ab9 */ /* 0x000fe20000000a00 */
[----:B------:R-:W-:Y:S01]  /*e2b0*/  SHF.R.S32.HI R3, RZ, 0x1f, R5 ;  /* 0x0000001fff037819 */ /* 0x000fe20000011405 */
[----:B------:R-:W-:Y:S01]  /*e2c0*/  UIMAD UR4, UR8, UR14, URZ ;  /* 0x0000000e080472a4 */ /* 0x000fe2000f8e023f */
[----:B------:R-:W-:Y:S01]  /*e2d0*/  SHF.R.S32.HI R19, RZ, 0x3, R6 ;  /* 0x00000003ff137819 */ /* 0x000fe20000011406 */
[----:B------:R-:W-:Y:S01]  /*e2e0*/  IMAD R4, R2, 0x8, R0 ;  /* 0x0000000802047824 */ /* 0x000fe200078e0200 */
[----:B------:R-:W-:Y:S01]  /*e2f0*/  SHF.R.S32.HI R0, RZ, 0x1f, R34 ;  /* 0x0000001fff007819 */ /* 0x000fe20000011422 */
[----:B------:R-:W-:Y:S01]  /*e300*/  UIMAD UR15, UR9, UR15, UR4 ;  /* 0x0000000f090f72a4 */ /* 0x000fe2000f8e0204 */
[----:B------:R-:W-:Y:S01]  /*e310*/  LOP3.LUT P1, RZ, R5, 0x3, RZ, 0xc0, !PT ;  /* 0x0000000305ff7812 */ /* 0x000fe2000782c0ff */
[----:B------:R-:W-:Y:S01]  /*e320*/  USHF.R.S32.HI UR10, URZ, 0x1f, UR11 ;  /* 0x0000001f3f0a7899 */ /* 0x000fe2000801140b */
[----:B------:R-:W-:Y:S01]  /*e330*/  LEA.HI R0, R0, R34, RZ, 0x2 ;  /* 0x0000002200007211 */ /* 0x000fe200078f10ff */
[----:B------:R-:W-:Y:S01]  /*e340*/  ULDC.64 UR4, c[0x0][0x3a0] ;  /* 0x0000e80000047ab9 */ /* 0x000fe20000000a00 */
[----:B------:R-:W-:Y:S01]  /*e350*/  LEA.HI R21, R41, R40, RZ, 0x6 ;  /* 0x0000002829157211 */ /* 0x000fe200078f30ff */
[----:B------:R-:W-:Y:S01]  /*e360*/  UIMAD UR17, UR7, UR4, URZ ;  /* 0x00000004071172a4 */ /* 0x000fe2000f8e023f */
[----:B------:R-:W-:Y:S01]  /*e370*/  LOP3.LUT R2, R0, 0xffffffc, RZ, 0xc0, !PT ;  /* 0x0ffffffc00027812 */ /* 0x000fe200078ec0ff */
[----:B------:R-:W-:Y:S01]  /*e380*/  UMOV UR18, UR6 ;  /* 0x0000000600127c82 */ /* 0x000fe20008000000 */
[----:B------:R-:W-:Y:S01]  /*e390*/  LEA.HI R0, R3, R5, RZ, 0x2 ;  /* 0x0000000503007211 */ /* 0x000fe200078f10ff */
[----:B------:R-:W-:-:S02]  /*e3a0*/  UMOV UR19, UR7 ;  /* 0x0000000700137c82 */ /* 0x000fc40008000000 */
[----:B------:R-:W-:Y:S01]  /*e3b0*/  IMAD.IADD R2, R34, 0x1, -R2 ;  /* 0x0000000122027824 */ /* 0x000fe200078e0a02 */
[----:B------:R-:W-:Y:S01]  /*e3c0*/  SHF.R.S32.HI R0, RZ, 0x2, R0 ;  /* 0x00000002ff007819 */ /* 0x000fe20000011400 */
[----:B------:R-:W-:Y:S02]  /*e3d0*/  USEL UR10, UR10, URZ, !UP1 ;  /* 0x0000003f0a0a7287 */ /* 0x000fe4000c800000 */
[----:B------:R-:W-:Y:S02]  /*e3e0*/  UIMAD.WIDE.U32 UR18, UR9, UR14, UR18 ;  /* 0x0000000e091272a5 */ /* 0x000fe4000f8e0012 */
[----:B------:R-:W-:Y:S01]  /*e3f0*/  IMAD R11, R2, 0x10, R0 ;  /* 0x00000010020b7824 */ /* 0x000fe200078e0200 */
[----:B------:R-:W-:Y:S01]  /*e400*/  LOP3.LUT R0, R6, 0xfffffff8, RZ, 0xc0, !PT ;  /* 0xfffffff806007812 */ /* 0x000fe200078ec0ff */
[----:B------:R-:W-:Y:S02]  /*e410*/  UIMAD.WIDE.U32 UR22, UR6, UR4, URZ ;  /* 0x00000004061672a5 */ /* 0x000fe4000f8e003f */
[----:B------:R-:W-:Y:S01]  /*e420*/  IMAD.IADD R3, R11, 0x1, R4 ;  /* 0x000000010b037824 */ /* 0x000fe200078e0204 */
[----:B------:R-:W-:Y:S01]  /*e430*/  UIMAD UR17, UR6, UR5, UR17 ;  /* 0x00000005061172a4 */ /* 0x000fe2000f8e0211 */
[----:B------:R-:W-:Y:S01]  /*e440*/  IMAD.IADD R0, R40, 0x1, -R0 ;  /* 0x0000000128007824 */ /* 0x000fe200078e0a00 */
[----:B------:R-:W-:Y:S01]  /*e450*/  USEL UR14, UR11, URZ, !UP1 ;  /* 0x0000003f0b0e7287 */ /* 0x000fe2000c800000 */
[----:B-1----:R-:W-:Y:S01]  /*e460*/  IMAD R3, R22, 0x80, R3 ;  /* 0x0000008016037824 */ /* 0x002fe200078e0203 */
[----:B------:R-:W-:Y:S01]  /*e470*/  ULDC.64 UR6, c[0x0][0x498] ;  /* 0x0001260000067ab9 */ /* 0x000fe20000000a00 */
[----:B------:R-:W-:Y:S01]  /*e480*/  IMAD R6, R0, 0x10, R19 ;  /* 0x0000001000067824 */ /* 0x000fe200078e0213 */
[----:B------:R-:W-:Y:S01]  /*e490*/  ULDC.64 UR4, c[0x0][0x3e8] ;  /* 0x0000fa0000047ab9 */ /* 0x000fe20000000a00 */
[----:B------:R-:W-:Y:S01]  /*e4a0*/  @P0 IMAD.HI.U32 R4, R3, c[0x0][0x4ec], RZ ;  /* 0x00013b0003040a27 */ /* 0x000fe200078e00ff */
[----:B------:R-:W-:-:S02]  /*e4b0*/  UIMAD UR20, UR10, UR6, URZ ;  /* 0x000000060a1472a4 */ /* 0x000fc4000f8e023f */
[----:B------:R-:W-:Y:S01]  /*e4c0*/  UIMAD UR16, UR8, UR4, URZ ;  /* 0x00000004081072a4 */ /* 0x000fe2000f8e023f */
[----:B------:R-:W-:Y:S01]  /*e4d0*/  IMAD R9, R22, 0x80, R6 ;  /* 0x0000008016097824 */ /* 0x000fe200078e0206 */
[----:B------:R-:W-:Y:S01]  /*e4e0*/  UIADD3 UR19, UR19, UR15, URZ ;  /* 0x0000000f13137290 */ /* 0x000fe2000fffe03f */
[----:B------:R-:W-:Y:S01]  /*e4f0*/  IMAD.MOV.U32 R2, RZ, RZ, R3 ;  /* 0x000000ffff027224 */ /* 0x000fe200078e0003 */
[----:B------:R-:W-:Y:S01]  /*e500*/  @P0 SHF.R.U32.HI R2, RZ, c[0x0][0x4f0], R4 ;  /* 0x00013c00ff020a19 */ /* 0x000fe20000011604 */
[----:B------:R-:W-:Y:S01]  /*e510*/  @P0 IMAD.HI.U32 R4, R9, c[0x0][0x4ec], RZ ;  /* 0x00013b0009040a27 */ /* 0x000fe200078e00ff */
[----:B------:R-:W-:Y:S02]  /*e520*/  UIADD3 UR23, UR23, UR17, URZ ;  /* 0x0000001117177290 */ /* 0x000fe4000fffe03f */
[----:B------:R-:W-:Y:S01]  /*e530*/  UIMAD UR7, UR14, UR7, UR20 ;  /* 0x000000070e0772a4 */ /* 0x000fe2000f8e0214 */
[----:B------:R-:W-:Y:S01]  /*e540*/  IMAD.MOV.U32 R7, RZ, RZ, R9 ;  /* 0x000000ffff077224 */ /* 0x000fe200078e0009 */
[----:B------:R-:W-:Y:S01]  /*e550*/  @P0 SHF.R.U32.HI R7, RZ, c[0x0][0x4f0], R4 ;  /* 0x00013c00ff070a19 */ /* 0x000fe20000011604 */
[----:B------:R-:W-:Y:S01]  /*e560*/  IMAD.SHL.U32 R4, R19, 0x40, RZ ;  /* 0x0000004013047824 */ /* 0x000fe200078e00ff */
[----:B------:R-:W-:Y:S01]  /*e570*/  UIMAD.WIDE.U32 UR18, UR14, UR6, UR18 ;  /* 0x000000060e1272a5 */ /* 0x000fe2000f8e0012 */
[----:B------:R-:W-:Y:S01]  /*e580*/  IMAD.MOV R6, RZ, RZ, -R2 ;  /* 0x000000ffff067224 */ /* 0x000fe200078e0a02 */
[----:B------:R-:W-:Y:S01]  /*e590*/  UIMAD UR16, UR9, UR5, UR16 ;  /* 0x00000005091072a4 */ /* 0x000fe2000f8e0210 */
[----:B------:R-:W-:Y:S01]  /*e5a0*/  IMAD.SHL.U32 R0, R0, 0x8, RZ ;  /* 0x0000000800007824 */ /* 0x000fe200078e00ff */
[----:B------:R-:W-:Y:S01]  /*e5b0*/  UIMAD.WIDE.U32 UR22, UR9, UR4, UR22 ;  /* 0x00000004091672a5 */ /* 0x000fe2000f8e0016 */
[----:B------:R-:W-:Y:S01]  /*e5c0*/  LOP3.LUT R4, R4, 0x1c0, RZ, 0xc0, !PT ;  /* 0x000001c004047812 */ /* 0x000fe200078ec0ff */
[----:B------:R-:W-:Y:S01]  /*e5d0*/  IMAD R6, R6, c[0x0][0x4e8], R3 ;  /* 0x00013a0006067a24 */ /* 0x000fe200078e0203 */
[----:B------:R-:W-:Y:S01]  /*e5e0*/  ULDC.64 UR4, c[0x0][0x3f0] ;  /* 0x0000fc0000047ab9 */ /* 0x000fe20000000a00 */
[----:B------:R-:W-:Y:S01]  /*e5f0*/  IMAD.U32 R3, RZ, RZ, UR7 ;  /* 0x00000007ff037e24 */ /* 0x000fe2000f8e00ff */
[----:B------:R-:W-:Y:S01]  /*e600*/  UIMAD UR10, UR10, UR4, URZ ;  /* 0x000000040a0a72a4 */ /* 0x000fe2000f8e023f */
[----:B------:R-:W-:Y:S01]  /*e610*/  LOP3.LUT R10, R4, 0x38, R0, 0xf8, !PT ;  /* 0x00000038040a7812 */ /* 0x000fe200078ef800 */
[----:B------:R-:W-:Y:S01]  /*e620*/  UIADD3 UR17, UR23, UR16, URZ ;  /* 0x0000001017117290 */ /* 0x000fe2000fffe03f */
[----:B------:R-:W-:Y:S01]  /*e630*/  SHF.R.U32.HI R5, RZ, 0x3, R4 ;  /* 0x00000003ff057819 */ /* 0x000fe20000011604 */
[----:B------:R-:W-:Y:S01]  /*e640*/  UIMAD UR5, UR14, UR5, UR10 ;  /* 0x000000050e0572a4 */ /* 0x000fe2000f8e020a */
[----:B------:R-:W-:Y:S01]  /*e650*/  SHF.R.S32.HI R8, RZ, 0x1f, R2 ;  /* 0x0000001fff087819 */ /* 0x000fe20000011402 */
[----:B------:R-:W-:Y:S01]  /*e660*/  UMOV UR16, UR22 ;  /* 0x0000001600107c82 */ /* 0x000fe20008000000 */
[----:B------:R-:W-:Y:S01]  /*e670*/  IADD3 R2, P0, R2, UR18, RZ ;  /* 0x0000001202027c10 */ /* 0x000fe2000ff1e0ff */
[----:B------:R-:W-:Y:S01]  /*e680*/  UIMAD.WIDE.U32 UR14, UR14, UR4, UR16 ;  /* 0x000000040e0e72a5 */ /* 0x000fe2000f8e0010 */
[----:B------:R-:W-:Y:S01]  /*e690*/  SHF.R.S32.HI R4, RZ, 0x1f, R6 ;  /* 0x0000001fff047819 */ /* 0x000fe20000011406 */
[----:B------:R-:W-:Y:S01]  /*e6a0*/  IMAD.MOV R18, RZ, RZ, -R7 ;  /* 0x000000ffff127224 */ /* 0x000fe200078e0a07 */
[----:B------:R-:W-:Y:S01]  /*e6b0*/  IADD3.X R3, R8, UR19, R3, P0, !PT ;  /* 0x0000001308037c10 */ /* 0x000fe200087fe403 */
[----:B------:R-:W-:Y:S01]  /*e6c0*/  UIADD3 UR5, UR15, UR5, URZ ;  /* 0x000000050f057290 */ /* 0x000fe2000fffe03f */
[----:B------:R-:W-:Y:S01]  /*e6d0*/  LOP3.LUT R20, R10, R5, RZ, 0x3c, !PT ;  /* 0x000000050a147212 */ /* 0x000fe200078e3cff */
[----:B------:R-:W-:Y:S01]  /*e6e0*/  IMAD R8, R4, c[0x0][0x488], RZ ;  /* 0x0001220004087a24 */ /* 0x000fe200078e02ff */
[----:B------:R-:W-:Y:S01]  /*e6f0*/  SHF.R.S32.HI R10, RZ, 0x1f, R7 ;  /* 0x0000001fff0a7819 */ /* 0x000fe20000011407 */
[----:B------:R-:W-:Y:S01]  /*e700*/  IMAD.WIDE.U32 R4, R6, c[0x0][0x488], R2 ;  /* 0x0001220006047a25 */ /* 0x000fe200078e0002 */
[----:B------:R-:W-:-:S02]  /*e710*/  ISETP.GE.AND P6, PT, R0, c[0x0][0x3c8], PT ;  /* 0x0000f20000007a0c */ /* 0x000fc40003fc6270 */
[----:B------:R-:W-:Y:S01]  /*e720*/  SHF.R.S32.HI R53, RZ, 0x1f, R0 ;  /* 0x0000001fff357819 */ /* 0x000fe20000011400 */
[----:B------:R-:W-:Y:S02]  /*e730*/  IMAD R8, R6, c[0x0][0x48c], R8 ;  /* 0x0001230006087a24 */ /* 0x000fe400078e0208 */
[----:B------:R-:W-:Y:S02]  /*e740*/  IMAD.U32 R3, RZ, RZ, UR15 ;  /* 0x0000000fff037e24 */ /* 0x000fe4000f8e00ff */
[----:B------:R-:W-:Y:S02]  /*e750*/  IMAD R6, R10, c[0x0][0x3e0], RZ ;  /* 0x0000f8000a067a24 */ /* 0x000fe400078e02ff */
[----:B------:R-:W-:Y:S02]  /*e760*/  IMAD.U32 R2, RZ, RZ, UR14 ;  /* 0x0000000eff027e24 */ /* 0x000fe4000f8e00ff */
[----:B------:R-:W-:Y:S02]  /*e770*/  IMAD.U32 R3, RZ, RZ, UR5 ;  /* 0x00000005ff037e24 */ /* 0x000fe4000f8e00ff */
[----:B------:R-:W-:Y:S01]  /*e780*/  IMAD R18, R18, c[0x0][0x4e8], R9 ;  /* 0x00013a0012127a24 */ /* 0x000fe200078e0209 */
[----:B------:R-:W-:Y:S01]  /*e790*/  LEA R9, P0, R4, c[0x0][0x450], 0x2 ;  /* 0x0001140004097a11 */ /* 0x000fe200078010ff */
[----:B------:R-:W-:-:S02]  /*e7a0*/  IMAD.IADD R8, R5, 0x1, R8 ;  /* 0x0000000105087824 */ /* 0x000fc400078e0208 */
[C---:B------:R-:W-:Y:S01]  /*e7b0*/  IMAD R5, R7.reuse, c[0x0][0x3e4], R6 ;  /* 0x0000f90007057a24 */ /* 0x040fe200078e0206 */
[----:B------:R-:W-:Y:S01]  /*e7c0*/  SHF.R.S32.HI R10, RZ, 0x1f, R18 ;  /* 0x0000001fff0a7819 */ /* 0x000fe20000011412 */
[----:B------:R-:W-:Y:S01]  /*e7d0*/  IMAD.WIDE.U32 R6, R7, c[0x0][0x3e0], R2 ;  /* 0x0000f80007067a25 */ /* 0x000fe200078e0002 */
[----:B------:R-:W-:Y:S01]  /*e7e0*/  LEA.HI.X R3, R4, c[0x0][0x454], R8, 0x2, P0 ;  /* 0x0001150004037a11 */ /* 0x000fe200000f1408 */
[----:B------:R-:W-:Y:S02]  /*e7f0*/  SHFL.IDX PT, R16, R9, RZ, 0x1c1f ;  /* 0x001c1fff09107589 */ /* 0x000fe400000e0000 */
[----:B-----5:R-:W-:Y:S02]  /*e800*/  IMAD R2, R12, c[0x0][0x4e8], RZ ;  /* 0x00013a000c027a24 */ /* 0x020fe400078e02ff */
[----:B------:R-:W1:Y:S01]  /*e810*/  SHFL.IDX PT, R17, R3, RZ, 0x1c1f ;  /* 0x001c1fff03117589 */ /* 0x000e6200000e0000 */
[----:B------:R-:W-:Y:S02]  /*e820*/  IMAD R8, R22, 0x80, R11 ;  /* 0x0000008016087824 */ /* 0x000fe400078e020b */
[----:B------:R-:W-:Y:S01]  /*e830*/  IMAD.IADD R5, R7, 0x1, R5 ;  /* 0x0000000107057824 */ /* 0x000fe200078e0205 */
[----:B------:R-:W-:Y:S01]  /*e840*/  SHFL.IDX PT, R14, R9, 0x1, 0x1c1f ;  /* 0x003c1f00090e7f89 */ /* 0x000fe200000e0000 */
[----:B------:R-:W-:Y:S01]  /*e850*/  IMAD.MOV.U32 R4, RZ, RZ, R6 ;  /* 0x000000ffff047224 */ /* 0x000fe200078e0006 */
[----:B------:R-:W-:Y:S01]  /*e860*/  IADD3 R7, R8, 0x8, RZ ;  /* 0x0000000808077810 */ /* 0x000fe20007ffe0ff */
[----:B------:R-:W-:Y:S01]  /*e870*/  IMAD R6, R10, c[0x0][0x3d8], RZ ;  /* 0x0000f6000a067a24 */ /* 0x000fe200078e02ff */
[----:B------:R-:W2:Y:S01]  /*e880*/  SHFL.IDX PT, R15, R3, 0x1, 0x1c1f ;  /* 0x003c1f00030f7f89 */ /* 0x000ea200000e0000 */
[-C--:B------:R-:W-:Y:S01]  /*e890*/  ISETP.GE.OR P4, PT, R8, R2.reuse, P1 ;  /* 0x000000020800720c */ /* 0x080fe20000f86670 */
[C---:B------:R-:W-:Y:S01]  /*e8a0*/  IMAD.WIDE.U32 R4, R18.reuse, c[0x0][0x3d8], R4 ;  /* 0x0000f60012047a25 */ /* 0x040fe200078e0004 */
[----:B------:R-:W-:Y:S01]  /*e8b0*/  ISETP.GE.OR P3, PT, R7, R2, P1 ;  /* 0x000000020700720c */ /* 0x000fe20000f66670 */
[----:B------:R-:W-:Y:S02]  /*e8c0*/  SHFL.IDX PT, R12, R9, 0x2, 0x1c1f ;  /* 0x005c1f00090c7f89 */ /* 0x000fe400000e0000 */
[----:B------:R-:W-:-:S02]  /*e8d0*/  IMAD R6, R18, c[0x0][0x3dc], R6 ;  /* 0x0000f70012067a24 */ /* 0x000fc400078e0206 */
[----:B------:R-:W3:Y:S01]  /*e8e0*/  SHFL.IDX PT, R13, R3, 0x2, 0x1c1f ;  /* 0x005c1f00030d7f89 */ /* 0x000ee200000e0000 */
[----:B------:R-:W-:Y:S02]  /*e8f0*/  IMAD.SHL.U32 R7, R21, 0x8, RZ ;  /* 0x0000000815077824 */ /* 0x000fe400078e00ff */
[----:B------:R-:W-:Y:S01]  /*e900*/  IMAD.IADD R6, R5, 0x1, R6 ;  /* 0x0000000105067824 */ /* 0x000fe200078e0206 */
[----:B------:R4:W-:Y:S01]  /*e910*/  SHFL.IDX PT, R11, R3, 0x3, 0x1c1f ;  /* 0x007c1f00030b7f89 */ /* 0x0009e200000e0000 */
[----:B------:R-:W-:Y:S02]  /*e920*/  LEA R5, P0, R4, c[0x0][0x380], 0x1 ;  /* 0x0000e00004057a11 */ /* 0x000fe400078008ff */
[----:B------:R-:W-:Y:S01]  /*e930*/  LOP3.LUT R7, R20, 0x7ffffe00, R7, 0xf8, !PT ;  /* 0x7ffffe0014077812 */ /* 0x000fe200078ef807 */
[----:B------:R-:W3:Y:S01]  /*e940*/  SHFL.IDX PT, R10, R9, 0x3, 0x1c1f ;  /* 0x007c1f00090a7f89 */ /* 0x000ee200000e0000 */
[----:B------:R-:W-:-:S03]  /*e950*/  LEA.HI.X R4, R4, c[0x0][0x384], R6, 0x1, P0 ;  /* 0x0000e10004047a11 */ /* 0x000fc600000f0c06 */
[----:B-1----:R-:W-:Y:S01]  /*e960*/  @!P4 ST.E [R16.64], R36 ;  /* 0x000000241000c985 */ /* 0x002fe2000c10190c */
[----:B------:R-:W-:-:S03]  /*e970*/  IMAD.SHL.U32 R6, R7, 0x2, RZ ;  /* 0x0000000207067824 */ /* 0x000fc600078e00ff */
[----:B--2---:R-:W-:Y:S04]  /*e980*/  @!P3 ST.E [R14.64], R37 ;  /* 0x000000250e00b985 */ /* 0x004fe8000c10190c */
[----:B------:R-:W-:Y:S04]  /*e990*/  SHFL.IDX PT, R9, R4, RZ, 0x181f ;  /* 0x00181fff04097589 */ /* 0x000fe800000e0000 */
[----:B------:R-:W-:Y:S01]  /*e9a0*/  SHFL.IDX PT, R14, R5, 0x2, 0x181f ;  /* 0x00581f00050e7f89 */ /* 0x000fe200000e0000 */
[----:B----4-:R-:W-:-:S03]  /*e9b0*/  IADD3 R3, R8, 0x40, RZ ;  /* 0x0000004008037810 */ /* 0x010fc60007ffe0ff */
[----:B------:R-:W-:Y:S01]  /*e9c0*/  SHFL.IDX PT, R15, R5, 0x3, 0x181f ;  /* 0x00781f00050f7f89 */ /* 0x000fe200000e0000 */
[----:B------:R-:W-:Y:S02]  /*e9d0*/  IADD3 R8, R8, 0x48, RZ ;  /* 0x0000004808087810 */ /* 0x000fe40007ffe0ff */
[-C--:B------:R-:W-:Y:S01]  /*e9e0*/  ISETP.GE.OR P2, PT, R3, R2.reuse, P1 ;  /* 0x000000020300720c */ /* 0x080fe20000f46670 */
[----:B------:R-:W-:Y:S01]  /*e9f0*/  IMAD R3, R22, 0x80, R19 ;  /* 0x0000008016037824 */ /* 0x000fe200078e0213 */
[-C--:B------:R-:W-:Y:S01]  /*ea00*/  ISETP.GE.OR P1, PT, R8, R2.reuse, P1 ;  /* 0x000000020800720c */ /* 0x080fe20000f26670 */
[----:B------:R-:W-:Y:S03]  /*ea10*/  SHFL.IDX PT, R44, R4, 0x3, 0x181f ;  /* 0x00781f00042c7f89 */ /* 0x000fe600000e0000 */
[C---:B------:R-:W-:Y:S01]  /*ea20*/  IADD3 R7, R3.reuse, 0x10, RZ ;  /* 0x0000001003077810 */ /* 0x040fe20007ffe0ff */
[----:B------:R-:W-:Y:S01]  /*ea30*/  SHFL.IDX PT, R8, R5, 0x1, 0x181f ;  /* 0x00381f0005087f89 */ /* 0x000fe200000e0000 */
[----:B------:R-:W-:-:S02]  /*ea40*/  ISETP.GE.OR P3, PT, R3, R2, P6 ;  /* 0x000000020300720c */ /* 0x000fc40003766670 */
[C---:B------:R-:W-:Y:S01]  /*ea50*/  IADD3 R32, R3.reuse, 0x40, RZ ;  /* 0x0000004003207810 */ /* 0x040fe20007ffe0ff */
[----:B------:R-:W-:Y:S01]  /*ea60*/  SHFL.IDX PT, R49, R5, 0x4, 0x181f ;  /* 0x00981f0005317f89 */ /* 0x000fe200000e0000 */
[C---:B------:R-:W-:Y:S02]  /*ea70*/  IADD3 R45, R3.reuse, 0x50, RZ ;  /* 0x00000050032d7810 */ /* 0x040fe40007ffe0ff */
[----:B------:R-:W-:Y:S01]  /*ea80*/  IADD3 R54, R3, 0x60, RZ ;  /* 0x0000006003367810 */ /* 0x000fe20007ffe0ff */
[----:B---3--:R-:W-:Y:S01]  /*ea90*/  @!P2 ST.E [R12.64], R38 ;  /* 0x000000260c00a985 */ /* 0x008fe2000c10190c */
[----:B------:R-:W-:-:S03]  /*eaa0*/  ISETP.GE.OR P2, PT, R7, R2, P6 ;  /* 0x000000020700720c */ /* 0x000fc60003746670 */
[----:B------:R-:W1:Y:S04]  /*eab0*/  SHFL.IDX PT, R12, R5, RZ, 0x181f ;  /* 0x00181fff050c7589 */ /* 0x000e6800000e0000 */
[----:B------:R2:W-:Y:S04]  /*eac0*/  @!P1 ST.E [R10.64], R39 ;  /* 0x000000270a009985 */ /* 0x0005e8000c10190c */
[----:B------:R-:W-:Y:S04]  /*ead0*/  LDS.128 R24, [R6+0x80] ;  /* 0x0000800006187984 */ /* 0x000fe80000000c00 */
[----:B------:R-:W3:Y:S04]  /*eae0*/  SHFL.IDX PT, R11, R4, 0x1, 0x181f ;  /* 0x00381f00040b7f89 */ /* 0x000ee800000e0000 */
[----:B------:R-:W4:Y:S04]  /*eaf0*/  SHFL.IDX PT, R7, R4, 0x2, 0x181f ;  /* 0x00581f0004077f89 */ /* 0x000f2800000e0000 */
[----:B------:R-:W4:Y:S04]  /*eb00*/  LDS.128 R20, [R6+0x880] ;  /* 0x0008800006147984 */ /* 0x000f280000000c00 */
[----:B------:R-:W4:Y:S01]  /*eb10*/  LDS.128 R16, [R6+0x1080] ;  /* 0x0010800006107984 */ /* 0x000f220000000c00 */
[----:B-1----:R-:W-:-:S03]  /*eb20*/  @!P3 LEA R12, P5, R0, R12, 0x1 ;  /* 0x0000000c000cb211 */ /* 0x002fc600078a08ff */
[----:B------:R-:W1:Y:S01]  /*eb30*/  LDS.128 R28, [R6+0x1880] ;  /* 0x00188000061c7984 */ /* 0x000e620000000c00 */
[----:B------:R-:W-:Y:S02]  /*eb40*/  @!P3 LEA.HI.X R13, R0, R9, R53, 0x1, P5 ;  /* 0x00000009000db211 */ /* 0x000fe400028f0c35 */
[C---:B--2---:R-:W-:Y:S01]  /*eb50*/  IADD3 R10, R3.reuse, 0x20, RZ ;  /* 0x00000020030a7810 */ /* 0x044fe20007ffe0ff */
[----:B------:R-:W-:Y:S01]  /*eb60*/  LDS.128 R36, [R6+0x2880] ;  /* 0x0028800006247984 */ /* 0x000fe20000000c00 */
[-C--:B------:R-:W-:Y:S02]  /*eb70*/  ISETP.GE.OR P5, PT, R32, R2.reuse, P6 ;  /* 0x000000022000720c */ /* 0x080fe400037a6670 */
[-C--:B------:R-:W-:Y:S01]  /*eb80*/  ISETP.GE.OR P1, PT, R10, R2.reuse, P6 ;  /* 0x000000020a00720c */ /* 0x080fe20003726670 */
[----:B------:R-:W-:Y:S01]  /*eb90*/  LDS.128 R32, [R6+0x2080] ;  /* 0x0020800006207984 */ /* 0x000fe20000000c00 */
[C---:B------:R-:W-:Y:S02]  /*eba0*/  IADD3 R10, R3.reuse, 0x30, RZ ;  /* 0x00000030030a7810 */ /* 0x040fe40007ffe0ff */
[----:B------:R-:W-:Y:S01]  /*ebb0*/  IADD3 R3, R3, 0x70, RZ ;  /* 0x0000007003037810 */ /* 0x000fe20007ffe0ff */
[----:B------:R-:W-:Y:S01]  /*ebc0*/  LDS.128 R40, [R6+0x3080] ;  /* 0x0030800006287984 */ /* 0x000fe20000000c00 */
[----:B------:R-:W-:-:S02]  /*ebd0*/  ISETP.GE.OR P0, PT, R10, R2, P6 ;  /* 0x000000020a00720c */ /* 0x000fc40003706670 */
[C---:B------:R-:W-:Y:S01]  /*ebe0*/  @!P2 LEA R10, P4, R0.reuse, R8, 0x1 ;  /* 0x00000008000aa211 */ /* 0x040fe200078808ff */
[----:B------:R-:W-:Y:S03]  /*ebf0*/  SHFL.IDX PT, R48, R5, 0x5, 0x181f ;  /* 0x00b81f0005307f89 */ /* 0x000fe600000e0000 */
[C---:B---3--:R-:W-:Y:S01]  /*ec00*/  @!P2 LEA.HI.X R11, R0.reuse, R11, R53, 0x1, P4 ;  /* 0x0000000b000ba211 */ /* 0x048fe200020f0c35 */
[----:B------:R-:W2:Y:S01]  /*ec10*/  SHFL.IDX PT, R50, R5, 0x6, 0x181f ;  /* 0x00d81f0005327f89 */ /* 0x000ea200000e0000 */
[----:B------:R-:W-:-:S03]  /*ec20*/  @!P1 LEA R8, P4, R0, R14, 0x1 ;  /* 0x0000000e00089211 */ /* 0x000fc600078808ff */
[----:B------:R-:W-:Y:S01]  /*ec30*/  SHFL.IDX PT, R52, R4, 0x4, 0x181f ;  /* 0x00981f0004347f89 */ /* 0x000fe200000e0000 */
[C-C-:B----4-:R-:W-:Y:S02]  /*ec40*/  @!P1 LEA.HI.X R9, R0.reuse, R7, R53.reuse, 0x1, P4 ;  /* 0x0000000700099211 */ /* 0x150fe400020f0c35 */
[C---:B------:R-:W-:Y:S01]  /*ec50*/  @!P0 LEA R14, P4, R0.reuse, R15, 0x1 ;  /* 0x0000000f000e8211 */ /* 0x040fe200078808ff */
[----:B------:R-:W-:Y:S03]  /*ec60*/  SHFL.IDX PT, R51, R4, 0x5, 0x181f ;  /* 0x00b81f0004337f89 */ /* 0x000fe600000e0000 */
[----:B------:R-:W-:Y:S01]  /*ec70*/  @!P0 LEA.HI.X R15, R0, R44, R53, 0x1, P4 ;  /* 0x0000002c000f8211 */ /* 0x000fe200020f0c35 */
[----:B------:R-:W3:Y:S01]  /*ec80*/  SHFL.IDX PT, R7, R4, 0x6, 0x181f ;  /* 0x00d81f0004077f89 */ /* 0x000ee200000e0000 */
[----:B------:R-:W-:-:S03]  /*ec90*/  ISETP.GE.OR P4, PT, R45, R2, P6 ;  /* 0x000000022d00720c */ /* 0x000fc60003786670 */
[----:B------:R2:W4:Y:S04]  /*eca0*/  LDS.128 R44, [R6+0x3880] ;  /* 0x00388000062c7984 */ /* 0x0005280000000c00 */
[----:B------:R-:W-:Y:S01]  /*ecb0*/  @!P3 ST.E.128 [R12.64], R24 ;  /* 0x000000180c00b985 */ /* 0x000fe2000c101d0c */
[-C--:B------:R-:W-:Y:S02]  /*ecc0*/  ISETP.GE.OR P3, PT, R54, R2.reuse, P6 ;  /* 0x000000023600720c */ /* 0x080fe40003766670 */
[----:B------:R-:W-:Y:S01]  /*ecd0*/  ISETP.GE.OR P6, PT, R3, R2, P6 ;  /* 0x000000020300720c */ /* 0x000fe200037c6670 */
[----:B------:R4:W-:Y:S04]  /*ece0*/  @!P2 ST.E.128 [R10.64], R20 ;  /* 0x000000140a00a985 */ /* 0x0009e8000c101d0c */
[----:B------:R4:W-:Y:S04]  /*ecf0*/  @!P1 ST.E.128 [R8.64], R16 ;  /* 0x0000001008009985 */ /* 0x0009e8000c101d0c */
[----:B-1----:R1:W-:Y:S04]  /*ed00*/  @!P0 ST.E.128 [R14.64], R28 ;  /* 0x0000001c0e008985 */ /* 0x0023e8000c101d0c */
[----:B------:R-:W1:Y:S01]  /*ed10*/  SHFL.IDX PT, R5, R5, 0x7, 0x181f ;  /* 0x00f81f0005057f89 */ /* 0x000e6200000e0000 */
[----:B--2---:R-:W-:-:S03]  /*ed20*/  @!P3 LEA R6, P0, R0, R50, 0x1 ;  /* 0x000000320006b211 */ /* 0x004fc600078008ff */
[----:B------:R-:W2:Y:S01]  /*ed30*/  SHFL.IDX PT, R4, R4, 0x7, 0x181f ;  /* 0x00f81f0004047f89 */ /* 0x000ea200000e0000 */
[C-C-:B---3--:R-:W-:Y:S02]  /*ed40*/  @!P3 LEA.HI.X R7, R0.reuse, R7, R53.reuse, 0x1, P0 ;  /* 0x000000070007b211 */ /* 0x148fe400000f0c35 */
[C---:B----4-:R-:W-:Y:S02]  /*ed50*/  @!P5 LEA R10, P2, R0.reuse, R49, 0x1 ;  /* 0x00000031000ad211 */ /* 0x050fe400078408ff */
[C---:B------:R-:W-:Y:S02]  /*ed60*/  @!P4 LEA R8, P1, R0.reuse, R48, 0x1 ;  /* 0x000000300008c211 */ /* 0x040fe400078208ff */
[C-C-:B------:R-:W-:Y:S02]  /*ed70*/  @!P5 LEA.HI.X R11, R0.reuse, R52, R53.reuse, 0x1, P2 ;  /* 0x00000034000bd211 */ /* 0x140fe400010f0c35 */
[----:B------:R-:W-:-:S03]  /*ed80*/  @!P4 LEA.HI.X R9, R0, R51, R53, 0x1, P1 ;  /* 0x000000330009c211 */ /* 0x000fc600008f0c35 */
[----:B------:R3:W-:Y:S04]  /*ed90*/  @!P5 ST.E.128 [R10.64], R32 ;  /* 0x000000200a00d985 */ /* 0x0007e8000c101d0c */
[----:B------:R3:W-:Y:S04]  /*eda0*/  @!P4 ST.E.128 [R8.64], R36 ;  /* 0x000000240800c985 */ /* 0x0007e8000c101d0c */
[----:B------:R3:W-:Y:S01]  /*edb0*/  @!P3 ST.E.128 [R6.64], R40 ;  /* 0x000000280600b985 */ /* 0x0007e2000c101d0c */
[----:B------:R-:W-:Y:S05]  /*edc0*/  @P6 EXIT ;  /* 0x000000000000694d */ /* 0x000fea0003800000 */
[----:B-12---:R-:W-:-:S04]  /*edd0*/  LEA R2, P0, R0, R5, 0x1 ;  /* 0x0000000500027211 */ /* 0x006fc800078008ff */
[----:B------:R-:W-:-:S05]  /*ede0*/  LEA.HI.X R3, R0, R4, R53, 0x1, P0 ;  /* 0x0000000400037211 */ /* 0x000fca00000f0c35 */
[----:B------:R-:W-:Y:S01]  /*edf0*/  ST.E.128 [R2.64], R44 ;  /* 0x0000002c02007985 */ /* 0x000fe2000c101d0c */
[----:B------:R-:W-:Y:S05]  /*ee00*/  EXIT ;  /* 0x000000000000794d */ /* 0x000fea0003800000 */
.L_x_38:
[----:B------:R-:W-:Y:S02]  /*ee10*/  ULDC.64 UR4, c[0x0][0x500] ;  /* 0x0001400000047ab9 */ /* 0x000fe40000000a00 */
[----:B------:R-:W-:Y:S02]  /*ee20*/  UISETP.NE.U32.AND UP1, UPT, URZ, UR4, UPT ;  /* 0x000000043f00728c */ /* 0x000fe4000bf25070 */
[----:B------:R-:W-:Y:S02]  /*ee30*/  UMOV UR6, 0x4 ;  /* 0x0000000400067882 */ /* 0x000fe40000000000 */
[----:B------:R-:W-:-:S03]  /*ee40*/  UISETP.NE.AND.EX UP1, UPT, URZ, UR5, UPT, UP1 ;  /* 0x000000053f00728c */ /* 0x000fc6000bf25310 */
[----:B------:R-:W-:Y:S02]  /*ee50*/  ULDC.64 UR4, c[0x0][0x500] ;  /* 0x0001400000047ab9 */ /* 0x000fe40000000a00 */
[----:B------:R-:W-:Y:S01]  /*ee60*/  UIMAD.WIDE UR4, UR11, UR6, UR4 ;  /* 0x000000060b0472a5 */ /* 0x000fe2000f8e0204 */
[----:B------:R-:W-:-:S05]  /*ee70*/  PLOP3.LUT P1, PT, PT, PT, UP1, 0x80, 0x0 ;  /* 0x000000000000781c */ /* 0x000fca0003f2f018 */
[----:B------:R-:W-:Y:S01]  /*ee80*/  IMAD.U32 R4, RZ, RZ, UR4 ;  /* 0x00000004ff047e24 */ /* 0x000fe2000f8e00ff */
[----:B------:R-:W-:Y:S01]  /*ee90*/  MOV R5, UR5 ;  /* 0x0000000500057c02 */ /* 0x000fe20008000f00 */
[----:B------:R-:W-:-:S06]  /*eea0*/  ULDC.64 UR4, c[0x0][0x508] ;  /* 0x0001420000047ab9 */ /* 0x000fcc0000000a00 */
[----:B------:R-:W2:Y:S01]  /*eeb0*/  @P1 LDG.E R0, [R4.64] ;  /* 0x0000000c04001981 */ /* 0x000ea2000c1e1900 */
[----:B------:R-:W-:Y:S01]  /*eec0*/  UISETP.NE.U32.AND UP0, UPT, URZ, UR4, UPT ;  /* 0x000000043f00728c */ /* 0x000fe2000bf05070 */
[----:B------:R-:W-:-:S03]  /*eed0*/  IMAD.MOV.U32 R9, RZ, RZ, c[0x0][0x388] ;  /* 0x0000e200ff097624 */ /* 0x000fc600078e00ff */
[----:B------:R-:W-:-:S03]  /*eee0*/  UISETP.NE.AND.EX UP0, UPT, URZ, UR5, UPT, UP0 ;  /* 0x000000053f00728c */ /* 0x000fc6000bf05300 */
[----:B------:R-:W-:-:S03]  /*eef0*/  ULDC.64 UR4, c[0x0][0x508] ;  /* 0x0001420000047ab9 */ /* 0x000fc60000000a00 */
[----:B------:R-:W-:-:S05]  /*ef00*/  PLOP3.LUT P0, PT, PT, PT, UP0, 0x80, 0x0 ;  /* 0x000000000000781c */ /* 0x000fca0003f0f008 */
[----:B------:R-:W-:-:S06]  /*ef10*/  @UP0 UIMAD.WIDE UR4, UR11, UR6, UR4 ;  /* 0x000000060b0402a5 */ /* 0x000fcc000f8e0204 */
[----:B------:R-:W-:Y:S01]  /*ef20*/  MOV R2, UR4 ;  /* 0x0000000400027c02 */ /* 0x000fe20008000f00 */
[----:B------:R-:W-:-:S05]  /*ef30*/  IMAD.U32 R3, RZ, RZ, UR5 ;  /* 0x00000005ff037e24 */ /* 0x000fca000f8e00ff */
        /* <DEDUP_REMOVED lines=12> */
.L_x_40:
[----:B-1----:R-:W1:Y:S01]  /*f000*/  S2R R7, SR_TID.X ;  /* 0x0000000000077919 */ /* 0x002e620000002100 */
[----:B------:R-:W-:Y:S01]  /*f010*/  USHF.R.S32.HI UR6, URZ, 0x1f, UR11 ;  /* 0x0000001f3f067899 */ /* 0x000fe2000801140b */
[----:B------:R-:W-:Y:S01]  /*f020*/  BSSY B0, `(.L_x_41) ;  /* 0x0000029000007945 */ /* 0x000fe20003800000 */
[----:B------:R-:W-:-:S02]  /*f030*/  USEL UR11, UR11, URZ, !UP1 ;  /* 0x0000003f0b0b7287 */ /* 0x000fc4000c800000 */
[----:B------:R-:W-:Y:S01]  /*f040*/  USEL UR6, UR6, URZ, !UP1 ;  /* 0x0000003f06067287 */ /* 0x000fe2000c800000 */
[----:B-1----:R-:W-:-:S13]  /*f050*/  ISETP.GE.AND P0, PT, R7, 0x80, PT ;  /* 0x000000800700780c */ /* 0x002fda0003f06270 */
[----:B------:R-:W-:Y:S05]  /*f060*/  @P0 BRA `(.L_x_42) ;  /* 0x0000024000000947 */ /* 0x000fea0003800000 */
[----:B------:R-:W1:Y:S01]  /*f070*/  S2R R3, SR_CTAID.X ;  /* 0x0000000000037919 */ /* 0x000e620000002500 */
[----:B-----5:R-:W-:Y:S01]  /*f080*/  IMAD R0, R9, c[0x0][0x4e8], RZ ;  /* 0x00013a0009007a24 */ /* 0x020fe200078e02ff */
[----:B-1----:R-:W-:-:S04]  /*f090*/  LEA R3, R3, R7, 0x7 ;  /* 0x0000000703037211 */ /* 0x002fc800078e38ff */
[----:B------:R-:W-:-:S13]  /*f0a0*/  ISETP.GE.AND P0, PT, R3, R0, PT ;  /* 0x000000000300720c */ /* 0x000fda0003f06270 */
[----:B------:R-:W-:Y:S05]  /*f0b0*/  @P0 BRA `(.L_x_42) ;  /* 0x000001f000000947 */ /* 0x000fea0003800000 */
[----:B------:R-:W-:Y:S01]  /*f0c0*/  IMAD.MOV.U32 R0, RZ, RZ, c[0x0][0x4e8] ;  /* 0x00013a00ff007624 */ /* 0x000fe200078e00ff */
[----:B------:R-:W-:Y:S02]  /*f0d0*/  ULDC.64 UR4, c[0x0][0x490] ;  /* 0x0001240000047ab9 */ /* 0x000fe40000000a00 */
[----:B------:R-:W-:Y:S02]  /*f0e0*/  UIMAD UR7, UR8, UR4, URZ ;  /* 0x00000004080772a4 */ /* 0x000fe4000f8e023f */
[----:B------:R-:W-:Y:S01]  /*f0f0*/  ISETP.NE.AND P0, PT, R0, 0x1, PT ;  /* 0x000000010000780c */ /* 0x000fe20003f05270 */
[----:B------:R-:W-:Y:S01]  /*f100*/  UMOV UR16, UR14 ;  /* 0x0000000e00107c82 */ /* 0x000fe20008000000 */
[----:B------:R-:W-:Y:S01]  /*f110*/  IMAD.MOV.U32 R0, RZ, RZ, R3 ;  /* 0x000000ffff007224 */ /* 0x000fe200078e0003 */
[----:B------:R-:W-:Y:S02]  /*f120*/  UMOV UR17, UR15 ;  /* 0x0000000f00117c82 */ /* 0x000fe40008000000 */
[----:B------:R-:W-:-:S02]  /*f130*/  UIMAD.WIDE.U32 UR16, UR9, UR4, UR16 ;  /* 0x00000004091072a5 */ /* 0x000fc4000f8e0010 */
[----:B------:R-:W-:-:S03]  /*f140*/  UIMAD UR7, UR9, UR5, UR7 ;  /* 0x00000005090772a4 */ /* 0x000fc6000f8e0207 */
[----:B------:R-:W-:Y:S02]  /*f150*/  ULDC.64 UR4, c[0x0][0x498] ;  /* 0x0001260000047ab9 */ /* 0x000fe40000000a00 */
[----:B------:R-:W-:Y:S01]  /*f160*/  UIADD3 UR17, UR7, UR17, URZ ;  /* 0x0000001107117290 */ /* 0x000fe2000fffe03f */
[----:B------:R-:W-:Y:S01]  /*f170*/  @P0 IMAD.HI.U32 R2, R3, c[0x0][0x4ec], RZ ;  /* 0x00013b0003020a27 */ /* 0x000fe200078e00ff */
[----:B------:R-:W-:Y:S02]  /*f180*/  UIMAD UR7, UR6, UR4, URZ ;  /* 0x00000004060772a4 */ /* 0x000fe4000f8e023f */
[----:B------:R-:W-:Y:S02]  /*f190*/  UIMAD.WIDE.U32 UR16, UR11, UR4, UR16 ;  /* 0x000000040b1072a5 */ /* 0x000fe4000f8e0010 */
[----:B------:R-:W-:Y:S01]  /*f1a0*/  @P0 SHF.R.U32.HI R0, RZ, c[0x0][0x4f0], R2 ;  /* 0x00013c00ff000a19 */ /* 0x000fe20000011602 */
[----:B------:R-:W-:-:S03]  /*f1b0*/  UIMAD UR5, UR11, UR5, UR7 ;  /* 0x000000050b0572a4 */ /* 0x000fc6000f8e0207 */
[----:B------:R-:W-:-:S03]  /*f1c0*/  IADD3 R2, -R0, RZ, RZ ;  /* 0x000000ff00027210 */ /* 0x000fc60007ffe1ff */
[----:B------:R-:W-:Y:S02]  /*f1d0*/  IMAD.U32 R5, RZ, RZ, UR5 ;  /* 0x00000005ff057e24 */ /* 0x000fe4000f8e00ff */
[----:B------:R-:W-:Y:S01]  /*f1e0*/  IMAD R4, R2, c[0x0][0x4e8], R3 ;  /* 0x00013a0002047a24 */ /* 0x000fe200078e0203 */
[----:B------:R-:W-:Y:S02]  /*f1f0*/  SHF.R.S32.HI R3, RZ, 0x1f, R0 ;  /* 0x0000001fff037819 */ /* 0x000fe40000011400 */
[----:B------:R-:W-:Y:S02]  /*f200*/  IADD3 R2, P0, R0, UR16, RZ ;  /* 0x0000001000027c10 */ /* 0x000fe4000ff1e0ff */
[----:B------:R-:W-:Y:S02]  /*f210*/  SHF.R.S32.HI R0, RZ, 0x1f, R4 ;  /* 0x0000001fff007819 */ /* 0x000fe40000011404 */
[----:B------:R-:W-:-:S03]  /*f220*/  IADD3.X R3, R3, UR17, R5, P0, !PT ;  /* 0x0000001103037c10 */ /* 0x000fc600087fe405 */
[----:B------:R-:W-:Y:S02]  /*f230*/  IMAD R0, R0, c[0x0][0x488], RZ ;  /* 0x0001220000007a24 */ /* 0x000fe400078e02ff */
[----:B------:R-:W-:-:S04]  /*f240*/  IMAD.WIDE.U32 R2, R4, c[0x0][0x488], R2 ;  /* 0x0001220004027a25 */ /* 0x000fc800078e0002 */
[----:B------:R-:W-:Y:S01]  /*f250*/  IMAD R0, R4, c[0x0][0x48c], R0 ;  /* 0x0001230004007a24 */ /* 0x000fe200078e0200 */
[----:B------:R-:W-:-:S04]  /*f260*/  LEA R4, P0, R2, c[0x0][0x450], 0x2 ;  /* 0x0001140002047a11 */ /* 0x000fc800078010ff */
[----:B------:R-:W-:-:S04]  /*f270*/  IADD3 R0, R3, R0, RZ ;  /* 0x0000000003007210 */ /* 0x000fc80007ffe0ff */
[----:B------:R-:W-:Y:S01]  /*f280*/  LEA.HI.X R5, R2, c[0x0][0x454], R0, 0x2, P0 ;  /* 0x0001150002057a11 */ /* 0x000fe200000f1400 */
[----:B------:R-:W-:-:S05]  /*f290*/  IMAD.MOV.U32 R0, RZ, RZ, -0x800000 ;  /* 0xff800000ff007424 */ /* 0x000fca00078e00ff */
[----:B------:R1:W-:Y:S02]  /*f2a0*/  STG.E [R4.64], R0 ;  /* 0x0000000004007986 */ /* 0x0003e4000c10190c */
.L_x_42:
[----:B------:R-:W-:Y:S05]  /*f2b0*/  BSYNC B0 ;  /* 0x0000000000007941 */ /* 0x000fea0003800000 */
.L_x_41:
[----:B------:R-:W2:Y:S01]  /*f2c0*/  S2R R10, SR_CTAID.X ;  /* 0x00000000000a7919 */ /* 0x000ea20000002500 */
[----:B-1----:R-:W-:Y:S01]  /*f2d0*/  SHF.R.S32.HI R0, RZ, 0x1f, R7 ;  /* 0x0000001fff007819 */ /* 0x002fe20000011407 */
[----:B------:R-:W-:Y:S01]  /*f2e0*/  IMAD.MOV.U32 R3, RZ, RZ, c[0x0][0x4e8] ;  /* 0x00013a00ff037624 */ /* 0x000fe200078e00ff */
[----:B------:R-:W-:Y:S01]  /*f2f0*/  ULDC.64 UR4, c[0x0][0x3a0] ;  /* 0x0000e80000047ab9 */ /* 0x000fe20000000a00 */
[----:B-----5:R-:W-:Y:S01]  /*f300*/  IMAD R18, R9, c[0x0][0x4e8], RZ ;  /* 0x00013a0009127a24 */ /* 0x020fe200078e02ff */
[----:B------:R-:W-:Y:S01]  /*f310*/  LEA.HI R0, R0, R7, RZ, 0x3 ;  /* 0x0000000700007211 */ /* 0x000fe200078f18ff */
[----:B------:R-:W-:Y:S01]  /*f320*/  UIMAD UR7, UR15, UR4, URZ ;  /* 0x000000040f0772a4 */ /* 0x000fe2000f8e023f */
[----:B------:R-:W-:Y:S01]  /*f330*/  ISETP.NE.AND P0, PT, R3, 0x1, PT ;  /* 0x000000010300780c */ /* 0x000fe20003f05270 */
[----:B------:R-:W-:Y:S01]  /*f340*/  UIMAD.WIDE.U32 UR16, UR14, UR4, URZ ;  /* 0x000000040e1072a5 */ /* 0x000fe2000f8e003f */
[----:B------:R-:W-:Y:S01]  /*f350*/  LOP3.LUT R2, R0, 0xfffffff8, RZ, 0xc0, !PT ;  /* 0xfffffff800027812 */ /* 0x000fe200078ec0ff */
[----:B------:R-:W-:Y:S01]  /*f360*/  UIMAD UR7, UR14, UR5, UR7 ;  /* 0x000000050e0772a4 */ /* 0x000fe2000f8e0207 */
[----:B------:R-:W-:-:S02]  /*f370*/  SHF.R.S32.HI R8, RZ, 0x3, R0 ;  /* 0x00000003ff087819 */ /* 0x000fc40000011400 */
[----:B------:R-:W-:Y:S01]  /*f380*/  ULDC.64 UR4, c[0x0][0x3e8] ;  /* 0x0000fa0000047ab9 */ /* 0x000fe20000000a00 */
[----:B------:R-:W-:Y:S01]  /*f390*/  IMAD.IADD R7, R7, 0x1, -R2 ;  /* 0x0000000107077824 */ /* 0x000fe200078e0a02 */
[----:B------:R-:W-:Y:S02]  /*f3a0*/  UIADD3 UR17, UR17, UR7, URZ ;  /* 0x0000000711117290 */ /* 0x000fe4000fffe03f */
[----:B------:R-:W-:Y:S01]  /*f3b0*/  UIMAD UR7, UR8, UR4, URZ ;  /* 0x00000004080772a4 */ /* 0x000fe2000f8e023f */
[----:B------:R-:W-:Y:S01]  /*f3c0*/  IMAD R0, R7, 0x10, R8 ;  /* 0x0000001007007824 */ /* 0x000fe200078e0208 */
[----:B------:R-:W-:Y:S02]  /*f3d0*/  UIMAD.WIDE.U32 UR16, UR9, UR4, UR16 ;  /* 0x00000004091072a5 */ /* 0x000fe4000f8e0010 */
[----:B------:R-:W-:Y:S01]  /*f3e0*/  UIMAD UR7, UR9, UR5, UR7 ;  /* 0x00000005090772a4 */ /* 0x000fe2000f8e0207 */
[----:B--2---:R-:W-:Y:S02]  /*f3f0*/  IMAD R0, R10, 0x80, R0 ;  /* 0x000000800a007824 */ /* 0x004fe400078e0200 */
[----:B------:R-:W-:-:S02]  /*f400*/  ULDC.64 UR4, c[0x0][0x3f0] ;  /* 0x0000fc0000047ab9 */ /* 0x000fc40000000a00 */
[----:B------:R-:W-:Y:S01]  /*f410*/  UIMAD UR10, UR6, UR4, URZ ;  /* 0x00000004060a72a4 */ /* 0x000fe2000f8e023f */
[----:B------:R-:W-:Y:S01]  /*f420*/  @P0 IMAD.HI.U32 R2, R0, c[0x0][0x4ec], RZ ;  /* 0x00013b0000020a27 */ /* 0x000fe200078e00ff */
[----:B------:R-:W-:Y:S02]  /*f430*/  UIADD3 UR17, UR7, UR17, URZ ;  /* 0x0000001107117290 */ /* 0x000fe4000fffe03f */
[----:B------:R-:W-:Y:S01]  /*f440*/  UIMAD UR5, UR11, UR5, UR10 ;  /* 0x000000050b0572a4 */ /* 0x000fe2000f8e020a */
[----:B------:R-:W-:Y:S01]  /*f450*/  IMAD.MOV.U32 R4, RZ, RZ, R0 ;  /* 0x000000ffff047224 */ /* 0x000fe200078e0000 */
[----:B------:R-:W-:Y:S01]  /*f460*/  @P0 SHF.R.U32.HI R4, RZ, c[0x0][0x4f0], R2 ;  /* 0x00013c00ff040a19 */ /* 0x000fe20000011602 */
[----:B------:R-:W-:-:S03]  /*f470*/  UIMAD.WIDE.U32 UR16, UR11, UR4, UR16 ;  /* 0x000000040b1072a5 */ /* 0x000fc6000f8e0010 */
[--C-:B------:R-:W-:Y:S01]  /*f480*/  SHF.R.S32.HI R3, RZ, 0x1f, R4.reuse ;  /* 0x0000001fff037819 */ /* 0x100fe20000011404 */
[----:B------:R-:W-:Y:S01]  /*f490*/  IMAD.MOV R2, RZ, RZ, -R4 ;  /* 0x000000ffff027224 */ /* 0x000fe200078e0a04 */
[----:B------:R-:W-:-:S03]  /*f4a0*/  UIADD3 UR5, UR17, UR5, URZ ;  /* 0x0000000511057290 */ /* 0x000fc6000fffe03f */
[----:B------:R-:W-:Y:S02]  /*f4b0*/  IMAD R5, R2, c[0x0][0x4e8], R0 ;  /* 0x00013a0002057a24 */ /* 0x000fe400078e0200 */
[----:B------:R-:W-:Y:S02]  /*f4c0*/  IMAD R0, R3, c[0x0][0x3e0], RZ ;  /* 0x0000f80003007a24 */ /* 0x000fe400078e02ff */
[----:B------:R-:W-:Y:S02]  /*f4d0*/  IMAD.U32 R3, RZ, RZ, UR17 ;  /* 0x00000011ff037e24 */ /* 0x000fe4000f8e00ff */
[----:B------:R-:W-:Y:S02]  /*f4e0*/  IMAD.U32 R2, RZ, RZ, UR16 ;  /* 0x00000010ff027e24 */ /* 0x000fe4000f8e00ff */
[----:B------:R-:W-:Y:S02]  /*f4f0*/  IMAD.U32 R3, RZ, RZ, UR5 ;  /* 0x00000005ff037e24 */ /* 0x000fe4000f8e00ff */
[C---:B------:R-:W-:Y:S01]  /*f500*/  IMAD R6, R4.reuse, c[0x0][0x3e4], R0 ;  /* 0x0000f90004067a24 */ /* 0x040fe200078e0200 */
[----:B------:R-:W-:Y:S01]  /*f510*/  SHF.R.S32.HI R0, RZ, 0x1f, R5 ;  /* 0x0000001fff007819 */ /* 0x000fe20000011405 */
[----:B------:R-:W-:-:S04]  /*f520*/  IMAD.WIDE.U32 R2, R4, c[0x0][0x3e0], R2 ;  /* 0x0000f80004027a25 */ /* 0x000fc800078e0002 */
[----:B------:R-:W-:Y:S02]  /*f530*/  IMAD R0, R0, c[0x0][0x3d8], RZ ;  /* 0x0000f60000007a24 */ /* 0x000fe400078e02ff */
[----:B------:R-:W-:Y:S02]  /*f540*/  IMAD.IADD R3, R3, 0x1, R6 ;  /* 0x0000000103037824 */ /* 0x000fe400078e0206 */
[C---:B------:R-:W-:Y:S02]  /*f550*/  IMAD R0, R5.reuse, c[0x0][0x3dc], R0 ;  /* 0x0000f70005007a24 */ /* 0x040fe400078e0200 */
[----:B------:R-:W-:-:S04]  /*f560*/  IMAD.WIDE.U32 R2, R5, c[0x0][0x3d8], R2 ;  /* 0x0000f60005027a25 */ /* 0x000fc800078e0002 */
[----:B------:R-:W-:Y:S01]  /*f570*/  IMAD.IADD R3, R3, 0x1, R0 ;  /* 0x0000000103037824 */ /* 0x000fe200078e0200 */
[----:B------:R-:W-:Y:S01]  /*f580*/  LEA R4, P0, R2, c[0x0][0x380], 0x1 ;  /* 0x0000e00002047a11 */ /* 0x000fe200078008ff */
[----:B------:R-:W-:-:S03]  /*f590*/  IMAD.SHL.U32 R0, R7, 0x8, RZ ;  /* 0x0000000807007824 */ /* 0x000fc600078e00ff */
[----:B------:R-:W-:Y:S01]  /*f5a0*/  LEA.HI.X R3, R2, c[0x0][0x384], R3, 0x1, P0 ;  /* 0x0000e10002037a11 */ /* 0x000fe200000f0c03 */
[----:B------:R-:W1:Y:S01]  /*f5b0*/  SHFL.IDX PT, R6, R4, RZ, 0x181f ;  /* 0x00181fff04067589 */ /* 0x000e6200000e0000 */
[----:B------:R-:W-:Y:S01]  /*f5c0*/  IMAD R2, R10, 0x80, R8 ;  /* 0x000000800a027824 */ /* 0x000fe200078e0208 */
[----:B------:R-:W-:Y:S02]  /*f5d0*/  ISETP.GE.AND P0, PT, R0, c[0x0][0x3c8], PT ;  /* 0x0000f20000007a0c */ /* 0x000fe40003f06270 */
[----:B------:R-:W2:Y:S01]  /*f5e0*/  SHFL.IDX PT, R7, R3, RZ, 0x181f ;  /* 0x00181fff03077589 */ /* 0x000ea200000e0000 */
[----:B------:R-:W-:Y:S02]  /*f5f0*/  SHF.R.S32.HI R19, RZ, 0x1f, R0 ;  /* 0x0000001fff137819 */ /* 0x000fe40000011400 */
[C---:B------:R-:W-:Y:S01]  /*f600*/  ISETP.GE.OR P2, PT, R2.reuse, R18, P0 ;  /* 0x000000120200720c */ /* 0x040fe20000746670 */
[----:B------:R-:W3:Y:S01]  /*f610*/  SHFL.IDX PT, R5, R4, 0x1, 0x181f ;  /* 0x00381f0004057f89 */ /* 0x000ee200000e0000 */
[----:B------:R-:W-:-:S02]  /*f620*/  IADD3 R8, R2, 0x10, RZ ;  /* 0x0000001002087810 */ /* 0x000fc40007ffe0ff */
[----:B------:R-:W-:Y:S01]  /*f630*/  IADD3 R14, R2, 0x20, RZ ;  /* 0x00000020020e7810 */ /* 0x000fe20007ffe0ff */
[----:B------:R-:W4:Y:S01]  /*f640*/  SHFL.IDX PT, R9, R3, 0x1, 0x181f ;  /* 0x00381f0003097f89 */ /* 0x000f2200000e0000 */
[-C--:B------:R-:W-:Y:S02]  /*f650*/  ISETP.GE.OR P4, PT, R8, R18.reuse, P0 ;  /* 0x000000120800720c */ /* 0x080fe40000786670 */
[C---:B------:R-:W-:Y:S01]  /*f660*/  IADD3 R10, R2.reuse, 0x40, RZ ;  /* 0x00000040020a7810 */ /* 0x040fe20007ffe0ff */
[----:B------:R-:W3:Y:S01]  /*f670*/  SHFL.IDX PT, R8, R4, 0x2, 0x181f ;  /* 0x00581f0004087f89 */ /* 0x000ee200000e0000 */
[----:B------:R-:W-:Y:S02]  /*f680*/  IADD3 R13, R2, 0x30, RZ ;  /* 0x00000030020d7810 */ /* 0x000fe40007ffe0ff */
[-C--:B------:R-:W-:Y:S01]  /*f690*/  ISETP.GE.OR P3, PT, R14, R18.reuse, P0 ;  /* 0x000000120e00720c */ /* 0x080fe20000766670 */
[----:B------:R-:W3:Y:S01]  /*f6a0*/  SHFL.IDX PT, R12, R3, 0x2, 0x181f ;  /* 0x00581f00030c7f89 */ /* 0x000ee200000e0000 */
[----:B------:R-:W-:-:S02]  /*f6b0*/  ISETP.GE.OR P6, PT, R10, R18, P0 ;  /* 0x000000120a00720c */ /* 0x000fc400007c6670 */
[C---:B-1----:R-:W-:Y:S01]  /*f6c0*/  @!P2 LEA R6, P1, R0.reuse, R6, 0x1 ;  /* 0x000000060006a211 */ /* 0x042fe200078208ff */
[----:B------:R-:W-:Y:S03]  /*f6d0*/  SHFL.IDX PT, R11, R4, 0x3, 0x181f ;  /* 0x00781f00040b7f89 */ /* 0x000fe600000e0000 */
[----:B--2---:R-:W-:Y:S01]  /*f6e0*/  @!P2 LEA.HI.X R7, R0, R7, R19, 0x1, P1 ;  /* 0x000000070007a211 */ /* 0x004fe200008f0c13 */
[----:B------:R-:W-:Y:S01]  /*f6f0*/  SHFL.IDX PT, R14, R3, 0x3, 0x181f ;  /* 0x00781f00030e7f89 */ /* 0x000fe200000e0000 */
[----:B------:R-:W-:-:S03]  /*f700*/  ISETP.GE.OR P1, PT, R13, R18, P0 ;  /* 0x000000120d00720c */ /* 0x000fc60000726670 */
[----:B------:R3:W-:Y:S04]  /*f710*/  @!P2 ST.E.128 [R6.64], RZ ;  /* 0x000000ff0600a985 */ /* 0x0007e8000c101d0c */
[----:B------:R-:W1:Y:S04]  /*f720*/  SHFL.IDX PT, R10, R4, 0x4, 0x181f ;  /* 0x00981f00040a7f89 */ /* 0x000e6800000e0000 */
[----:B------:R-:W-:Y:S04]  /*f730*/  SHFL.IDX PT, R13, R4, 0x5, 0x181f ;  /* 0x00b81f00040d7f89 */ /* 0x000fe800000e0000 */
[----:B------:R-:W2:Y:S04]  /*f740*/  SHFL.IDX PT, R17, R3, 0x4, 0x181f ;  /* 0x00981f0003117f89 */ /* 0x000ea800000e0000 */
[----:B------:R-:W1:Y:S04]  /*f750*/  SHFL.IDX PT, R16, R3, 0x5, 0x181f ;  /* 0x00b81f0003107f89 */ /* 0x000e6800000e0000 */
[----:B------:R-:W-:Y:S04]  /*f760*/  SHFL.IDX PT, R15, R3, 0x6, 0x181f ;  /* 0x00d81f00030f7f89 */ /* 0x000fe800000e0000 */
[----:B------:R-:W-:Y:S01]  /*f770*/  SHFL.IDX PT, R3, R3, 0x7, 0x181f ;  /* 0x00f81f0003037f89 */ /* 0x000fe200000e0000 */
[----:B---3--:R-:W-:-:S02]  /*f780*/  @!P4 LEA R6, P2, R0, R5, 0x1 ;  /* 0x000000050006c211 */ /* 0x008fc400078408ff */
[----:B------:R-:W-:Y:S01]  /*f790*/  IADD3 R7, R2, 0x50, RZ ;  /* 0x0000005002077810 */ /* 0x000fe20007ffe0ff */
[----:B------:R-:W3:Y:S03]  /*f7a0*/  SHFL.IDX PT, R5, R4, 0x6, 0x181f ;  /* 0x00d81f0004057f89 */ /* 0x000ee600000e0000 */
[----:B------:R-:W-:Y:S01]  /*f7b0*/  ISETP.GE.OR P5, PT, R7, R18, P0 ;  /* 0x000000120700720c */ /* 0x000fe200007a6670 */
[----:B------:R-:W2:Y:S01]  /*f7c0*/  SHFL.IDX PT, R4, R4, 0x7, 0x181f ;  /* 0x00f81f0004047f89 */ /* 0x000ea200000e0000 */
[----:B----4-:R-:W-:Y:S02]  /*f7d0*/  @!P4 LEA.HI.X R7, R0, R9, R19, 0x1, P2 ;  /* 0x000000090007c211 */ /* 0x010fe400010f0c13 */
[----:B------:R-:W-:Y:S02]  /*f7e0*/  IADD3 R9, R2, 0x60, RZ ;  /* 0x0000006002097810 */ /* 0x000fe40007ffe0ff */
[----:B------:R-:W-:Y:S01]  /*f7f0*/  @!P3 LEA R8, P2, R0, R8, 0x1 ;  /* 0x000000080008b211 */ /* 0x000fe200078408ff */
[----:B------:R4:W-:Y:S01]  /*f800*/  @!P4 ST.E.128 [R6.64], RZ ;  /* 0x000000ff0600c985 */ /* 0x0009e2000c101d0c */
[----:B------:R-:W-:-:S02]  /*f810*/  ISETP.GE.OR P4, PT, R9, R18, P0 ;  /* 0x000000120900720c */ /* 0x000fc40000786670 */
[----:B------:R-:W-:Y:S02]  /*f820*/  @!P3 LEA.HI.X R9, R0, R12, R19, 0x1, P2 ;  /* 0x0000000c0009b211 */ /* 0x000fe400010f0c13 */
[----:B------:R-:W-:-:S03]  /*f830*/  IADD3 R2, R2, 0x70, RZ ;  /* 0x0000007002027810 */ /* 0x000fc60007ffe0ff */
[----:B------:R3:W-:Y:S01]  /*f840*/  @!P3 ST.E.128 [R8.64], RZ ;  /* 0x000000ff0800b985 */ /* 0x0007e2000c101d0c */
[----:B------:R-:W-:Y:S02]  /*f850*/  ISETP.GE.OR P0, PT, R2, R18, P0 ;  /* 0x000000120200720c */ /* 0x000fe40000706670 */
[C---:B-1----:R-:W-:Y:S02]  /*f860*/  @!P6 LEA R10, P3, R0.reuse, R10, 0x1 ;  /* 0x0000000a000ae211 */ /* 0x042fe400078608ff */
[C---:B----4-:R-:W-:Y:S02]  /*f870*/  @!P1 LEA R6, P2, R0.reuse, R11, 0x1 ;  /* 0x0000000b00069211 */ /* 0x050fe400078408ff */
[C-C-:B--2---:R-:W-:Y:S02]  /*f880*/  @!P6 LEA.HI.X R11, R0.reuse, R17, R19.reuse, 0x1, P3 ;  /* 0x00000011000be211 */ /* 0x144fe400018f0c13 */
[C---:B------:R-:W-:Y:S02]  /*f890*/  @!P1 LEA.HI.X R7, R0.reuse, R14, R19, 0x1, P2 ;  /* 0x0000000e00079211 */ /* 0x040fe400010f0c13 */
[----:B---3--:R-:W-:-:S03]  /*f8a0*/  @!P5 LEA R8, P2, R0, R13, 0x1 ;  /* 0x0000000d0008d211 */ /* 0x008fc600078408ff */
[----:B------:R1:W-:Y:S01]  /*f8b0*/  @!P1 ST.E.128 [R6.64], RZ ;  /* 0x000000ff06009985 */ /* 0x0003e2000c101d0c */
[----:B------:R-:W-:-:S03]  /*f8c0*/  @!P5 LEA.HI.X R9, R0, R16, R19, 0x1, P2 ;  /* 0x000000100009d211 */ /* 0x000fc600010f0c13 */
[----:B------:R2:W-:Y:S04]  /*f8d0*/  @!P6 ST.E.128 [R10.64], RZ ;  /* 0x000000ff0a00e985 */ /* 0x0005e8000c101d0c */
[----:B------:R2:W-:Y:S01]  /*f8e0*/  @!P5 ST.E.128 [R8.64], RZ ;  /* 0x000000ff0800d985 */ /* 0x0005e2000c101d0c */
[----:B-1----:R-:W-:-:S04]  /*f8f0*/  @!P4 LEA R6, P1, R0, R5, 0x1 ;  /* 0x000000050006c211 */ /* 0x002fc800078208ff */
[----:B------:R-:W-:-:S05]  /*f900*/  @!P4 LEA.HI.X R7, R0, R15, R19, 0x1, P1 ;  /* 0x0000000f0007c211 */ /* 0x000fca00008f0c13 */
[----:B------:R2:W-:Y:S01]  /*f910*/  @!P4 ST.E.128 [R6.64], RZ ;  /* 0x000000ff0600c985 */ /* 0x0005e2000c101d0c */
[----:B------:R-:W-:Y:S05]  /*f920*/  @P0 EXIT ;  /* 0x000000000000094d */ /* 0x000fea0003800000 */
[----:B------:R-:W-:-:S04]  /*f930*/  LEA R2, P0, R0, R4, 0x1 ;  /* 0x0000000400027211 */ /* 0x000fc800078008ff */
[----:B------:R-:W-:-:S05]  /*f940*/  LEA.HI.X R3, R0, R3, R19, 0x1, P0 ;  /* 0x0000000300037211 */ /* 0x000fca00000f0c13 */
[----:B------:R-:W-:Y:S01]  /*f950*/  ST.E.128 [R2.64], RZ ;  /* 0x000000ff02007985 */ /* 0x000fe2000c101d0c */
[----:B------:R-:W-:Y:S05]  /*f960*/  EXIT ;  /* 0x000000000000794d */ /* 0x000fea0003800000 */
.L_x_43:
        /* <DEDUP_REMOVED lines=9> */
.L_x_799:


//--------------------- .text._ZN7cutlass13device_kernelIN5flash19enable_sm80_to_sm89INS1_16FlashAttnFwdSm80INS1_25CollectiveMainloopFwdSm80ILi4ELi1ELb0EN4cute5tupleIJNS5_1CILi128EEENS7_ILi112EEENS7_ILi64EEEEEELi64ENS_10bfloat16_tEfNS_4arch4Sm80ELb0ELb0ELb1ELb1ELb1ELb1ELb1ELb0EEENS1_21CollectiveEpilogueFwdINS6_IJS8_SA_S9_EEENS6_IJNS7_ILi1EEESI_SI_EEESC_SE_Li128ELb1ELb1ELb0ELb0EEENS1_19SingleTileSchedulerILb1ELb0ELb1ELi128EEEEEEEEEvNT_6ParamsE --------------------------
	.section	.text._ZN7cutlass13device_kernelIN5flash19enable_sm80_to_sm89INS1_16FlashAttnFwdSm80INS1_25CollectiveMainloopFwdSm80ILi4ELi1ELb0EN4cute5tupleIJNS5_1CILi128EEENS7_ILi112EEENS7_ILi64EEEEEELi64ENS_10bfloat16_tEfNS_4arch4Sm80ELb0ELb0ELb1ELb1ELb1ELb1ELb1ELb0EEENS1_21CollectiveEpilogueFwdINS6_IJS8_SA_S9_EEENS6_IJNS7_ILi1EEESI_SI_EEESC_SE_Li128ELb1ELb1ELb0ELb0EEENS1_19SingleTileSchedulerILb1ELb0ELb1ELi128EEEEEEEEEvNT_6ParamsE,"ax",@progbits
	.sectioninfo	@"SHI_REGISTERS=255"
	.align	128
.text._ZN7cutlass13device_kernelIN5flash19enable_sm80_to_sm89INS1_16FlashAttnFwdSm80INS1_25CollectiveMainloopFwdSm80ILi4ELi1ELb0EN4cute5tupleIJNS5_1CILi128EEENS7_ILi112EEENS7_ILi64EEEEEELi64ENS_10bfloat16_tEfNS_4arch4Sm80ELb0ELb0ELb1ELb1ELb1ELb1ELb1ELb0EEENS1_21CollectiveEpilogueFwdINS6_IJS8_SA_S9_EEENS6_IJNS7_ILi1EEESI_SI_EEESC_SE_Li128ELb1ELb1ELb0ELb0EEENS1_19SingleTileSchedulerILb1ELb0ELb1ELi128EEEEEEEEEvNT_6ParamsE:
        .type           _ZN7cutlass13device_kernelIN5flash19enable_sm80_to_sm89INS1_16FlashAttnFwdSm80INS1_25CollectiveMainloopFwdSm80ILi4ELi1ELb0EN4cute5tupleIJNS5_1CILi128EEENS7_ILi112EEENS7_ILi64EEEEEELi64ENS_10bfloat16_tEfNS_4arch4Sm80ELb0ELb0ELb1ELb1ELb1ELb1ELb1ELb0EEENS1_21CollectiveEpilogueFwdINS6_IJS8_SA_S9_EEENS6_IJNS7_ILi1EEESI_SI_EEESC_SE_Li128ELb1ELb1ELb0ELb0EEENS1_19SingleTileSchedulerILb1ELb0ELb1ELi128EEEEEEEEEvNT_6ParamsE,@function
        .size           _ZN7cutlass13device_kernelIN5flash19enable_sm80_to_sm89INS1_16FlashAttnFwdSm80INS1_25CollectiveMainloopFwdSm80ILi4ELi1ELb0EN4cute5tupleIJNS5_1CILi128EEENS7_ILi112EEENS7_ILi64EEEEEELi64ENS_10bfloat16_tEfNS_4arch4Sm80ELb0ELb0ELb1ELb1ELb1ELb1ELb1ELb0EEENS1_21CollectiveEpilogueFwdINS6_IJS8_SA_S9_EEENS6_IJNS7_ILi1EEESI_SI_EEESC_SE_Li128ELb1ELb1ELb0ELb0EEENS1_19SingleTileSchedulerILb1ELb0ELb1ELi128EEEEEEEEEvNT_6ParamsE,(.L_x_800 - _ZN7cutlass13device_kernelIN5flash19enable_sm80_to_sm89INS1_16FlashAttnFwdSm80INS1_25CollectiveMainloopFwdSm80ILi4ELi1ELb0EN4cute5tupleIJNS5_1CILi128EEENS7_ILi112EEENS7_ILi64EEEEEELi64ENS_10bfloat16_tEfNS_4arch4Sm80ELb0ELb0ELb1ELb1ELb1ELb1ELb1ELb0EEENS1_21CollectiveEpilogueFwdINS6_IJS8_SA_S9_EEENS6_IJNS7_ILi1EEESI_SI_EEESC_SE_Li128ELb1ELb1ELb0ELb0EEENS1_19SingleTileSchedulerILb1ELb0ELb1ELi128EEEEEEEEEvNT_6ParamsE)
        .other          _ZN7cutlass13device_kernelIN5flash19enable_sm80_to_sm89INS1_16FlashAttnFwdSm80INS1_25CollectiveMainloopFwdSm80ILi4ELi1ELb0EN4cute5tupleIJNS5_1CILi128EEENS7_ILi112EEENS7_ILi64EEEEEELi64ENS_10bfloat16_tEfNS_4arch4Sm80ELb0ELb0ELb1ELb1ELb1ELb1ELb1ELb0EEENS1_21CollectiveEpilogueFwdINS6_IJS8_SA_S9_EEENS6_IJNS7_ILi1EEESI_SI_EEESC_SE_Li128ELb1ELb1ELb0ELb0EEENS1_19SingleTileSchedulerILb1ELb0ELb1ELi128EEEEEEEEEvNT_6ParamsE,@"STO_CUDA_ENTRY STV_DEFAULT"
_ZN7cutlass13device_kernelIN5flash19enable_sm80_to_sm89INS1_16FlashAttnFwdSm80INS1_25CollectiveMainloopFwdSm80ILi4ELi1ELb0EN4cute5tupleIJNS5_1CILi128EEENS7_ILi112EEENS7_ILi64EEEEEELi64ENS_10bfloat16_tEfNS_4arch4Sm80ELb0ELb0ELb1ELb1ELb1ELb1ELb1ELb0EEENS1_21CollectiveEpilogueFwdINS6_IJS8_SA_S9_EEENS6_IJNS7_ILi1EEESI_SI_EEESC_SE_Li128ELb1ELb1ELb0ELb0EEENS1_19SingleTileSchedulerILb1ELb0ELb1ELi128EEEEEEEEEvNT_6ParamsE:
        /* <DEDUP_REMOVED lines=12> */
[----:B------:R-:W-:Y:S05]  /*00c0*/  @!P0 BRA `(.L_x_44) ;  /* 0x000001c000008947 */ /* 0x000fea0003800000 */
[----:B---3--:R-:W-:-:S04]  /*00d0*/  ISETP.NE.U32.AND P0, PT, RZ, c[0x0][0x568], PT ;  /* 0x00015a00ff007a0c */ /* 0x008fc80003f05070 */
[----:B------:R-:W-:-:S13]  /*00e0*/  ISETP.NE.AND.EX P0, PT, RZ, c[0x0][0x56c], PT, P0 ;  /* 0x00015b00ff007a0c */ /* 0x000fda0003f05300 */
[----:B------:R-:W-:Y:S05]  /*00f0*/  @!P0 BRA `(.L_x_45) ;  /* 0x0000005000008947 */ /* 0x000fea0003800000 */
[----:B------:R-:W-:Y:S02]  /*0100*/  MOV R2, UR4 ;  /* 0x0000000400027c02 */ /* 0x000fe40008000f00 */
[----:B------:R-:W-:-:S05]  /*0110*/  MOV R3, UR5 ;  /* 0x0000000500037c02 */ /* 0x000fca0008000f00 */
[----:B------:R-:W2:Y:S02]  /*0120*/  LDG.E R0, [R2.64] ;  /* 0x0000001602007981 */ /* 0x000ea4000c1e1900 */
[----:B--2---:R1:W2:Y:S02]  /*0130*/  R2UR UR6, R0 ;  /* 0x00000000000673c2 */ /* 0x0042a400000e0000 */
[----:B-12---:R-:W-:Y:S05]  /*0140*/  BRA `(.L_x_46) ;  /* 0x000000e000007947 */ /* 0x006fea0003800000 */
.L_x_45:
        /* <DEDUP_REMOVED lines=13> */
.L_x_47:
[----:B------:R-:W-:Y:S02]  /*0220*/  ULDC UR6, c[0x0][0x54c] ;  /* 0x0001530000067ab9 */ /* 0x000fe40000000800 */
.L_x_46:
[----:B------:R-:W-:Y:S02]  /*0230*/  ULDC UR4, c[0x0][0x548] ;  /* 0x0001520000047ab9 */ /* 0x000fe40000000800 */
[----:B------:R-:W-:-:S02]  /*0240*/  USHF.L.U32 UR5, UR16, 0x7, URZ ;  /* 0x0000000710057899 */ /* 0x000fc4000800063f */
[----:B------:R-:W-:-:S04]  /*0250*/  UIMAD UR4, UR6, UR4, URZ ;  /* 0x00000004060472a4 */ /* 0x000fc8000f8e023f */
[----:B------:R-:W-:-:S04]  /*0260*/  UISETP.GE.AND UP0, UPT, UR5, UR4, UPT ;  /* 0x000000040500728c */ /* 0x000fc8000bf06270 */
[----:B------:R-:W-:Y:S01]  /*0270*/  USEL UR20, UR20, 0xffffffff, !UP0 ;  /* 0xffffffff14147887 */ /* 0x000fe2000c000000 */
[----:B------:R-:W-:Y:S05]  /*0280*/  BRA `(.L_x_48) ;  /* 0x000001b000007947 */ /* 0x000fea0003800000 */
.L_x_44:
        /* <DEDUP_REMOVED lines=8> */
.L_x_49:
        /* <DEDUP_REMOVED lines=13> */
.L_x_51:
[----:B------:R-:W-:Y:S02]  /*03e0*/  ULDC UR6, c[0x0][0x54c] ;  /* 0x0001530000067ab9 */ /* 0x000fe40000000800 */
.L_x_50:
[----:B------:R-:W-:Y:S02]  /*03f0*/  ULDC UR4, c[0x0][0x548] ;  /* 0x0001520000047ab9 */ /* 0x000fe40000000800 */
[----:B------:R-:W-:-:S02]  /*0400*/  USHF.L.U32 UR5, UR16, 0x7, URZ ;  /* 0x0000000710057899 */ /* 0x000fc4000800063f */
[----:B------:R-:W-:-:S04]  /*0410*/  UIMAD UR4, UR6, UR4, URZ ;  /* 0x00000004060472a4 */ /* 0x000fc8000f8e023f */
[----:B------:R-:W-:-:S04]  /*0420*/  UISETP.GE.AND UP0, UPT, UR5, UR4, UPT ;  /* 0x000000040500728c */ /* 0x000fc8000bf06270 */
[----:B------:R-:W-:-:S06]  /*0430*/  USEL UR20, UR20, 0xffffffff, !UP0 ;  /* 0xffffffff14147887 */ /* 0x000fcc000c000000 */
.L_x_48:
[----:B------:R-:W-:-:S13]  /*0440*/  ISETP.LE.AND P0, PT, RZ, UR20, PT ;  /* 0x00000014ff007c0c */ /* 0x000fda000bf03270 */
[----:B------:R-:W-:Y:S05]  /*0450*/  @!P0 EXIT ;  /* 0x000000000000894d */ /* 0x000fea0003800000 */
[----:B------:R-:W-:Y:S01]  /*0460*/  ULDC.64 UR4, c[0x0][0x360] ;  /* 0x0000d80000047ab9 */ /* 0x000fe20000000a00 */
[----:B------:R-:W-:Y:S01]  /*0470*/  ISETP.NE.U32.AND P3, PT, RZ, c[0x0][0x348], PT ;  /* 0x0000d200ff007a0c */ /* 0x000fe20003f65070 */
[----:B------:R-:W-:Y:S02]  /*0480*/  UISETP.NE.U32.AND UP0, UPT, URZ, UR4, UPT ;  /* 0x000000043f00728c */ /* 0x000fe4000bf05070 */
[----:B------:R-:W-:Y:S01]  /*0490*/  ULDC.64 UR6, c[0x0][0x370] ;  /* 0x0000dc0000067ab9 */ /* 0x000fe20000000a00 */
[----:B------:R-:W-:Y:S01]  /*04a0*/  ISETP.NE.AND.EX P3, PT, RZ, c[0x0][0x34c], PT, P3 ;  /* 0x0000d300ff007a0c */ /* 0x000fe20003f65330 */
[----:B------:R-:W-:Y:S02]  /*04b0*/  UISETP.NE.AND.EX UP0, UPT, URZ, UR5, UPT, UP0 ;  /* 0x000000053f00728c */ /* 0x000fe4000bf05300 */
[----:B------:R-:W-:Y:S02]  /*04c0*/  UISETP.NE.U32.AND UP1, UPT, URZ, UR6, UPT ;  /* 0x000000063f00728c */ /* 0x000fe4000bf25070 */
[----:B------:R-:W-:-:S02]  /*04d0*/  ULDC.64 UR4, c[0x0][0x360] ;  /* 0x0000d80000047ab9 */ /* 0x000fc40000000a00 */
[----:B------:R-:W-:Y:S01]  /*04e0*/  UISETP.NE.AND.EX UP1, UPT, URZ, UR7, UPT, UP1 ;  /* 0x000000073f00728c */ /* 0x000fe2000bf25310 */
[----:B------:R-:W-:Y:S01]  /*04f0*/  PLOP3.LUT P1, PT, PT, PT, UP0, 0x80, 0x0 ;  /* 0x000000000000781c */ /* 0x000fe20003f2f008 */
[----:B------:R-:W-:Y:S02]  /*0500*/  ULDC.64 UR8, c[0x0][0x370] ;  /* 0x0000dc0000087ab9 */ /* 0x000fe40000000a00 */
[----:B------:R-:W-:Y:S02]  /*0510*/  ULDC.64 UR6, c[0x0][0x348] ;  /* 0x0000d20000067ab9 */ /* 0x000fe40000000a00 */
[----:B------:R-:W-:Y:S01]  /*0520*/  @UP0 UIMAD.WIDE UR4, UR20, UR10, UR4 ;  /* 0x0000000a140402a5 */ /* 0x000fe2000f8e0204 */
[----:B------:R-:W-:Y:S01]  /*0530*/  PLOP3.LUT P2, PT, PT, PT, UP1, 0x80, 0x0 ;  /* 0x000000000000781c */ /* 0x000fe20003f4f018 */
[----:B------:R-:W-:-:S03]  /*0540*/  UIMAD.WIDE UR6, UR20, UR10, UR6 ;  /* 0x0000000a140672a5 */ /* 0x000fc6000f8e0206 */
[----:B------:R-:W-:Y:S01]  /*0550*/  @UP1 UIMAD.WIDE UR8, UR20, UR10, UR8 ;  /* 0x0000000a140812a5 */ /* 0x000fe2000f8e0208 */
[----:B------:R-:W-:Y:S01]  /*0560*/  IMAD.U32 R2, RZ, RZ, UR4 ;  /* 0x00000004ff027e24 */ /* 0x000fe2000f8e00ff */
[----:B------:R-:W-:Y:S01]  /*0570*/  MOV R3, UR5 ;  /* 0x0000000500037c02 */ /* 0x000fe20008000f00 */
[----:B------:R-:W-:Y:S01]  /*0580*/  ULDC.64 UR4, c[0x0][0x358] ;  /* 0x0000d60000047ab9 */ /* 0x000fe20000000a00 */
[----:B------:R-:W-:Y:S01]  /*0590*/  ISETP.NE.U32.AND P4, PT, RZ, c[0x0][0x350], PT ;  /* 0x0000d400ff007a0c */ /* 0x000fe20003f85070 */
[----:B------:R-:W-:Y:S01]  /*05a0*/  UISETP.NE.U32.AND UP1, UPT, URZ, UR4, UPT ;  /* 0x000000043f00728c */ /* 0x000fe2000bf25070 */
[----:B------:R-:W-:Y:S01]  /*05b0*/  IMAD.U32 R8, RZ, RZ, UR6 ;  /* 0x00000006ff087e24 */ /* 0x000fe2000f8e00ff */
[----:B------:R1:W2:Y:S01]  /*05c0*/  @P1 LDG.E R0, [R2.64] ;  /* 0x0000001602001981 */ /* 0x0002a2000c1e1900 */
[----:B------:R-:W-:Y:S01]  /*05d0*/  IMAD.U32 R9, RZ, RZ, UR7 ;  /* 0x00000007ff097e24 */ /* 0x000fe2000f8e00ff */
[----:B------:R-:W-:Y:S01]  /*05e0*/  UISETP.NE.AND.EX UP1, UPT, URZ, UR5, UPT, UP1 ;  /* 0x000000053f00728c */ /* 0x000fe2000bf25310 */
[----:B------:R-:W-:Y:S01]  /*05f0*/  ISETP.NE.AND.EX P4, PT, RZ, c[0x0][0x354], PT, P4 ;  /* 0x0000d500ff007a0c */ /* 0x000fe20003f85340 */
[----:B------:R-:W-:Y:S01]  /*0600*/  ULDC.64 UR6, c[0x0][0x350] ;  /* 0x0000d40000067ab9 */ /* 0x000fe20000000a00 */
[----:B------:R-:W-:Y:S01]  /*0610*/  IMAD.U32 R4, RZ, RZ, UR8 ;  /* 0x00000008ff047e24 */ /* 0x000fe2000f8e00ff */
[----:B------:R-:W-:Y:S01]  /*0620*/  ULDC.64 UR4, c[0x0][0x358] ;  /* 0x0000d60000047ab9 */ /* 0x000fe20000000a00 */
[----:B------:R-:W-:Y:S01]  /*0630*/  IMAD.U32 R5, RZ, RZ, UR9 ;  /* 0x00000009ff057e24 */ /* 0x000fe2000f8e00ff */
[----:B------:R-:W-:Y:S01]  /*0640*/  PLOP3.LUT P0, PT, PT, PT, UP1, 0x80, 0x0 ;  /* 0x000000000000781c */ /* 0x000fe20003f0f018 */
[----:B------:R-:W-:Y:S01]  /*0650*/  UIMAD.WIDE UR6, UR20, UR10, UR6 ;  /* 0x0000000a140672a5 */ /* 0x000fe2000f8e0206 */
[----:B------:R-:W3:Y:S01]  /*0660*/  @P3 LDG.E R6, [R8.64] ;  /* 0x0000001608063981 */ /* 0x000ee2000c1e1900 */
[----:B------:R-:W-:Y:S01]  /*0670*/  UIMAD.WIDE UR4, UR20, UR10, UR4 ;  /* 0x0000000a140472a5 */ /* 0x000fe2000f8e0204 */
[----:B------:R-:W-:Y:S01]  /*0680*/  MOV R27, RZ ;  /* 0x000000ff001b7202 */ /* 0x000fe20000000f00 */
[----:B------:R-:W-:Y:S01]  /*0690*/  IMAD.MOV.U32 R10, RZ, RZ, RZ ;  /* 0x000000ffff0a7224 */ /* 0x000fe200078e00ff */
[----:B------:R4:W3:Y:S03]  /*06a0*/  @P2 LDG.E R7, [R4.64] ;  /* 0x0000001604072981 */ /* 0x0008e6000c1e1900 */
[----:B-1----:R-:W-:Y:S01]  /*06b0*/  IMAD.U32 R2, RZ, RZ, UR4 ;  /* 0x00000004ff027e24 */ /* 0x002fe2000f8e00ff */
[----:B------:R-:W-:-:S05]  /*06c0*/  MOV R3, UR5 ;  /* 0x0000000500037c02 */ /* 0x000fca0008000f00 */
[----:B------:R1:W5:Y:S01]  /*06d0*/  @P0 LDG.E R10, [R2.64] ;  /* 0x00000016020a0981 */ /* 0x000362000c1e1900 */
[----:B----4-:R-:W-:Y:S01]  /*06e0*/  IMAD.U32 R4, RZ, RZ, UR6 ;  /* 0x00000006ff047e24 */ /* 0x010fe2000f8e00ff */
[----:B------:R-:W-:-:S05]  /*06f0*/  MOV R5, UR7 ;  /* 0x0000000700057c02 */ /* 0x000fca0008000f00 */
[----:B------:R1:W5:Y:S01]  /*0700*/  @P4 LDG.E R27, [R4.64] ;  /* 0x00000016041b4981 */ /* 0x000362000c1e1900 */
[----:B------:R-:W4:Y:S01]  /*0710*/  S2UR UR15, SR_CTAID.Y ;  /* 0x00000000000f79c3 */ /* 0x000f220000002600 */
[----:B------:R-:W-:Y:S02]  /*0720*/  UMOV UR17, URZ ;  /* 0x0000003f00117c82 */ /* 0x000fe40008000000 */
[----:B------:R-:W-:Y:S02]  /*0730*/  ULDC UR19, c[0x0][0x168] ;  /* 0x00005a0000137ab9 */ /* 0x000fe40000000800 */
[----:B------:R-:W-:Y:S02]  /*0740*/  UMOV UR18, URZ ;  /* 0x0000003f00127c82 */ /* 0x000fe40008000000 */
[----:B------:R-:W-:Y:S02]  /*0750*/  ULDC UR4, c[0x0][0x2ac] ;  /* 0x0000ab0000047ab9 */ /* 0x000fe40000000800 */
[----:B------:R-:W-:-:S02]  /*0760*/  ULDC UR21, c[0x0][0x1d0] ;  /* 0x0000740000157ab9 */ /* 0x000fc40000000800 */
[----:B------:R-:W-:-:S03]  /*0770*/  UIMAD UR21, UR4, UR21, URZ ;  /* 0x00000015041572a4 */ /* 0x000fc6000f8e023f */
[----:B------:R-:W-:Y:S02]  /*0780*/  ULDC UR4, c[0x0][0x228] ;  /* 0x00008a0000047ab9 */ /* 0x000fe40000000800 */
[----:B----4-:R-:W-:Y:S01]  /*0790*/  USHF.R.S32.HI UR14, URZ, 0x1f, UR15 ;  /* 0x0000001f3f0e7899 */ /* 0x010fe2000801140f */
[----:B--2---:R1:W2:Y:S08]  /*07a0*/  @P1 R2UR UR19, R0 ;  /* 0x00000000001313c2 */ /* 0x0042b000000e0000 */
[----:B---3--:R1:W3:Y:S08]  /*07b0*/  @P3 R2UR UR18, R6 ;  /* 0x00000000061233c2 */ /* 0x0082f000000e0000 */
[----:B------:R1:W4:Y:S01]  /*07c0*/  @P2 R2UR UR17, R7 ;  /* 0x00000000071123c2 */ /* 0x00032200000e0000 */
[----:B------:R-:W-:Y:S05]  /*07d0*/  @P1 BRA `(.L_x_52) ;  /* 0x0000006000001947 */ /* 0x000fea0003800000 */
[----:B------:R-:W-:Y:S05]  /*07e0*/  @!P3 BRA `(.L_x_52) ;  /* 0x000000500000b947 */ /* 0x000fea0003800000 */
[----:B-1--4-:R-:W4:Y:S04]  /*07f0*/  LDG.E R6, [R8.64] ;  /* 0x0000001608067981 */ /* 0x012f28000c1e1900 */
[----:B---3--:R-:W3:Y:S01]  /*0800*/  LDG.E R0, [R8.64+0x4] ;  /* 0x0000041608007981 */ /* 0x008ee2000c1e1900 */
[----:B--2-4-:R-:W1:Y:S08]  /*0810*/  R2UR UR19, R6 ;  /* 0x00000000061373c2 */ /* 0x014e7000000e0000 */
[----:B---3--:R-:W1:Y:S02]  /*0820*/  R2UR UR5, R0 ;  /* 0x00000000000573c2 */ /* 0x008e6400000e0000 */
[----:B-1----:R-:W-:-:S06]  /*0830*/  UIADD3 UR19, -UR19, UR5, URZ ;  /* 0x0000000513137290 */ /* 0x002fcc000fffe13f */
.L_x_52:
[----:B------:R-:W-:-:S04]  /*0840*/  ISETP.NE.U32.AND P1, PT, RZ, c[0x0][0x368], PT ;  /* 0x0000da00ff007a0c */ /* 0x000fc80003f25070 */
[----:B------:R-:W-:-:S13]  /*0850*/  ISETP.NE.AND.EX P1, PT, RZ, c[0x0][0x36c], PT, P1 ;  /* 0x0000db00ff007a0c */ /* 0x000fda0003f25310 */
[----:B------:R-:W-:Y:S05]  /*0860*/  @!P1 BRA `(.L_x_53) ;  /* 0x0000007000009947 */ /* 0x000fea0003800000 */
[----:B------:R-:W-:Y:S02]  /*0870*/  ULDC.64 UR6, c[0x0][0x368] ;  /* 0x0000da0000067ab9 */ /* 0x000fe40000000a00 */
[----:B------:R-:W-:-:S06]  /*0880*/  UIMAD.WIDE UR6, UR20, UR10, UR6 ;  /* 0x0000000a140672a5 */ /* 0x000fcc000f8e0206 */
[----:B-1----:R-:W-:Y:S02]  /*0890*/  MOV R4, UR6 ;  /* 0x0000000600047c02 */ /* 0x002fe40008000f00 */
[----:B------:R-:W-:-:S05]  /*08a0*/  MOV R5, UR7 ;  /* 0x0000000700057c02 */ /* 0x000fca0008000f00 */
[----:B----4-:R-:W4:Y:S02]  /*08b0*/  LDG.E R0, [R4.64] ;  /* 0x0000001604007981 */ /* 0x010f24000c1e1900 */
[----:B----4-:R1:W4:Y:S02]  /*08c0*/  R2UR UR21, R0 ;  /* 0x00000000001573c2 */ /* 0x01032400000e0000 */
[----:B-1--4-:R-:W-:Y:S05]  /*08d0*/  BRA `(.L_x_54) ;  /* 0x0000006000007947 */ /* 0x012fea0003800000 */
.L_x_53:
[----:B------:R-:W-:Y:S05]  /*08e0*/  @!P4 BRA `(.L_x_54) ;  /* 0x000000500000c947 */ /* 0x000fea0003800000 */
[----:B-1--4-:R1:W4:Y:S04]  /*08f0*/  LDG.E R0, [R4.64] ;  /* 0x0000001604007981 */ /* 0x012328000c1e1900 */
[----:B-1-3--:R-:W3:Y:S01]  /*0900*/  LDG.E R4, [R4.64+0x4] ;  /* 0x0000041604047981 */ /* 0x00aee2000c1e1900 */
[----:B----4-:R-:W1:Y:S08]  /*0910*/  R2UR UR21, R0 ;  /* 0x00000000001573c2 */ /* 0x010e7000000e0000 */
[----:B---3--:R-:W1:Y:S02]  /*0920*/  R2UR UR5, R4 ;  /* 0x00000000040573c2 */ /* 0x008e6400000e0000 */
[----:B-1----:R-:W-:-:S06]  /*0930*/  UIADD3 UR21, -UR21, UR5, URZ ;  /* 0x0000000515157290 */ /* 0x002fcc000fffe13f */
.L_x_54:
[----:B-1--4-:R1:W4:Y:S01]  /*0940*/  @P0 LDG.E R0, [R2.64] ;  /* 0x0000001602000981 */ /* 0x012322000c1e1900 */
[----:B------:R-:W-:-:S03]  /*0950*/  ULDC.64 UR6, c[0x0][0x378] ;  /* 0x0000de0000067ab9 */ /* 0x000fc60000000a00 */
[----:B-1-3--:R-:W3:Y:S01]  /*0960*/  @P0 LDG.E R2, [R2.64+0x4] ;  /* 0x0000041602020981 */ /* 0x00aee2000c1e1900 */
[----:B------:R-:W-:Y:S01]  /*0970*/  UISETP.NE.U32.AND UP0, UPT, URZ, UR6, UPT ;  /* 0x000000063f00728c */ /* 0x000fe2000bf05070 */
[----:B------:R-:W-:-:S03]  /*0980*/  IMAD.U32 R149, RZ, RZ, UR21 ;  /* 0x00000015ff957e24 */ /* 0x000fc6000f8e00ff */
[----:B------:R-:W-:-:S03]  /*0990*/  UISETP.NE.AND.EX UP0, UPT, URZ, UR7, UPT, UP0 ;  /* 0x000000073f00728c */ /* 0x000fc6000bf05300 */
[----:B------:R-:W-:-:S03]  /*09a0*/  ULDC.64 UR6, c[0x0][0x378] ;  /* 0x0000de0000067ab9 */ /* 0x000fc60000000a00 */
[----:B------:R-:W-:-:S05]  /*09b0*/  PLOP3.LUT P1, PT, PT, PT, UP0, 0x80, 0x0 ;  /* 0x000000000000781c */ /* 0x000fca0003f2f008 */
[----:B------:R-:W-:-:S06]  /*09c0*/  @UP0 UIMAD.WIDE UR6, UR20, UR10, UR6 ;  /* 0x0000000a140602a5 */ /* 0x000fcc000f8e0206 */
[----:B------:R-:W-:Y:S01]  /*09d0*/  IMAD.U32 R4, RZ, RZ, UR6 ;  /* 0x00000006ff047e24 */ /* 0x000fe2000f8e00ff */
[----:B------:R-:W-:-:S05]  /*09e0*/  MOV R5, UR7 ;  /* 0x0000000700057c02 */ /* 0x000fca0008000f00 */
[----:B------:R1:W5:Y:S01]  /*09f0*/  @P1 LDG.E R149, [R4.64] ;  /* 0x0000001604951981 */ /* 0x000362000c1e1900 */
[----:B------:R-:W-:Y:S02]  /*0a00*/  UIADD3 UR5, -UR17, UR21, URZ ;  /* 0x0000001511057290 */ /* 0x000fe4000fffe13f */
[----:B------:R-:W-:Y:S01]  /*0a10*/  UMOV UR24, URZ ;  /* 0x0000003f00187c82 */ /* 0x000fe20008000000 */
[----:B----4-:R-:W4:Y:S08]  /*0a20*/  @P0 R2UR UR6, R0 ;  /* 0x00000000000603c2 */ /* 0x010f3000000e0000 */
[----:B---3--:R-:W4:Y:S02]  /*0a30*/  @P0 R2UR UR7, R2 ;  /* 0x00000000020703c2 */ /* 0x008f2400000e0000 */
[----:B----4-:R-:W-:-:S02]  /*0a40*/  @UP1 UIADD3 UR4, -UR6, UR7, URZ ;  /* 0x0000000706041290 */ /* 0x010fc4000fffe13f */
[----:B------:R-:W-:Y:S02]  /*0a50*/  UIADD3 UR6, -UR5, URZ, URZ ;  /* 0x0000003f05067290 */ /* 0x000fe4000fffe13f */
[----:B------:R-:W-:Y:S02]  /*0a60*/  UIADD3 UR13, UR5, UR4, URZ ;  /* 0x00000004050d7290 */ /* 0x000fe4000fffe03f */
[----:B------:R-:W-:Y:S02]  /*0a70*/  UISETP.LT.AND UP0, UPT, URZ, UR6, UPT ;  /* 0x000000063f00728c */ /* 0x000fe4000bf01270 */
[----:B------:R-:W-:Y:S02]  /*0a80*/  UIADD3 UR25, UR13, 0x6f, URZ ;  /* 0x0000006f0d197890 */ /* 0x000fe4000fffe03f */
[----:B------:R-:W-:Y:S02]  /*0a90*/  USEL UR6, URZ, UR6, !UP0 ;  /* 0x000000063f067287 */ /* 0x000fe4000c000000 */
[----:B------:R-:W-:-:S07]  /*0aa0*/  UIMAD.WIDE UR24, UR25, -0x6db6db6d, UR24 ;  /* 0x92492493191878a5 */ /* 0x000fce000f8e0218 */
[----:B------:R-:W-:Y:S02]  /*0ab0*/  UMOV UR7, UR25 ;  /* 0x0000001900077c82 */ /* 0x000fe40008000000 */
[----:B------:R-:W-:-:S04]  /*0ac0*/  USHF.R.U32.HI UR12, URZ, 0x1f, UR7 ;  /* 0x0000001f3f0c7899 */ /* 0x000fc80008011607 */
[----:B------:R-:W-:Y:S02]  /*0ad0*/  ULEA.HI.SX32 UR12, UR7, UR12, 0x1a ;  /* 0x0000000c070c7291 */ /* 0x000fe4000f8fd23f */
[----:B------:R-:W-:Y:S02]  /*0ae0*/  USHF.R.U32.HI UR7, URZ, 0x4, UR6 ;  /* 0x000000043f077899 */ /* 0x000fe40008011606 */
[----:B------:R-:W-:-:S04]  /*0af0*/  UIMAD UR5, UR12, 0x70, -UR5 ;  /* 0x000000700c0578a4 */ /* 0x000fc8000f8e0a05 */
[----:B------:R-:W-:Y:S01]  /*0b00*/  MOV R0, UR7 ;  /* 0x0000000700007c02 */ /* 0x000fe20008000f00 */
[----:B------:R-:W-:-:S04]  /*0b10*/  UISETP.LT.AND UP0, UPT, UR5, UR4, UPT ;  /* 0x000000040500728c */ /* 0x000fc8000bf01270 */
[----:B------:R-:W-:Y:S01]  /*0b20*/  IMAD.WIDE.U32 R2, R0, 0x24924925, RZ ;  /* 0x2492492500027825 */ /* 0x000fe200078e00ff */
[----:B------:R-:W-:-:S03]  /*0b30*/  USEL UR5, UR5, UR4, UP0 ;  /* 0x0000000405057287 */ /* 0x000fc60008000000 */
[----:B------:R-:W3:Y:S01]  /*0b40*/  R2UR UR7, R3 ;  /* 0x00000000030773c2 */ /* 0x000ee200000e0000 */
[----:B------:R-:W-:-:S07]  /*0b50*/  UISETP.GT.AND UP0, UPT, UR5, UR6, UPT ;  /* 0x000000060500728c */ /* 0x000fce000bf04270 */
[----:B------:R1:W4:Y:S04]  /*0b60*/  R2UR UR6, R2 ;  /* 0x00000000020673c2 */ /* 0x00032800000e0000 */
[----:B------:R-:W-:Y:S02]  /*0b70*/  @UP0 UIADD3 UR25, UR5, 0x6f, URZ ;  /* 0x0000006f05190890 */ /* 0x000fe4000fffe03f */
[----:B------:R-:W-:Y:S02]  /*0b80*/  @UP0 UMOV UR24, URZ ;  /* 0x0000003f00180c82 */ /* 0x000fe40008000000 */
[----:B------:R-:W-:-:S04]  /*0b90*/  @UP0 UIMAD.WIDE UR8, UR25, -0x6db6db6d, UR24 ;  /* 0x92492493190808a5 */ /* 0x000fc8000f8e0218 */
[----:B----4-:R-:W-:Y:S02]  /*0ba0*/  @UP0 USHF.R.U32.HI UR6, URZ, 0x1f, UR9 ;  /* 0x0000001f3f060899 */ /* 0x010fe40008011609 */
[----:B---3--:R-:W-:Y:S02]  /*0bb0*/  UMOV UR5, UR7 ;  /* 0x0000000700057c82 */ /* 0x008fe40008000000 */
[----:B------:R-:W-:-:S04]  /*0bc0*/  @UP0 ULEA.HI.SX32 UR5, UR9, UR6, 0x1a ;  /* 0x0000000609050291 */ /* 0x000fc8000f8fd23f */
[----:B------:R-:W-:-:S06]  /*0bd0*/  UISETP.GT.AND UP0, UPT, UR5, UR7, UPT ;  /* 0x000000070500728c */ /* 0x000fcc000bf04270 */
[----:B------:R-:W-:-:S13]  /*0be0*/  PLOP3.LUT P0, PT, PT, PT, UP0, 0x80, 0x0 ;  /* 0x000000000000781c */ /* 0x000fda0003f0f008 */
[----:B-1----:R-:W-:Y:S05]  /*0bf0*/  @!P0 BRA `(.L_x_55) ;  /* 0x0000761000008947 */ /* 0x002fea0003800000 */
[----:B------:R-:W-:Y:S02]  /*0c00*/  ULDC.64 UR8, c[0x0][0x340] ;  /* 0x0000d00000087ab9 */ /* 0x000fe40000000a00 */
[----:B------:R-:W-:-:S04]  /*0c10*/  UISETP.NE.U32.AND UP0, UPT, URZ, UR8, UPT ;  /* 0x000000083f00728c */ /* 0x000fc8000bf05070 */
[----:B------:R-:W-:-:S03]  /*0c20*/  UISETP.NE.AND.EX UP0, UPT, URZ, UR9, UPT, UP0 ;  /* 0x000000093f00728c */ /* 0x000fc6000bf05300 */
[----:B------:R-:W-:-:S03]  /*0c30*/  ULDC.64 UR8, c[0x0][0x340] ;  /* 0x0000d00000087ab9 */ /* 0x000fc60000000a00 */
[----:B------:R-:W-:-:S05]  /*0c40*/  PLOP3.LUT P5, PT, PT, PT, UP0, 0x80, 0x0 ;  /* 0x000000000000781c */ /* 0x000fca0003faf008 */
[----:B------:R-:W-:Y:S01]  /*0c50*/  @UP0 UIMAD.WIDE UR8, UR20, UR10, UR8 ;  /* 0x0000000a140802a5 */ /* 0x000fe2000f8e0208 */
[----:B------:R-:W-:Y:S01]  /*0c60*/  SHF.R.S32.HI R28, RZ, 0x1f, R194 ;  /* 0x0000001fff1c7819 */ /* 0x000fe200000114c2 */
[----:B------:R-:W-:Y:S02]  /*0c70*/  UIADD3 UR6, UR5, -0x1, URZ ;  /* 0xffffffff05067890 */ /* 0x000fe4000fffe03f */
[----:B------:R-:W-:Y:S02]  /*0c80*/  ULDC.64 UR10, c[0x0][0x238] ;  /* 0x00008e00000a7ab9 */ /* 0x000fe40000000a00 */
[----:B------:R-:W-:Y:S02]  /*0c90*/  IMAD.U32 R2, RZ, RZ, UR8 ;  /* 0x00000008ff027e24 */ /* 0x000fe4000f8e00ff */
[----:B------:R-:W-:Y:S01]  /*0ca0*/  IMAD.U32 R3, RZ, RZ, UR9 ;  /* 0x00000009ff037e24 */ /* 0x000fe2000f8e00ff */
[----:B------:R-:W-:Y:S01]  /*0cb0*/  LEA.HI R0, R28, R194, RZ, 0x3 ;  /* 0x000000c21c007211 */ /* 0x000fe200078f18ff */
[----:B------:R-:W-:-:S03]  /*0cc0*/  ULDC.64 UR8, c[0x0][0x240] ;  /* 0x0000900000087ab9 */ /* 0x000fc60000000a00 */
[----:B------:R-:W-:Y:S01]  /*0cd0*/  SHF.R.S32.HI R8, RZ, 0x3, R0 ;  /* 0x00000003ff087819 */ /* 0x000fe20000011400 */
[----:B------:R1:W3:Y:S01]  /*0ce0*/  @P5 LDG.E R17, [R2.64] ;  /* 0x0000001602115981 */ /* 0x0002e2000c1e1900 */
[----:B------:R-:W-:Y:S01]  /*0cf0*/  LOP3.LUT R0, R0, 0x1ffffff8, RZ, 0xc0, !PT ;  /* 0x1ffffff800007812 */ /* 0x000fe200078ec0ff */
[----:B------:R-:W-:Y:S01]  /*0d00*/  UMOV UR5, 0x70 ;  /* 0x0000007000057882 */ /* 0x000fe20000000000 */
[C---:B-----5:R-:W-:Y:S01]  /*0d10*/  IADD3 R128, P0, R8.reuse, R10, RZ ;  /* 0x0000000a08807210 */ /* 0x060fe20007f1e0ff */
[----:B------:R-:W-:Y:S01]  /*0d20*/  UIMAD UR8, UR14, UR8, URZ ;  /* 0x000000080e0872a4 */ /* 0x000fe2000f8e023f */
[----:B------:R-:W-:Y:S01]  /*0d30*/  IADD3 R132, -R8, UR4, RZ ;  /* 0x0000000408847c10 */ /* 0x000fe2000fffe1ff */
[----:B------:R-:W-:Y:S01]  /*0d40*/  IMAD.IADD R0, R194, 0x1, -R0 ;  /* 0x00000001c2007824 */ /* 0x000fe200078e0a00 */
[----:B------:R-:W-:Y:S01]  /*0d50*/  UIMAD.WIDE.U32 UR24, UR5, UR10, URZ ;  /* 0x0000000a051872a5 */ /* 0x000fe2000f8e003f */
[----:B------:R-:W-:Y:S01]  /*0d60*/  IMAD.MOV.U32 R150, RZ, RZ, c[0x0][0x238] ;  /* 0x00008e00ff967624 */ /* 0x000fe200078e00ff */
[----:B------:R-:W-:Y:S01]  /*0d70*/  USHF.R.S32.HI UR10, URZ, 0x1f, UR20 ;  /* 0x0000001f3f0a7899 */ /* 0x000fe20008011414 */
[----:B------:R-:W-:Y:S01]  /*0d80*/  IMAD.SHL.U32 R4, R0, 0x8, RZ ;  /* 0x0000000800047824 */ /* 0x000fe200078e00ff */
[----:B------:R-:W-:Y:S01]  /*0d90*/  UIMAD UR28, UR15, UR9, UR8 ;  /* 0x000000090f1c72a4 */ /* 0x000fe2000f8e0208 */
[----:B------:R-:W-:Y:S01]  /*0da0*/  IMAD.MOV.U32 R29, RZ, RZ, c[0x0][0x23c] ;  /* 0x00008f00ff1d7624 */ /* 0x000fe200078e00ff */
[----:B------:R-:W-:Y:S01]  /*0db0*/  USEL UR27, UR20, URZ, !UP1 ;  /* 0x0000003f141b7287 */ /* 0x000fe2000c800000 */
[----:B------:R-:W-:Y:S01]  /*0dc0*/  IMAD.U32 R6, RZ, RZ, UR24 ;  /* 0x00000018ff067e24 */ /* 0x000fe2000f8e00ff */
[----:B------:R-:W-:Y:S01]  /*0dd0*/  SHF.R.S32.HI R5, RZ, 0x1f, R4 ;  /* 0x0000001fff057819 */ /* 0x000fe20000011404 */
[----:B------:R-:W-:Y:S01]  /*0de0*/  USEL UR26, UR10, URZ, !UP1 ;  /* 0x0000003f0a1a7287 */ /* 0x000fe2000c800000 */
[----:B------:R-:W-:Y:S01]  /*0df0*/  IMAD.WIDE.U32 R12, R150, 0x20, RZ ;  /* 0x00000020960c7825 */ /* 0x000fe200078e00ff */
[----:B------:R-:W-:Y:S01]  /*0e00*/  ULDC.64 UR8, c[0x0][0x248] ;  /* 0x0000920000087ab9 */ /* 0x000fe20000000a00 */
[----:B------:R-:W-:Y:S01]  /*0e10*/  LEA.HI R91, R28, R194, RZ, 0x6 ;  /* 0x000000c21c5b7211 */ /* 0x000fe200078f30ff */
[----:B------:R-:W-:Y:S01]  /*0e20*/  UIMAD UR8, UR26, UR8, URZ ;  /* 0x000000081a0872a4 */ /* 0x000fe2000f8e023f */
[----:B------:R-:W-:Y:S01]  /*0e30*/  IMAD.U32 R96, RZ, RZ, UR27 ;  /* 0x0000001bff607e24 */ /* 0x000fe2000f8e00ff */
[----:B------:R-:W-:Y:S01]  /*0e40*/  UIMAD UR11, UR5, UR11, URZ ;  /* 0x0000000b050b72a4 */ /* 0x000fe2000f8e023f */
[----:B------:R-:W-:Y:S01]  /*0e50*/  IMAD.MOV.U32 R146, RZ, RZ, R6 ;  /* 0x000000ffff927224 */ /* 0x000fe200078e0006 */
[----:B------:R-:W-:Y:S01]  /*0e60*/  UIMAD UR8, UR27, UR9, UR8 ;  /* 0x000000091b0872a4 */ /* 0x000fe2000f8e0208 */
[----:B-1----:R-:W-:Y:S01]  /*0e70*/  SHF.R.S32.HI R2, RZ, 0x1f, R10 ;  /* 0x0000001fff027819 */ /* 0x002fe2000001140a */
[----:B------:R-:W-:Y:S01]  /*0e80*/  UIADD3 UR11, UR25, UR11, URZ ;  /* 0x0000000b190b7290 */ /* 0x000fe2000fffe03f */
[----:B------:R-:W-:Y:S01]  /*0e90*/  IMAD.U32 R7, RZ, RZ, UR25 ;  /* 0x00000019ff077e24 */ /* 0x000fe2000f8e00ff */
[----:B------:R-:W-:Y:S01]  /*0ea0*/  ISETP.GE.AND P6, PT, R4, c[0x0][0x1d4], PT ;  /* 0x0000750004007a0c */ /* 0x000fe20003fc6270 */
[----:B------:R-:W-:Y:S01]  /*0eb0*/  IMAD.SHL.U32 R11, R29, 0x20, RZ ;  /* 0x000000201d0b7824 */ /* 0x000fe200078e00ff */
[----:B------:R-:W-:Y:S01]  /*0ec0*/  LEA.HI.X.SX32 R129, R8, R2, 0x1, P0 ;  /* 0x0000000208817211 */ /* 0x000fe200000f0eff */
[----:B------:R-:W-:Y:S01]  /*0ed0*/  IMAD.WIDE.U32 R2, R128, c[0x0][0x238], R4 ;  /* 0x00008e0080027a25 */ /* 0x000fe200078e0004 */
[----:B------:R-:W-:Y:S01]  /*0ee0*/  UIMAD UR9, UR11, UR6, URZ ;  /* 0x000000060b0972a4 */ /* 0x000fe2000f8e023f */
[----:B------:R-:W-:-:S02]  /*0ef0*/  LEA.HI R26, R28, R194, RZ, 0x2 ;  /* 0x000000c21c1a7211 */ /* 0x000fc400078f10ff */
[----:B------:R-:W-:Y:S01]  /*0f00*/  IMAD R0, R129, c[0x0][0x238], RZ ;  /* 0x00008e0081007a24 */ /* 0x000fe200078e02ff */
[----:B------:R-:W-:Y:S01]  /*0f10*/  IADD3 R147, R27, UR21, RZ ;  /* 0x000000151b937c10 */ /* 0x000fe2000fffe0ff */
[----:B------:R-:W-:Y:S01]  /*0f20*/  IMAD.SHL.U32 R91, R91, 0x8, RZ ;  /* 0x000000085b5b7824 */ /* 0x000fe200078e00ff */
[----:B------:R-:W-:Y:S01]  /*0f30*/  SHF.R.S32.HI R35, RZ, 0x2, R26 ;  /* 0x00000002ff237819 */ /* 0x000fe2000001141a */
[----:B------:R-:W-:Y:S01]  /*0f40*/  IMAD R0, R128, c[0x0][0x23c], R0 ;  /* 0x00008f0080007a24 */ /* 0x000fe200078e0200 */
[----:B------:R-:W-:Y:S01]  /*0f50*/  ULDC UR21, c[0x0][0x294] ;  /* 0x0000a50000157ab9 */ /* 0x000fe20000000800 */
[----:B------:R-:W-:Y:S01]  /*0f60*/  IMAD.MOV.U32 R154, RZ, RZ, 0x6 ;  /* 0x00000006ff9a7424 */ /* 0x000fe200078e00ff */
[----:B------:R-:W-:Y:S01]  /*0f70*/  IADD3 R158, R35, 0x40, RZ ;  /* 0x00000040239e7810 */ /* 0x000fe20007ffe0ff */
[----:B------:R-:W-:Y:S01]  /*0f80*/  IMAD.IADD R3, R3, 0x1, R0 ;  /* 0x0000000103037824 */ /* 0x000fe200078e0200 */
[C---:B------:R-:W-:Y:S01]  /*0f90*/  IADD3 R159, R35.reuse, 0x20, RZ ;  /* 0x00000020239f7810 */ /* 0x040fe20007ffe0ff */
[----:B------:R-:W-:Y:S01]  /*0fa0*/  IMAD.U32 R0, RZ, RZ, UR15 ;  /* 0x0000000fff007e24 */ /* 0x000fe2000f8e00ff */
[----:B------:R-:W-:Y:S01]  /*0fb0*/  IADD3 R157, R35, 0x60, RZ ;  /* 0x00000060239d7810 */ /* 0x000fe20007ffe0ff */
[----:B------:R-:W-:Y:S01]  /*0fc0*/  IMAD.MOV.U32 R156, RZ, RZ, 0x5 ;  /* 0x00000005ff9c7424 */ /* 0x000fe200078e00ff */
[----:B------:R-:W-:Y:S01]  /*0fd0*/  UIMAD UR21, UR5, UR21, URZ ;  /* 0x00000015051572a4 */ /* 0x000fe2000f8e023f */
[----:B------:R-:W-:Y:S01]  /*0fe0*/  IMAD.WIDE.U32 R2, R0, c[0x0][0x240], R2 ;  /* 0x0000900000027a25 */ /* 0x000fe200078e0002 */
[----:B------:R-:W-:-:S03]  /*0ff0*/  P2R R122, PR, RZ, 0x40 ;  /* 0x00000040ff7a7803 */ /* 0x000fc60000000000 */
[----:B------:R-:W-:Y:S01]  /*1000*/  IMAD.U32 R0, RZ, RZ, UR6 ;  /* 0x00000006ff007e24 */ /* 0x000fe2000f8e00ff */
[----:B------:R-:W-:Y:S01]  /*1010*/  IADD3 R3, R3, UR28, RZ ;  /* 0x0000001c03037c10 */ /* 0x000fe2000fffe0ff */
[----:B------:R-:W-:Y:S01]  /*1020*/  USHF.R.S32.HI UR28, URZ, 0x1f, UR6 ;  /* 0x0000001f3f1c7899 */ /* 0x000fe20008011406 */
[----:B------:R-:W-:Y:S02]  /*1030*/  IMAD.SHL.U32 R151, R150, 0x20, RZ ;  /* 0x0000002096977824 */ /* 0x000fe400078e00ff */
[----:B------:R-:W-:Y:S01]  /*1040*/  IMAD R10, R0, -0x70, R132 ;  /* 0xffffff90000a7824 */ /* 0x000fe200078e0284 */
[----:B------:R-:W-:Y:S01]  /*1050*/  UIMAD UR9, UR28, UR24, UR9 ;  /* 0x000000181c0972a4 */ /* 0x000fe2000f8e0209 */
[----:B------:R-:W-:-:S03]  /*1060*/  IMAD.WIDE.U32 R130, R96, c[0x0][0x248], R2 ;  /* 0x0000920060827a25 */ /* 0x000fc600078e0002 */
[----:B------:R-:W-:Y:S01]  /*1070*/  ISETP.GE.AND P0, PT, R10, 0x11, PT ;  /* 0x000000110a00780c */ /* 0x000fe20003f06270 */
[----:B------:R-:W-:Y:S01]  /*1080*/  IMAD.SHL.U32 R0, R8, 0x40, RZ ;  /* 0x0000004008007824 */ /* 0x000fe200078e00ff */
[----:B------:R-:W-:Y:S01]  /*1090*/  ISETP.GE.AND P4, PT, R10, 0x21, PT ;  /* 0x000000210a00780c */ /* 0x000fe20003f86270 */
[----:B------:R-:W-:Y:S01]  /*10a0*/  IMAD.MOV.U32 R126, RZ, RZ, R130 ;  /* 0x000000ffff7e7224 */ /* 0x000fe200078e0082 */
[----:B------:R-:W-:Y:S01]  /*10b0*/  IADD3 R127, R131, UR8, RZ ;  /* 0x00000008837f7c10 */ /* 0x000fe2000fffe0ff */
[----:B------:R-:W-:Y:S01]  /*10c0*/  IMAD.MOV.U32 R176, RZ, RZ, c[0x0][0x2b8] ;  /* 0x0000ae00ffb07624 */ /* 0x000fe200078e00ff */
[----:B------:R-:W-:Y:S01]  /*10d0*/  LOP3.LUT R0, R0, 0x1c0, RZ, 0xc0, !PT ;  /* 0x000001c000007812 */ /* 0x000fe200078ec0ff */
[----:B------:R-:W-:Y:S01]  /*10e0*/  IMAD.MOV.U32 R175, RZ, RZ, c[0x0][0x27c] ;  /* 0x00009f00ffaf7624 */ /* 0x000fe200078e00ff */
[----:B------:R-:W-:Y:S01]  /*10f0*/  ISETP.GE.AND P1, PT, R10, 0x1, PT ;  /* 0x000000010a00780c */ /* 0x000fe20003f26270 */
[----:B------:R-:W-:Y:S01]  /*1100*/  IMAD.WIDE.U32 R2, R146, UR6, R126 ;  /* 0x0000000692027c25 */ /* 0x000fe2000f8e007e */
[----:B------:R-:W-:-:S02]  /*1110*/  LOP3.LUT R7, R0, 0x38, R4, 0xf8, !PT ;  /* 0x0000003800077812 */ /* 0x000fc400078ef804 */
[----:B------:R-:W-:Y:S01]  /*1120*/  SHF.R.U32.HI R6, RZ, 0x3, R0 ;  /* 0x00000003ff067819 */ /* 0x000fe20000011600 */
[----:B------:R-:W-:Y:S01]  /*1130*/  IMAD.MOV.U32 R152, RZ, RZ, c[0x0][0x27c] ;  /* 0x00009f00ff987624 */ /* 0x000fe200078e00ff */
[----:B------:R-:W-:Y:S01]  /*1140*/  IADD3 R3, R3, UR9, RZ ;  /* 0x0000000903037c10 */ /* 0x000fe2000fffe0ff */
[----:B------:R-:W-:Y:S01]  /*1150*/  ULDC.64 UR8, c[0x0][0x260] ;  /* 0x0000980000087ab9 */ /* 0x000fe20000000a00 */
[----:B------:R-:W-:Y:S01]  /*1160*/  @P0 LEA R0, P2, R150, R2, 0x4 ;  /* 0x0000000296000211 */ /* 0x000fe200078420ff */
[----:B------:R-:W-:Y:S01]  /*1170*/  UIMAD UR8, UR14, UR8, URZ ;  /* 0x000000080e0872a4 */ /* 0x000fe2000f8e023f */
[----:B------:R-:W-:Y:S01]  /*1180*/  @P4 IADD3 R8, P3, R2, R12, RZ ;  /* 0x0000000c02084210 */ /* 0x000fe20007f7e0ff */
[----:B------:R-:W-:Y:S01]  /*1190*/  IMAD.U32 R12, RZ, RZ, UR15 ;  /* 0x0000000fff0c7e24 */ /* 0x000fe2000f8e00ff */
[----:B------:R-:W-:Y:S01]  /*11a0*/  LOP3.LUT R9, R7, R6, RZ, 0x3c, !PT ;  /* 0x0000000607097212 */ /* 0x000fe200078e3cff */
[----:B------:R-:W-:Y:S01]  /*11b0*/  UIMAD UR8, UR15, UR9, UR8 ;  /* 0x000000090f0872a4 */ /* 0x000fe2000f8e0208 */
[----:B------:R-:W-:Y:S01]  /*11c0*/  @P0 LEA.HI.X R7, R150, R3, R29, 0x4, P2 ;  /* 0x0000000396070211 */ /* 0x000fe200010f241d */
[----:B------:R-:W-:Y:S01]  /*11d0*/  IMAD.SHL.U32 R152, R152, 0x2, RZ ;  /* 0x0000000298987824 */ /* 0x000fe200078e00ff */
[----:B------:R-:W-:-:S02]  /*11e0*/  @P0 LEA R6, P2, R0, c[0x0][0x220], 0x1 ;  /* 0x0000880000060a11 */ /* 0x000fc400078408ff */
[----:B------:R-:W-:Y:S01]  /*11f0*/  @P4 IADD3.X R11, R3, R13, R11, P3, !PT ;  /* 0x0000000d030b4210 */ /* 0x000fe20001ffe40b */
[----:B------:R-:W-:Y:S01]  /*1200*/  IMAD.WIDE.U32 R12, R12, c[0x0][0x260], R4 ;  /* 0x000098000c0c7a25 */ /* 0x000fe200078e0004 */
[----:B------:R-:W-:Y:S02]  /*1210*/  LOP3.LUT R91, R9, 0xfffffe00, R91, 0xf8, !PT ;  /* 0xfffffe00095b7812 */ /* 0x000fe400078ef85b */
[----:B------:R-:W-:Y:S02]  /*1220*/  @P1 LEA R4, P3, R2, c[0x0][0x220], 0x1 ;  /* 0x0000880002041a11 */ /* 0x000fe400078608ff */
[----:B------:R-:W-:Y:S01]  /*1230*/  @P0 LEA.HI.X R7, R0, c[0x0][0x224], R7, 0x1, P2 ;  /* 0x0000890000070a11 */ /* 0x000fe200010f0c07 */
[----:B------:R-:W-:Y:S01]  /*1240*/  IMAD.SHL.U32 R91, R91, 0x2, RZ ;  /* 0x000000025b5b7824 */ /* 0x000fe200078e00ff */
[----:B------:R-:W-:Y:S02]  /*1250*/  LOP3.LUT R0, R26, 0xfffffffc, RZ, 0xc0, !PT ;  /* 0xfffffffc1a007812 */ /* 0x000fe400078ec0ff */
[----:B------:R-:W-:-:S02]  /*1260*/  @P1 LEA.HI.X R5, R2, c[0x0][0x224], R3, 0x1, P3 ;  /* 0x0000890002051a11 */ /* 0x000fc400018f0c03 */
[----:B------:R-:W-:Y:S01]  /*1270*/  @P4 LEA R14, P2, R8, c[0x0][0x220], 0x1 ;  /* 0x00008800080e4a11 */ /* 0x000fe200078408ff */
[----:B------:R-:W-:Y:S01]  /*1280*/  IMAD.IADD R0, R194, 0x1, -R0 ;  /* 0x00000001c2007824 */ /* 0x000fe200078e0a00 */
[----:B------:R-:W-:Y:S01]  /*1290*/  ISETP.GE.AND P3, PT, R10, 0x41, PT ;  /* 0x000000410a00780c */ /* 0x000fe20003f66270 */
[----:B------:R-:W-:Y:S01]  /*12a0*/  @!PT LDS RZ, [RZ] ;  /* 0x00000000fffff984 */ /* 0x000fe20000000800 */
[----:B------:R-:W-:Y:S01]  /*12b0*/  @!PT LDS RZ, [RZ] ;  /* 0x00000000fffff984 */ /* 0x000fe20000000800 */
[----:B------:R-:W-:Y:S01]  /*12c0*/  @!PT LDS RZ, [RZ] ;  /* 0x00000000fffff984 */ /* 0x000fe20000000800 */
[----:B------:R1:W-:Y:S01]  /*12d0*/  @P1 LDGSTS.E.BYPASS.LTC128B.128 [R91+0x3900], [R4.64], !P6 ;  /* 0x03900000045b1fae */ /* 0x0003e2000f101d56 */
[----:B------:R-:W-:Y:S01]  /*12e0*/  @P4 LEA.HI.X R15, R8, c[0x0][0x224], R11, 0x1, P2 ;  /* 0x00008900080f4a11 */ /* 0x000fe200010f0c0b */
[----:B------:R-:W-:Y:S01]  /*12f0*/  IMAD.SHL.U32 R32, R0, 0x4, RZ ;  /* 0x0000000400207824 */ /* 0x000fe200078e00ff */
[----:B------:R-:W-:Y:S01]  /*1300*/  ISETP.GE.AND P2, PT, R10, 0x31, PT ;  /* 0x000000310a00780c */ /* 0x000fe20003f46270 */
[----:B------:R-:W-:Y:S01]  /*1310*/  IMAD.SHL.U32 R18, R0, 0x8, RZ ;  /* 0x0000000800127824 */ /* 0x000fe200078e00ff */
[----:B------:R4:W-:Y:S01]  /*1320*/  @P0 LDGSTS.E.BYPASS.LTC128B.128 [R91+0x4100], [R6.64], !P6 ;  /* 0x04100000065b0fae */ /* 0x0009e2000f101d56 */
[----:B------:R-:W-:Y:S01]  /*1330*/  ISETP.GE.AND P1, PT, R10, 0x51, PT ;  /* 0x000000510a00780c */ /* 0x000fe20003f26270 */
[----:B------:R-:W-:Y:S01]  /*1340*/  IMAD R0, R0, 0x20, R35 ;  /* 0x0000002000007824 */ /* 0x000fe200078e0223 */
[----:B------:R-:W-:Y:S01]  /*1350*/  SHF.R.S32.HI R33, RZ, 0x1f, R32 ;  /* 0x0000001fff217819 */ /* 0x000fe20000011420 */
[----:B------:R2:W-:Y:S01]  /*1360*/  @P4 LDGSTS.E.BYPASS.LTC128B.128 [R91+0x4900], [R14.64], !P6 ;  /* 0x049000000e5b4fae */ /* 0x0005e2000f101d56 */
[----:B------:R-:W-:-:S02]  /*1370*/  SHF.R.S32.HI R19, RZ, 0x1f, R18 ;  /* 0x0000001fff137819 */ /* 0x000fc40000011412 */
[----:B------:R-:W-:Y:S01]  /*1380*/  ISETP.GE.AND P4, PT, R18, c[0x0][0x27c], PT ;  /* 0x00009f0012007a0c */ /* 0x000fe20003f86270 */
[----:B------:R-:W-:Y:S01]  /*1390*/  IMAD.WIDE.U32 R8, R35, c[0x0][0x280], R32 ;  /* 0x0000a00023087a25 */ /* 0x000fe200078e0020 */
[----:B------:R-:W-:Y:S02]  /*13a0*/  ISETP.GT.AND P0, PT, R10, 0x60, PT ;  /* 0x000000600a00780c */ /* 0x000fe40003f04270 */
[----:B------:R-:W-:Y:S01]  /*13b0*/  P2R R148, PR, RZ, 0x10 ;  /* 0x00000010ff947803 */ /* 0x000fe20000000000 */
[----:B------:R-:W-:Y:S01]  /*13c0*/  IMAD.MOV.U32 R24, RZ, RZ, R8 ;  /* 0x000000ffff187224 */ /* 0x000fe200078e0008 */
[----:B------:R-:W-:Y:S02]  /*13d0*/  SEL R8, RZ, c[0x0][0x27c], !P4 ;  /* 0x00009f00ff087a07 */ /* 0x000fe40006000000 */
[----:B------:R-:W-:Y:S01]  /*13e0*/  IADD3 R13, R13, UR8, RZ ;  /* 0x000000080d0d7c10 */ /* 0x000fe2000fffe0ff */
[----:B------:R-:W-:Y:S01]  /*13f0*/  ULDC.64 UR8, c[0x0][0x210] ;  /* 0x0000840000087ab9 */ /* 0x000fe20000000a00 */
[----:B------:R-:W-:Y:S01]  /*1400*/  IADD3 R95, R18, 0x20, RZ ;  /* 0x00000020125f7810 */ /* 0x000fe20007ffe0ff */
[----:B------:R-:W-:Y:S01]  /*1410*/  UIMAD UR29, UR14, UR8, URZ ;  /* 0x000000080e1d72a4 */ /* 0x000fe2000f8e023f */
[----:B------:R-:W-:Y:S01]  /*1420*/  IADD3 R34, R32, 0x10, RZ ;  /* 0x0000001020227810 */ /* 0x000fe20007ffe0ff */
[----:B------:R-:W-:Y:S01]  /*1430*/  UIMAD.WIDE.U32 UR30, UR15, UR8, URZ ;  /* 0x000000080f1e72a5 */ /* 0x000fe2000f8e003f */
[----:B------:R-:W-:Y:S01]  /*1440*/  SHF.R.S32.HI R83, RZ, 0x1f, R95 ;  /* 0x0000001fff537819 */ /* 0x000fe2000001145f */
[----:B------:R-:W-:Y:S01]  /*1450*/  UIMAD UR29, UR15, UR9, UR29 ;  /* 0x000000090f1d72a4 */ /* 0x000fe2000f8e021d */
[----:B-1----:R-:W-:Y:S01]  /*1460*/  SHF.R.S32.HI R4, RZ, 0x1f, R35 ;  /* 0x0000001fff047819 */ /* 0x002fe20000011423 */
[----:B------:R-:W-:Y:S01]  /*1470*/  IMAD.WIDE.U32 R96, R96, c[0x0][0x268], R12 ;  /* 0x00009a0060607a25 */ /* 0x000fe200078e000c */
[----:B------:R-:W-:Y:S01]  /*1480*/  ULDC.64 UR8, c[0x0][0x1e8] ;  /* 0x00007a0000087ab9 */ /* 0x000fe20000000a00 */
[----:B------:R-:W-:Y:S01]  /*1490*/  LEA.HI R83, R83, R95, RZ, 0x3 ;  /* 0x0000005f53537211 */ /* 0x000fe200078f18ff */
[----:B------:R-:W-:Y:S01]  /*14a0*/  UIMAD UR32, UR14, UR8, URZ ;  /* 0x000000080e2072a4 */ /* 0x000fe2000f8e023f */
[C---:B------:R-:W-:Y:S01]  /*14b0*/  IMAD R11, R4.reuse, c[0x0][0x280], RZ ;  /* 0x0000a000040b7a24 */ /* 0x040fe200078e02ff */
[----:B------:R-:W-:Y:S01]  /*14c0*/  UIMAD.WIDE.U32 UR34, UR15, UR8, URZ ;  /* 0x000000080f2272a5 */ /* 0x000fe2000f8e003f */
[----:B------:R-:W-:Y:S01]  /*14d0*/  IMAD R4, R4, c[0x0][0x290], RZ ;  /* 0x0000a40004047a24 */ /* 0x000fe200078e02ff */
[----:B------:R-:W-:Y:S01]  /*14e0*/  UIMAD UR32, UR15, UR9, UR32 ;  /* 0x000000090f2072a4 */ /* 0x000fe2000f8e0220 */
[----:B------:R-:W-:Y:S01]  /*14f0*/  IMAD R11, R35, c[0x0][0x284], R11 ;  /* 0x0000a100230b7a24 */ /* 0x000fe200078e020b */
[----:B------:R-:W-:Y:S01]  /*1500*/  LOP3.LUT R83, R83, 0xfffffff8, RZ, 0xc0, !PT ;  /* 0xfffffff853537812 */ /* 0x000fe200078ec0ff */
[C---:B------:R-:W-:Y:S01]  /*1510*/  IMAD R16, R35.reuse, c[0x0][0x294], R4 ;  /* 0x0000a50023107a24 */ /* 0x040fe200078e0204 */
[----:B------:R-:W-:Y:S01]  /*1520*/  ULDC.64 UR8, c[0x0][0x268] ;  /* 0x00009a0000087ab9 */ /* 0x000fe20000000a00 */
[C---:B----4-:R-:W-:Y:S01]  /*1530*/  IMAD.WIDE.U32 R6, R35.reuse, c[0x0][0x290], R32 ;  /* 0x0000a40023067a25 */ /* 0x050fe200078e0020 */
[----:B------:R-:W-:Y:S01]  /*1540*/  UIMAD UR8, UR26, UR8, URZ ;  /* 0x000000081a0872a4 */ /* 0x000fe2000f8e023f */
[----:B------:R-:W-:Y:S01]  /*1550*/  SHF.R.S32.HI R94, RZ, 0x1f, R83 ;  /* 0x0000001fff5e7819 */ /* 0x000fe20000011453 */
[----:B------:R-:W-:Y:S01]  /*1560*/  UIADD3 UR29, UR31, UR29, URZ ;  /* 0x0000001d1f1d7290 */ /* 0x000fe2000fffe03f */
[----:B------:R-:W-:Y:S01]  /*1570*/  IMAD.WIDE.U32 R4, R35, c[0x0][0x280], R18 ;  /* 0x0000a00023047a25 */ /* 0x000fe200078e0012 */
[----:B------:R-:W-:-:S02]  /*1580*/  UIMAD UR27, UR27, UR9, UR8 ;  /* 0x000000091b1b72a4 */ /* 0x000fc4000f8e0208 */
[----:B------:R-:W-:Y:S01]  /*1590*/  UMOV UR26, 0x60 ;  /* 0x00000060001a7882 */ /* 0x000fe20000000000 */
[----:B------:R-:W-:Y:S01]  /*15a0*/  IMAD.IADD R25, R9, 0x1, R11 ;  /* 0x0000000109197824 */ /* 0x000fe200078e020b */
[----:B------:R-:W-:Y:S01]  /*15b0*/  ULDC.64 UR8, c[0x0][0x2b0] ;  /* 0x0000ac0000087ab9 */ /* 0x000fe20000000a00 */
[----:B------:R-:W-:Y:S01]  /*15c0*/  IMAD.IADD R23, R7, 0x1, R16 ;  /* 0x0000000107177824 */ /* 0x000fe200078e0210 */
[----:B------:R-:W-:Y:S01]  /*15d0*/  IADD3 R99, R97, UR27, RZ ;  /* 0x0000001b61637c10 */ /* 0x000fe2000fffe0ff */
[----:B------:R-:W-:Y:S01]  /*15e0*/  IMAD.IADD R21, R11, 0x1, R5 ;  /* 0x000000010b157824 */ /* 0x000fe200078e0205 */
[----:B------:R-:W-:Y:S01]  /*15f0*/  UIADD3 UR32, UR35, UR32, URZ ;  /* 0x0000002023207290 */ /* 0x000fe2000fffe03f */
[----:B------:R-:W-:Y:S02]  /*1600*/  IMAD.MOV.U32 R22, RZ, RZ, R6 ;  /* 0x000000ffff167224 */ /* 0x000fe400078e0006 */
[----:B------:R-:W-:Y:S02]  /*1610*/  IMAD.MOV.U32 R20, RZ, RZ, R4 ;  /* 0x000000ffff147224 */ /* 0x000fe400078e0004 */
[----:B------:R-:W-:-:S02]  /*1620*/  @P2 IMAD R9, R29, 0x30, RZ ;  /* 0x000000301d092824 */ /* 0x000fc400078e02ff */
[----:B------:R-:W-:-:S04]  /*1630*/  IMAD.WIDE.U32 R6, R35, c[0x0][0x290], R18 ;  /* 0x0000a40023067a25 */ /* 0x000fc800078e0012 */
[----:B------:R-:W-:-:S04]  /*1640*/  @P2 IMAD.WIDE.U32 R4, R150, 0x30, R2 ;  /* 0x0000003096042825 */ /* 0x000fc800078e0002 */
[----:B------:R-:W-:Y:S01]  /*1650*/  @P2 IMAD.IADD R9, R5, 0x1, R9 ;  /* 0x0000000105092824 */ /* 0x000fe200078e0209 */
[C---:B------:R-:W-:Y:S01]  /*1660*/  @P2 LEA R10, P4, R4.reuse, c[0x0][0x220], 0x1 ;  /* 0x00008800040a2a11 */ /* 0x040fe200078808ff */
[----:B------:R-:W-:Y:S02]  /*1670*/  @P1 IMAD.MOV.U32 R5, RZ, RZ, R3 ;  /* 0x000000ffff051224 */ /* 0x000fe400078e0003 */
[----:B------:R-:W-:Y:S01]  /*1680*/  IMAD.WIDE.U32 R110, R149, c[0x0][0x280], R24 ;  /* 0x0000a000956e7a25 */ /* 0x000fe200078e0018 */
[----:B------:R-:W-:-:S03]  /*1690*/  @P2 LEA.HI.X R11, R4, c[0x0][0x224], R9, 0x1, P4 ;  /* 0x00008900040b2a11 */ /* 0x000fc600020f0c09 */
[----:B------:R-:W-:Y:S02]  /*16a0*/  @P1 IMAD.MOV.U32 R4, RZ, RZ, R2 ;  /* 0x000000ffff041224 */ /* 0x000fe400078e0002 */
[----:B------:R1:W-:Y:S01]  /*16b0*/  @P2 LDGSTS.E.BYPASS.LTC128B.128 [R91+0x5100], [R10.64], !P6 ;  /* 0x051000000a5b2fae */ /* 0x0003e2000f101d56 */
[----:B------:R-:W-:-:S04]  /*16c0*/  IMAD.WIDE.U32 R108, R149, c[0x0][0x290], R22 ;  /* 0x0000a400956c7a25 */ /* 0x000fc800078e0016 */
[----:B------:R-:W-:-:S04]  /*16d0*/  @P1 IMAD.WIDE.U32 R4, R150, 0x50, R4 ;  /* 0x0000005096041825 */ /* 0x000fc800078e0004 */
[----:B------:R-:W-:-:S04]  /*16e0*/  IMAD.WIDE.U32 R106, R149, c[0x0][0x280], R20 ;  /* 0x0000a000956a7a25 */ /* 0x000fc800078e0014 */
[----:B-1----:R-:W-:-:S05]  /*16f0*/  IMAD.SHL.U32 R10, R157, 0x40, RZ ;  /* 0x000000409d0a7824 */ /* 0x002fca00078e00ff */
[----:B------:R-:W-:-:S04]  /*1700*/  LOP3.LUT R123, R10, 0x1c0, RZ, 0xc0, !PT ;  /* 0x000001c00a7b7812 */ /* 0x000fc800078ec0ff */
[----:B------:R-:W-:Y:S01]  /*1710*/  SHF.R.U32.HI R160, RZ, 0x3, R123 ;  /* 0x00000003ffa07819 */ /* 0x000fe2000001167b */
[----:B---3--:R1:W3:Y:S02]  /*1720*/  @P5 R2UR UR28, R17 ;  /* 0x00000000111c53c2 */ /* 0x0082e400000e0000 */
[----:B-1----:R-:W-:Y:S01]  /*1730*/  IMAD.IADD R17, R16, 0x1, R7 ;  /* 0x0000000110117824 */ /* 0x002fe200078e0207 */
[----:B---3--:R-:W-:Y:S01]  /*1740*/  @UP0 USHF.R.S32.HI UR39, URZ, 0x1f, UR28 ;  /* 0x0000001f3f270899 */ /* 0x008fe2000801141c */
[----:B------:R-:W-:Y:S01]  /*1750*/  IMAD.IADD R7, R18, 0x1, R8 ;  /* 0x0000000112077824 */ /* 0x000fe200078e0208 */
[----:B------:R-:W-:Y:S01]  /*1760*/  @UP0 UMOV UR38, UR28 ;  /* 0x0000001c00260c82 */ /* 0x000fe20008000000 */
[----:B------:R-:W-:Y:S01]  /*1770*/  IMAD.MOV.U32 R16, RZ, RZ, R6 ;  /* 0x000000ffff107224 */ /* 0x000fe200078e0006 */
[C---:B------:R-:W-:Y:S01]  /*1780*/  @P3 LEA R6, P4, R150.reuse, R2, 0x6 ;  /* 0x0000000296063211 */ /* 0x040fe200078830ff */
[----:B------:R-:W-:Y:S01]  /*1790*/  @!UP0 UMOV UR38, UR20 ;  /* 0x0000001400268c82 */ /* 0x000fe20008000000 */
[----:B--2---:R-:W-:Y:S01]  /*17a0*/  SHF.R.S32.HI R14, RZ, 0x1f, R7 ;  /* 0x0000001fff0e7819 */ /* 0x004fe20000011407 */
[----:B------:R-:W-:Y:S01]  /*17b0*/  @!UP0 UMOV UR39, UR10 ;  /* 0x0000000a00278c82 */ /* 0x000fe20008000000 */
[C---:B------:R-:W-:Y:S01]  /*17c0*/  @P3 LEA.HI.X R9, R150.reuse, R3, R29, 0x6, P4 ;  /* 0x0000000396093211 */ /* 0x040fe200020f341d */
[----:B------:R-:W-:Y:S01]  /*17d0*/  @P0 IMAD.WIDE.U32 R2, R150, 0x60, R2 ;  /* 0x0000006096020825 */ /* 0x000fe200078e0002 */
[----:B------:R-:W-:Y:S01]  /*17e0*/  LEA.HI R14, R14, R7, RZ, 0x3 ;  /* 0x000000070e0e7211 */ /* 0x000fe200078f18ff */
[----:B------:R-:W-:Y:S01]  /*17f0*/  UIMAD UR28, UR39, UR8, URZ ;  /* 0x00000008271c72a4 */ /* 0x000fe2000f8e023f */
[----:B------:R-:W-:Y:S01]  /*1800*/  @P3 LEA R8, P4, R6, c[0x0][0x220], 0x1 ;  /* 0x0000880006083a11 */ /* 0x000fe200078808ff */
[----:B------:R-:W-:Y:S01]  /*1810*/  @P1 IMAD R7, R29, 0x50, RZ ;  /* 0x000000501d071824 */ /* 0x000fe200078e02ff */
[----:B------:R-:W-:Y:S01]  /*1820*/  SHF.L.U64.HI R150, R150, R156, c[0x0][0x23c] ;  /* 0x00008f0096967619 */ /* 0x000fe2000001029c */
[----:B------:R-:W-:Y:S01]  /*1830*/  UIMAD UR28, UR38, UR9, UR28 ;  /* 0x00000009261c72a4 */ /* 0x000fe2000f8e021c */
[----:B------:R-:W-:Y:S01]  /*1840*/  @P3 LEA.HI.X R9, R6, c[0x0][0x224], R9, 0x1, P4 ;  /* 0x0000890006093a11 */ /* 0x000fe200020f0c09 */
[----:B------:R-:W-:Y:S01]  /*1850*/  @P1 IMAD.IADD R7, R5, 0x1, R7 ;  /* 0x0000000105071824 */ /* 0x000fe200078e0207 */
[C---:B------:R-:W-:Y:S01]  /*1860*/  @P1 LEA R6, P4, R4.reuse, c[0x0][0x220], 0x1 ;  /* 0x0000880004061a11 */ /* 0x040fe200078808ff */
[----:B------:R-:W-:Y:S01]  /*1870*/  @P0 IMAD R5, R29, 0x60, RZ ;  /* 0x000000601d050824 */ /* 0x000fe200078e02ff */
[----:B------:R-:W-:Y:S01]  /*1880*/  ULDC UR10, c[0x0][0x284] ;  /* 0x0000a100000a7ab9 */ /* 0x000fe20000000800 */
[----:B------:R1:W-:Y:S01]  /*1890*/  @P3 LDGSTS.E.BYPASS.LTC128B.128 [R91+0x5900], [R8.64], !P6 ;  /* 0x05900000085b3fae */ /* 0x0003e2000f101d56 */
[----:B------:R-:W-:Y:S01]  /*18a0*/  @P1 LEA.HI.X R7, R4, c[0x0][0x224], R7, 0x1, P4 ;  /* 0x0000890004071a11 */ /* 0x000fe200020f0c07 */
[----:B------:R-:W-:Y:S01]  /*18b0*/  @P0 IMAD.IADD R5, R3, 0x1, R5 ;  /* 0x0000000103050824 */ /* 0x000fe200078e0205 */
[----:B------:R-:W-:Y:S01]  /*18c0*/  @P0 LEA R4, P4, R2, c[0x0][0x220], 0x1 ;  /* 0x0000880002040a11 */ /* 0x000fe200078808ff */
[----:B------:R-:W-:Y:S01]  /*18d0*/  ULDC UR9, c[0x0][0x294] ;  /* 0x0000a50000097ab9 */ /* 0x000fe20000000800 */
[----:B------:R-:W-:Y:S01]  /*18e0*/  LEA.HI R3, R28, R194, RZ, 0x5 ;  /* 0x000000c21c037211 */ /* 0x000fe200078f28ff */
[----:B------:R2:W-:Y:S01]  /*18f0*/  @P1 LDGSTS.E.BYPASS.LTC128B.128 [R91+0x6100], [R6.64], !P6 ;  /* 0x06100000065b1fae */ /* 0x0005e2000f101d56 */
[----:B------:R-:W-:Y:S01]  /*1900*/  @P0 LEA.HI.X R5, R2, c[0x0][0x224], R5, 0x1, P4 ;  /* 0x0000890002050a11 */ /* 0x000fe200020f0c05 */
[----:B------:R-:W-:Y:S01]  /*1910*/  UIMAD.WIDE.U32 UR36, UR38, UR8, URZ ;  /* 0x00000008262472a5 */ /* 0x000fe2000f8e003f */
[----:B------:R-:W-:Y:S01]  /*1920*/  SHF.R.S32.HI R2, RZ, 0x1f, R149 ;  /* 0x0000001fff027819 */ /* 0x000fe20000011495 */
[----:B------:R-:W-:Y:S01]  /*1930*/  IMAD.SHL.U32 R3, R3, 0x10, RZ ;  /* 0x0000001003037824 */ /* 0x000fe200078e00ff */
[----:B------:R-:W-:Y:S01]  /*1940*/  ULDC UR8, c[0x0][0x284] ;  /* 0x0000a10000087ab9 */ /* 0x000fe20000000800 */
[----:B------:R3:W-:Y:S01]  /*1950*/  @P0 LDGSTS.E.BYPASS.LTC128B.128 [R91+0x6900], [R4.64], !P6 ;  /* 0x06900000045b0fae */ /* 0x0007e2000f101d56 */
[----:B------:R-:W-:Y:S01]  /*1960*/  ISETP.GE.AND P0, PT, R18, c[0x0][0x1d4], PT ;  /* 0x0000750012007a0c */ /* 0x000fe20003f06270 */
[----:B------:R-:W-:Y:S01]  /*1970*/  UIMAD UR10, UR26, UR10, URZ ;  /* 0x0000000a1a0a72a4 */ /* 0x000fe2000f8e023f */
[----:B------:R-:W-:Y:S01]  /*1980*/  LOP3.LUT R136, R3, 0xfffffe00, RZ, 0xc0, !PT ;  /* 0xfffffe0003887812 */ /* 0x000fe200078ec0ff */
[----:B------:R-:W-:Y:S01]  /*1990*/  IMAD.SHL.U32 R3, R159, 0x40, RZ ;  /* 0x000000409f037824 */ /* 0x000fe200078e00ff */
[----:B------:R-:W-:Y:S01]  /*19a0*/  P2R R102, PR, RZ, 0x1 ;  /* 0x00000001ff667803 */ /* 0x000fe20000000000 */
[----:B------:R-:W0:Y:S01]  /*19b0*/  LDGDEPBAR ;  /* 0x00000000000079af */ /* 0x000e220000000000 */
[----:B------:R-:W-:Y:S01]  /*19c0*/  UIMAD UR9, UR26, UR9, URZ ;  /* 0x000000091a0972a4 */ /* 0x000fe2000f8e023f */
[----:B------:R-:W-:Y:S01]  /*19d0*/  ISETP.GE.AND P1, PT, R95, c[0x0][0x1d4], PT ;  /* 0x000075005f007a0c */ /* 0x000fe20003f26270 */
[----:B------:R-:W-:Y:S01]  /*19e0*/  UIMAD UR8, UR5, UR8, URZ ;  /* 0x00000008050872a4 */ /* 0x000fe2000f8e023f */
[----:B------:R-:W-:Y:S01]  /*19f0*/  LOP3.LUT R125, R3, 0x1c0, RZ, 0xc0, !PT ;  /* 0x000001c0037d7812 */ /* 0x000fe200078ec0ff */
[----:B------:R-:W-:Y:S01]  /*1a00*/  IMAD.WIDE.U32 R104, R149, c[0x0][0x290], R16 ;  /* 0x0000a40095687a25 */ /* 0x000fe200078e0010 */
[----:B------:R-:W-:Y:S01]  /*1a10*/  LOP3.LUT R98, R14, 0xfffffff8, RZ, 0xc0, !PT ;  /* 0xfffffff80e627812 */ /* 0x000fe200078ec0ff */
[----:B------:R-:W-:Y:S01]  /*1a20*/  UIADD3 UR28, UR37, UR28, URZ ;  /* 0x0000001c251c7290 */ /* 0x000fe2000fffe03f */
[----:B------:R-:W-:-:S02]  /*1a30*/  SHF.R.U32.HI R162, RZ, 0x3, R125 ;  /* 0x00000003ffa27819 */ /* 0x000fc4000001167d */
[----:B-1----:R-:W-:Y:S02]  /*1a40*/  SHF.R.S32.HI R9, RZ, 0x1f, R157 ;  /* 0x0000001fff097819 */ /* 0x002fe4000001149d */
[----:B------:R-:W-:Y:S02]  /*1a50*/  P2R R117, PR, RZ, 0x2 ;  /* 0x00000002ff757803 */ /* 0x000fe40000000000 */
[----:B------:R-:W-:Y:S01]  /*1a60*/  LEA.HI R3, R9, R157, RZ, 0x3 ;  /* 0x0000009d09037211 */ /* 0x000fe200078f18ff */
[----:B--2---:R-:W-:Y:S01]  /*1a70*/  IMAD.MOV.U32 R6, RZ, RZ, c[0x0][0x280] ;  /* 0x0000a000ff067624 */ /* 0x004fe200078e00ff */
[----:B------:R-:W-:Y:S02]  /*1a80*/  SHF.R.S32.HI R116, RZ, 0x3, R14 ;  /* 0x00000003ff747819 */ /* 0x000fe4000001140e */
[----:B------:R-:W-:Y:S01]  /*1a90*/  SHF.R.S32.HI R103, RZ, 0x1f, R98 ;  /* 0x0000001fff677819 */ /* 0x000fe20000011462 */
[C---:B------:R-:W-:Y:S01]  /*1aa0*/  IMAD.SHL.U32 R173, R6.reuse, 0x40, RZ ;  /* 0x0000004006ad7824 */ /* 0x040fe200078e00ff */
[C---:B------:R-:W-:Y:S01]  /*1ab0*/  SHF.L.U64.HI R153, R6.reuse, R154, c[0x0][0x284] ;  /* 0x0000a10006997619 */ /* 0x040fe2000001029a */
[----:B---3--:R-:W-:Y:S01]  /*1ac0*/  IMAD.MOV.U32 R4, RZ, RZ, c[0x0][0x290] ;  /* 0x0000a400ff047624 */ /* 0x008fe200078e00ff */
[----:B------:R-:W-:Y:S01]  /*1ad0*/  SHF.L.U64.HI R155, R6, R156, c[0x0][0x284] ;  /* 0x0000a100069b7619 */ /* 0x000fe2000001029c */
[----:B------:R-:W-:Y:S01]  /*1ae0*/  IMAD R5, R2, c[0x0][0x280], RZ ;  /* 0x0000a00002057a24 */ /* 0x000fe200078e02ff */
[----:B------:R-:W-:Y:S01]  /*1af0*/  ISETP.NE.AND P1, PT, R176, 0x1, PT ;  /* 0x00000001b000780c */ /* 0x000fe20003f25270 */
[----:B------:R-:W-:Y:S01]  /*1b00*/  IMAD R2, R2, c[0x0][0x290], RZ ;  /* 0x0000a40002027a24 */ /* 0x000fe200078e02ff */
[C---:B------:R-:W-:Y:S01]  /*1b10*/  SHF.L.U64.HI R154, R4.reuse, R154, c[0x0][0x294] ;  /* 0x0000a500049a7619 */ /* 0x040fe2000001029a */
[C---:B------:R-:W-:Y:S01]  /*1b20*/  IMAD.SHL.U32 R163, R4.reuse, 0x40, RZ ;  /* 0x0000004004a37824 */ /* 0x040fe200078e00ff */
[C---:B------:R-:W-:Y:S01]  /*1b30*/  SHF.L.U64.HI R156, R4.reuse, R156, c[0x0][0x294] ;  /* 0x0000a500049c7619 */ /* 0x040fe2000001029c */
[----:B------:R-:W-:-:S02]  /*1b40*/  IMAD.SHL.U32 R172, R4, 0x20, RZ ;  /* 0x0000002004ac7824 */ /* 0x000fc400078e00ff */
[----:B------:R-:W-:-:S04]  /*1b50*/  IMAD.WIDE.U32 R168, R4, 0x60, RZ ;  /* 0x0000006004a87825 */ /* 0x000fc800078e00ff */
[----:B------:R-:W-:Y:S01]  /*1b60*/  IMAD.WIDE.U32 R164, R4, 0x70, RZ ;  /* 0x0000007004a47825 */ /* 0x000fe200078e00ff */
[----:B------:R-:W-:Y:S02]  /*1b70*/  SHF.R.S32.HI R4, RZ, 0x1f, R26 ;  /* 0x0000001fff047819 */ /* 0x000fe4000001141a */
[----:B------:R-:W-:Y:S01]  /*1b80*/  IADD3 R121, R169, UR9, RZ ;  /* 0x00000009a9797c10 */ /* 0x000fe2000fffe0ff */
[----:B------:R-:W-:Y:S01]  /*1b90*/  IMAD R7, R149, c[0x0][0x294], R2 ;  /* 0x0000a50095077a24 */ /* 0x000fe200078e0202 */
[----:B------:R-:W-:Y:S01]  /*1ba0*/  LEA.HI R2, R4, R35, RZ, 0x3 ;  /* 0x0000002304027211 */ /* 0x000fe200078f18ff */
[C---:B------:R-:W-:Y:S01]  /*1bb0*/  IMAD.SHL.U32 R174, R6.reuse, 0x20, RZ ;  /* 0x0000002006ae7824 */ /* 0x040fe200078e00ff */
[----:B------:R-:W-:Y:S01]  /*1bc0*/  SHF.R.S32.HI R4, RZ, 0x1f, R158 ;  /* 0x0000001fff047819 */ /* 0x000fe2000001149e */
[----:B------:R-:W-:Y:S01]  /*1bd0*/  IMAD.WIDE.U32 R170, R6, 0x60, RZ ;  /* 0x0000006006aa7825 */ /* 0x000fe200078e00ff */
[----:B------:R-:W-:Y:S02]  /*1be0*/  LOP3.LUT R2, R2, 0xfffffff8, RZ, 0xc0, !PT ;  /* 0xfffffff802027812 */ /* 0x000fe400078ec0ff */
[----:B------:R-:W-:Y:S01]  /*1bf0*/  LEA.HI R4, R4, R158, RZ, 0x3 ;  /* 0x0000009e04047211 */ /* 0x000fe200078f18ff */
[----:B------:R-:W-:Y:S01]  /*1c00*/  IMAD.WIDE.U32 R166, R6, 0x70, RZ ;  /* 0x0000007006a67825 */ /* 0x000fe200078e00ff */
[----:B------:R-:W-:-:S02]  /*1c10*/  SHF.R.S32.HI R6, RZ, 0x1f, R159 ;  /* 0x0000001fff067819 */ /* 0x000fc4000001149f */
[----:B------:R-:W-:Y:S01]  /*1c20*/  IADD3 R120, R171, UR10, RZ ;  /* 0x0000000aab787c10 */ /* 0x000fe2000fffe0ff */
[----:B------:R-:W-:Y:S01]  /*1c30*/  IMAD R8, R149, c[0x0][0x284], R5 ;  /* 0x0000a10095087a24 */ /* 0x000fe200078e0205 */
[----:B------:R-:W-:Y:S01]  /*1c40*/  LEA.HI R6, R6, R159, RZ, 0x3 ;  /* 0x0000009f06067211 */ /* 0x000fe200078f18ff */
[----:B------:R-:W-:Y:S01]  /*1c50*/  IMAD.SHL.U32 R5, R158, 0x40, RZ ;  /* 0x000000409e057824 */ /* 0x000fe200078e00ff */
[----:B------:R-:W-:Y:S01]  /*1c60*/  IADD3 R145, R165, UR21, RZ ;  /* 0x00000015a5917c10 */ /* 0x000fe2000fffe0ff */
[----:B------:R-:W-:Y:S01]  /*1c70*/  IMAD.IADD R2, R35, 0x1, -R2 ;  /* 0x0000000123027824 */ /* 0x000fe200078e0a02 */
[----:B------:R-:W-:Y:S01]  /*1c80*/  IADD3 R144, R167, UR8, RZ ;  /* 0x00000008a7907c10 */ /* 0x000fe2000fffe0ff */
[----:B------:R-:W-:Y:S01]  /*1c90*/  IMAD.SHL.U32 R3, R3, 0x40, RZ ;  /* 0x0000004003037824 */ /* 0x000fe200078e00ff */
[----:B------:R-:W-:Y:S01]  /*1ca0*/  LOP3.LUT R124, R5, 0x1c0, RZ, 0xc0, !PT ;  /* 0x000001c0057c7812 */ /* 0x000fe200078ec0ff */
[C---:B------:R-:W-:Y:S01]  /*1cb0*/  IMAD.SHL.U32 R5, R2.reuse, 0x40, RZ ;  /* 0x0000004002057824 */ /* 0x040fe200078e00ff */
[----:B------:R-:W-:Y:S01]  /*1cc0*/  LOP3.LUT P0, RZ, R2, 0x4, RZ, 0xc0, !PT ;  /* 0x0000000402ff7812 */ /* 0x000fe2000780c0ff */
[----:B------:R-:W-:Y:S01]  /*1cd0*/  IMAD.SHL.U32 R2, R6, 0x40, RZ ;  /* 0x0000004006027824 */ /* 0x000fe200078e00ff */
[----:B------:R-:W-:Y:S01]  /*1ce0*/  LOP3.LUT R137, R3, 0xfffffe00, RZ, 0xc0, !PT ;  /* 0xfffffe0003897812 */ /* 0x000fe200078ec0ff */
[----:B------:R-:W-:Y:S01]  /*1cf0*/  IMAD.SHL.U32 R4, R4, 0x40, RZ ;  /* 0x0000004004047824 */ /* 0x000fe200078e00ff */
[----:B------:R-:W-:Y:S01]  /*1d00*/  LOP3.LUT R134, R5, 0x1c0, RZ, 0xc0, !PT ;  /* 0x000001c005867812 */ /* 0x000fe200078ec0ff */
[----:B------:R-:W-:Y:S01]  /*1d10*/  IMAD.IADD R115, R111, 0x1, R8 ;  /* 0x000000016f737824 */ /* 0x000fe200078e0208 */
[----:B------:R-:W-:Y:S01]  /*1d20*/  LOP3.LUT R139, R2, 0xfffffe00, RZ, 0xc0, !PT ;  /* 0xfffffe00028b7812 */ /* 0x000fe200078ec0ff */
[----:B------:R-:W-:Y:S01]  /*1d30*/  IMAD.IADD R113, R8, 0x1, R107 ;  /* 0x0000000108717824 */ /* 0x000fe200078e026b */
[----:B------:R-:W-:Y:S01]  /*1d40*/  SHF.R.U32.HI R135, RZ, 0x3, R134 ;  /* 0x00000003ff877819 */ /* 0x000fe20000011686 */
[----:B------:R-:W-:Y:S01]  /*1d50*/  IMAD.IADD R114, R109, 0x1, R7 ;  /* 0x000000016d727824 */ /* 0x000fe200078e0207 */
[C---:B------:R-:W-:Y:S01]  /*1d60*/  LOP3.LUT R2, R134.reuse, 0x18, R18, 0xf8, !PT ;  /* 0x0000001886027812 */ /* 0x040fe200078ef812 */
[----:B------:R-:W-:Y:S01]  /*1d70*/  IMAD.IADD R112, R7, 0x1, R105 ;  /* 0x0000000107707824 */ /* 0x000fe200078e0269 */
[----:B------:R-:W-:Y:S01]  /*1d80*/  LOP3.LUT R3, R134, 0x38, R14, 0xf8, !PT ;  /* 0x0000003886037812 */ /* 0x000fe200078ef80e */
[----:B------:R-:W-:Y:S01]  /*1d90*/  ULDC.U8 UR8, c[0x0][0x298] ;  /* 0x0000a60000087ab9 */ /* 0x000fe20000000000 */
[----:B------:R-:W-:-:S02]  /*1da0*/  LOP3.LUT R2, R2, R135, RZ, 0x3c, !PT ;  /* 0x0000008702027212 */ /* 0x000fc400078e3cff */
[----:B------:R-:W-:Y:S02]  /*1db0*/  LOP3.LUT R138, R4, 0xfffffe00, RZ, 0xc0, !PT ;  /* 0xfffffe00048a7812 */ /* 0x000fe400078ec0ff */
[----:B------:R-:W-:Y:S01]  /*1dc0*/  SHF.R.U32.HI R161, RZ, 0x3, R124 ;  /* 0x00000003ffa17819 */ /* 0x000fe2000001167c */
[----:B------:R-:W-:Y:S01]  /*1dd0*/  IMAD.IADD R2, R2, 0x1, R136 ;  /* 0x0000000102027824 */ /* 0x000fe200078e0288 */
[--C-:B------:R-:W-:Y:S02]  /*1de0*/  LOP3.LUT R6, R125, 0x38, R14.reuse, 0xf8, !PT ;  /* 0x000000387d067812 */ /* 0x100fe400078ef80e */
[--C-:B------:R-:W-:Y:S02]  /*1df0*/  LOP3.LUT R5, R124, 0x38, R14.reuse, 0xf8, !PT ;  /* 0x000000387c057812 */ /* 0x100fe400078ef80e */
[----:B------:R-:W-:Y:S02]  /*1e00*/  LEA R92, R2, 0x100, 0x1 ;  /* 0x00000100025c7811 */ /* 0x000fe400078e08ff */
[----:B------:R-:W-:-:S02]  /*1e10*/  LOP3.LUT R4, R123, 0x38, R14, 0xf8, !PT ;  /* 0x000000387b047812 */ /* 0x000fc400078ef80e */
[----:B------:R-:W-:Y:S02]  /*1e20*/  LOP3.LUT R2, R3, R135, RZ, 0x3c, !PT ;  /* 0x0000008703027212 */ /* 0x000fe400078e3cff */
[----:B------:R-:W-:Y:S02]  /*1e30*/  LOP3.LUT R6, R139, R6, R162, 0xf6, !PT ;  /* 0x000000068b067212 */ /* 0x000fe400078ef6a2 */
[----:B------:R-:W-:Y:S01]  /*1e40*/  LOP3.LUT R5, R138, R5, R161, 0xf6, !PT ;  /* 0x000000058a057212 */ /* 0x000fe200078ef6a1 */
[----:B------:R-:W-:Y:S01]  /*1e50*/  IMAD.IADD R2, R2, 0x1, R136 ;  /* 0x0000000102027824 */ /* 0x000fe200078e0288 */
[----:B------:R-:W-:Y:S01]  /*1e60*/  LOP3.LUT R3, R137, R4, R160, 0xf6, !PT ;  /* 0x0000000489037212 */ /* 0x000fe200078ef6a0 */
[----:B------:R-:W-:Y:S01]  /*1e70*/  IMAD.SHL.U32 R143, R6, 0x2, RZ ;  /* 0x00000002068f7824 */ /* 0x000fe200078e00ff */
[C---:B------:R-:W-:Y:S01]  /*1e80*/  IADD3 R93, R92.reuse, 0x40, RZ ;  /* 0x000000405c5d7810 */ /* 0x040fe20007ffe0ff */
[----:B------:R-:W-:Y:S01]  /*1e90*/  IMAD.SHL.U32 R142, R5, 0x2, RZ ;  /* 0x00000002058e7824 */ /* 0x000fe200078e00ff */
[----:B------:R-:W-:Y:S01]  /*1ea0*/  @P0 IADD3 R93, R92, -0x40, RZ ;  /* 0xffffffc05c5d0810 */ /* 0x000fe20007ffe0ff */
[----:B------:R-:W-:Y:S01]  /*1eb0*/  IMAD.SHL.U32 R141, R3, 0x2, RZ ;  /* 0x00000002038d7824 */ /* 0x000fe200078e00ff */
[----:B------:R-:W-:Y:S01]  /*1ec0*/  BAR.SYNC.DEFER_BLOCKING 0x0 ;  /* 0x0000000000007b1d */ /* 0x000fe20000010000 */
[----:B------:R-:W-:Y:S01]  /*1ed0*/  IMAD.SHL.U32 R140, R2, 0x2, RZ ;  /* 0x00000002028c7824 */ /* 0x000fe200078e00ff */
[----:B------:R-:W-:-:S04]  /*1ee0*/  ISETP.GE.AND P0, PT, R175, 0x1, PT ;  /* 0x00000001af00780c */ /* 0x000fc80003f06270 */
.L_x_102:
[----:B-1----:R-:W-:Y:S01]  /*1ef0*/  IMAD.U32 R2, RZ, RZ, UR6 ;  /* 0x00000006ff027e24 */ /* 0x002fe2000f8e00ff */
[----:B------:R-:W-:Y:S04]  /*1f00*/  DEPBAR.LE SB0, 0x0 ;  /* 0x000080000000791a */ /* 0x000fe80000000000 */
[----:B------:R-:W-:Y:S01]  /*1f10*/  IMAD R2, R2, 0x70, R0 ;  /* 0x0000007002027824 */ /* 0x000fe200078e0200 */
[----:B------:R-:W-:Y:S01]  /*1f20*/  ISETP.NE.AND P1, PT, R176, 0x1, PT ;  /* 0x00000001b000780c */ /* 0x000fe20003f25270 */
[----:B------:R-:W-:Y:S01]  /*1f30*/  IMAD.MOV.U32 R100, RZ, RZ, RZ ;  /* 0x000000ffff647224 */ /* 0x000fe200078e00ff */
[----:B------:R-:W-:Y:S01]  /*1f40*/  ISETP.GE.AND P2, PT, R175, 0x1, PT ;  /* 0x00000001af00780c */ /* 0x000fe20003f46270 */
[----:B------:R-:W-:Y:S01]  /*1f50*/  IMAD.IADD R4, R147, 0x1, R2 ;  /* 0x0000000193047824 */ /* 0x000fe200078e0202 */
[----:B------:R-:W-:Y:S01]  /*1f60*/  ISETP.GE.AND P0, PT, R2, UR4, PT ;  /* 0x0000000402007c0c */ /* 0x000fe2000bf06270 */
[----:B------:R-:W-:Y:S02]  /*1f70*/  BSSY B2, `(.L_x_56) ;  /* 0x0000546000027945 */ /* 0x000fe40003800000 */
[----:B------:R-:W-:Y:S01]  /*1f80*/  IMAD.MOV.U32 R5, RZ, RZ, R4 ;  /* 0x000000ffff057224 */ /* 0x000fe200078e0004 */
[----:B------:R-:W-:Y:S05]  /*1f90*/  ISETP.GT.OR P0, PT, R0, 0x6f, P0 ;  /* 0x0000006f0000780c */ /* 0x000fea0000704670 */
[----:B------:R-:W-:Y:S05]  /*1fa0*/  @P1 IMAD.HI.U32 R2, R4, c[0x0][0x2bc], RZ ;  /* 0x0000af0004021a27 */ /* 0x000fea00078e00ff */
[----:B------:R-:W-:Y:S04]  /*1fb0*/  @P1 SHF.R.U32.HI R5, RZ, c[0x0][0x2c0], R2 ;  /* 0x0000b000ff051a19 */ /* 0x000fe80000011602 */
[C---:B------:R-:W-:Y:S04]  /*1fc0*/  @!P0 IADD3 R3, P1, R5.reuse, UR36, RZ ;  /* 0x0000002405038c10 */ /* 0x040fe8000ff3e0ff */
[----:B------:R-:W-:Y:S02]  /*1fd0*/  @!P0 LEA.HI.X.SX32 R6, R5, UR28, 0x1, P1 ;  /* 0x0000001c05068c11 */ /* 0x000fe400088f0eff */
[C---:B------:R-:W-:Y:S04]  /*1fe0*/  @!P0 LEA R2, P1, R3.reuse, c[0x0][0x2a0], 0x2 ;  /* 0x0000a80003028a11 */ /* 0x040fe800078210ff */
[----:B------:R-:W-:Y:S05]  /*1ff0*/  @!P0 LEA.HI.X R3, R3, c[0x0][0x2a4], R6, 0x2, P1 ;  /* 0x0000a90003038a11 */ /* 0x000fea00008f1406 */
[----:B------:R1:W2:Y:S04]  /*2000*/  @!P0 LDG.E R100, [R2.64] ;  /* 0x0000001602648981 */ /* 0x0002a8000c1e1900 */
[----:B------:R-:W-:Y:S01]  /*2010*/  BAR.SYNC.DEFER_BLOCKING 0x0 ;  /* 0x0000000000007b1d */ /* 0x000fe20000010000 */
[----:B-1----:R-:W-:Y:S04]  /*2020*/  IMAD.MOV R2, RZ, RZ, -R5 ;  /* 0x000000ffff027224 */ /* 0x002fe800078e0a05 */
[----:B------:R-:W-:Y:S04]  /*2030*/  IMAD R101, R2, c[0x0][0x2b8], R4 ;  /* 0x0000ae0002657a24 */ /* 0x000fe800078e0204 */
[C---:B------:R-:W-:Y:S01]  /*2040*/  IMAD.WIDE.U32 R2, R101.reuse, c[0x0][0x1e0], RZ ;  /* 0x0000780065027a25 */ /* 0x040fe200078e00ff */
[----:B------:R-:W-:Y:S05]  /*2050*/  SHF.R.S32.HI R118, RZ, 0x1f, R101 ;  /* 0x0000001fff767819 */ /* 0x000fea0000011465 */
[----:B------:R-:W-:Y:S04]  /*2060*/  IMAD R4, R118, c[0x0][0x1e0], RZ ;  /* 0x0000780076047a24 */ /* 0x000fe800078e02ff */
[----:B------:R-:W-:Y:S04]  /*2070*/  IMAD R4, R101, c[0x0][0x1e4], R4 ;  /* 0x0000790065047a24 */ /* 0x000fe800078e0204 */
[----:B------:R-:W-:Y:S01]  /*2080*/  IMAD.IADD R3, R3, 0x1, R4 ;  /* 0x0000000103037824 */ /* 0x000fe200078e0204 */
[----:B--2---:R-:W-:Y:S03]  /*2090*/  SHF.R.S32.HI R119, RZ, 0x1f, R100 ;  /* 0x0000001fff777819 */ /* 0x004fe60000011464 */
[----:B------:R-:W-:Y:S04]  /*20a0*/  IMAD.WIDE.U32 R2, R100, c[0x0][0x1f0], R2 ;  /* 0x00007c0064027a25 */ /* 0x000fe800078e0002 */
[----:B------:R-:W-:Y:S01]  /*20b0*/  IMAD R4, R119, c[0x0][0x1f0], RZ ;  /* 0x00007c0077047a24 */ /* 0x000fe200078e02ff */
[----:B------:R-:W-:Y:S03]  /*20c0*/  IADD3 R2, P0, R2, UR34, RZ ;  /* 0x0000002202027c10 */ /* 0x000fe6000ff1e0ff */
[----:B------:R-:W-:Y:S05]  /*20d0*/  IMAD R4, R100, c[0x0][0x1f4], R4 ;  /* 0x00007d0064047a24 */ /* 0x000fea00078e0204 */
[----:B------:R-:W-:Y:S02]  /*20e0*/  IADD3.X R3, R3, UR32, R4, P0, !PT ;  /* 0x0000002003037c10 */ /* 0x000fe400087fe404 */
[C---:B------:R-:W-:Y:S04]  /*20f0*/  LEA R90, P0, R2.reuse, c[0x0][0x1c8], 0x1 ;  /* 0x00007200025a7a11 */ /* 0x040fe800078008ff */
[----:B------:R-:W-:Y:S01]  /*2100*/  LEA.HI.X R89, R2, c[0x0][0x1cc], R3, 0x1, P0 ;  /* 0x0000730002597a11 */ /* 0x000fe200000f0c03 */
[----:B------:R-:W-:-:S05]  /*2110*/  @!P2 BRA `(.L_x_57) ;  /* 0x00004e000000a947 */ /* 0x000fca0003800000 */
[----:B------:R-:W-:Y:S01]  /*2120*/  IMAD R3, R144, UR6, RZ ;  /* 0x0000000690037c24 */ /* 0x000fe2000f8e02ff */
[----:B------:R-:W-:Y:S01]  /*2130*/  ISETP.NE.AND P0, PT, RZ, UR8, PT ;  /* 0x00000008ff007c0c */ /* 0x000fe2000bf05270 */
[----:B------:R-:W-:Y:S01]  /*2140*/  IMAD R2, R145, UR6, RZ ;  /* 0x0000000691027c24 */ /* 0x000fe2000f8e02ff */
[----:B------:R-:W-:Y:S01]  /*2150*/  USHF.R.S32.HI UR9, URZ, 0x1f, UR6 ;  /* 0x0000001f3f097899 */ /* 0x000fe20008011406 */
[----:B------:R-:W-:Y:S01]  /*2160*/  IMAD.WIDE.U32 R38, R166, UR6, RZ ;  /* 0x00000006a6267c25 */ /* 0x000fe2000f8e00ff */
[----:B------:R-:W-:Y:S03]  /*2170*/  UIMAD UR5, UR6, -0x70, UR4 ;  /* 0xffffff90060578a4 */ /* 0x000fe6000f8e0204 */
[----:B------:R-:W-:Y:S01]  /*2180*/  IMAD.WIDE.U32 R72, R164, UR6, RZ ;  /* 0x00000006a4487c25 */ /* 0x000fe2000f8e00ff */
[----:B------:R-:W-:Y:S03]  /*2190*/  UISETP.LT.AND UP0, UPT, UR5, 0x70, UPT ;  /* 0x000000700500788c */ /* 0x000fe6000bf01270 */
[----:B------:R-:W-:Y:S02]  /*21a0*/  IMAD R3, R166, UR9, R3 ;  /* 0x00000009a6037c24 */ /* 0x000fe4000f8e0203 */
[----:B------:R-:W-:Y:S01]  /*21b0*/  IMAD R2, R164, UR9, R2 ;  /* 0x00000009a4027c24 */ /* 0x000fe2000f8e0202 */
[----:B------:R-:W-:Y:S02]  /*21c0*/  USEL UR9, UR5, 0x70, UP0 ;  /* 0x0000007005097887 */ /* 0x000fe40008000000 */
[----:B------:R-:W-:Y:S02]  /*21d0*/  IADD3 R43, R39, R3, RZ ;  /* 0x00000003272b7210 */ /* 0x000fe40007ffe0ff */
[----:B------:R-:W-:Y:S01]  /*21e0*/  IADD3 R44, R73, R2, RZ ;  /* 0x00000002492c7210 */ /* 0x000fe20007ffe0ff */
[----:B------:R-:W-:-:S05]  /*21f0*/  @!P0 BRA `(.L_x_58) ;  /* 0x0000283000008947 */ /* 0x000fca0003800000 */
[----:B------:R-:W-:Y:S01]  /*2200*/  ISETP.GE.AND P4, PT, R35, UR9, PT ;  /* 0x0000000923007c0c */ /* 0x000fe2000bf86270 */
[----:B------:R-:W-:Y:S01]  /*2210*/  BSSY B0, `(.L_x_59) ;  /* 0x000001b000007945 */ /* 0x000fe20003800000 */
[----:B------:R-:W-:Y:S01]  /*2220*/  CS2R R16, SRZ ;  /* 0x0000000000107805 */ /* 0x000fe2000001ff00 */
[----:B------:R-:W-:Y:S01]  /*2230*/  CS2R R12, SRZ ;  /* 0x00000000000c7805 */ /* 0x000fe2000001ff00 */
[----:B------:R-:W-:Y:S01]  /*2240*/  CS2R R2, SRZ ;  /* 0x0000000000027805 */ /* 0x000fe2000001ff00 */
[----:B------:R-:W-:Y:S01]  /*2250*/  CS2R R46, SRZ ;  /* 0x00000000002e7805 */ /* 0x000fe2000001ff00 */
[----:B------:R-:W-:Y:S07]  /*2260*/  CS2R R40, SRZ ;  /* 0x0000000000287805 */ /* 0x000fee000001ff00 */
[----:B------:R-:W-:-:S05]  /*2270*/  @P4 BRA `(.L_x_60) ;  /* 0x0000014000004947 */ /* 0x000fca0003800000 */
[----:B------:R-:W-:Y:S01]  /*2280*/  IADD3 R2, P0, R110, R38, RZ ;  /* 0x000000266e027210 */ /* 0x000fe20007f1e0ff */
[----:B------:R-:W-:Y:S01]  /*2290*/  CS2R R40, SRZ ;  /* 0x0000000000287805 */ /* 0x000fe2000001ff00 */
[----:B------:R-:W-:Y:S01]  /*22a0*/  CS2R R12, SRZ ;  /* 0x00000000000c7805 */ /* 0x000fe2000001ff00 */
[----:B------:R-:W-:Y:S02]  /*22b0*/  CS2R R46, SRZ ;  /* 0x00000000002e7805 */ /* 0x000fe4000001ff00 */
[----:B------:R-:W-:Y:S01]  /*22c0*/  IMAD.X R4, R43, 0x1, R115, P0 ;  /* 0x000000012b047824 */ /* 0x000fe200000e0673 */
[----:B------:R-:W-:Y:S05]  /*22d0*/  IADD3 R3, P0, R108, R72, RZ ;  /* 0x000000486c037210 */ /* 0x000fea0007f1e0ff */
[----:B------:R-:W-:Y:S01]  /*22e0*/  IMAD.X R5, R44, 0x1, R114, P0 ;  /* 0x000000012c057824 */ /* 0x000fe200000e0672 */
[C---:B------:R-:W-:Y:S04]  /*22f0*/  LEA R6, P0, R2.reuse, c[0x0][0x270], 0x1 ;  /* 0x00009c0002067a11 */ /* 0x040fe800078008ff */
[----:B------:R-:W-:Y:S02]  /*2300*/  LEA.HI.X R7, R2, c[0x0][0x274], R4, 0x1, P0 ;  /* 0x00009d0002077a11 */ /* 0x000fe400000f0c04 */
[C---:B------:R-:W-:Y:S04]  /*2310*/  LEA R4, P0, R3.reuse, c[0x0][0x288], 0x1 ;  /* 0x0000a20003047a11 */ /* 0x040fe800078008ff */
[----:B------:R-:W-:Y:S02]  /*2320*/  LEA.HI.X R5, R3, c[0x0][0x28c], R5, 0x1, P0 ;  /* 0x0000a30003057a11 */ /* 0x000fe400000f0c05 */
[----:B------:R-:W-:Y:S01]  /*2330*/  ISETP.GE.AND P0, PT, R32, c[0x0][0x27c], PT ;  /* 0x00009f0020007a0c */ /* 0x000fe20003f06270 */
[----:B------:R-:W-:Y:S11]  /*2340*/  CS2R R2, SRZ ;  /* 0x0000000000027805 */ /* 0x000ff6000001ff00 */
[----:B------:R-:W-:Y:S01]  /*2350*/  @!UPT UIADD3 URZ, URZ, URZ, URZ ;  /* 0x0000003f3f3ff290 */ /* 0x000fe2000fffe03f */
[----:B------:R1:W5:Y:S04]  /*2360*/  @!P0 LDG.E.64 R2, [R6.64] ;  /* 0x0000001606028981 */ /* 0x000368000c1e1b00 */
[----:B------:R1:W5:Y:S01]  /*2370*/  @!P0 LDG.E.64 R40, [R4.64] ;  /* 0x0000001604288981 */ /* 0x000362000c1e1b00 */
[----:B------:R-:W-:Y:S11]  /*2380*/  ISETP.GE.AND P0, PT, R34, c[0x0][0x27c], PT ;  /* 0x00009f0022007a0c */ /* 0x000ff60003f06270 */
[----:B------:R-:W-:Y:S02]  /*2390*/  @!UPT UIADD3 URZ, URZ, URZ, URZ ;  /* 0x0000003f3f3ff290 */ /* 0x000fe4000fffe03f */
[----:B------:R1:W5:Y:S04]  /*23a0*/  @!P0 LDG.E.64 R12, [R6.64+0x20] ;  /* 0x00002016060c8981 */ /* 0x000368000c1e1b00 */
[----:B------:R1:W5:Y:S02]  /*23b0*/  @!P0 LDG.E.64 R46, [R4.64+0x20] ;  /* 0x00002016042e8981 */ /* 0x000364000c1e1b00 */
.L_x_60:
[----:B------:R-:W-:Y:S05]  /*23c0*/  BSYNC B0 ;  /* 0x0000000000007941 */ /* 0x000fea0003800000 */
.L_x_59:
[----:B------:R-:W-:Y:S01]  /*23d0*/  ISETP.GE.AND P5, PT, R159, UR9, PT ;  /* 0x000000099f007c0c */ /* 0x000fe2000bfa6270 */
[----:B-1---5:R-:W-:Y:S01]  /*23e0*/  IMAD.MOV.U32 R7, RZ, RZ, R12 ;  /* 0x000000ffff077224 */ /* 0x022fe200078e000c */
[----:B------:R-:W-:Y:S01]  /*23f0*/  MOV R5, R2 ;  /* 0x0000000200057202 */ /* 0x000fe20000000f00 */
[----:B------:R-:W-:Y:S01]  /*2400*/  IMAD.MOV.U32 R6, RZ, RZ, R13 ;  /* 0x000000ffff067224 */ /* 0x000fe200078e000d */
[----:B------:R-:W-:Y:S01]  /*2410*/  BSSY B0, `(.L_x_61) ;  /* 0x0000022000007945 */ /* 0x000fe20003800000 */
[----:B------:R-:W-:Y:S01]  /*2420*/  IMAD.MOV.U32 R4, RZ, RZ, R3 ;  /* 0x000000ffff047224 */ /* 0x000fe200078e0003 */
[----:B------:R-:W-:Y:S01]  /*2430*/  CS2R R14, SRZ ;  /* 0x00000000000e7805 */ /* 0x000fe2000001ff00 */
[----:B------:R-:W-:Y:S01]  /*2440*/  CS2R R50, SRZ ;  /* 0x0000000000327805 */ /* 0x000fe2000001ff00 */
[----:B------:R-:W-:Y:S01]  /*2450*/  PRMT R27, R6, 0x5410, R7 ;  /* 0x00005410061b7816 */ /* 0x000fe20000000007 */
[----:B------:R-:W-:Y:S01]  /*2460*/  IMAD.MOV.U32 R7, RZ, RZ, R46 ;  /* 0x000000ffff077224 */ /* 0x000fe200078e002e */
[----:B------:R-:W-:Y:S01]  /*2470*/  PRMT R26, R4, 0x5410, R5 ;  /* 0x00005410041a7816 */ /* 0x000fe20000000005 */
[----:B------:R-:W-:Y:S01]  /*2480*/  IMAD.MOV.U32 R5, RZ, RZ, R40 ;  /* 0x000000ffff057224 */ /* 0x000fe200078e0028 */
[----:B------:R-:W-:Y:S01]  /*2490*/  MOV R6, R47 ;  /* 0x0000002f00067202 */ /* 0x000fe20000000f00 */
[----:B------:R-:W-:Y:S01]  /*24a0*/  CS2R R48, SRZ ;  /* 0x0000000000307805 */ /* 0x000fe2000001ff00 */
[----:B------:R-:W-:Y:S02]  /*24b0*/  MOV R4, R41 ;  /* 0x0000002900047202 */ /* 0x000fe40000000f00 */
[----:B------:R-:W-:Y:S02]  /*24c0*/  PRMT R45, R7, 0x5410, R6 ;  /* 0x00005410072d7816 */ /* 0x000fe40000000006 */
[----:B------:R-:W-:Y:S01]  /*24d0*/  PRMT R42, R5, 0x5410, R4 ;  /* 0x00005410052a7816 */ /* 0x000fe20000000004 */
[----:B------:R-:W-:-:S05]  /*24e0*/  @P5 BRA `(.L_x_62) ;  /* 0x0000014000005947 */ /* 0x000fca0003800000 */
[----:B------:R-:W-:Y:S01]  /*24f0*/  IADD3 R4, P1, P0, R110, R38, R174 ;  /* 0x000000266e047210 */ /* 0x000fe2000783e0ae */
[----:B------:R-:W-:Y:S01]  /*2500*/  CS2R R14, SRZ ;  /* 0x00000000000e7805 */ /* 0x000fe2000001ff00 */
[----:B------:R-:W-:Y:S01]  /*2510*/  CS2R R48, SRZ ;  /* 0x0000000000307805 */ /* 0x000fe2000001ff00 */
[----:B------:R-:W-:Y:S01]  /*2520*/  CS2R R16, SRZ ;  /* 0x0000000000107805 */ /* 0x000fe2000001ff00 */
[----:B------:R-:W-:Y:S01]  /*2530*/  IADD3.X R7, R115, R43, R155, P1, P0 ;  /* 0x0000002b73077210 */ /* 0x000fe20000fe049b */
[----:B------:R-:W-:Y:S01]  /*2540*/  CS2R R50, SRZ ;  /* 0x0000000000327805 */ /* 0x000fe2000001ff00 */
[----:B------:R-:W-:Y:S04]  /*2550*/  IADD3 R5, P1, P0, R108, R72, R172 ;  /* 0x000000486c057210 */ /* 0x000fe8000783e0ac */
[----:B------:R-:W-:Y:S02]  /*2560*/  IADD3.X R8, R114, R44, R156, P1, P0 ;  /* 0x0000002c72087210 */ /* 0x000fe40000fe049c */
[C---:B------:R-:W-:Y:S04]  /*2570*/  LEA R6, P0, R4.reuse, c[0x0][0x270], 0x1 ;  /* 0x00009c0004067a11 */ /* 0x040fe800078008ff */
[----:B------:R-:W-:Y:S02]  /*2580*/  LEA.HI.X R7, R4, c[0x0][0x274], R7, 0x1, P0 ;  /* 0x00009d0004077a11 */ /* 0x000fe400000f0c07 */
[C---:B------:R-:W-:Y:S04]  /*2590*/  LEA R4, P0, R5.reuse, c[0x0][0x288], 0x1 ;  /* 0x0000a20005047a11 */ /* 0x040fe800078008ff */
[----:B------:R-:W-:Y:S02]  /*25a0*/  LEA.HI.X R5, R5, c[0x0][0x28c], R8, 0x1, P0 ;  /* 0x0000a30005057a11 */ /* 0x000fe400000f0c08 */
[----:B------:R-:W-:Y:S11]  /*25b0*/  ISETP.GE.AND P0, PT, R32, c[0x0][0x27c], PT ;  /* 0x00009f0020007a0c */ /* 0x000ff60003f06270 */
[----:B------:R-:W-:Y:S02]  /*25c0*/  @!UPT UIADD3 URZ, URZ, URZ, URZ ;  /* 0x0000003f3f3ff290 */ /* 0x000fe4000fffe03f */
[----:B------:R1:W5:Y:S04]  /*25d0*/  @!P0 LDG.E.64 R14, [R6.64] ;  /* 0x00000016060e8981 */ /* 0x000368000c1e1b00 */
[----:B------:R1:W5:Y:S01]  /*25e0*/  @!P0 LDG.E.64 R48, [R4.64] ;  /* 0x0000001604308981 */ /* 0x000362000c1e1b00 */
[----:B------:R-:W-:Y:S11]  /*25f0*/  ISETP.GE.AND P0, PT, R34, c[0x0][0x27c], PT ;  /* 0x00009f0022007a0c */ /* 0x000ff60003f06270 */
[----:B------:R-:W-:Y:S02]  /*2600*/  @!UPT UIADD3 URZ, URZ, URZ, URZ ;  /* 0x0000003f3f3ff290 */ /* 0x000fe4000fffe03f */
[----:B------:R1:W5:Y:S04]  /*2610*/  @!P0 LDG.E.64 R16, [R6.64+0x20] ;  /* 0x0000201606108981 */ /* 0x000368000c1e1b00 */
[----:B------:R1:W5:Y:S02]  /*2620*/  @!P0 LDG.E.64 R50, [R4.64+0x20] ;  /* 0x0000201604328981 */ /* 0x000364000c1e1b00 */
.L_x_62:
[----:B------:R-:W-:Y:S05]  /*2630*/  BSYNC B0 ;  /* 0x0000000000007941 */ /* 0x000fea0003800000 */
.L_x_61:
        /* <DEDUP_REMOVED lines=14> */
[----:B------:R-:W-:Y:S01]  /*2720*/  MOV R4, R49 ;  /* 0x0000003100047202 */ /* 0x000fe20000000f00 */
[----:B------:R-:W-:Y:S01]  /*2730*/  CS2R R54, SRZ ;  /* 0x0000000000367805 */ /* 0x000fe2000001ff00 */
[----:B------:R-:W-:Y:S01]  /*2740*/  PRMT R61, R7, 0x5410, R6 ;  /* 0x00005410073d7816 */ /* 0x000fe20000000006 */
[----:B------:R-:W-:Y:S01]  /*2750*/  CS2R R52, SRZ ;  /* 0x0000000000347805 */ /* 0x000fe2000001ff00 */
        /* <DEDUP_REMOVED lines=22> */
.L_x_64:
[----:B------:R-:W-:Y:S05]  /*28c0*/  BSYNC B0 ;  /* 0x0000000000007941 */ /* 0x000fea0003800000 */
.L_x_63:
        /* <DEDUP_REMOVED lines=38> */
.L_x_66:
[----:B------:R-:W-:Y:S05]  /*2b30*/  BSYNC B0 ;  /* 0x0000000000007941 */ /* 0x000fea0003800000 */
.L_x_65:
[----:B-1---5:R-:W-:Y:S01]  /*2b40*/  MOV R5, R24 ;  /* 0x0000001800057202 */ /* 0x022fe20000000f00 */
[----:B------:R1:W2:Y:S01]  /*2b50*/  SHFL.IDX PT, R70, R89, RZ, 0x1c1f ;  /* 0x001c1fff59467589 */ /* 0x0002a200000e0000 */
[----:B------:R-:W-:Y:S01]  /*2b60*/  IMAD.MOV.U32 R7, RZ, RZ, R28 ;  /* 0x000000ffff077224 */ /* 0x000fe200078e001c */
[----:B------:R-:W-:Y:S01]  /*2b70*/  BSSY B1, `(.L_x_67) ;  /* 0x0000081000017945 */ /* 0x000fe20003800000 */
[----:B------:R-:W-:Y:S02]  /*2b80*/  IMAD.MOV.U32 R6, RZ, RZ, R29 ;  /* 0x000000ffff067224 */ /* 0x000fe400078e001d */
[----:B------:R-:W-:Y:S01]  /*2b90*/  IMAD.MOV.U32 R4, RZ, RZ, R25 ;  /* 0x000000ffff047224 */ /* 0x000fe200078e0019 */
[----:B------:R1:W3:Y:S02]  /*2ba0*/  SHFL.IDX PT, R68, R90, RZ, 0x1c1f ;  /* 0x001c1fff5a447589 */ /* 0x0002e400000e0000 */
[----:B------:R-:W-:Y:S01]  /*2bb0*/  PRMT R39, R6, 0x5410, R7 ;  /* 0x0000541006277816 */ /* 0x000fe20000000007 */
[----:B------:R-:W-:Y:S01]  /*2bc0*/  IMAD.MOV.U32 R7, RZ, RZ, R58 ;  /* 0x000000ffff077224 */ /* 0x000fe200078e003a */
[----:B------:R-:W-:Y:S01]  /*2bd0*/  PRMT R38, R4, 0x5410, R5 ;  /* 0x0000541004267816 */ /* 0x000fe20000000005 */
[----:B------:R-:W-:Y:S01]  /*2be0*/  IMAD.MOV.U32 R5, RZ, RZ, R56 ;  /* 0x000000ffff057224 */ /* 0x000fe200078e0038 */
[----:B------:R-:W-:Y:S02]  /*2bf0*/  MOV R6, R59 ;  /* 0x0000003b00067202 */ /* 0x000fe40000000f00 */
[----:B------:R-:W-:Y:S02]  /*2c00*/  MOV R4, R57 ;  /* 0x0000003900047202 */ /* 0x000fe40000000f00 */
[----:B------:R-:W-:Y:S02]  /*2c10*/  PRMT R65, R7, 0x5410, R6 ;  /* 0x0000541007417816 */ /* 0x000fe40000000006 */
[----:B------:R-:W-:Y:S01]  /*2c20*/  PRMT R64, R5, 0x5410, R4 ;  /* 0x0000541005407816 */ /* 0x000fe20000000004 */
[----:B------:R-:W-:-:S05]  /*2c30*/  @P4 BRA `(.L_x_68) ;  /* 0x0000074000004947 */ /* 0x000fca0003800000 */
[----:B------:R-:W-:Y:S01]  /*2c40*/  ISETP.NE.AND P0, PT, R102, RZ, PT ;  /* 0x000000ff6600720c */ /* 0x000fe20003f05270 */
[----:B------:R-:W-:Y:S01]  /*2c50*/  @!UPT UIADD3 URZ, URZ, URZ, URZ ;  /* 0x0000003f3f3ff290 */ /* 0x000fe2000fffe03f */
[----:B------:R-:W-:Y:S11]  /*2c60*/  BSSY B0, `(.L_x_69) ;  /* 0x0000038000007945 */ /* 0x000ff60003800000 */
[----:B------:R-:W-:-:S05]  /*2c70*/  @P0 BRA `(.L_x_70) ;  /* 0x0000036000000947 */ /* 0x000fca0003800000 */
[C---:B---3--:R-:W-:Y:S01]  /*2c80*/  LEA R66, P0, R18.reuse, R68, 0x1 ;  /* 0x0000004412427211 */ /* 0x048fe200078008ff */
[----:B------:R-:W3:Y:S03]  /*2c90*/  LDS.128 R8, [R92+0x3800] ;  /* 0x003800005c087984 */ /* 0x000ee60000000c00 */
[----:B--2---:R-:W-:Y:S02]  /*2ca0*/  LEA.HI.X R67, R18, R70, R19, 0x1, P0 ;  /* 0x0000004612437211 */ /* 0x004fe400000f0c13 */
[----:B------:R-:W-:Y:S11]  /*2cb0*/  ISETP.GE.AND P0, PT, R32, c[0x0][0x27c], PT ;  /* 0x00009f0020007a0c */ /* 0x000ff60003f06270 */
[----:B------:R-:W-:Y:S02]  /*2cc0*/  @!UPT UIADD3 URZ, URZ, URZ, URZ ;  /* 0x0000003f3f3ff290 */ /* 0x000fe4000fffe03f */
[----:B------:R-:W-:Y:S02]  /*2cd0*/  @!P0 SHF.R.U64 R4, R40, 0x10, R41 ;  /* 0x0000001028048819 */ /* 0x000fe40000001229 */
[--C-:B------:R-:W-:Y:S02]  /*2ce0*/  @!P0 SHF.R.U64 R2, R2, 0x10, R3.reuse ;  /* 0x0000001002028819 */ /* 0x100fe40000001203 */
[----:B------:R-:W-:Y:S02]  /*2cf0*/  @!P0 SHF.R.U32.HI R3, RZ, 0x10, R3 ;  /* 0x00000010ff038819 */ /* 0x000fe40000011603 */
[----:B------:R-:W-:Y:S02]  /*2d00*/  @!P0 SHF.R.U32.HI R43, RZ, 0x10, R41 ;  /* 0x00000010ff2b8819 */ /* 0x000fe40000011629 */
[----:B------:R-:W-:Y:S02]  /*2d10*/  @!P0 PRMT R41, R42, 0x5410, R4 ;  /* 0x000054102a298816 */ /* 0x000fe40000000004 */
[C---:B------:R-:W-:Y:S02]  /*2d20*/  @!P0 PRMT R2, R26.reuse, 0x5432, R2 ;  /* 0x000054321a028816 */ /* 0x040fe40000000002 */
[----:B------:R-:W-:Y:S01]  /*2d30*/  @!P0 PRMT R6, R26, 0x5410, R3 ;  /* 0x000054101a068816 */ /* 0x000fe20000000003 */
[C---:B------:R-:W-:Y:S01]  /*2d40*/  @!P0 IMAD.U32 R26, R41.reuse, 0x10000, RZ ;  /* 0x00010000291a8824 */ /* 0x040fe200078e00ff */
[C---:B------:R-:W-:Y:S01]  /*2d50*/  @!P0 LOP3.LUT R5, R2.reuse, 0xffff0000, RZ, 0xc0, !PT ;  /* 0xffff000002058812 */ /* 0x040fe200078ec0ff */
[----:B------:R-:W-:Y:S01]  /*2d60*/  @!P0 IMAD.U32 R7, R2, 0x10000, RZ ;  /* 0x0001000002078824 */ /* 0x000fe200078e00ff */
[----:B------:R-:W-:Y:S02]  /*2d70*/  @!P0 LOP3.LUT R41, R41, 0xffff0000, RZ, 0xc0, !PT ;  /* 0xffff000029298812 */ /* 0x000fe400078ec0ff */
[----:B------:R-:W-:Y:S01]  /*2d80*/  @!P0 PRMT R43, R42, 0x5432, R43 ;  /* 0x000054322a2b8816 */ /* 0x000fe2000000002b */
[C---:B---3--:R-:W-:Y:S01]  /*2d90*/  @!P0 IMAD.U32 R40, R8.reuse, 0x10000, RZ ;  /* 0x0001000008288824 */ /* 0x048fe200078e00ff */
[----:B------:R-:W-:Y:S02]  /*2da0*/  @!P0 LOP3.LUT R3, R8, 0xffff0000, RZ, 0xc0, !PT ;  /* 0xffff000008038812 */ /* 0x000fe400078ec0ff */
[C---:B------:R-:W-:Y:S02]  /*2db0*/  @!P0 LOP3.LUT R4, R9.reuse, 0xffff0000, RZ, 0xc0, !PT ;  /* 0xffff000009048812 */ /* 0x040fe400078ec0ff */
[----:B------:R-:W-:Y:S01]  /*2dc0*/  @!P0 SHF.L.U32 R42, R9, 0x10, RZ ;  /* 0x00000010092a8819 */ /* 0x000fe200000006ff */
[C---:B------:R-:W-:Y:S02]  /*2dd0*/  @!P0 FMUL.FTZ R44, R3.reuse, R26 ;  /* 0x0000001a032c8220 */ /* 0x040fe40000410000 */
[----:B------:R-:W-:Y:S02]  /*2de0*/  @!P0 FMUL.FTZ R2, R3, R7 ;  /* 0x0000000703028220 */ /* 0x000fe40000410000 */
[----:B------:R-:W-:Y:S02]  /*2df0*/  @!P0 FMUL.FTZ R69, R4, R41 ;  /* 0x0000002904458220 */ /* 0x000fe40000410000 */
[----:B------:R-:W-:Y:S01]  /*2e00*/  @!P0 FFMA.FTZ R73, R40, R7, -R44 ;  /* 0x0000000728498223 */ /* 0x000fe2000001082c */
[----:B------:R-:W-:Y:S01]  /*2e10*/  @!P0 SHF.L.U32 R7, R6, 0x10, RZ ;  /* 0x0000001006078819 */ /* 0x000fe200000006ff */
[-C--:B------:R-:W-:Y:S01]  /*2e20*/  @!P0 FMUL.FTZ R3, R4, R5.reuse ;  /* 0x0000000504038220 */ /* 0x080fe20000410000 */
[----:B------:R-:W-:Y:S01]  /*2e30*/  @!P0 LOP3.LUT R4, R10, 0xffff0000, RZ, 0xc0, !PT ;  /* 0xffff00000a048812 */ /* 0x000fe200078ec0ff */
[----:B------:R-:W-:Y:S01]  /*2e40*/  @!P0 FFMA.FTZ R2, R26, R40, R2 ;  /* 0x000000281a028223 */ /* 0x000fe20000010002 */
[----:B------:R-:W-:Y:S01]  /*2e50*/  @!P0 LOP3.LUT R6, R6, 0xffff0000, RZ, 0xc0, !PT ;  /* 0xffff000006068812 */ /* 0x000fe200078ec0ff */
[C---:B------:R-:W-:Y:S01]  /*2e60*/  @!P0 IMAD.U32 R26, R43.reuse, 0x10000, RZ ;  /* 0x000100002b1a8824 */ /* 0x040fe200078e00ff */
[----:B------:R-:W-:Y:S01]  /*2e70*/  @!P0 LOP3.LUT R43, R43, 0xffff0000, RZ, 0xc0, !PT ;  /* 0xffff00002b2b8812 */ /* 0x000fe200078ec0ff */
[----:B------:R-:W-:Y:S01]  /*2e80*/  @!P0 FFMA.FTZ R72, R42, R5, -R69 ;  /* 0x000000052a488223 */ /* 0x000fe20000010845 */
[C---:B------:R-:W-:Y:S01]  /*2e90*/  @!P0 LOP3.LUT R5, R11.reuse, 0xffff0000, RZ, 0xc0, !PT ;  /* 0xffff00000b058812 */ /* 0x040fe200078ec0ff */
[----:B------:R-:W-:Y:S01]  /*2ea0*/  @!P0 IMAD.U32 R40, R10, 0x10000, RZ ;  /* 0x000100000a288824 */ /* 0x000fe200078e00ff */
[----:B------:R-:W-:Y:S01]  /*2eb0*/  @!P0 F2FP.BF16.PACK_AB R2, R2, R73 ;  /* 0x000000490202823e */ /* 0x000fe200000010ff */
[C---:B------:R-:W-:Y:S02]  /*2ec0*/  @!P0 FMUL.FTZ R69, R4.reuse, R26 ;  /* 0x0000001a04458220 */ /* 0x040fe40000410000 */
[----:B------:R-:W-:Y:S02]  /*2ed0*/  @!P0 FMUL.FTZ R4, R4, R7 ;  /* 0x0000000704048220 */ /* 0x000fe40000410000 */
[----:B------:R-:W-:Y:S02]  /*2ee0*/  @!P0 IMAD.U32 R44, R11, 0x10000, RZ ;  /* 0x000100000b2c8824 */ /* 0x000fe400078e00ff */
[C---:B------:R-:W-:Y:S02]  /*2ef0*/  @!P0 FMUL.FTZ R71, R5.reuse, R43 ;  /* 0x0000002b05478220 */ /* 0x040fe40000410000 */
[----:B------:R-:W-:Y:S02]  /*2f00*/  @!P0 FMUL.FTZ R5, R5, R6 ;  /* 0x0000000605058220 */ /* 0x000fe40000410000 */
[----:B------:R-:W-:Y:S02]  /*2f10*/  @!P0 FFMA.FTZ R3, R41, R42, R3 ;  /* 0x0000002a29038223 */ /* 0x000fe40000010003 */
[----:B------:R-:W-:Y:S02]  /*2f20*/  @!P0 FFMA.FTZ R4, R26, R40, R4 ;  /* 0x000000281a048223 */ /* 0x000fe40000010004 */
[----:B------:R-:W-:Y:S01]  /*2f30*/  @!P0 FFMA.FTZ R69, R40, R7, -R69 ;  /* 0x0000000728458223 */ /* 0x000fe20000010845 */
[----:B------:R-:W-:Y:S01]  /*2f40*/  @!P0 F2FP.BF16.PACK_AB R3, R3, R72 ;  /* 0x000000480303823e */ /* 0x000fe200000010ff */
[----:B------:R-:W-:Y:S02]  /*2f50*/  @!P0 FFMA.FTZ R71, R44, R6, -R71 ;  /* 0x000000062c478223 */ /* 0x000fe40000010847 */
[----:B------:R-:W-:Y:S01]  /*2f60*/  @!P0 FFMA.FTZ R5, R43, R44, R5 ;  /* 0x0000002c2b058223 */ /* 0x000fe20000010005 */
[----:B------:R-:W-:Y:S01]  /*2f70*/  @!P0 F2FP.BF16.PACK_AB R4, R4, R69 ;  /* 0x000000450404823e */ /* 0x000fe200000010ff */
[----:B------:R-:W-:Y:S01]  /*2f80*/  @!P0 IMAD.MOV.U32 R8, RZ, RZ, R2 ;  /* 0x000000ffff088224 */ /* 0x000fe200078e0002 */
[----:B------:R-:W-:Y:S02]  /*2f90*/  @!P0 MOV R9, R3 ;  /* 0x0000000300098202 */ /* 0x000fe40000000f00 */
[----:B------:R-:W-:Y:S01]  /*2fa0*/  @!P0 F2FP.BF16.PACK_AB R5, R5, R71 ;  /* 0x000000470505823e */ /* 0x000fe200000010ff */
[----:B------:R-:W-:Y:S03]  /*2fb0*/  @!P0 IMAD.MOV.U32 R10, RZ, RZ, R4 ;  /* 0x000000ffff0a8224 */ /* 0x000fe600078e0004 */
[----:B------:R-:W-:Y:S05]  /*2fc0*/  @!P0 MOV R11, R5 ;  /* 0x00000005000b8202 */ /* 0x000fea0000000f00 */
[----:B------:R2:W-:Y:S02]  /*2fd0*/  ST.E.128 [R66.64], R8 ;  /* 0x0000000842007985 */ /* 0x0005e4000c101d16 */
.L_x_70:
[----:B------:R-:W-:Y:S05]  /*2fe0*/  BSYNC B0 ;  /* 0x0000000000007941 */ /* 0x000fea0003800000 */
.L_x_69:
[----:B------:R-:W-:Y:S11]  /*2ff0*/  ISETP.NE.AND P0, PT, R117, RZ, PT ;  /* 0x000000ff7500720c */ /* 0x000ff60003f05270 */
[----:B------:R-:W-:Y:S02]  /*3000*/  @!UPT UIADD3 URZ, URZ, URZ, URZ ;  /* 0x0000003f3f3ff290 */ /* 0x000fe4000fffe03f */
[----:B------:R-:W-:-:S05]  /*3010*/  @P0 BRA `(.L_x_68) ;  /* 0x0000036000000947 */ /* 0x000fca0003800000 */
[C---:B---3--:R-:W-:Y:S01]  /*3020*/  LEA R42, P0, R83.reuse, R68, 0x1 ;  /* 0x00000044532a7211 */ /* 0x048fe200078008ff */
[----:B--2---:R-:W2:Y:S03]  /*3030*/  LDS.128 R8, [R93+0x3800] ;  /* 0x003800005d087984 */ /* 0x004ea60000000c00 */
[----:B------:R-:W-:Y:S02]  /*3040*/  LEA.HI.X R43, R83, R70, R94, 0x1, P0 ;  /* 0x00000046532b7211 */ /* 0x000fe400000f0c5e */
[----:B------:R-:W-:Y:S11]  /*3050*/  ISETP.GE.AND P0, PT, R34, c[0x0][0x27c], PT ;  /* 0x00009f0022007a0c */ /* 0x000ff60003f06270 */
[----:B------:R-:W-:Y:S02]  /*3060*/  @!UPT UIADD3 URZ, URZ, URZ, URZ ;  /* 0x0000003f3f3ff290 */ /* 0x000fe4000fffe03f */
[----:B------:R-:W-:Y:S02]  /*3070*/  @!P0 SHF.R.U64 R26, R46, 0x10, R47 ;  /* 0x000000102e1a8819 */ /* 0x000fe4000000122f */
[--C-:B------:R-:W-:Y:S02]  /*3080*/  @!P0 SHF.R.U64 R2, R12, 0x10, R13.reuse ;  /* 0x000000100c028819 */ /* 0x100fe4000000120d */
[----:B------:R-:W-:Y:S02]  /*3090*/  @!P0 SHF.R.U32.HI R3, RZ, 0x10, R13 ;  /* 0x00000010ff038819 */ /* 0x000fe4000001160d */
[----:B------:R-:W-:Y:S02]  /*30a0*/  @!P0 PRMT R26, R45, 0x5410, R26 ;  /* 0x000054102d1a8816 */ /* 0x000fe4000000001a */
[C---:B------:R-:W-:Y:S02]  /*30b0*/  @!P0 PRMT R2, R27.reuse, 0x5432, R2 ;  /* 0x000054321b028816 */ /* 0x040fe40000000002 */
[----:B------:R-:W-:Y:S01]  /*30c0*/  @!P0 PRMT R6, R27, 0x5410, R3 ;  /* 0x000054101b068816 */ /* 0x000fe20000000003 */
[----:B------:R-:W-:Y:S01]  /*30d0*/  @!P0 IMAD.U32 R12, R26, 0x10000, RZ ;  /* 0x000100001a0c8824 */ /* 0x000fe200078e00ff */
[----:B------:R-:W-:Y:S01]  /*30e0*/  @!P0 SHF.R.U32.HI R40, RZ, 0x10, R47 ;  /* 0x00000010ff288819 */ /* 0x000fe2000001162f */
[----:B------:R-:W-:Y:S01]  /*30f0*/  @!P0 IMAD.U32 R7, R2, 0x10000, RZ ;  /* 0x0001000002078824 */ /* 0x000fe200078e00ff */
[----:B------:R-:W-:Y:S02]  /*3100*/  @!P0 LOP3.LUT R26, R26, 0xffff0000, RZ, 0xc0, !PT ;  /* 0xffff00001a1a8812 */ /* 0x000fe400078ec0ff */
[----:B------:R-:W-:Y:S02]  /*3110*/  @!P0 LOP3.LUT R5, R2, 0xffff0000, RZ, 0xc0, !PT ;  /* 0xffff000002058812 */ /* 0x000fe400078ec0ff */
[----:B------:R-:W-:Y:S01]  /*3120*/  @!P0 PRMT R40, R45, 0x5432, R40 ;  /* 0x000054322d288816 */ /* 0x000fe20000000028 */
[C---:B--2---:R-:W-:Y:S01]  /*3130*/  @!P0 IMAD.U32 R13, R8.reuse, 0x10000, RZ ;  /* 0x00010000080d8824 */ /* 0x044fe200078e00ff */
[----:B------:R-:W-:Y:S02]  /*3140*/  @!P0 LOP3.LUT R3, R8, 0xffff0000, RZ, 0xc0, !PT ;  /* 0xffff000008038812 */ /* 0x000fe400078ec0ff */
[C---:B------:R-:W-:Y:S02]  /*3150*/  @!P0 LOP3.LUT R4, R9.reuse, 0xffff0000, RZ, 0xc0, !PT ;  /* 0xffff000009048812 */ /* 0x040fe400078ec0ff */
[----:B------:R-:W-:Y:S01]  /*3160*/  @!P0 SHF.L.U32 R27, R9, 0x10, RZ ;  /* 0x00000010091b8819 */ /* 0x000fe200000006ff */
[C---:B------:R-:W-:Y:S02]  /*3170*/  @!P0 FMUL.FTZ R41, R3.reuse, R12 ;  /* 0x0000000c03298220 */ /* 0x040fe40000410000 */
[-C--:B------:R-:W-:Y:S02]  /*3180*/  @!P0 FMUL.FTZ R2, R3, R7.reuse ;  /* 0x0000000703028220 */ /* 0x080fe40000410000 */
[----:B------:R-:W-:Y:S02]  /*3190*/  @!P0 FMUL.FTZ R44, R4, R26 ;  /* 0x0000001a042c8220 */ /* 0x000fe40000410000 */
[----:B------:R-:W-:Y:S01]  /*31a0*/  @!P0 FFMA.FTZ R47, R13, R7, -R41 ;  /* 0x000000070d2f8223 */ /* 0x000fe20000010829 */
[----:B------:R-:W-:Y:S01]  /*31b0*/  @!P0 SHF.L.U32 R7, R6, 0x10, RZ ;  /* 0x0000001006078819 */ /* 0x000fe200000006ff */
[----:B------:R-:W-:Y:S01]  /*31c0*/  @!P0 FMUL.FTZ R3, R4, R5 ;  /* 0x0000000504038220 */ /* 0x000fe20000410000 */
        /* <DEDUP_REMOVED lines=27> */
.L_x_68:
[----:B------:R-:W-:Y:S05]  /*3380*/  BSYNC B1 ;  /* 0x0000000000017941 */ /* 0x000fea0003800000 */
.L_x_67:
[----:B--2---:R2:W4:Y:S01]  /*3390*/  SHFL.IDX PT, R43, R89, 0x1, 0x1c1f ;  /* 0x003c1f00592b7f89 */ /* 0x00452200000e0000 */
[----:B------:R-:W-:Y:S03]  /*33a0*/  BSSY B1, `(.L_x_71) ;  /* 0x0000077000017945 */ /* 0x000fe60003800000 */
[----:B------:R2:W1:Y:S01]  /*33b0*/  SHFL.IDX PT, R42, R90, 0x1, 0x1c1f ;  /* 0x003c1f005a2a7f89 */ /* 0x00046200000e0000 */
[----:B------:R-:W-:-:S05]  /*33c0*/  @P5 BRA `(.L_x_72) ;  /* 0x0000074000005947 */ /* 0x000fca0003800000 */
[----:B------:R-:W-:Y:S01]  /*33d0*/  ISETP.NE.AND P0, PT, R102, RZ, PT ;  /* 0x000000ff6600720c */ /* 0x000fe20003f05270 */
[----:B------:R-:W-:Y:S01]  /*33e0*/  @!UPT UIADD3 URZ, URZ, URZ, URZ ;  /* 0x0000003f3f3ff290 */ /* 0x000fe2000fffe03f */
[----:B------:R-:W-:Y:S11]  /*33f0*/  BSSY B0, `(.L_x_73) ;  /* 0x0000038000007945 */ /* 0x000ff60003800000 */
[----:B------:R-:W-:-:S05]  /*3400*/  @P0 BRA `(.L_x_74) ;  /* 0x0000036000000947 */ /* 0x000fca0003800000 */
[C---:B-1----:R-:W-:Y:S01]  /*3410*/  LEA R40, P0, R18.reuse, R42, 0x1 ;  /* 0x0000002a12287211 */ /* 0x042fe200078008ff */
[----:B------:R-:W1:Y:S03]  /*3420*/  LDS.128 R8, [R92+0x4800] ;  /* 0x004800005c087984 */ /* 0x000e660000000c00 */
[----:B----4-:R-:W-:Y:S02]  /*3430*/  LEA.HI.X R41, R18, R43, R19, 0x1, P0 ;  /* 0x0000002b12297211 */ /* 0x010fe400000f0c13 */
        /* <DEDUP_REMOVED lines=14> */
[C---:B-1----:R-:W-:Y:S01]  /*3520*/  @!P0 IMAD.U32 R13, R8.reuse, 0x10000, RZ ;  /* 0x00010000080d8824 */ /* 0x042fe200078e00ff */
        /* <DEDUP_REMOVED lines=22> */
[-C--:B------:R-:W-:Y:S02]  /*3690*/  @!P0 FMUL.FTZ R5, R5, R6.reuse ;  /* 0x0000000605058220 */ /* 0x080fe40000410000 */
        /* <DEDUP_REMOVED lines=13> */
.L_x_74:
[----:B------:R-:W-:Y:S05]  /*3770*/  BSYNC B0 ;  /* 0x0000000000007941 */ /* 0x000fea0003800000 */
.L_x_73:
[----:B------:R-:W-:Y:S11]  /*3780*/  ISETP.NE.AND P0, PT, R117, RZ, PT ;  /* 0x000000ff7500720c */ /* 0x000ff60003f05270 */
[----:B------:R-:W-:Y:S02]  /*3790*/  @!UPT UIADD3 URZ, URZ, URZ, URZ ;  /* 0x0000003f3f3ff290 */ /* 0x000fe4000fffe03f */
        /* <DEDUP_REMOVED lines=55> */
.L_x_72:
[----:B------:R-:W-:Y:S05]  /*3b10*/  BSYNC B1 ;  /* 0x0000000000017941 */ /* 0x000fea0003800000 */
.L_x_71:
[----:B------:R2:W4:Y:S01]  /*3b20*/  SHFL.IDX PT, R31, R89, 0x2, 0x1c1f ;  /* 0x005c1f00591f7f89 */ /* 0x00052200000e0000 */
[----:B------:R-:W-:Y:S03]  /*3b30*/  BSSY B1, `(.L_x_75) ;  /* 0x0000077000017945 */ /* 0x000fe60003800000 */
[----:B------:R2:W3:Y:S01]  /*3b40*/  SHFL.IDX PT, R30, R90, 0x2, 0x1c1f ;  /* 0x005c1f005a1e7f89 */ /* 0x0004e200000e0000 */
[----:B------:R-:W-:-:S05]  /*3b50*/  @P3 BRA `(.L_x_76) ;  /* 0x0000074000003947 */ /* 0x000fca0003800000 */
[----:B------:R-:W-:Y:S01]  /*3b60*/  ISETP.NE.AND P0, PT, R102, RZ, PT ;  /* 0x000000ff6600720c */ /* 0x000fe20003f05270 */
[----:B------:R-:W-:Y:S01]  /*3b70*/  @!UPT UIADD3 URZ, URZ, URZ, URZ ;  /* 0x0000003f3f3ff290 */ /* 0x000fe2000fffe03f */
[----:B------:R-:W-:Y:S11]  /*3b80*/  BSSY B0, `(.L_x_77) ;  /* 0x0000038000007945 */ /* 0x000ff60003800000 */
[----:B------:R-:W-:-:S05]  /*3b90*/  @P0 BRA `(.L_x_78) ;  /* 0x0000036000000947 */ /* 0x000fca0003800000 */
[C---:B-1-3--:R-:W-:Y:S01]  /*3ba0*/  LEA R26, P0, R18.reuse, R30, 0x1 ;  /* 0x0000001e121a7211 */ /* 0x04afe200078008ff */
        /* <DEDUP_REMOVED lines=53> */
.L_x_78:
[----:B------:R-:W-:Y:S05]  /*3f00*/  BSYNC B0 ;  /* 0x0000000000007941 */ /* 0x000fea0003800000 */
.L_x_77:
[----:B------:R-:W-:Y:S11]  /*3f10*/  ISETP.NE.AND P0, PT, R117, RZ, PT ;  /* 0x000000ff7500720c */ /* 0x000ff60003f05270 */
[----:B------:R-:W-:Y:S02]  /*3f20*/  @!UPT UIADD3 URZ, URZ, URZ, URZ ;  /* 0x0000003f3f3ff290 */ /* 0x000fe4000fffe03f */
        /* <DEDUP_REMOVED lines=55> */
.L_x_76:
[----:B------:R-:W-:Y:S05]  /*42a0*/  BSYNC B1 ;  /* 0x0000000000017941 */ /* 0x000fea0003800000 */
.L_x_75:
[----:B-1----:R1:W2:Y:S04]  /*42b0*/  SHFL.IDX PT, R27, R89, 0x3, 0x1c1f ;  /* 0x007c1f00591b7f89 */ /* 0x0022a800000e0000 */
[----:B------:R1:W4:Y:S01]  /*42c0*/  SHFL.IDX PT, R26, R90, 0x3, 0x1c1f ;  /* 0x007c1f005a1a7f89 */ /* 0x00032200000e0000 */
[----:B------:R-:W-:-:S05]  /*42d0*/  @P2 BRA `(.L_x_79) ;  /* 0x000030f000002947 */ /* 0x000fca0003800000 */
[----:B------:R-:W-:Y:S01]  /*42e0*/  ISETP.NE.AND P0, PT, R102, RZ, PT ;  /* 0x000000ff6600720c */ /* 0x000fe20003f05270 */
[----:B------:R-:W-:Y:S01]  /*42f0*/  @!UPT UIADD3 URZ, URZ, URZ, URZ ;  /* 0x0000003f3f3ff290 */ /* 0x000fe2000fffe03f */
[----:B------:R-:W-:Y:S11]  /*4300*/  BSSY B0, `(.L_x_80) ;  /* 0x0000038000007945 */ /* 0x000ff60003800000 */
[----:B------:R-:W-:-:S05]  /*4310*/  @P0 BRA `(.L_x_81) ;  /* 0x0000036000000947 */ /* 0x000fca0003800000 */
[C---:B----4-:R-:W-:Y:S01]  /*4320*/  LEA R22, P0, R18.reuse, R26, 0x1 ;  /* 0x0000001a12167211 */ /* 0x050fe200078008ff */
[----:B------:R-:W4:Y:S03]  /*4330*/  LDS.128 R8, [R92+0x6800] ;  /* 0x006800005c087984 */ /* 0x000f260000000c00 */
[----:B--2---:R-:W-:Y:S02]  /*4340*/  LEA.HI.X R23, R18, R27, R19, 0x1, P0 ;  /* 0x0000001b12177211 */ /* 0x004fe400000f0c13 */
        /* <DEDUP_REMOVED lines=14> */
[C---:B----4-:R-:W-:Y:S01]  /*4430*/  @!P0 IMAD.U32 R13, R8.reuse, 0x10000, RZ ;  /* 0x00010000080d8824 */ /* 0x050fe200078e00ff */
        /* <DEDUP_REMOVED lines=36> */
.L_x_81:
[----:B------:R-:W-:Y:S05]  /*4680*/  BSYNC B0 ;  /* 0x0000000000007941 */ /* 0x000fea0003800000 */
.L_x_80:
[----:B------:R-:W-:Y:S11]  /*4690*/  ISETP.NE.AND P0, PT, R117, RZ, PT ;  /* 0x000000ff7500720c */ /* 0x000ff60003f05270 */
[----:B------:R-:W-:Y:S02]  /*46a0*/  @!UPT UIADD3 URZ, URZ, URZ, URZ ;  /* 0x0000003f3f3ff290 */ /* 0x000fe4000fffe03f */
[----:B------:R-:W-:-:S05]  /*46b0*/  @P0 BRA `(.L_x_79) ;  /* 0x00002d1000000947 */ /* 0x000fca0003800000 */
[C---:B--2-4-:R-:W-:Y:S01]  /*46c0*/  LEA R22, P0, R83.reuse, R26, 0x1 ;  /* 0x0000001a53167211 */ /* 0x054fe200078008ff */
[----:B------:R-:W2:Y:S03]  /*46d0*/  LDS.128 R8, [R93+0x6800] ;  /* 0x006800005d087984 */ /* 0x000ea60000000c00 */
        /* <DEDUP_REMOVED lines=8> */
[----:B------:R-:W-:Y:S01]  /*4760*/  @!P0 SHF.R.U32.HI R4, RZ, 0x10, R59 ;  /* 0x00000010ff048819 */ /* 0x000fe2000001163b */
[----:B------:R-:W-:Y:S01]  /*4770*/  @!P0 IMAD.U32 R12, R14, 0x10000, RZ ;  /* 0x000100000e0c8824 */ /* 0x000fe200078e00ff */
[----:B------:R-:W-:Y:S01]  /*4780*/  @!P0 PRMT R6, R39, 0x5410, R3 ;  /* 0x0000541027068816 */ /* 0x000fe20000000003 */
[----:B------:R-:W-:Y:S01]  /*4790*/  @!P0 IMAD.U32 R7, R2, 0x10000, RZ ;  /* 0x0001000002078824 */ /* 0x000fe200078e00ff */
[----:B------:R-:W-:Y:S02]  /*47a0*/  @!P0 PRMT R16, R65, 0x5432, R4 ;  /* 0x0000543241108816 */ /* 0x000fe40000000004 */
[----:B------:R-:W-:Y:S02]  /*47b0*/  @!P0 LOP3.LUT R14, R14, 0xffff0000, RZ, 0xc0, !PT ;  /* 0xffff00000e0e8812 */ /* 0x000fe400078ec0ff */
[----:B------:R-:W-:Y:S01]  /*47c0*/  @!P0 LOP3.LUT R5, R2, 0xffff0000, RZ, 0xc0, !PT ;  /* 0xffff000002058812 */ /* 0x000fe200078ec0ff */
        /* <DEDUP_REMOVED lines=36> */
[----:B------:R2:W-:Y:S01]  /*4a10*/  ST.E.128 [R22.64], R8 ;  /* 0x0000000816007985 */ /* 0x0005e2000c101d16 */
[----:B------:R-:W-:-:S05]  /*4a20*/  BRA `(.L_x_79) ;  /* 0x000029a000007947 */ /* 0x000fca0003800000 */
.L_x_58:
[----:B------:R-:W-:Y:S01]  /*4a30*/  ISETP.GE.AND P0, PT, R159, UR9, PT ;  /* 0x000000099f007c0c */ /* 0x000fe2000bf06270 */
[----:B------:R-:W-:Y:S01]  /*4a40*/  CS2R R26, SRZ ;  /* 0x00000000001a7805 */ /* 0x000fe2000001ff00 */
[----:B------:R-:W-:Y:S01]  /*4a50*/  ISETP.NE.AND P6, PT, R102, RZ, PT ;  /* 0x000000ff6600720c */ /* 0x000fe20003fc5270 */
[----:B------:R-:W-:Y:S01]  /*4a60*/  CS2R R24, SRZ ;  /* 0x0000000000187805 */ /* 0x000fe2000001ff00 */
[----:B------:R-:W-:Y:S01]  /*4a70*/  ISETP.GE.OR P4, PT, R18, c[0x0][0x27c], P0 ;  /* 0x00009f0012007a0c */ /* 0x000fe20000786670 */
[----:B------:R-:W-:Y:S01]  /*4a80*/  CS2R R62, SRZ ;  /* 0x00000000003e7805 */ /* 0x000fe2000001ff00 */
[----:B------:R-:W-:Y:S01]  /*4a90*/  ISETP.NE.AND P5, PT, R148, RZ, PT ;  /* 0x000000ff9400720c */ /* 0x000fe20003fa5270 */
[----:B------:R-:W-:Y:S01]  /*4aa0*/  CS2R R60, SRZ ;  /* 0x00000000003c7805 */ /* 0x000fe2000001ff00 */
[----:B------:R-:W-:Y:S01]  /*4ab0*/  IADD3 R133, -R152, c[0x0][0x1d4], RZ ;  /* 0x0000750098857a10 */ /* 0x000fe20007ffe1ff */
[----:B------:R-:W-:Y:S01]  /*4ac0*/  CS2R R22, SRZ ;  /* 0x0000000000167805 */ /* 0x000fe2000001ff00 */
[----:B------:R-:W-:Y:S01]  /*4ad0*/  CS2R R20, SRZ ;  /* 0x0000000000147805 */ /* 0x000fe2000001ff00 */
[----:B------:R-:W-:Y:S01]  /*4ae0*/  CS2R R66, SRZ ;  /* 0x0000000000427805 */ /* 0x000fe2000001ff00 */
[----:B------:R-:W-:Y:S01]  /*4af0*/  CS2R R64, SRZ ;  /* 0x0000000000407805 */ /* 0x000fe2000001ff00 */
[----:B------:R-:W-:Y:S01]  /*4b00*/  CS2R R30, SRZ ;  /* 0x00000000001e7805 */ /* 0x000fe2000001ff00 */
[----:B------:R-:W-:Y:S01]  /*4b10*/  CS2R R28, SRZ ;  /* 0x00000000001c7805 */ /* 0x000fe2000001ff00 */
[----:B------:R-:W-:Y:S01]  /*4b20*/  CS2R R70, SRZ ;  /* 0x0000000000467805 */ /* 0x000fe2000001ff00 */
[----:B------:R-:W-:Y:S01]  /*4b30*/  CS2R R68, SRZ ;  /* 0x0000000000447805 */ /* 0x000fe2000001ff00 */
[----:B------:R-:W-:Y:S01]  /*4b40*/  @!P4 IADD3 R2, P1, P0, R106, R38, R174 ;  /* 0x000000266a02c210 */ /* 0x000fe2000783e0ae */
[----:B------:R-:W-:Y:S01]  /*4b50*/  CS2R R40, SRZ ;  /* 0x0000000000287805 */ /* 0x000fe2000001ff00 */
[----:B------:R1:W2:Y:S01]  /*4b60*/  SHFL.IDX PT, R51, R89, RZ, 0x1c1f ;  /* 0x001c1fff59337589 */ /* 0x0002a200000e0000 */
[----:B------:R-:W-:Y:S01]  /*4b70*/  BSSY B0, `(.L_x_82) ;  /* 0x00000d4000007945 */ /* 0x000fe20003800000 */
[C---:B------:R-:W-:Y:S02]  /*4b80*/  @!P4 IADD3.X R5, R113.reuse, R43, R155, P1, P0 ;  /* 0x0000002b7105c210 */ /* 0x040fe40000fe049b */
[----:B------:R-:W-:Y:S04]  /*4b90*/  @!P4 IADD3 R3, P1, P0, R104, R72, R172 ;  /* 0x000000486803c210 */ /* 0x000fe8000783e0ac */
[----:B------:R-:W-:Y:S01]  /*4ba0*/  @!P4 IADD3.X R8, R112, R44, R156, P1, P0 ;  /* 0x0000002c7008c210 */ /* 0x000fe20000fe049c */
[----:B------:R1:W3:Y:S01]  /*4bb0*/  SHFL.IDX PT, R50, R90, RZ, 0x1c1f ;  /* 0x001c1fff5a327589 */ /* 0x0002e200000e0000 */
[----:B------:R-:W-:Y:S04]  /*4bc0*/  ISETP.GE.AND P0, PT, R158, UR9, PT ;  /* 0x000000099e007c0c */ /* 0x000fe8000bf06270 */
[----:B------:R-:W-:Y:S11]  /*4bd0*/  ISETP.GE.OR P2, PT, R18, c[0x0][0x27c], P0 ;  /* 0x00009f0012007a0c */ /* 0x000ff60000746670 */
[----:B------:R-:W-:Y:S02]  /*4be0*/  @!UPT UIADD3 URZ, URZ, URZ, URZ ;  /* 0x0000003f3f3ff290 */ /* 0x000fe4000fffe03f */
[----:B------:R-:W-:Y:S04]  /*4bf0*/  @!P2 IADD3 R6, P1, P0, R106, R173, R38 ;  /* 0x000000ad6a06a210 */ /* 0x000fe8000783e026 */
[--C-:B------:R-:W-:Y:S02]  /*4c00*/  @!P2 IADD3.X R9, R113, R153, R43.reuse, P1, P0 ;  /* 0x000000997109a210 */ /* 0x100fe40000fe042b */
[----:B------:R-:W-:Y:S04]  /*4c10*/  @!P2 IADD3 R7, P1, P0, R104, R163, R72 ;  /* 0x000000a36807a210 */ /* 0x000fe8000783e048 */
[----:B------:R-:W-:Y:S02]  /*4c20*/  @!P2 IADD3.X R12, R112, R154, R44, P1, P0 ;  /* 0x0000009a700ca210 */ /* 0x000fe40000fe042c */
[----:B------:R-:W-:Y:S04]  /*4c30*/  ISETP.GE.AND P0, PT, R157, UR9, PT ;  /* 0x000000099d007c0c */ /* 0x000fe8000bf06270 */
[----:B------:R-:W-:Y:S11]  /*4c40*/  ISETP.GE.OR P1, PT, R18, c[0x0][0x27c], P0 ;  /* 0x00009f0012007a0c */ /* 0x000ff60000726670 */
[----:B------:R-:W-:Y:S02]  /*4c50*/  @!UPT UIADD3 URZ, URZ, URZ, URZ ;  /* 0x0000003f3f3ff290 */ /* 0x000fe4000fffe03f */
[----:B------:R-:W-:Y:S04]  /*4c60*/  @!P1 IADD3 R10, P3, P0, R106, R170, R38 ;  /* 0x000000aa6a0a9210 */ /* 0x000fe8000787e026 */
[----:B------:R-:W-:Y:S02]  /*4c70*/  @!P1 IADD3.X R13, R113, R120, R43, P3, P0 ;  /* 0x00000078710d9210 */ /* 0x000fe40001fe042b */
[----:B------:R-:W-:Y:S04]  /*4c80*/  @!P1 IADD3 R11, P3, P0, R104, R168, R72 ;  /* 0x000000a8680b9210 */ /* 0x000fe8000787e048 */
[----:B------:R-:W-:Y:S02]  /*4c90*/  @!P1 IADD3.X R14, R112, R121, R44, P3, P0 ;  /* 0x00000079700e9210 */ /* 0x000fe40001fe042c */
[C---:B------:R-:W-:Y:S04]  /*4ca0*/  @!P4 LEA R4, P0, R2.reuse, c[0x0][0x270], 0x1 ;  /* 0x00009c000204ca11 */ /* 0x040fe800078008ff */
[----:B------:R-:W-:Y:S02]  /*4cb0*/  @!P4 LEA.HI.X R5, R2, c[0x0][0x274], R5, 0x1, P0 ;  /* 0x00009d000205ca11 */ /* 0x000fe400000f0c05 */
[C---:B------:R-:W-:Y:S03]  /*4cc0*/  @!P4 LEA R2, P0, R3.reuse, c[0x0][0x288], 0x1 ;  /* 0x0000a2000302ca11 */ /* 0x040fe600078008ff */
[----:B------:R4:W2:Y:S01]  /*4cd0*/  @!P4 LDG.E.128 R20, [R4.64] ;  /* 0x000000160414c981 */ /* 0x0008a2000c1e1d00 */
[----:B------:R-:W-:Y:S02]  /*4ce0*/  @!P4 LEA.HI.X R3, R3, c[0x0][0x28c], R8, 0x1, P0 ;  /* 0x0000a3000303ca11 */ /* 0x000fe400000f0c08 */
[C---:B------:R-:W-:Y:S04]  /*4cf0*/  @!P2 LEA R8, P0, R6.reuse, c[0x0][0x270], 0x1 ;  /* 0x00009c000608aa11 */ /* 0x040fe800078008ff */
[----:B------:R-:W-:Y:S01]  /*4d00*/  @!P2 LEA.HI.X R9, R6, c[0x0][0x274], R9, 0x1, P0 ;  /* 0x00009d000609aa11 */ /* 0x000fe200000f0c09 */
[----:B------:R1:W3:Y:S01]  /*4d10*/  @!P4 LDG.E.128 R60, [R2.64] ;  /* 0x00000016023cc981 */ /* 0x0002e2000c1e1d00 */
[C---:B------:R-:W-:Y:S04]  /*4d20*/  @!P2 LEA R6, P0, R7.reuse, c[0x0][0x288], 0x1 ;  /* 0x0000a2000706aa11 */ /* 0x040fe800078008ff */
[----:B------:R-:W-:Y:S02]  /*4d30*/  @!P2 LEA.HI.X R7, R7, c[0x0][0x28c], R12, 0x1, P0 ;  /* 0x0000a3000707aa11 */ /* 0x000fe400000f0c0c */
[C---:B------:R-:W-:Y:S01]  /*4d40*/  @!P1 LEA R12, P0, R10.reuse, c[0x0][0x270], 0x1 ;  /* 0x00009c000a0c9a11 */ /* 0x040fe200078008ff */
[----:B------:R1:W3:Y:S03]  /*4d50*/  @!P2 LDG.E.128 R24, [R8.64] ;  /* 0x000000160818a981 */ /* 0x0002e6000c1e1d00 */
[----:B------:R-:W-:Y:S02]  /*4d60*/  @!P1 LEA.HI.X R13, R10, c[0x0][0x274], R13, 0x1, P0 ;  /* 0x00009d000a0d9a11 */ /* 0x000fe400000f0c0d */
[C---:B------:R-:W-:Y:S03]  /*4d70*/  @!P1 LEA R10, P0, R11.reuse, c[0x0][0x288], 0x1 ;  /* 0x0000a2000b0a9a11 */ /* 0x040fe600078008ff */
[----:B------:R1:W3:Y:S01]  /*4d80*/  @!P2 LDG.E.128 R64, [R6.64] ;  /* 0x000000160640a981 */ /* 0x0002e2000c1e1d00 */
[----:B------:R-:W-:Y:S01]  /*4d90*/  @!P1 LEA.HI.X R11, R11, c[0x0][0x28c], R14, 0x1, P0 ;  /* 0x0000a3000b0b9a11 */ /* 0x000fe200000f0c0e */
[----:B----4-:R-:W-:Y:S01]  /*4da0*/  CS2R R4, SRZ ;  /* 0x0000000000047805 */ /* 0x010fe2000001ff00 */
[----:B------:R-:W-:Y:S04]  /*4db0*/  ISETP.GE.AND P0, PT, R35, UR9, PT ;  /* 0x0000000923007c0c */ /* 0x000fe8000bf06270 */
[----:B------:R-:W-:Y:S01]  /*4dc0*/  ISETP.GE.OR P0, PT, R18, c[0x0][0x27c], P0 ;  /* 0x00009f0012007a0c */ /* 0x000fe20000706670 */
[----:B------:R-:W4:Y:S08]  /*4dd0*/  @!P1 LDG.E.128 R28, [R12.64] ;  /* 0x000000160c1c9981 */ /* 0x000f30000c1e1d00 */
[----:B------:R-:W4:Y:S04]  /*4de0*/  @!P1 LDG.E.128 R68, [R10.64] ;  /* 0x000000160a449981 */ /* 0x000f28000c1e1d00 */
[----:B------:R-:W-:Y:S05]  /*4df0*/  @!P0 IADD3 R38, P1, R106, R38, RZ ;  /* 0x000000266a268210 */ /* 0x000fea0007f3e0ff */
[----:B------:R-:W-:Y:S01]  /*4e00*/  @!P0 IMAD.X R43, R113, 0x1, R43, P1 ;  /* 0x00000001712b8824 */ /* 0x000fe200008e062b */
[C---:B-1----:R-:W-:Y:S01]  /*4e10*/  @!P0 LEA R8, P1, R38.reuse, c[0x0][0x270], 0x1 ;  /* 0x00009c0026088a11 */ /* 0x042fe200078208ff */
[----:B------:R-:W-:Y:S03]  /*4e20*/  CS2R R6, SRZ ;  /* 0x0000000000067805 */ /* 0x000fe6000001ff00 */
[----:B------:R-:W-:Y:S02]  /*4e30*/  @!P0 LEA.HI.X R9, R38, c[0x0][0x274], R43, 0x1, P1 ;  /* 0x00009d0026098a11 */ /* 0x000fe400008f0c2b */
[----:B------:R-:W-:Y:S01]  /*4e40*/  @!P0 IADD3 R72, P1, R104, R72, RZ ;  /* 0x0000004868488210 */ /* 0x000fe20007f3e0ff */
[----:B------:R-:W-:Y:S02]  /*4e50*/  CS2R R42, SRZ ;  /* 0x00000000002a7805 */ /* 0x000fe4000001ff00 */
[----:B------:R2:W5:Y:S02]  /*4e60*/  @!P0 LDG.E.128 R4, [R8.64] ;  /* 0x0000001608048981 */ /* 0x000564000c1e1d00 */
[----:B------:R-:W-:Y:S01]  /*4e70*/  @!P0 IMAD.X R3, R112, 0x1, R44, P1 ;  /* 0x0000000170038824 */ /* 0x000fe200008e062c */
[C---:B------:R-:W-:Y:S04]  /*4e80*/  @!P0 LEA R2, P1, R72.reuse, c[0x0][0x288], 0x1 ;  /* 0x0000a20048028a11 */ /* 0x040fe800078208ff */
[----:B------:R-:W-:Y:S02]  /*4e90*/  @!P0 LEA.HI.X R3, R72, c[0x0][0x28c], R3, 0x1, P1 ;  /* 0x0000a30048038a11 */ /* 0x000fe400008f0c03 */
[----:B------:R-:W-:Y:S03]  /*4ea0*/  ISETP.GE.AND P1, PT, R18, c[0x0][0x27c], PT ;  /* 0x00009f0012007a0c */ /* 0x000fe60003f26270 */
[----:B------:R1:W5:Y:S01]  /*4eb0*/  @!P0 LDG.E.128 R40, [R2.64] ;  /* 0x0000001602288981 */ /* 0x000362000c1e1d00 */
[----:B------:R-:W-:Y:S01]  /*4ec0*/  ISETP.GE.OR P0, PT, R35, UR9, P6 ;  /* 0x0000000923007c0c */ /* 0x000fe2000b706670 */
[----:B--2---:R-:W-:Y:S02]  /*4ed0*/  IMAD.MOV.U32 R9, RZ, RZ, R22 ;  /* 0x000000ffff097224 */ /* 0x004fe400078e0016 */
[----:B------:R-:W-:Y:S02]  /*4ee0*/  IMAD.MOV.U32 R8, RZ, RZ, R23 ;  /* 0x000000ffff087224 */ /* 0x000fe400078e0017 */
[----:B-1----:R-:W-:Y:S02]  /*4ef0*/  IMAD.MOV.U32 R3, RZ, RZ, R20 ;  /* 0x000000ffff037224 */ /* 0x002fe400078e0014 */
[----:B------:R-:W-:Y:S01]  /*4f00*/  IMAD.MOV.U32 R2, RZ, RZ, R21 ;  /* 0x000000ffff027224 */ /* 0x000fe200078e0015 */
[----:B------:R-:W-:Y:S01]  /*4f10*/  PRMT R17, R8, 0x5410, R9 ;  /* 0x0000541008117816 */ /* 0x000fe20000000009 */
[----:B---3--:R-:W-:Y:S02]  /*4f20*/  IMAD.MOV.U32 R9, RZ, RZ, R62 ;  /* 0x000000ffff097224 */ /* 0x008fe400078e003e */
[----:B------:R-:W-:Y:S01]  /*4f30*/  IMAD.MOV.U32 R8, RZ, RZ, R63 ;  /* 0x000000ffff087224 */ /* 0x000fe200078e003f */
[----:B------:R-:W-:Y:S01]  /*4f40*/  PRMT R16, R2, 0x5410, R3 ;  /* 0x0000541002107816 */ /* 0x000fe20000000003 */
[----:B------:R-:W-:Y:S02]  /*4f50*/  IMAD.MOV.U32 R3, RZ, RZ, R60 ;  /* 0x000000ffff037224 */ /* 0x000fe400078e003c */
        /* <DEDUP_REMOVED lines=14> */
[----:B----4-:R-:W-:Y:S02]  /*5040*/  IMAD.MOV.U32 R9, RZ, RZ, R30 ;  /* 0x000000ffff097224 */ /* 0x010fe400078e001e */
        /* <DEDUP_REMOVED lines=10> */
[----:B------:R-:W-:Y:S04]  /*50f0*/  PRMT R75, R9, 0x5410, R8 ;  /* 0x00005410094b7816 */ /* 0x000fe80000000008 */
[----:B------:R-:W-:Y:S01]  /*5100*/  PRMT R74, R2, 0x5410, R3 ;  /* 0x00005410024a7816 */ /* 0x000fe20000000003 */
[----:B------:R-:W-:-:S05]  /*5110*/  @P0 BRA `(.L_x_83) ;  /* 0x0000079000000947 */ /* 0x000fca0003800000 */
[----:B------:R-:W-:Y:S01]  /*5120*/  SEL R2, R152, R133, !P5 ;  /* 0x0000008598027207 */ /* 0x000fe20006800000 */
[----:B------:R-:W1:Y:S01]  /*5130*/  LDS.128 R56, [R140+0x3900] ;  /* 0x003900008c387984 */ /* 0x000e620000000c00 */
[----:B-----5:R-:W-:Y:S01]  /*5140*/  MOV R11, R40 ;  /* 0x00000028000b7202 */ /* 0x020fe20000000f00 */
[----:B------:R-:W-:Y:S01]  /*5150*/  IMAD.MOV.U32 R10, RZ, RZ, R7 ;  /* 0x000000ffff0a7224 */ /* 0x000fe200078e0007 */
[----:B------:R-:W-:Y:S01]  /*5160*/  SHF.R.S32.HI R47, RZ, 0x1f, R2 ;  /* 0x0000001fff2f7819 */ /* 0x000fe20000011402 */
[--C-:B------:R-:W-:Y:S01]  /*5170*/  IMAD.MOV.U32 R45, RZ, RZ, R41.reuse ;  /* 0x000000ffff2d7224 */ /* 0x100fe200078e0029 */
[----:B------:R-:W-:Y:S01]  /*5180*/  @!P1 SHF.R.U64 R40, R40, 0x10, R41 ;  /* 0x0000001028289819 */ /* 0x000fe20000001229 */
[----:B------:R-:W-:Y:S01]  /*5190*/  IMAD.MOV.U32 R46, RZ, RZ, R43 ;  /* 0x000000ffff2e7224 */ /* 0x000fe200078e002b */
[----:B------:R-:W-:Y:S02]  /*51a0*/  LEA.HI R47, R47, R2, RZ, 0x4 ;  /* 0x000000022f2f7211 */ /* 0x000fe400078f20ff */
[----:B------:R-:W-:Y:S02]  /*51b0*/  @!P1 SHF.R.U64 R8, R4, 0x10, R5 ;  /* 0x0000001004089819 */ /* 0x000fe40000001205 */
[----:B------:R-:W-:Y:S02]  /*51c0*/  LEA.HI.SX32 R47, R47, R116, 0x1c ;  /* 0x000000742f2f7211 */ /* 0x000fe400078fe2ff */
[C---:B------:R-:W-:Y:S02]  /*51d0*/  LEA R78, P0, R98.reuse, R50, 0x1 ;  /* 0x00000032624e7211 */ /* 0x040fe400078008ff */
[----:B------:R-:W-:Y:S01]  /*51e0*/  @!P1 SHF.R.U32.HI R3, RZ, 0x10, R7 ;  /* 0x00000010ff039819 */ /* 0x000fe20000011607 */
[----:B------:R-:W-:Y:S01]  /*51f0*/  IMAD.SHL.U32 R47, R47, 0x8, RZ ;  /* 0x000000082f2f7824 */ /* 0x000fe200078e00ff */
[----:B------:R-:W-:Y:S02]  /*5200*/  LEA.HI.X R79, R98, R51, R103, 0x1, P0 ;  /* 0x00000033624f7211 */ /* 0x000fe400000f0c67 */
[----:B------:R-:W-:Y:S02]  /*5210*/  MOV R9, R5 ;  /* 0x0000000500097202 */ /* 0x000fe40000000f00 */
[----:B------:R-:W-:Y:S02]  /*5220*/  LOP3.LUT R2, R134, 0x38, R47, 0xf8, !PT ;  /* 0x0000003886027812 */ /* 0x000fe400078ef82f */
[----:B------:R-:W-:Y:S02]  /*5230*/  ISETP.GE.AND P0, PT, R47, c[0x0][0x1d4], PT ;  /* 0x000075002f007a0c */ /* 0x000fe40003f06270 */
[----:B------:R-:W-:Y:S02]  /*5240*/  LOP3.LUT R2, R2, R135, RZ, 0x3c, !PT ;  /* 0x0000008702027212 */ /* 0x000fe400078e3cff */
[----:B------:R-:W-:Y:S02]  /*5250*/  @!P1 PRMT R40, R11, 0x5410, R40 ;  /* 0x000054100b289816 */ /* 0x000fe40000000028 */
[----:B------:R-:W-:Y:S01]  /*5260*/  @!P1 PRMT R11, R10, 0x5410, R3 ;  /* 0x000054100a0b9816 */ /* 0x000fe20000000003 */
[----:B------:R-:W-:Y:S01]  /*5270*/  IMAD.IADD R2, R2, 0x1, R136 ;  /* 0x0000000102027824 */ /* 0x000fe200078e0288 */
[----:B------:R-:W-:Y:S01]  /*5280*/  @!P1 SHF.R.U32.HI R44, RZ, 0x10, R41 ;  /* 0x00000010ff2c9819 */ /* 0x000fe20000011629 */
[----:B------:R-:W-:Y:S01]  /*5290*/  IMAD.MOV.U32 R41, RZ, RZ, R42 ;  /* 0x000000ffff297224 */ /* 0x000fe200078e002a */
[----:B------:R-:W-:Y:S01]  /*52a0*/  @!P1 SHF.R.U64 R42, R42, 0x10, R43 ;  /* 0x000000102a2a9819 */ /* 0x000fe2000000122b */
[----:B------:R-:W-:Y:S01]  /*52b0*/  IMAD.SHL.U32 R2, R2, 0x2, RZ ;  /* 0x0000000202027824 */ /* 0x000fe200078e00ff */
[----:B------:R-:W-:Y:S01]  /*52c0*/  @!P1 PRMT R44, R45, 0x5410, R44 ;  /* 0x000054102d2c9816 */ /* 0x000fe2000000002c */
[----:B------:R-:W-:Y:S01]  /*52d0*/  @!P0 IMAD.WIDE R86, R47, 0x2, R50 ;  /* 0x000000022f568825 */ /* 0x000fe200078e0232 */
[----:B------:R-:W-:Y:S02]  /*52e0*/  @!P1 PRMT R48, R41, 0x5410, R42 ;  /* 0x0000541029309816 */ /* 0x000fe4000000002a */
[----:B------:R2:W3:Y:S01]  /*52f0*/  LDS.128 R12, [R2+0x3900] ;  /* 0x00390000020c7984 */ /* 0x0004e20000000c00 */
[C---:B-1----:R-:W-:Y:S01]  /*5300*/  @!P1 IMAD.U32 R10, R56.reuse, 0x10000, RZ ;  /* 0x00010000380a9824 */ /* 0x042fe200078e00ff */
[----:B------:R-:W-:Y:S01]  /*5310*/  @!P1 LOP3.LUT R41, R56, 0xffff0000, RZ, 0xc0, !PT ;  /* 0xffff000038299812 */ /* 0x000fe200078ec0ff */
[C---:B------:R-:W-:Y:S01]  /*5320*/  @!P1 IMAD.U32 R47, R58.reuse, 0x10000, RZ ;  /* 0x000100003a2f9824 */ /* 0x040fe200078e00ff */
[----:B------:R-:W-:Y:S01]  /*5330*/  @!P1 LOP3.LUT R45, R57, 0xffff0000, RZ, 0xc0, !PT ;  /* 0xffff0000392d9812 */ /* 0x000fe200078ec0ff */
[C---:B------:R-:W-:Y:S01]  /*5340*/  @!P1 IMAD.U32 R51, R59.reuse, 0x10000, RZ ;  /* 0x000100003b339824 */ /* 0x040fe200078e00ff */
[----:B------:R-:W-:Y:S02]  /*5350*/  @!P1 LOP3.LUT R49, R58, 0xffff0000, RZ, 0xc0, !PT ;  /* 0xffff00003a319812 */ /* 0x000fe400078ec0ff */
[----:B------:R-:W-:Y:S02]  /*5360*/  @!P1 LOP3.LUT R53, R59, 0xffff0000, RZ, 0xc0, !PT ;  /* 0xffff00003b359812 */ /* 0x000fe400078ec0ff */
[----:B------:R-:W-:Y:S04]  /*5370*/  @!P1 SHF.R.U32.HI R43, RZ, 0x10, R43 ;  /* 0x00000010ff2b9819 */ /* 0x000fe8000001162b */
[----:B------:R-:W-:Y:S01]  /*5380*/  @!P1 PRMT R52, R46, 0x5410, R43 ;  /* 0x000054102e349816 */ /* 0x000fe2000000002b */
[C---:B------:R-:W-:Y:S01]  /*5390*/  @!P1 IMAD.U32 R46, R48.reuse, 0x10000, RZ ;  /* 0x00010000302e9824 */ /* 0x040fe200078e00ff */
[----:B------:R-:W-:Y:S01]  /*53a0*/  @!P1 LOP3.LUT R48, R48, 0xffff0000, RZ, 0xc0, !PT ;  /* 0xffff000030309812 */ /* 0x000fe200078ec0ff */
[----:B--2---:R-:W-:Y:S01]  /*53b0*/  IMAD.MOV.U32 R2, RZ, RZ, R4 ;  /* 0x000000ffff027224 */ /* 0x004fe200078e0004 */
[----:B------:R-:W-:Y:S02]  /*53c0*/  @!P1 SHF.R.U32.HI R4, RZ, 0x10, R5 ;  /* 0x00000010ff049819 */ /* 0x000fe40000011605 */
[----:B------:R-:W-:Y:S02]  /*53d0*/  MOV R5, R6 ;  /* 0x0000000600057202 */ /* 0x000fe40000000f00 */
[----:B------:R-:W-:Y:S02]  /*53e0*/  @!P1 SHF.R.U64 R6, R6, 0x10, R7 ;  /* 0x0000001006069819 */ /* 0x000fe40000001207 */
[----:B------:R-:W-:Y:S02]  /*53f0*/  @!P1 PRMT R2, R2, 0x5410, R8 ;  /* 0x0000541002029816 */ /* 0x000fe40000000008 */
[----:B------:R-:W-:Y:S02]  /*5400*/  @!P1 PRMT R7, R9, 0x5410, R4 ;  /* 0x0000541009079816 */ /* 0x000fe40000000004 */
[----:B------:R-:W-:Y:S01]  /*5410*/  @!P1 PRMT R9, R5, 0x5410, R6 ;  /* 0x0000541005099816 */ /* 0x000fe20000000006 */
[C---:B------:R-:W-:Y:S01]  /*5420*/  @!P1 IMAD.U32 R5, R2.reuse, 0x10000, RZ ;  /* 0x0001000002059824 */ /* 0x040fe200078e00ff */
[----:B------:R-:W-:Y:S02]  /*5430*/  @!P1 LOP3.LUT R4, R2, 0xffff0000, RZ, 0xc0, !PT ;  /* 0xffff000002049812 */ /* 0x000fe400078ec0ff */
[----:B------:R-:W-:Y:S01]  /*5440*/  @!P1 SHF.L.U32 R8, R40, 0x10, RZ ;  /* 0x0000001028089819 */ /* 0x000fe200000006ff */
[C---:B---3--:R-:W-:Y:S01]  /*5450*/  @!P1 IMAD.U32 R3, R12.reuse, 0x10000, RZ ;  /* 0x000100000c039824 */ /* 0x048fe200078e00ff */
[----:B------:R-:W-:Y:S02]  /*5460*/  @!P1 LOP3.LUT R6, R12, 0xffff0000, RZ, 0xc0, !PT ;  /* 0xffff00000c069812 */ /* 0x000fe400078ec0ff */
[----:B------:R-:W-:Y:S01]  /*5470*/  @!P1 LOP3.LUT R40, R40, 0xffff0000, RZ, 0xc0, !PT ;  /* 0xffff000028289812 */ /* 0x000fe200078ec0ff */
[C---:B------:R-:W-:Y:S02]  /*5480*/  @!P1 FMUL.FTZ R42, R3.reuse, R8 ;  /* 0x00000008032a9220 */ /* 0x040fe40000410000 */
[-C--:B------:R-:W-:Y:S02]  /*5490*/  @!P1 FMUL.FTZ R2, R3, R5.reuse ;  /* 0x0000000503029220 */ /* 0x080fe40000410000 */
[----:B------:R-:W-:Y:S02]  /*54a0*/  @!P1 FMUL.FTZ R43, R6, R40 ;  /* 0x00000028062b9220 */ /* 0x000fe40000410000 */
[----:B------:R-:W-:Y:S01]  /*54b0*/  @!P1 FFMA.FTZ R88, R10, R5, -R42 ;  /* 0x000000050a589223 */ /* 0x000fe2000001082a */
[----:B------:R-:W-:Y:S01]  /*54c0*/  @!P1 SHF.L.U32 R5, R7, 0x10, RZ ;  /* 0x0000001007059819 */ /* 0x000fe200000006ff */
[-C--:B------:R-:W-:Y:S01]  /*54d0*/  @!P1 FMUL.FTZ R3, R6, R4.reuse ;  /* 0x0000000406039220 */ /* 0x080fe20000410000 */
[----:B------:R-:W-:Y:S01]  /*54e0*/  @!P1 LOP3.LUT R6, R13, 0xffff0000, RZ, 0xc0, !PT ;  /* 0xffff00000d069812 */ /* 0x000fe200078ec0ff */
[----:B------:R-:W-:Y:S01]  /*54f0*/  @!P1 FFMA.FTZ R85, R41, R4, -R43 ;  /* 0x0000000429559223 */ /* 0x000fe2000001082b */
[----:B------:R-:W-:Y:S01]  /*5500*/  @!P1 SHF.L.U32 R43, R57, 0x10, RZ ;  /* 0x00000010392b9819 */ /* 0x000fe200000006ff */
[C---:B------:R-:W-:Y:S01]  /*5510*/  @!P1 IMAD.U32 R42, R44.reuse, 0x10000, RZ ;  /* 0x000100002c2a9824 */ /* 0x040fe200078e00ff */
[----:B------:R-:W-:Y:S01]  /*5520*/  @!P1 LOP3.LUT R44, R44, 0xffff0000, RZ, 0xc0, !PT ;  /* 0xffff00002c2c9812 */ /* 0x000fe200078ec0ff */
[----:B------:R-:W-:Y:S01]  /*5530*/  @!P1 IMAD.U32 R4, R13, 0x10000, RZ ;  /* 0x000100000d049824 */ /* 0x000fe200078e00ff */
[----:B------:R-:W-:Y:S01]  /*5540*/  @!P1 LOP3.LUT R7, R7, 0xffff0000, RZ, 0xc0, !PT ;  /* 0xffff000007079812 */ /* 0x000fe200078ec0ff */
[----:B------:R-:W-:Y:S02]  /*5550*/  @!P1 FFMA.FTZ R2, R8, R10, R2 ;  /* 0x0000000a08029223 */ /* 0x000fe40000010002 */
[----:B------:R-:W-:Y:S02]  /*5560*/  @!P1 FMUL.FTZ R8, R4, R42 ;  /* 0x0000002a04089220 */ /* 0x000fe40000410000 */
[----:B------:R-:W-:Y:S02]  /*5570*/  @!P1 FMUL.FTZ R10, R6, R44 ;  /* 0x0000002c060a9220 */ /* 0x000fe40000410000 */
[-C--:B------:R-:W-:Y:S02]  /*5580*/  @!P1 FMUL.FTZ R4, R4, R5.reuse ;  /* 0x0000000504049220 */ /* 0x080fe40000410000 */
[----:B------:R-:W-:Y:S01]  /*5590*/  @!P1 FFMA.FTZ R84, R43, R5, -R8 ;  /* 0x000000052b549223 */ /* 0x000fe20000010808 */
[----:B------:R-:W-:Y:S01]  /*55a0*/  @!P1 LOP3.LUT R8, R14, 0xffff0000, RZ, 0xc0, !PT ;  /* 0xffff00000e089812 */ /* 0x000fe200078ec0ff */
[-C--:B------:R-:W-:Y:S01]  /*55b0*/  @!P1 FMUL.FTZ R5, R6, R7.reuse ;  /* 0x0000000706059220 */ /* 0x080fe20000410000 */
[----:B------:R-:W-:Y:S01]  /*55c0*/  @!P1 SHF.L.U32 R6, R14, 0x10, RZ ;  /* 0x000000100e069819 */ /* 0x000fe200000006ff */
[----:B------:R-:W-:Y:S02]  /*55d0*/  @!P1 FFMA.FTZ R82, R45, R7, -R10 ;  /* 0x000000072d529223 */ /* 0x000fe4000001080a */
[C---:B------:R-:W-:Y:S01]  /*55e0*/  @!P1 IMAD.U32 R7, R9.reuse, 0x10000, RZ ;  /* 0x0001000009079824 */ /* 0x040fe200078e00ff */
[----:B------:R-:W-:Y:S01]  /*55f0*/  @!P1 LOP3.LUT R9, R9, 0xffff0000, RZ, 0xc0, !PT ;  /* 0xffff000009099812 */ /* 0x000fe200078ec0ff */
[----:B------:R-:W-:Y:S02]  /*5600*/  @!P1 FMUL.FTZ R10, R6, R46 ;  /* 0x0000002e060a9220 */ /* 0x000fe40000410000 */
[----:B------:R-:W-:Y:S02]  /*5610*/  @!P1 FMUL.FTZ R50, R8, R48 ;  /* 0x0000003008329220 */ /* 0x000fe40000410000 */
[----:B------:R-:W-:Y:S01]  /*5620*/  @!P1 FFMA.FTZ R81, R47, R7, -R10 ;  /* 0x000000072f519223 */ /* 0x000fe2000001080a */
[----:B------:R-:W-:Y:S01]  /*5630*/  @!P1 LOP3.LUT R10, R15, 0xffff0000, RZ, 0xc0, !PT ;  /* 0xffff00000f0a9812 */ /* 0x000fe200078ec0ff */
[----:B------:R-:W-:Y:S01]  /*5640*/  @!P1 FFMA.FTZ R80, R49, R9, -R50 ;  /* 0x0000000931509223 */ /* 0x000fe20000010832 */
[----:B------:R-:W-:Y:S01]  /*5650*/  @!P1 SHF.L.U32 R50, R52, 0x10, RZ ;  /* 0x0000001034329819 */ /* 0x000fe200000006ff */
[----:B------:R-:W-:Y:S01]  /*5660*/  @!P1 FMUL.FTZ R6, R6, R7 ;  /* 0x0000000706069220 */ /* 0x000fe20000410000 */
[----:B------:R-:W-:Y:S01]  /*5670*/  @!P1 LOP3.LUT R52, R52, 0xffff0000, RZ, 0xc0, !PT ;  /* 0xffff000034349812 */ /* 0x000fe200078ec0ff */
[----:B------:R-:W-:Y:S02]  /*5680*/  @!P1 FMUL.FTZ R7, R8, R9 ;  /* 0x0000000908079220 */ /* 0x000fe40000410000 */
[----:B------:R-:W-:Y:S02]  /*5690*/  @!P1 IMAD.U32 R8, R15, 0x10000, RZ ;  /* 0x000100000f089824 */ /* 0x000fe400078e00ff */
[C---:B------:R-:W-:Y:S01]  /*56a0*/  @!P1 IMAD.U32 R9, R11.reuse, 0x10000, RZ ;  /* 0x000100000b099824 */ /* 0x040fe200078e00ff */
[----:B------:R-:W-:Y:S01]  /*56b0*/  @!P1 LOP3.LUT R11, R11, 0xffff0000, RZ, 0xc0, !PT ;  /* 0xffff00000b0b9812 */ /* 0x000fe200078ec0ff */
[----:B------:R-:W-:Y:S01]  /*56c0*/  @!P1 FFMA.FTZ R3, R40, R41, R3 ;  /* 0x0000002928039223 */ /* 0x000fe20000010003 */
[----:B------:R-:W-:Y:S01]  /*56d0*/  @!P1 F2FP.BF16.PACK_AB R40, R80, R81 ;  /* 0x000000515028923e */ /* 0x000fe200000010ff */
[----:B------:R-:W-:Y:S02]  /*56e0*/  @!P1 FMUL.FTZ R76, R8, R50 ;  /* 0x00000032084c9220 */ /* 0x000fe40000410000 */
[----:B------:R-:W-:Y:S01]  /*56f0*/  @!P1 FMUL.FTZ R77, R10, R52 ;  /* 0x000000340a4d9220 */ /* 0x000fe20000410000 */
[----:B------:R-:W-:Y:S01]  /*5700*/  @!P1 F2FP.BF16.PACK_AB R2, R3, R2 ;  /* 0x000000020302923e */ /* 0x000fe200000010ff */
[----:B------:R-:W-:Y:S02]  /*5710*/  @!P1 FFMA.FTZ R4, R42, R43, R4 ;  /* 0x0000002b2a049223 */ /* 0x000fe40000010004 */
[----:B------:R-:W-:Y:S02]  /*5720*/  @!P1 FFMA.FTZ R5, R44, R45, R5 ;  /* 0x0000002d2c059223 */ /* 0x000fe40000010005 */
[----:B------:R-:W-:Y:S02]  /*5730*/  @!P1 FFMA.FTZ R76, R51, R9, -R76 ;  /* 0x00000009334c9223 */ /* 0x000fe4000001084c */
[----:B------:R-:W-:Y:S01]  /*5740*/  @!P1 FFMA.FTZ R77, R53, R11, -R77 ;  /* 0x0000000b354d9223 */ /* 0x000fe2000001084d */
[----:B------:R-:W-:Y:S01]  /*5750*/  @!P1 F2FP.BF16.PACK_AB R4, R5, R4 ;  /* 0x000000040504923e */ /* 0x000fe200000010ff */
[----:B------:R-:W-:Y:S02]  /*5760*/  @!P1 FMUL.FTZ R8, R8, R9 ;  /* 0x0000000908089220 */ /* 0x000fe40000410000 */
[----:B------:R-:W-:Y:S01]  /*5770*/  @!P1 FFMA.FTZ R6, R46, R47, R6 ;  /* 0x0000002f2e069223 */ /* 0x000fe20000010006 */
[----:B------:R-:W-:Y:S01]  /*5780*/  @!P1 F2FP.BF16.PACK_AB R41, R77, R76 ;  /* 0x0000004c4d29923e */ /* 0x000fe200000010ff */
[----:B------:R-:W-:Y:S01]  /*5790*/  @!P1 FMUL.FTZ R9, R10, R11 ;  /* 0x0000000b0a099220 */ /* 0x000fe20000410000 */
[----:B------:R-:W-:Y:S01]  /*57a0*/  @!P1 F2FP.BF16.PACK_AB R11, R82, R84 ;  /* 0x00000054520b923e */ /* 0x000fe200000010ff */
[----:B------:R-:W-:Y:S01]  /*57b0*/  @!P1 FFMA.FTZ R7, R48, R49, R7 ;  /* 0x0000003130079223 */ /* 0x000fe20000010007 */
[----:B------:R-:W-:Y:S01]  /*57c0*/  @!P1 F2FP.BF16.PACK_AB R10, R85, R88 ;  /* 0x00000058550a923e */ /* 0x000fe200000010ff */
[----:B------:R-:W-:Y:S01]  /*57d0*/  @!P1 FFMA.FTZ R8, R50, R51, R8 ;  /* 0x0000003332089223 */ /* 0x000fe20000010008 */
[----:B------:R-:W-:Y:S01]  /*57e0*/  @!P1 MOV R59, R41 ;  /* 0x00000029003b9202 */ /* 0x000fe20000000f00 */
[----:B------:R-:W-:Y:S01]  /*57f0*/  @!P1 FFMA.FTZ R9, R52, R53, R9 ;  /* 0x0000003534099223 */ /* 0x000fe20000010009 */
[----:B------:R-:W-:Y:S01]  /*5800*/  @!P1 MOV R56, R10 ;  /* 0x0000000a00389202 */ /* 0x000fe20000000f00 */
[----:B------:R-:W-:Y:S01]  /*5810*/  @!P1 IMAD.MOV.U32 R57, RZ, RZ, R11 ;  /* 0x000000ffff399224 */ /* 0x000fe200078e000b */
[----:B------:R-:W-:Y:S01]  /*5820*/  @!P1 F2FP.BF16.PACK_AB R6, R7, R6 ;  /* 0x000000060706923e */ /* 0x000fe200000010ff */
[----:B------:R-:W-:Y:S01]  /*5830*/  @!P1 IMAD.MOV.U32 R58, RZ, RZ, R40 ;  /* 0x000000ffff3a9224 */ /* 0x000fe200078e0028 */
[----:B------:R-:W-:Y:S01]  /*5840*/  @!P1 F2FP.BF16.PACK_AB R8, R9, R8 ;  /* 0x000000080908923e */ /* 0x000fe200000010ff */
[----:B------:R-:W-:Y:S01]  /*5850*/  @!P1 IMAD.MOV.U32 R12, RZ, RZ, R2 ;  /* 0x000000ffff0c9224 */ /* 0x000fe200078e0002 */
[----:B------:R-:W-:Y:S01]  /*5860*/  @!P1 MOV R14, R6 ;  /* 0x00000006000e9202 */ /* 0x000fe20000000f00 */
[----:B------:R-:W-:Y:S01]  /*5870*/  @!P1 IMAD.MOV.U32 R13, RZ, RZ, R4 ;  /* 0x000000ffff0d9224 */ /* 0x000fe200078e0004 */
[----:B------:R1:W-:Y:S01]  /*5880*/  ST.E.128 [R78.64], R56 ;  /* 0x000000384e007985 */ /* 0x0003e2000c101d16 */
[----:B------:R-:W-:Y:S07]  /*5890*/  @!P1 IMAD.MOV.U32 R15, RZ, RZ, R8 ;  /* 0x000000ffff0f9224 */ /* 0x000fee00078e0008 */
[----:B------:R1:W-:Y:S02]  /*58a0*/  @!P0 ST.E.128 [R86.64], R12 ;  /* 0x0000000c56008985 */ /* 0x0003e4000c101d16 */
.L_x_83:
[----:B------:R-:W-:Y:S05]  /*58b0*/  BSYNC B0 ;  /* 0x0000000000007941 */ /* 0x000fea0003800000 */
.L_x_82:
[----:B------:R2:W3:Y:S01]  /*58c0*/  SHFL.IDX PT, R45, R89, 0x1, 0x1c1f ;  /* 0x003c1f00592d7f89 */ /* 0x0004e200000e0000 */
[----:B------:R-:W-:Y:S01]  /*58d0*/  ISETP.GE.OR P0, PT, R159, UR9, P6 ;  /* 0x000000099f007c0c */ /* 0x000fe2000b706670 */
[----:B------:R-:W-:Y:S02]  /*58e0*/  BSSY B0, `(.L_x_84) ;  /* 0x0000074000007945 */ /* 0x000fe40003800000 */
[----:B------:R2:W4:Y:S10]  /*58f0*/  SHFL.IDX PT, R44, R90, 0x1, 0x1c1f ;  /* 0x003c1f005a2c7f89 */ /* 0x00053400000e0000 */
[----:B------:R-:W-:-:S05]  /*5900*/  @P0 BRA `(.L_x_85) ;  /* 0x0000071000000947 */ /* 0x000fca0003800000 */
[----:B------:R-:W-:Y:S01]  /*5910*/  SEL R2, R152, R133, !P5 ;  /* 0x0000008598027207 */ /* 0x000fe20006800000 */
[----:B------:R-:W1:Y:S01]  /*5920*/  LDS.128 R48, [R143+0x3900] ;  /* 0x003900008f307984 */ /* 0x000e620000000c00 */
[----:B-----5:R-:W-:Y:S02]  /*5930*/  @!P1 SHF.R.U64 R6, R60, 0x10, R61 ;  /* 0x000000103c069819 */ /* 0x020fe4000000123d */
[----:B------:R-:W-:Y:S02]  /*5940*/  SHF.R.S32.HI R43, RZ, 0x1f, R2 ;  /* 0x0000001fff2b7819 */ /* 0x000fe40000011402 */
[C---:B-1--4-:R-:W-:Y:S02]  /*5950*/  LEA R56, P0, R98.reuse, R44, 0x1 ;  /* 0x0000002c62387211 */ /* 0x052fe400078008ff */
[----:B------:R-:W-:Y:S02]  /*5960*/  LEA.HI R43, R43, R2, RZ, 0x4 ;  /* 0x000000022b2b7211 */ /* 0x000fe400078f20ff */
[----:B---3--:R-:W-:Y:S02]  /*5970*/  LEA.HI.X R57, R98, R45, R103, 0x1, P0 ;  /* 0x0000002d62397211 */ /* 0x008fe400000f0c67 */
[----:B------:R-:W-:Y:S02]  /*5980*/  LEA.HI.SX32 R43, R43, R116, 0x1c ;  /* 0x000000742b2b7211 */ /* 0x000fe400078fe2ff */
[--C-:B------:R-:W-:Y:S02]  /*5990*/  @!P1 SHF.R.U64 R9, R62, 0x10, R63.reuse ;  /* 0x000000103e099819 */ /* 0x100fe4000000123f */
[----:B------:R-:W-:Y:S01]  /*59a0*/  @!P1 SHF.R.U32.HI R10, RZ, 0x10, R63 ;  /* 0x00000010ff0a9819 */ /* 0x000fe2000001163f */
[----:B------:R-:W-:Y:S01]  /*59b0*/  IMAD.SHL.U32 R43, R43, 0x8, RZ ;  /* 0x000000082b2b7824 */ /* 0x000fe200078e00ff */
[----:B------:R-:W-:Y:S02]  /*59c0*/  @!P1 SHF.R.U32.HI R3, RZ, 0x10, R21 ;  /* 0x00000010ff039819 */ /* 0x000fe40000011615 */
[----:B------:R-:W-:Y:S02]  /*59d0*/  @!P1 SHF.R.U64 R4, R22, 0x10, R23 ;  /* 0x0000001016049819 */ /* 0x000fe40000001217 */
[----:B------:R-:W-:Y:S02]  /*59e0*/  LOP3.LUT R2, R125, 0x38, R43, 0xf8, !PT ;  /* 0x000000387d027812 */ /* 0x000fe400078ef82b */
[----:B------:R-:W-:Y:S02]  /*59f0*/  ISETP.GE.AND P0, PT, R43, c[0x0][0x1d4], PT ;  /* 0x000075002b007a0c */ /* 0x000fe40003f06270 */
[----:B------:R-:W-:Y:S02]  /*5a00*/  LOP3.LUT R2, R2, R162, RZ, 0x3c, !PT ;  /* 0x000000a202027212 */ /* 0x000fe400078e3cff */
[----:B------:R-:W-:Y:S02]  /*5a10*/  @!P1 PRMT R42, R55, 0x5432, R9 ;  /* 0x00005432372a9816 */ /* 0x000fe40000000009 */
[----:B------:R-:W-:Y:S01]  /*5a20*/  @!P1 SHF.R.U32.HI R5, RZ, 0x10, R23 ;  /* 0x00000010ff059819 */ /* 0x000fe20000011617 */
[----:B------:R-:W-:Y:S01]  /*5a30*/  IMAD.IADD R2, R139, 0x1, R2 ;  /* 0x000000018b027824 */ /* 0x000fe200078e0202 */
[----:B------:R-:W-:Y:S02]  /*5a40*/  @!P1 PRMT R11, R17, 0x5432, R4 ;  /* 0x00005432110b9816 */ /* 0x000fe40000000004 */
[----:B------:R-:W-:Y:S01]  /*5a50*/  @!P1 PRMT R40, R54, 0x5410, R6 ;  /* 0x0000541036289816 */ /* 0x000fe20000000006 */
[----:B------:R-:W-:Y:S01]  /*5a60*/  IMAD.SHL.U32 R2, R2, 0x2, RZ ;  /* 0x0000000202027824 */ /* 0x000fe200078e00ff */
[----:B------:R-:W-:Y:S01]  /*5a70*/  @!P1 SHF.R.U32.HI R7, RZ, 0x10, R61 ;  /* 0x00000010ff079819 */ /* 0x000fe2000001163d */
[----:B------:R-:W-:Y:S01]  /*5a80*/  @!P0 IMAD.WIDE R62, R43, 0x2, R44 ;  /* 0x000000022b3e8825 */ /* 0x000fe200078e022c */
[----:B------:R-:W-:Y:S02]  /*5a90*/  @!P1 PRMT R6, R16, 0x5410, R3 ;  /* 0x0000541010069816 */ /* 0x000fe40000000003 */
[----:B------:R1:W3:Y:S01]  /*5aa0*/  LDS.128 R12, [R2+0x3900] ;  /* 0x00390000020c7984 */ /* 0x0002e20000000c00 */
[----:B------:R-:W-:Y:S01]  /*5ab0*/  @!P1 PRMT R22, R54, 0x5432, R7 ;  /* 0x0000543236169816 */ /* 0x000fe20000000007 */
[----:B------:R-:W-:Y:S01]  /*5ac0*/  @!P1 IMAD.U32 R7, R40, 0x10000, RZ ;  /* 0x0001000028079824 */ /* 0x000fe200078e00ff */
[----:B------:R-:W-:Y:S02]  /*5ad0*/  @!P1 PRMT R41, R55, 0x5410, R10 ;  /* 0x0000541037299816 */ /* 0x000fe4000000000a */
[----:B------:R-:W-:Y:S01]  /*5ae0*/  @!P1 PRMT R10, R17, 0x5410, R5 ;  /* 0x00005410110a9816 */ /* 0x000fe20000000005 */
[C---:B------:R-:W-:Y:S01]  /*5af0*/  @!P1 IMAD.U32 R5, R6.reuse, 0x10000, RZ ;  /* 0x0001000006059824 */ /* 0x040fe200078e00ff */
[----:B------:R-:W-:Y:S01]  /*5b00*/  @!P1 LOP3.LUT R6, R6, 0xffff0000, RZ, 0xc0, !PT ;  /* 0xffff000006069812 */ /* 0x000fe200078ec0ff */
[C---:B------:R-:W-:Y:S01]  /*5b10*/  @!P1 IMAD.U32 R44, R41.reuse, 0x10000, RZ ;  /* 0x00010000292c9824 */ /* 0x040fe200078e00ff */
[----:B------:R-:W-:Y:S02]  /*5b20*/  @!P1 LOP3.LUT R46, R41, 0xffff0000, RZ, 0xc0, !PT ;  /* 0xffff0000292e9812 */ /* 0x000fe400078ec0ff */
[----:B-1----:R-:W-:Y:S01]  /*5b30*/  @!P1 SHF.R.U64 R2, R20, 0x10, R21 ;  /* 0x0000001014029819 */ /* 0x002fe20000001215 */
[C---:B------:R-:W-:Y:S01]  /*5b40*/  @!P1 IMAD.U32 R21, R49.reuse, 0x10000, RZ ;  /* 0x0001000031159824 */ /* 0x040fe200078e00ff */
[----:B------:R-:W-:Y:S02]  /*5b50*/  @!P1 SHF.L.U32 R9, R48, 0x10, RZ ;  /* 0x0000001030099819 */ /* 0x000fe400000006ff */
[----:B------:R-:W-:Y:S02]  /*5b60*/  @!P1 LOP3.LUT R23, R49, 0xffff0000, RZ, 0xc0, !PT ;  /* 0xffff000031179812 */ /* 0x000fe400078ec0ff */
[C---:B------:R-:W-:Y:S02]  /*5b70*/  @!P1 SHF.L.U32 R45, R51.reuse, 0x10, RZ ;  /* 0x00000010332d9819 */ /* 0x040fe400000006ff */
[----:B------:R-:W-:Y:S02]  /*5b80*/  @!P1 LOP3.LUT R47, R51, 0xffff0000, RZ, 0xc0, !PT ;  /* 0xffff0000332f9812 */ /* 0x000fe400078ec0ff */
[----:B------:R-:W-:Y:S02]  /*5b90*/  @!P1 LOP3.LUT R43, R50, 0xffff0000, RZ, 0xc0, !PT ;  /* 0xffff0000322b9812 */ /* 0x000fe400078ec0ff */
[----:B------:R-:W-:Y:S02]  /*5ba0*/  @!P1 PRMT R8, R16, 0x5432, R2 ;  /* 0x0000543210089816 */ /* 0x000fe40000000002 */
[C---:B------:R-:W-:Y:S02]  /*5bb0*/  @!P1 SHF.L.U32 R20, R22.reuse, 0x10, RZ ;  /* 0x0000001016149819 */ /* 0x040fe400000006ff */
[----:B------:R-:W-:Y:S01]  /*5bc0*/  @!P1 LOP3.LUT R22, R22, 0xffff0000, RZ, 0xc0, !PT ;  /* 0xffff000016169812 */ /* 0x000fe200078ec0ff */
[----:B---3--:R-:W-:Y:S02]  /*5bd0*/  @!P1 IMAD.U32 R2, R12, 0x10000, RZ ;  /* 0x000100000c029824 */ /* 0x008fe400078e00ff */
[C---:B------:R-:W-:Y:S01]  /*5be0*/  @!P1 IMAD.U32 R3, R8.reuse, 0x10000, RZ ;  /* 0x0001000008039824 */ /* 0x040fe200078e00ff */
[----:B------:R-:W-:Y:S01]  /*5bf0*/  @!P1 LOP3.LUT R8, R8, 0xffff0000, RZ, 0xc0, !PT ;  /* 0xffff000008089812 */ /* 0x000fe200078ec0ff */
[C---:B------:R-:W-:Y:S02]  /*5c00*/  @!P1 FMUL.FTZ R16, R2.reuse, R7 ;  /* 0x0000000702109220 */ /* 0x040fe40000410000 */
[-C--:B------:R-:W-:Y:S02]  /*5c10*/  @!P1 FMUL.FTZ R2, R2, R3.reuse ;  /* 0x0000000302029220 */ /* 0x080fe40000410000 */
[----:B------:R-:W-:Y:S01]  /*5c20*/  @!P1 FFMA.FTZ R61, R9, R3, -R16 ;  /* 0x00000003093d9223 */ /* 0x000fe20000010810 */
[C---:B------:R-:W-:Y:S01]  /*5c30*/  @!P1 LOP3.LUT R3, R13.reuse, 0xffff0000, RZ, 0xc0, !PT ;  /* 0xffff00000d039812 */ /* 0x040fe200078ec0ff */
[----:B------:R-:W-:Y:S01]  /*5c40*/  @!P1 IMAD.U32 R4, R13, 0x10000, RZ ;  /* 0x000100000d049824 */ /* 0x000fe200078e00ff */
[----:B------:R-:W-:Y:S01]  /*5c50*/  @!P1 LOP3.LUT R16, R40, 0xffff0000, RZ, 0xc0, !PT ;  /* 0xffff000028109812 */ /* 0x000fe200078ec0ff */
[----:B------:R-:W-:Y:S01]  /*5c60*/  @!P1 FFMA.FTZ R2, R7, R9, R2 ;  /* 0x0000000907029223 */ /* 0x000fe20000010002 */
[----:B------:R-:W-:Y:S01]  /*5c70*/  @!P1 LOP3.LUT R7, R12, 0xffff0000, RZ, 0xc0, !PT ;  /* 0xffff00000c079812 */ /* 0x000fe200078ec0ff */
[----:B------:R-:W-:Y:S02]  /*5c80*/  @!P1 FMUL.FTZ R17, R4, R20 ;  /* 0x0000001404119220 */ /* 0x000fe40000410000 */
[----:B------:R-:W-:Y:S02]  /*5c90*/  @!P1 FMUL.FTZ R9, R3, R22 ;  /* 0x0000001603099220 */ /* 0x000fe40000410000 */
[-C--:B------:R-:W-:Y:S01]  /*5ca0*/  @!P1 FFMA.FTZ R60, R21, R5.reuse, -R17 ;  /* 0x00000005153c9223 */ /* 0x080fe20000010811 */
[----:B------:R-:W-:Y:S01]  /*5cb0*/  @!P1 LOP3.LUT R17, R48, 0xffff0000, RZ, 0xc0, !PT ;  /* 0xffff000030119812 */ /* 0x000fe200078ec0ff */
[----:B------:R-:W-:Y:S01]  /*5cc0*/  @!P1 FFMA.FTZ R59, R23, R6, -R9 ;  /* 0x00000006173b9223 */ /* 0x000fe20000010809 */
[----:B------:R-:W-:Y:S01]  /*5cd0*/  @!P1 LOP3.LUT R9, R15, 0xffff0000, RZ, 0xc0, !PT ;  /* 0xffff00000f099812 */ /* 0x000fe200078ec0ff */
[----:B------:R-:W-:Y:S02]  /*5ce0*/  @!P1 FMUL.FTZ R4, R4, R5 ;  /* 0x0000000504049220 */ /* 0x000fe40000410000 */
[----:B------:R-:W-:Y:S02]  /*5cf0*/  @!P1 FMUL.FTZ R40, R7, R16 ;  /* 0x0000001007289220 */ /* 0x000fe40000410000 */
[----:B------:R-:W-:Y:S02]  /*5d00*/  @!P1 FMUL.FTZ R5, R3, R6 ;  /* 0x0000000603059220 */ /* 0x000fe40000410000 */
[----:B------:R-:W-:Y:S02]  /*5d10*/  @!P1 IMAD.U32 R6, R15, 0x10000, RZ ;  /* 0x000100000f069824 */ /* 0x000fe400078e00ff */
[-C--:B------:R-:W-:Y:S02]  /*5d20*/  @!P1 FMUL.FTZ R3, R7, R8.reuse ;  /* 0x0000000807039220 */ /* 0x080fe40000410000 */
[C---:B------:R-:W-:Y:S01]  /*5d30*/  @!P1 IMAD.U32 R7, R10.reuse, 0x10000, RZ ;  /* 0x000100000a079824 */ /* 0x040fe200078e00ff */
[----:B------:R-:W-:Y:S01]  /*5d40*/  @!P1 LOP3.LUT R10, R10, 0xffff0000, RZ, 0xc0, !PT ;  /* 0xffff00000a0a9812 */ /* 0x000fe200078ec0ff */
[----:B------:R-:W-:Y:S02]  /*5d50*/  @!P1 FFMA.FTZ R58, R17, R8, -R40 ;  /* 0x00000008113a9223 */ /* 0x000fe40000010828 */
[----:B------:R-:W-:Y:S02]  /*5d60*/  @!P1 FMUL.FTZ R40, R6, R44 ;  /* 0x0000002c06289220 */ /* 0x000fe40000410000 */
[----:B------:R-:W-:Y:S02]  /*5d70*/  @!P1 FMUL.FTZ R41, R9, R46 ;  /* 0x0000002e09299220 */ /* 0x000fe40000410000 */
[-C--:B------:R-:W-:Y:S02]  /*5d80*/  @!P1 FFMA.FTZ R55, R45, R7.reuse, -R40 ;  /* 0x000000072d379223 */ /* 0x080fe40000010828 */
[-C--:B------:R-:W-:Y:S02]  /*5d90*/  @!P1 FMUL.FTZ R9, R9, R10.reuse ;  /* 0x0000000a09099220 */ /* 0x080fe40000410000 */
[----:B------:R-:W-:Y:S01]  /*5da0*/  @!P1 FFMA.FTZ R54, R47, R10, -R41 ;  /* 0x0000000a2f369223 */ /* 0x000fe20000010829 */
[----:B------:R-:W-:Y:S01]  /*5db0*/  @!P1 LOP3.LUT R10, R14, 0xffff0000, RZ, 0xc0, !PT ;  /* 0xffff00000e0a9812 */ /* 0x000fe200078ec0ff */
[C---:B------:R-:W-:Y:S01]  /*5dc0*/  @!P1 IMAD.U32 R40, R42.reuse, 0x10000, RZ ;  /* 0x000100002a289824 */ /* 0x040fe200078e00ff */
[----:B------:R-:W-:Y:S01]  /*5dd0*/  @!P1 LOP3.LUT R42, R42, 0xffff0000, RZ, 0xc0, !PT ;  /* 0xffff00002a2a9812 */ /* 0x000fe200078ec0ff */
[----:B------:R-:W-:Y:S01]  /*5de0*/  @!P1 FMUL.FTZ R8, R6, R7 ;  /* 0x0000000706089220 */ /* 0x000fe20000410000 */
[----:B------:R-:W-:Y:S01]  /*5df0*/  @!P1 SHF.L.U32 R41, R50, 0x10, RZ ;  /* 0x0000001032299819 */ /* 0x000fe200000006ff */
[----:B------:R-:W-:Y:S02]  /*5e00*/  @!P1 IMAD.U32 R6, R14, 0x10000, RZ ;  /* 0x000100000e069824 */ /* 0x000fe400078e00ff */
[C---:B------:R-:W-:Y:S01]  /*5e10*/  @!P1 IMAD.U32 R7, R11.reuse, 0x10000, RZ ;  /* 0x000100000b079824 */ /* 0x040fe200078e00ff */
[----:B------:R-:W-:Y:S01]  /*5e20*/  @!P1 LOP3.LUT R11, R11, 0xffff0000, RZ, 0xc0, !PT ;  /* 0xffff00000b0b9812 */ /* 0x000fe200078ec0ff */
[----:B------:R-:W-:Y:S02]  /*5e30*/  @!P1 FMUL.FTZ R52, R6, R40 ;  /* 0x0000002806349220 */ /* 0x000fe40000410000 */
[----:B------:R-:W-:Y:S02]  /*5e40*/  @!P1 FMUL.FTZ R53, R10, R42 ;  /* 0x0000002a0a359220 */ /* 0x000fe40000410000 */
[----:B------:R-:W-:Y:S01]  /*5e50*/  @!P1 FFMA.FTZ R3, R16, R17, R3 ;  /* 0x0000001110039223 */ /* 0x000fe20000010003 */
[----:B------:R-:W-:Y:S01]  /*5e60*/  @!P1 F2FP.BF16.PACK_AB R17, R54, R55 ;  /* 0x000000373611923e */ /* 0x000fe200000010ff */
[----:B------:R-:W-:Y:S02]  /*5e70*/  @!P1 FMUL.FTZ R6, R6, R7 ;  /* 0x0000000706069220 */ /* 0x000fe40000410000 */
[----:B------:R-:W-:Y:S01]  /*5e80*/  @!P1 FFMA.FTZ R4, R20, R21, R4 ;  /* 0x0000001514049223 */ /* 0x000fe20000010004 */
[----:B------:R-:W-:Y:S01]  /*5e90*/  @!P1 MOV R51, R17 ;  /* 0x0000001100339202 */ /* 0x000fe20000000f00 */
[----:B------:R-:W-:Y:S01]  /*5ea0*/  @!P1 FFMA.FTZ R52, R41, R7, -R52 ;  /* 0x0000000729349223 */ /* 0x000fe20000010834 */
[----:B------:R-:W-:Y:S01]  /*5eb0*/  @!P1 F2FP.BF16.PACK_AB R2, R3, R2 ;  /* 0x000000020302923e */ /* 0x000fe200000010ff */
[----:B------:R-:W-:Y:S01]  /*5ec0*/  @!P1 FMUL.FTZ R7, R10, R11 ;  /* 0x0000000b0a079220 */ /* 0x000fe20000410000 */
[----:B------:R-:W-:Y:S01]  /*5ed0*/  @!P1 F2FP.BF16.PACK_AB R10, R58, R61 ;  /* 0x0000003d3a0a923e */ /* 0x000fe200000010ff */
[----:B------:R-:W-:Y:S01]  /*5ee0*/  @!P1 FFMA.FTZ R53, R43, R11, -R53 ;  /* 0x0000000b2b359223 */ /* 0x000fe20000010835 */
[----:B------:R-:W-:Y:S01]  /*5ef0*/  @!P1 F2FP.BF16.PACK_AB R11, R59, R60 ;  /* 0x0000003c3b0b923e */ /* 0x000fe200000010ff */
[----:B------:R-:W-:Y:S01]  /*5f00*/  @!P1 FFMA.FTZ R5, R22, R23, R5 ;  /* 0x0000001716059223 */ /* 0x000fe20000010005 */
[----:B------:R-:W-:Y:S01]  /*5f10*/  @!P1 MOV R48, R10 ;  /* 0x0000000a00309202 */ /* 0x000fe20000000f00 */
[----:B------:R-:W-:Y:S01]  /*5f20*/  @!P1 FFMA.FTZ R6, R40, R41, R6 ;  /* 0x0000002928069223 */ /* 0x000fe20000010006 */
[----:B------:R-:W-:Y:S01]  /*5f30*/  @!P1 F2FP.BF16.PACK_AB R16, R53, R52 ;  /* 0x000000343510923e */ /* 0x000fe200000010ff */
[----:B------:R-:W-:Y:S01]  /*5f40*/  @!P1 FFMA.FTZ R7, R42, R43, R7 ;  /* 0x0000002b2a079223 */ /* 0x000fe20000010007 */
[----:B------:R-:W-:Y:S01]  /*5f50*/  @!P1 F2FP.BF16.PACK_AB R4, R5, R4 ;  /* 0x000000040504923e */ /* 0x000fe200000010ff */
[----:B------:R-:W-:Y:S02]  /*5f60*/  @!P1 FFMA.FTZ R8, R44, R45, R8 ;  /* 0x0000002d2c089223 */ /* 0x000fe40000010008 */
[----:B------:R-:W-:Y:S01]  /*5f70*/  @!P1 FFMA.FTZ R9, R46, R47, R9 ;  /* 0x0000002f2e099223 */ /* 0x000fe20000010009 */
[----:B------:R-:W-:Y:S01]  /*5f80*/  @!P1 F2FP.BF16.PACK_AB R6, R7, R6 ;  /* 0x000000060706923e */ /* 0x000fe200000010ff */
[----:B------:R-:W-:Y:S02]  /*5f90*/  @!P1 IMAD.MOV.U32 R49, RZ, RZ, R11 ;  /* 0x000000ffff319224 */ /* 0x000fe400078e000b */
        /* <DEDUP_REMOVED lines=8> */
.L_x_85:
[----:B------:R-:W-:Y:S05]  /*6020*/  BSYNC B0 ;  /* 0x0000000000007941 */ /* 0x000fea0003800000 */
.L_x_84:
[----:B------:R1:W2:Y:S01]  /*6030*/  SHFL.IDX PT, R21, R89, 0x2, 0x1c1f ;  /* 0x005c1f0059157f89 */ /* 0x0002a200000e0000 */
[----:B------:R-:W-:Y:S01]  /*6040*/  ISETP.GE.OR P0, PT, R158, UR9, P6 ;  /* 0x000000099e007c0c */ /* 0x000fe2000b706670 */
[----:B------:R-:W-:Y:S02]  /*6050*/  BSSY B0, `(.L_x_86) ;  /* 0x0000074000007945 */ /* 0x000fe40003800000 */
[----:B------:R1:W4:Y:S10]  /*6060*/  SHFL.IDX PT, R20, R90, 0x2, 0x1c1f ;  /* 0x005c1f005a147f89 */ /* 0x00033400000e0000 */
[----:B------:R-:W-:-:S05]  /*6070*/  @P0 BRA `(.L_x_87) ;  /* 0x0000071000000947 */ /* 0x000fca0003800000 */
[----:B------:R-:W-:Y:S01]  /*6080*/  SEL R2, R152, R133, !P5 ;  /* 0x0000008598027207 */ /* 0x000fe20006800000 */
[----:B---34-:R-:W3:Y:S01]  /*6090*/  LDS.128 R44, [R142+0x3900] ;  /* 0x003900008e2c7984 */ /* 0x018ee20000000c00 */
[C---:B------:R-:W-:Y:S02]  /*60a0*/  LEA R52, P0, R98.reuse, R20, 0x1 ;  /* 0x0000001462347211 */ /* 0x040fe400078008ff */
[----:B------:R-:W-:Y:S02]  /*60b0*/  SHF.R.S32.HI R22, RZ, 0x1f, R2 ;  /* 0x0000001fff167819 */ /* 0x000fe40000011402 */
[----:B--2---:R-:W-:Y:S02]  /*60c0*/  LEA.HI.X R53, R98, R21, R103, 0x1, P0 ;  /* 0x0000001562357211 */ /* 0x004fe400000f0c67 */
[----:B------:R-:W-:Y:S02]  /*60d0*/  LEA.HI R22, R22, R2, RZ, 0x4 ;  /* 0x0000000216167211 */ /* 0x000fe400078f20ff */
[----:B------:R-:W-:Y:S02]  /*60e0*/  @!P1 SHF.R.U32.HI R9, RZ, 0x10, R67 ;  /* 0x00000010ff099819 */ /* 0x000fe40000011643 */
[----:B------:R-:W-:Y:S02]  /*60f0*/  LEA.HI.SX32 R22, R22, R116, 0x1c ;  /* 0x0000007416167211 */ /* 0x000fe400078fe2ff */
[--C-:B-----5:R-:W-:Y:S02]  /*6100*/  @!P1 SHF.R.U64 R4, R26, 0x10, R27.reuse ;  /* 0x000000101a049819 */ /* 0x120fe4000000121b */
[----:B------:R-:W-:Y:S01]  /*6110*/  @!P1 SHF.R.U32.HI R5, RZ, 0x10, R27 ;  /* 0x00000010ff059819 */ /* 0x000fe2000001161b */
[----:B------:R-:W-:Y:S01]  /*6120*/  IMAD.SHL.U32 R22, R22, 0x8, RZ ;  /* 0x0000000816167824 */ /* 0x000fe200078e00ff */
[----:B------:R-:W-:Y:S02]  /*6130*/  @!P1 SHF.R.U64 R6, R64, 0x10, R65 ;  /* 0x0000001040069819 */ /* 0x000fe40000001241 */
[----:B------:R-:W-:Y:S02]  /*6140*/  @!P1 PRMT R10, R37, 0x5410, R5 ;  /* 0x00005410250a9816 */ /* 0x000fe40000000005 */
[----:B------:R-:W-:Y:S02]  /*6150*/  LOP3.LUT R2, R124, 0x38, R22, 0xf8, !PT ;  /* 0x000000387c027812 */ /* 0x000fe400078ef816 */
[----:B------:R-:W-:Y:S02]  /*6160*/  ISETP.GE.AND P0, PT, R22, c[0x0][0x1d4], PT ;  /* 0x0000750016007a0c */ /* 0x000fe40003f06270 */
[----:B------:R-:W-:Y:S02]  /*6170*/  LOP3.LUT R2, R2, R161, RZ, 0x3c, !PT ;  /* 0x000000a102027212 */ /* 0x000fe400078e3cff */
[----:B------:R-:W-:Y:S02]  /*6180*/  @!P1 PRMT R17, R72, 0x5410, R6 ;  /* 0x0000541048119816 */ /* 0x000fe40000000006 */
[----:B------:R-:W-:Y:S01]  /*6190*/  @!P1 SHF.R.U32.HI R7, RZ, 0x10, R65 ;  /* 0x00000010ff079819 */ /* 0x000fe20000011641 */
[----:B------:R-:W-:Y:S01]  /*61a0*/  IMAD.IADD R2, R138, 0x1, R2 ;  /* 0x000000018a027824 */ /* 0x000fe200078e0202 */
[----:B------:R-:W-:Y:S02]  /*61b0*/  @!P1 SHF.R.U32.HI R3, RZ, 0x10, R25 ;  /* 0x00000010ff039819 */ /* 0x000fe40000011619 */
[----:B------:R-:W-:Y:S01]  /*61c0*/  @!P1 PRMT R16, R72, 0x5432, R7 ;  /* 0x0000543248109816 */ /* 0x000fe20000000007 */
[----:B------:R-:W-:Y:S01]  /*61d0*/  IMAD.SHL.U32 R2, R2, 0x2, RZ ;  /* 0x0000000202027824 */ /* 0x000fe200078e00ff */
[----:B------:R-:W-:Y:S01]  /*61e0*/  @!P1 SHF.R.U64 R11, R66, 0x10, R67 ;  /* 0x00000010420b9819 */ /* 0x000fe20000001243 */
[----:B------:R-:W-:Y:S01]  /*61f0*/  @!P1 IMAD.U32 R7, R17, 0x10000, RZ ;  /* 0x0001000011079824 */ /* 0x000fe200078e00ff */
[----:B------:R-:W-:Y:S01]  /*6200*/  @!P1 PRMT R6, R36, 0x5410, R3 ;  /* 0x0000541024069816 */ /* 0x000fe20000000003 */
[----:B-1----:R-:W-:Y:S01]  /*6210*/  @!P0 IMAD.WIDE R56, R22, 0x2, R20 ;  /* 0x0000000216388825 */ /* 0x002fe200078e0214 */
[----:B------:R1:W2:Y:S01]  /*6220*/  LDS.128 R12, [R2+0x3900] ;  /* 0x00390000020c7984 */ /* 0x0002a20000000c00 */
[----:B------:R-:W-:Y:S02]  /*6230*/  @!P1 SHF.L.U32 R20, R16, 0x10, RZ ;  /* 0x0000001010149819 */ /* 0x000fe400000006ff */
[C---:B------:R-:W-:Y:S01]  /*6240*/  @!P1 IMAD.U32 R5, R6.reuse, 0x10000, RZ ;  /* 0x0001000006059824 */ /* 0x040fe200078e00ff */
[----:B------:R-:W-:Y:S01]  /*6250*/  @!P1 LOP3.LUT R6, R6, 0xffff0000, RZ, 0xc0, !PT ;  /* 0xffff000006069812 */ /* 0x000fe200078ec0ff */
[----:B---3--:R-:W-:Y:S01]  /*6260*/  @!P1 IMAD.U32 R21, R45, 0x10000, RZ ;  /* 0x000100002d159824 */ /* 0x008fe200078e00ff */
[----:B------:R-:W-:Y:S02]  /*6270*/  @!P1 LOP3.LUT R41, R47, 0xffff0000, RZ, 0xc0, !PT ;  /* 0xffff00002f299812 */ /* 0x000fe400078ec0ff */
[----:B------:R-:W-:Y:S02]  /*6280*/  @!P1 LOP3.LUT R27, R46, 0xffff0000, RZ, 0xc0, !PT ;  /* 0xffff00002e1b9812 */ /* 0x000fe400078ec0ff */
[----:B------:R-:W-:Y:S02]  /*6290*/  @!P1 PRMT R26, R73, 0x5432, R11 ;  /* 0x00005432491a9816 */ /* 0x000fe4000000000b */
[----:B------:R-:W-:Y:S02]  /*62a0*/  @!P1 PRMT R11, R37, 0x5432, R4 ;  /* 0x00005432250b9816 */ /* 0x000fe40000000004 */
[----:B------:R-:W-:Y:S02]  /*62b0*/  @!P1 SHF.L.U32 R37, R47, 0x10, RZ ;  /* 0x000000102f259819 */ /* 0x000fe400000006ff */
[----:B-1----:R-:W-:Y:S02]  /*62c0*/  @!P1 SHF.R.U64 R2, R24, 0x10, R25 ;  /* 0x0000001018029819 */ /* 0x002fe40000001219 */
[----:B------:R-:W-:Y:S02]  /*62d0*/  @!P1 PRMT R24, R73, 0x5410, R9 ;  /* 0x0000541049189816 */ /* 0x000fe40000000009 */
[----:B------:R-:W-:Y:S02]  /*62e0*/  @!P1 SHF.L.U32 R9, R44, 0x10, RZ ;  /* 0x000000102c099819 */ /* 0x000fe400000006ff */
[----:B------:R-:W-:Y:S01]  /*62f0*/  @!P1 PRMT R8, R36, 0x5432, R2 ;  /* 0x0000543224089816 */ /* 0x000fe20000000002 */
[C---:B------:R-:W-:Y:S01]  /*6300*/  @!P1 IMAD.U32 R36, R24.reuse, 0x10000, RZ ;  /* 0x0001000018249824 */ /* 0x040fe200078e00ff */
[----:B------:R-:W-:Y:S03]  /*6310*/  @!P1 LOP3.LUT R40, R24, 0xffff0000, RZ, 0xc0, !PT ;  /* 0xffff000018289812 */ /* 0x000fe600078ec0ff */
[C---:B------:R-:W-:Y:S01]  /*6320*/  @!P1 IMAD.U32 R3, R8.reuse, 0x10000, RZ ;  /* 0x0001000008039824 */ /* 0x040fe200078e00ff */
[----:B------:R-:W-:Y:S01]  /*6330*/  @!P1 LOP3.LUT R8, R8, 0xffff0000, RZ, 0xc0, !PT ;  /* 0xffff000008089812 */ /* 0x000fe200078ec0ff */
[----:B--2---:R-:W-:Y:S02]  /*6340*/  @!P1 IMAD.U32 R2, R12, 0x10000, RZ ;  /* 0x000100000c029824 */ /* 0x004fe400078e00ff */
[----:B------:R-:W-:Y:S02]  /*6350*/  @!P1 IMAD.U32 R4, R13, 0x10000, RZ ;  /* 0x000100000d049824 */ /* 0x000fe400078e00ff */
[C---:B------:R-:W-:Y:S02]  /*6360*/  @!P1 FMUL.FTZ R22, R2.reuse, R7 ;  /* 0x0000000702169220 */ /* 0x040fe40000410000 */
[-C--:B------:R-:W-:Y:S02]  /*6370*/  @!P1 FMUL.FTZ R2, R2, R3.reuse ;  /* 0x0000000302029220 */ /* 0x080fe40000410000 */
[----:B------:R-:W-:Y:S02]  /*6380*/  @!P1 FMUL.FTZ R23, R4, R20 ;  /* 0x0000001404179220 */ /* 0x000fe40000410000 */
[----:B------:R-:W-:Y:S01]  /*6390*/  @!P1 FFMA.FTZ R55, R9, R3, -R22 ;  /* 0x0000000309379223 */ /* 0x000fe20000010816 */
[----:B------:R-:W-:Y:S01]  /*63a0*/  @!P1 LOP3.LUT R3, R13, 0xffff0000, RZ, 0xc0, !PT ;  /* 0xffff00000d039812 */ /* 0x000fe200078ec0ff */
[----:B------:R-:W-:Y:S01]  /*63b0*/  @!P1 FFMA.FTZ R54, R21, R5, -R23 ;  /* 0x0000000515369223 */ /* 0x000fe20000010817 */
[----:B------:R-:W-:Y:S01]  /*63c0*/  @!P1 LOP3.LUT R23, R45, 0xffff0000, RZ, 0xc0, !PT ;  /* 0xffff00002d179812 */ /* 0x000fe200078ec0ff */
[----:B------:R-:W-:Y:S01]  /*63d0*/  @!P1 FFMA.FTZ R2, R7, R9, R2 ;  /* 0x0000000907029223 */ /* 0x000fe20000010002 */
[----:B------:R-:W-:Y:S01]  /*63e0*/  @!P1 LOP3.LUT R22, R16, 0xffff0000, RZ, 0xc0, !PT ;  /* 0xffff000010169812 */ /* 0x000fe200078ec0ff */
[----:B------:R-:W-:Y:S01]  /*63f0*/  @!P1 FMUL.FTZ R4, R4, R5 ;  /* 0x0000000504049220 */ /* 0x000fe20000410000 */
[----:B------:R-:W-:Y:S01]  /*6400*/  @!P1 LOP3.LUT R7, R12, 0xffff0000, RZ, 0xc0, !PT ;  /* 0xffff00000c079812 */ /* 0x000fe200078ec0ff */
[----:B------:R-:W-:Y:S01]  /*6410*/  @!P1 FMUL.FTZ R5, R3, R6 ;  /* 0x0000000603059220 */ /* 0x000fe20000410000 */
[----:B------:R-:W-:Y:S01]  /*6420*/  @!P1 LOP3.LUT R16, R17, 0xffff0000, RZ, 0xc0, !PT ;  /* 0xffff000011109812 */ /* 0x000fe200078ec0ff */
[----:B------:R-:W-:Y:S01]  /*6430*/  @!P1 FMUL.FTZ R9, R3, R22 ;  /* 0x0000001603099220 */ /* 0x000fe20000410000 */
[----:B------:R-:W-:Y:S01]  /*6440*/  @!P1 LOP3.LUT R17, R44, 0xffff0000, RZ, 0xc0, !PT ;  /* 0xffff00002c119812 */ /* 0x000fe200078ec0ff */
[----:B------:R-:W-:Y:S02]  /*6450*/  @!P1 FMUL.FTZ R3, R7, R8 ;  /* 0x0000000807039220 */ /* 0x000fe40000410000 */
[----:B------:R-:W-:Y:S01]  /*6460*/  @!P1 FFMA.FTZ R51, R23, R6, -R9 ;  /* 0x0000000617339223 */ /* 0x000fe20000010809 */
[----:B------:R-:W-:Y:S01]  /*6470*/  @!P1 LOP3.LUT R9, R15, 0xffff0000, RZ, 0xc0, !PT ;  /* 0xffff00000f099812 */ /* 0x000fe200078ec0ff */
[----:B------:R-:W-:Y:S02]  /*6480*/  @!P1 FMUL.FTZ R25, R7, R16 ;  /* 0x0000001007199220 */ /* 0x000fe40000410000 */
[----:B------:R-:W-:Y:S02]  /*6490*/  @!P1 IMAD.U32 R6, R15, 0x10000, RZ ;  /* 0x000100000f069824 */ /* 0x000fe400078e00ff */
        /* <DEDUP_REMOVED lines=47> */
.L_x_87:
[----:B------:R-:W-:Y:S05]  /*6790*/  BSYNC B0 ;  /* 0x0000000000007941 */ /* 0x000fea0003800000 */
.L_x_86:
[----:B-1----:R1:W4:Y:S01]  /*67a0*/  SHFL.IDX PT, R47, R89, 0x3, 0x1c1f ;  /* 0x007c1f00592f7f89 */ /* 0x00232200000e0000 */
[----:B------:R-:W-:Y:S03]  /*67b0*/  ISETP.GE.OR P0, PT, R157, UR9, P6 ;  /* 0x000000099d007c0c */ /* 0x000fe6000b706670 */
[----:B------:R1:W3:Y:S10]  /*67c0*/  SHFL.IDX PT, R46, R90, 0x3, 0x1c1f ;  /* 0x007c1f005a2e7f89 */ /* 0x0002f400000e0000 */
[----:B------:R-:W-:-:S05]  /*67d0*/  @P0 BRA `(.L_x_79) ;  /* 0x00000bf000000947 */ /* 0x000fca0003800000 */
[----:B------:R-:W-:Y:S01]  /*67e0*/  SEL R2, R152, R133, !P5 ;  /* 0x0000008598027207 */ /* 0x000fe20006800000 */
[----:B-----5:R-:W1:Y:S01]  /*67f0*/  LDS.128 R40, [R141+0x3900] ;  /* 0x003900008d287984 */ /* 0x020e620000000c00 */
[----:B------:R-:W-:Y:S02]  /*6800*/  @!P1 SHF.R.U32.HI R5, RZ, 0x10, R69 ;  /* 0x00000010ff059819 */ /* 0x000fe40000011645 */
[----:B------:R-:W-:Y:S02]  /*6810*/  SHF.R.S32.HI R3, RZ, 0x1f, R2 ;  /* 0x0000001fff037819 */ /* 0x000fe40000011402 */
[C---:B---3--:R-:W-:Y:S02]  /*6820*/  LEA R54, P0, R98.reuse, R46, 0x1 ;  /* 0x0000002e62367211 */ /* 0x048fe400078008ff */
[----:B------:R-:W-:Y:S02]  /*6830*/  LEA.HI R2, R3, R2, RZ, 0x4 ;  /* 0x0000000203027211 */ /* 0x000fe400078f20ff */
[----:B----4-:R-:W-:Y:S02]  /*6840*/  LEA.HI.X R55, R98, R47, R103, 0x1, P0 ;  /* 0x0000002f62377211 */ /* 0x010fe400000f0c67 */
[----:B------:R-:W-:Y:S02]  /*6850*/  LEA.HI.SX32 R2, R2, R116, 0x1c ;  /* 0x0000007402027211 */ /* 0x000fe400078fe2ff */
[----:B------:R-:W-:Y:S02]  /*6860*/  @!P1 SHF.R.U64 R3, R28, 0x10, R29 ;  /* 0x000000101c039819 */ /* 0x000fe4000000121d */
[----:B------:R-:W-:Y:S01]  /*6870*/  @!P1 SHF.R.U64 R4, R30, 0x10, R31 ;  /* 0x000000101e049819 */ /* 0x000fe2000000121f */
[----:B------:R-:W-:Y:S01]  /*6880*/  IMAD.SHL.U32 R48, R2, 0x8, RZ ;  /* 0x0000000802307824 */ /* 0x000fe200078e00ff */
[----:B------:R-:W-:Y:S02]  /*6890*/  @!P1 PRMT R8, R38, 0x5432, R3 ;  /* 0x0000543226089816 */ /* 0x000fe40000000003 */
[----:B------:R-:W-:Y:S02]  /*68a0*/  @!P1 SHF.R.U32.HI R2, RZ, 0x10, R29 ;  /* 0x00000010ff029819 */ /* 0x000fe4000001161d */
[----:B------:R-:W-:Y:S02]  /*68b0*/  LOP3.LUT R12, R123, 0x38, R48, 0xf8, !PT ;  /* 0x000000387b0c7812 */ /* 0x000fe400078ef830 */
[----:B------:R-:W-:Y:S02]  /*68c0*/  @!P1 PRMT R25, R74, 0x5410, R5 ;  /* 0x000054104a199816 */ /* 0x000fe40000000005 */
[----:B------:R-:W-:Y:S02]  /*68d0*/  LOP3.LUT R12, R12, R160, RZ, 0x3c, !PT ;  /* 0x000000a00c0c7212 */ /* 0x000fe400078e3cff */
[----:B------:R-:W-:Y:S01]  /*68e0*/  @!P1 PRMT R5, R38, 0x5410, R2 ;  /* 0x0000541026059816 */ /* 0x000fe20000000002 */
[----:B------:R-:W-:Y:S01]  /*68f0*/  @!P1 IMAD.U32 R23, R25, 0x10000, RZ ;  /* 0x0001000019179824 */ /* 0x000fe200078e00ff */
[----:B------:R-:W-:Y:S01]  /*6900*/  @!P1 SHF.R.U64 R7, R70, 0x10, R71 ;  /* 0x0000001046079819 */ /* 0x000fe20000001247 */
[----:B------:R-:W-:Y:S01]  /*6910*/  IMAD.IADD R12, R137, 0x1, R12 ;  /* 0x00000001890c7824 */ /* 0x000fe200078e020c */
[----:B------:R-:W-:Y:S01]  /*6920*/  @!P1 PRMT R9, R39, 0x5410, R4 ;  /* 0x0000541027099816 */ /* 0x000fe20000000004 */
[----:B------:R-:W-:Y:S01]  /*6930*/  @!P1 IMAD.U32 R3, R5, 0x10000, RZ ;  /* 0x0001000005039824 */ /* 0x000fe200078e00ff */
[----:B------:R-:W-:Y:S01]  /*6940*/  @!P1 PRMT R29, R75, 0x5410, R7 ;  /* 0x000054104b1d9816 */ /* 0x000fe20000000007 */
[----:B------:R-:W-:Y:S01]  /*6950*/  IMAD.SHL.U32 R12, R12, 0x2, RZ ;  /* 0x000000020c0c7824 */ /* 0x000fe200078e00ff */
[----:B------:R-:W-:Y:S02]  /*6960*/  @!P1 LOP3.LUT R25, R25, 0xffff0000, RZ, 0xc0, !PT ;  /* 0xffff000019199812 */ /* 0x000fe400078ec0ff */
[----:B------:R-:W-:Y:S01]  /*6970*/  @!P1 SHF.R.U32.HI R6, RZ, 0x10, R31 ;  /* 0x00000010ff069819 */ /* 0x000fe2000001161f */
[C---:B------:R-:W-:Y:S01]  /*6980*/  @!P1 IMAD.U32 R27, R29.reuse, 0x10000, RZ ;  /* 0x000100001d1b9824 */ /* 0x040fe200078e00ff */
[----:B------:R-:W-:Y:S01]  /*6990*/  @!P1 LOP3.LUT R29, R29, 0xffff0000, RZ, 0xc0, !PT ;  /* 0xffff00001d1d9812 */ /* 0x000fe200078ec0ff */
[C---:B-1----:R-:W-:Y:S01]  /*69a0*/  @!P1 IMAD.U32 R24, R41.reuse, 0x10000, RZ ;  /* 0x0001000029189824 */ /* 0x042fe200078e00ff */
[----:B------:R-:W1:Y:S01]  /*69b0*/  LDS.128 R12, [R12+0x3900] ;  /* 0x003900000c0c7984 */ /* 0x000e620000000c00 */
[----:B------:R-:W-:Y:S01]  /*69c0*/  @!P1 IMAD.U32 R20, R40, 0x10000, RZ ;  /* 0x0001000028149824 */ /* 0x000fe200078e00ff */
[----:B------:R-:W-:Y:S01]  /*69d0*/  @!P1 LOP3.LUT R26, R41, 0xffff0000, RZ, 0xc0, !PT ;  /* 0xffff0000291a9812 */ /* 0x000fe200078ec0ff */
[----:B------:R-:W-:Y:S01]  /*69e0*/  @!P1 IMAD.U32 R28, R42, 0x10000, RZ ;  /* 0x000100002a1c9824 */ /* 0x000fe200078e00ff */
[----:B------:R-:W-:Y:S01]  /*69f0*/  @!P1 LOP3.LUT R22, R40, 0xffff0000, RZ, 0xc0, !PT ;  /* 0xffff000028169812 */ /* 0x000fe200078ec0ff */
[C---:B------:R-:W-:Y:S01]  /*6a00*/  @!P1 IMAD.U32 R36, R43.reuse, 0x10000, RZ ;  /* 0x000100002b249824 */ /* 0x040fe200078e00ff */
[----:B------:R-:W-:Y:S02]  /*6a10*/  @!P1 LOP3.LUT R38, R43, 0xffff0000, RZ, 0xc0, !PT ;  /* 0xffff00002b269812 */ /* 0x000fe400078ec0ff */
[----:B------:R-:W-:Y:S02]  /*6a20*/  @!P1 LOP3.LUT R30, R42, 0xffff0000, RZ, 0xc0, !PT ;  /* 0xffff00002a1e9812 */ /* 0x000fe400078ec0ff */
[----:B------:R-:W-:Y:S01]  /*6a30*/  @!P1 PRMT R11, R39, 0x5432, R6 ;  /* 0x00005432270b9816 */ /* 0x000fe20000000006 */
[----:B------:R-:W-:Y:S01]  /*6a40*/  @!P1 IMAD.U32 R6, R8, 0x10000, RZ ;  /* 0x0001000008069824 */ /* 0x000fe200078e00ff */
[----:B------:R-:W-:Y:S02]  /*6a50*/  @!P1 SHF.R.U32.HI R37, RZ, 0x10, R71 ;  /* 0x00000010ff259819 */ /* 0x000fe40000011647 */
[----:B--2---:R-:W-:Y:S02]  /*6a60*/  @!P1 SHF.R.U64 R21, R68, 0x10, R69 ;  /* 0x0000001044159819 */ /* 0x004fe40000001245 */
[----:B------:R-:W-:Y:S02]  /*6a70*/  @!P1 PRMT R37, R75, 0x5432, R37 ;  /* 0x000054324b259816 */ /* 0x000fe40000000025 */
[----:B------:R-:W-:Y:S02]  /*6a80*/  @!P1 PRMT R21, R74, 0x5432, R21 ;  /* 0x000054324a159816 */ /* 0x000fe40000000015 */
[C---:B------:R-:W-:Y:S02]  /*6a90*/  @!P1 SHF.L.U32 R31, R37.reuse, 0x10, RZ ;  /* 0x00000010251f9819 */ /* 0x040fe400000006ff */
[----:B------:R-:W-:Y:S01]  /*6aa0*/  @!P1 LOP3.LUT R37, R37, 0xffff0000, RZ, 0xc0, !PT ;  /* 0xffff000025259812 */ /* 0x000fe200078ec0ff */
[C---:B------:R-:W-:Y:S01]  /*6ab0*/  @!P1 IMAD.U32 R17, R21.reuse, 0x10000, RZ ;  /* 0x0001000015119824 */ /* 0x040fe200078e00ff */
[----:B------:R-:W-:Y:S02]  /*6ac0*/  @!P1 LOP3.LUT R21, R21, 0xffff0000, RZ, 0xc0, !PT ;  /* 0xffff000015159812 */ /* 0x000fe400078ec0ff */
[----:B------:R-:W-:Y:S02]  /*6ad0*/  ISETP.GE.AND P0, PT, R48, c[0x0][0x1d4], PT ;  /* 0x0000750030007a0c */ /* 0x000fe40003f06270 */
[C---:B-1----:R-:W-:Y:S05]  /*6ae0*/  @!P1 SHF.L.U32 R2, R13.reuse, 0x10, RZ ;  /* 0x000000100d029819 */ /* 0x042fea00000006ff */
[C---:B------:R-:W-:Y:S02]  /*6af0*/  @!P1 FMUL.FTZ R7, R2.reuse, R23 ;  /* 0x0000001702079220 */ /* 0x040fe40000410000 */
[-C--:B------:R-:W-:Y:S01]  /*6b00*/  @!P1 FMUL.FTZ R4, R2, R3.reuse ;  /* 0x0000000302049220 */ /* 0x080fe20000410000 */
[----:B------:R-:W-:Y:S01]  /*6b10*/  @!P1 LOP3.LUT R2, R13, 0xffff0000, RZ, 0xc0, !PT ;  /* 0xffff00000d029812 */ /* 0x000fe200078ec0ff */
[----:B------:R-:W-:Y:S01]  /*6b20*/  @!P1 FFMA.FTZ R56, R24, R3, -R7 ;  /* 0x0000000318389223 */ /* 0x000fe20000010807 */
[----:B------:R-:W-:Y:S02]  /*6b30*/  @!P1 LOP3.LUT R3, R5, 0xffff0000, RZ, 0xc0, !PT ;  /* 0xffff000005039812 */ /* 0x000fe400078ec0ff */
[----:B------:R-:W-:Y:S01]  /*6b40*/  @!P1 SHF.L.U32 R7, R12, 0x10, RZ ;  /* 0x000000100c079819 */ /* 0x000fe200000006ff */
[C---:B------:R-:W-:Y:S02]  /*6b50*/  @!P1 FMUL.FTZ R10, R2.reuse, R25 ;  /* 0x00000019020a9220 */ /* 0x040fe40000410000 */
[----:B------:R-:W-:Y:S02]  /*6b60*/  @!P1 FMUL.FTZ R5, R2, R3 ;  /* 0x0000000302059220 */ /* 0x000fe40000410000 */
[C---:B------:R-:W-:Y:S02]  /*6b70*/  @!P1 FMUL.FTZ R16, R7.reuse, R17 ;  /* 0x0000001107109220 */ /* 0x040fe40000410000 */
[----:B------:R-:W-:Y:S01]  /*6b80*/  @!P1 FFMA.FTZ R53, R26, R3, -R10 ;  /* 0x000000031a359223 */ /* 0x000fe2000001080a */
[----:B------:R-:W-:Y:S01]  /*6b90*/  @!P1 LOP3.LUT R3, R12, 0xffff0000, RZ, 0xc0, !PT ;  /* 0xffff00000c039812 */ /* 0x000fe200078ec0ff */
[-C--:B------:R-:W-:Y:S01]  /*6ba0*/  @!P1 FMUL.FTZ R2, R7, R6.reuse ;  /* 0x0000000607029220 */ /* 0x080fe20000410000 */
[----:B------:R-:W-:Y:S01]  /*6bb0*/  @!P1 SHF.L.U32 R7, R14, 0x10, RZ ;  /* 0x000000100e079819 */ /* 0x000fe200000006ff */
[----:B------:R-:W-:Y:S01]  /*6bc0*/  @!P1 FFMA.FTZ R52, R20, R6, -R16 ;  /* 0x0000000614349223 */ /* 0x000fe20000010810 */
[----:B------:R-:W-:Y:S01]  /*6bd0*/  @!P1 LOP3.LUT R6, R8, 0xffff0000, RZ, 0xc0, !PT ;  /* 0xffff000008069812 */ /* 0x000fe200078ec0ff */
[C---:B------:R-:W-:Y:S01]  /*6be0*/  @!P1 IMAD.U32 R8, R9.reuse, 0x10000, RZ ;  /* 0x0001000009089824 */ /* 0x040fe200078e00ff */
[----:B------:R-:W-:Y:S01]  /*6bf0*/  @!P1 LOP3.LUT R9, R9, 0xffff0000, RZ, 0xc0, !PT ;  /* 0xffff000009099812 */ /* 0x000fe200078ec0ff */
[----:B------:R-:W-:Y:S02]  /*6c00*/  @!P1 FMUL.FTZ R10, R3, R21 ;  /* 0x00000015030a9220 */ /* 0x000fe40000410000 */
[----:B------:R-:W-:Y:S02]  /*6c10*/  @!P1 FMUL.FTZ R16, R7, R27 ;  /* 0x0000001b07109220 */ /* 0x000fe40000410000 */
[-C--:B------:R-:W-:Y:S02]  /*6c20*/  @!P1 FMUL.FTZ R3, R3, R6.reuse ;  /* 0x0000000603039220 */ /* 0x080fe40000410000 */
[----:B------:R-:W-:Y:S02]  /*6c30*/  @!P1 FFMA.FTZ R51, R22, R6, -R10 ;  /* 0x0000000616339223 */ /* 0x000fe4000001080a */
[-C--:B------:R-:W-:Y:S01]  /*6c40*/  @!P1 FMUL.FTZ R6, R7, R8.reuse ;  /* 0x0000000807069220 */ /* 0x080fe20000410000 */
[----:B------:R-:W-:Y:S01]  /*6c50*/  @!P1 LOP3.LUT R7, R14, 0xffff0000, RZ, 0xc0, !PT ;  /* 0xffff00000e079812 */ /* 0x000fe200078ec0ff */
[----:B------:R-:W-:Y:S01]  /*6c60*/  @!P1 FFMA.FTZ R50, R28, R8, -R16 ;  /* 0x000000081c329223 */ /* 0x000fe20000010810 */
[C---:B------:R-:W-:Y:S01]  /*6c70*/  @!P1 LOP3.LUT R16, R15.reuse, 0xffff0000, RZ, 0xc0, !PT ;  /* 0xffff00000f109812 */ /* 0x040fe200078ec0ff */
[----:B------:R-:W-:Y:S02]  /*6c80*/  @!P1 IMAD.U32 R10, R15, 0x10000, RZ ;  /* 0x000100000f0a9824 */ /* 0x000fe400078e00ff */
[C---:B------:R-:W-:Y:S01]  /*6c90*/  @!P1 IMAD.U32 R8, R11.reuse, 0x10000, RZ ;  /* 0x000100000b089824 */ /* 0x040fe200078e00ff */
[----:B------:R-:W-:Y:S01]  /*6ca0*/  @!P1 LOP3.LUT R11, R11, 0xffff0000, RZ, 0xc0, !PT ;  /* 0xffff00000b0b9812 */ /* 0x000fe200078ec0ff */
[----:B------:R-:W-:Y:S02]  /*6cb0*/  @!P1 FMUL.FTZ R44, R10, R31 ;  /* 0x0000001f0a2c9220 */ /* 0x000fe40000410000 */
[----:B------:R-:W-:Y:S02]  /*6cc0*/  @!P1 FMUL.FTZ R39, R16, R37 ;  /* 0x0000002510279220 */ /* 0x000fe40000410000 */
[C---:B------:R-:W-:Y:S02]  /*6cd0*/  @!P1 FMUL.FTZ R45, R7.reuse, R29 ;  /* 0x0000001d072d9220 */ /* 0x040fe40000410000 */
[----:B------:R-:W-:Y:S02]  /*6ce0*/  @!P1 FMUL.FTZ R7, R7, R9 ;  /* 0x0000000907079220 */ /* 0x000fe40000410000 */
[----:B------:R-:W-:Y:S01]  /*6cf0*/  @!P1 FFMA.FTZ R49, R36, R8, -R44 ;  /* 0x0000000824319223 */ /* 0x000fe2000001082c */
[----:B------:R-:W-:Y:S01]  /*6d00*/  @!P1 F2FP.BF16.PACK_AB R44, R51, R52 ;  /* 0x00000034332c923e */ /* 0x000fe200000010ff */
[----:B------:R-:W-:Y:S02]  /*6d10*/  @!P1 FFMA.FTZ R39, R38, R11, -R39 ;  /* 0x0000000b26279223 */ /* 0x000fe40000010827 */
[----:B------:R-:W-:Y:S01]  /*6d20*/  @!P1 FFMA.FTZ R9, R30, R9, -R45 ;  /* 0x000000091e099223 */ /* 0x000fe2000001082d */
[----:B------:R-:W-:Y:S01]  /*6d30*/  @!P1 F2FP.BF16.PACK_AB R45, R53, R56 ;  /* 0x00000038352d923e */ /* 0x000fe200000010ff */
[----:B------:R-:W-:Y:S01]  /*6d40*/  @!P1 FMUL.FTZ R8, R10, R8 ;  /* 0x000000080a089220 */ /* 0x000fe20000410000 */
[----:B------:R-:W-:Y:S01]  /*6d50*/  @!P1 F2FP.BF16.PACK_AB R39, R39, R49 ;  /* 0x000000312727923e */ /* 0x000fe200000010ff */
[----:B------:R-:W-:Y:S01]  /*6d60*/  @!P1 IMAD.MOV.U32 R40, RZ, RZ, R44 ;  /* 0x000000ffff289224 */ /* 0x000fe200078e002c */
[----:B------:R-:W-:Y:S01]  /*6d70*/  @!P1 F2FP.BF16.PACK_AB R10, R9, R50 ;  /* 0x00000032090a923e */ /* 0x000fe200000010ff */
[----:B------:R-:W-:Y:S01]  /*6d80*/  @!P1 FFMA.FTZ R2, R17, R20, R2 ;  /* 0x0000001411029223 */ /* 0x000fe20000010002 */
[----:B------:R-:W-:Y:S01]  /*6d90*/  @!P1 MOV R41, R45 ;  /* 0x0000002d00299202 */ /* 0x000fe20000000f00 */
[----:B------:R-:W-:Y:S02]  /*6da0*/  @!P1 IMAD.MOV.U32 R43, RZ, RZ, R39 ;  /* 0x000000ffff2b9224 */ /* 0x000fe400078e0027 */
[----:B------:R-:W-:Y:S02]  /*6db0*/  @!P1 IMAD.MOV.U32 R42, RZ, RZ, R10 ;  /* 0x000000ffff2a9224 */ /* 0x000fe400078e000a */
[----:B------:R-:W-:Y:S02]  /*6dc0*/  @!P1 FFMA.FTZ R3, R21, R22, R3 ;  /* 0x0000001615039223 */ /* 0x000fe40000010003 */
[----:B------:R-:W-:Y:S01]  /*6dd0*/  @!P1 FFMA.FTZ R4, R23, R24, R4 ;  /* 0x0000001817049223 */ /* 0x000fe20000010004 */
[----:B------:R1:W-:Y:S01]  /*6de0*/  ST.E.128 [R54.64], R40 ;  /* 0x0000002836007985 */ /* 0x0003e2000c101d16 */
[----:B------:R-:W-:Y:S01]  /*6df0*/  @!P1 FFMA.FTZ R5, R25, R26, R5 ;  /* 0x0000001a19059223 */ /* 0x000fe20000010005 */
[----:B------:R-:W-:Y:S01]  /*6e00*/  @!P1 F2FP.BF16.PACK_AB R2, R3, R2 ;  /* 0x000000020302923e */ /* 0x000fe200000010ff */
[----:B------:R-:W-:Y:S02]  /*6e10*/  @!P1 FFMA.FTZ R6, R27, R28, R6 ;  /* 0x0000001c1b069223 */ /* 0x000fe40000010006 */
[----:B------:R-:W-:Y:S01]  /*6e20*/  @!P1 FMUL.FTZ R9, R16, R11 ;  /* 0x0000000b10099220 */ /* 0x000fe20000410000 */
[----:B------:R-:W-:Y:S01]  /*6e30*/  @!P1 F2FP.BF16.PACK_AB R4, R5, R4 ;  /* 0x000000040504923e */ /* 0x000fe200000010ff */
[----:B------:R-:W-:Y:S02]  /*6e40*/  @!P1 FFMA.FTZ R7, R29, R30, R7 ;  /* 0x0000001e1d079223 */ /* 0x000fe40000010007 */
[----:B------:R-:W-:Y:S01]  /*6e50*/  @!P1 FFMA.FTZ R8, R31, R36, R8 ;  /* 0x000000241f089223 */ /* 0x000fe20000010008 */
[----:B------:R-:W-:Y:S01]  /*6e60*/  @!P1 MOV R13, R4 ;  /* 0x00000004000d9202 */ /* 0x000fe20000000f00 */
[----:B------:R-:W-:Y:S01]  /*6e70*/  @!P1 FFMA.FTZ R9, R37, R38, R9 ;  /* 0x0000002625099223 */ /* 0x000fe20000010009 */
[----:B------:R-:W-:Y:S01]  /*6e80*/  @!P1 F2FP.BF16.PACK_AB R6, R7, R6 ;  /* 0x000000060706923e */ /* 0x000fe200000010ff */
[----:B------:R-:W-:Y:S03]  /*6e90*/  @!P1 IMAD.MOV.U32 R12, RZ, RZ, R2 ;  /* 0x000000ffff0c9224 */ /* 0x000fe600078e0002 */
[----:B------:R-:W-:Y:S01]  /*6ea0*/  @!P1 F2FP.BF16.PACK_AB R8, R9, R8 ;  /* 0x000000080908923e */ /* 0x000fe200000010ff */
[----:B------:R-:W-:Y:S04]  /*6eb0*/  @!P1 IMAD.MOV.U32 R14, RZ, RZ, R6 ;  /* 0x000000ffff0e9224 */ /* 0x000fe800078e0006 */
[----:B------:R-:W-:Y:S01]  /*6ec0*/  @!P1 IMAD.MOV.U32 R15, RZ, RZ, R8 ;  /* 0x000000ffff0f9224 */ /* 0x000fe200078e0008 */
[----:B------:R-:W-:-:S05]  /*6ed0*/  @P0 BRA `(.L_x_79) ;  /* 0x000004f000000947 */ /* 0x000fca0003800000 */
[C---:B------:R-:W-:Y:S04]  /*6ee0*/  LEA R2, P0, R48.reuse, R46, 0x1 ;  /* 0x0000002e30027211 */ /* 0x040fe800078008ff */
[----:B------:R-:W-:Y:S05]  /*6ef0*/  LEA.HI.X.SX32 R3, R48, R47, 0x1, P0 ;  /* 0x0000002f30037211 */ /* 0x000fea00000f0eff */
[----:B------:R2:W-:Y:S01]  /*6f00*/  ST.E.128 [R2.64], R12 ;  /* 0x0000000c02007985 */ /* 0x0005e2000c101d16 */
[----:B------:R-:W-:-:S05]  /*6f10*/  BRA `(.L_x_79) ;  /* 0x000004b000007947 */ /* 0x000fca0003800000 */
.L_x_57:
[----:B------:R1:W2:Y:S01]  /*6f20*/  SHFL.IDX PT, R3, R89, RZ, 0x1c1f ;  /* 0x001c1fff59037589 */ /* 0x0002a200000e0000 */
[----:B------:R-:W-:Y:S01]  /*6f30*/  UIMAD UR5, UR6, -0x70, UR4 ;  /* 0xffffff90060578a4 */ /* 0x000fe2000f8e0204 */
[----:B------:R-:W-:Y:S02]  /*6f40*/  BSSY B0, `(.L_x_88) ;  /* 0x0000014000007945 */ /* 0x000fe40003800000 */
[----:B------:R1:W3:Y:S01]  /*6f50*/  SHFL.IDX PT, R2, R90, RZ, 0x1c1f ;  /* 0x001c1fff5a027589 */ /* 0x0002e200000e0000 */
[----:B------:R-:W-:Y:S04]  /*6f60*/  UISETP.LT.AND UP0, UPT, UR5, 0x70, UPT ;  /* 0x000000700500788c */ /* 0x000fe8000bf01270 */
[----:B------:R-:W-:Y:S06]  /*6f70*/  USEL UR9, UR5, 0x70, UP0 ;  /* 0x0000007005097887 */ /* 0x000fec0008000000 */
[----:B------:R-:W-:Y:S04]  /*6f80*/  IADD3 R12, -R35, UR9, RZ ;  /* 0x00000009230c7c10 */ /* 0x000fe8000fffe1ff */
[----:B------:R-:W-:Y:S11]  /*6f90*/  ISETP.GE.AND P0, PT, R12, 0x1, PT ;  /* 0x000000010c00780c */ /* 0x000ff60003f06270 */
[----:B------:R-:W-:Y:S02]  /*6fa0*/  @!UPT UIADD3 URZ, URZ, URZ, URZ ;  /* 0x0000003f3f3ff290 */ /* 0x000fe4000fffe03f */
[----:B------:R-:W-:-:S05]  /*6fb0*/  @!P0 BRA `(.L_x_89) ;  /* 0x000000c000008947 */ /* 0x000fca0003800000 */
[C---:B-123--:R-:W-:Y:S11]  /*6fc0*/  ISETP.GE.AND P1, PT, R18.reuse, c[0x0][0x1d4], PT ;  /* 0x0000750012007a0c */ /* 0x04eff60003f26270 */
[----:B------:R-:W-:Y:S02]  /*6fd0*/  @!UPT UIADD3 URZ, URZ, URZ, URZ ;  /* 0x0000003f3f3ff290 */ /* 0x000fe4000fffe03f */
[----:B------:R-:W1:Y:S01]  /*6fe0*/  @!P1 LDS.128 R8, [R92+0x3800] ;  /* 0x003800005c089984 */ /* 0x000e620000000c00 */
[CC--:B------:R-:W-:Y:S04]  /*6ff0*/  @!P1 LEA R4, P0, R18.reuse, R2.reuse, 0x1 ;  /* 0x0000000212049211 */ /* 0x0c0fe800078008ff */
[-C--:B------:R-:W-:Y:S02]  /*7000*/  @!P1 LEA.HI.X R5, R18, R3.reuse, R19, 0x1, P0 ;  /* 0x0000000312059211 */ /* 0x080fe400000f0c13 */
[----:B------:R-:W-:Y:S11]  /*7010*/  ISETP.GE.AND P0, PT, R95, c[0x0][0x1d4], PT ;  /* 0x000075005f007a0c */ /* 0x000ff60003f06270 */
[----:B------:R-:W-:Y:S02]  /*7020*/  @!UPT UIADD3 URZ, URZ, URZ, URZ ;  /* 0x0000003f3f3ff290 */ /* 0x000fe4000fffe03f */
[C---:B------:R-:W-:Y:S04]  /*7030*/  @!P0 LEA R2, P2, R83.reuse, R2, 0x1 ;  /* 0x0000000253028211 */ /* 0x040fe800078408ff */
[----:B------:R-:W-:Y:S01]  /*7040*/  @!P0 LEA.HI.X R3, R83, R3, R94, 0x1, P2 ;  /* 0x0000000353038211 */ /* 0x000fe200010f0c5e */
[----:B-1----:R-:W-:Y:S04]  /*7050*/  @!P1 ST.E.128 [R4.64], R8 ;  /* 0x0000000804009985 */ /* 0x002fe8000c101d16 */
[----:B------:R-:W1:Y:S04]  /*7060*/  @!P0 LDS.128 R4, [R93+0x3800] ;  /* 0x003800005d048984 */ /* 0x000e680000000c00 */
[----:B-1----:R1:W-:Y:S02]  /*7070*/  @!P0 ST.E.128 [R2.64], R4 ;  /* 0x0000000402008985 */ /* 0x0023e4000c101d16 */
.L_x_89:
[----:B-123--:R-:W-:Y:S05]  /*7080*/  BSYNC B0 ;  /* 0x0000000000007941 */ /* 0x00efea0003800000 */
.L_x_88:
[----:B------:R1:W2:Y:S01]  /*7090*/  SHFL.IDX PT, R3, R89, 0x1, 0x1c1f ;  /* 0x003c1f0059037f89 */ /* 0x0002a200000e0000 */
[----:B------:R-:W-:Y:S01]  /*70a0*/  ISETP.GE.AND P0, PT, R12, 0x21, PT ;  /* 0x000000210c00780c */ /* 0x000fe20003f06270 */
[----:B------:R-:W-:Y:S02]  /*70b0*/  BSSY B0, `(.L_x_90) ;  /* 0x000000f000007945 */ /* 0x000fe40003800000 */
[----:B------:R1:W3:Y:S10]  /*70c0*/  SHFL.IDX PT, R2, R90, 0x1, 0x1c1f ;  /* 0x003c1f005a027f89 */ /* 0x0002f400000e0000 */
[----:B------:R-:W-:-:S05]  /*70d0*/  @!P0 BRA `(.L_x_91) ;  /* 0x000000c000008947 */ /* 0x000fca0003800000 */
[C---:B------:R-:W-:Y:S11]  /*70e0*/  ISETP.GE.AND P1, PT, R18.reuse, c[0x0][0x1d4], PT ;  /* 0x0000750012007a0c */ /* 0x040ff60003f26270 */
[----:B------:R-:W-:Y:S02]  /*70f0*/  @!UPT UIADD3 URZ, URZ, URZ, URZ ;  /* 0x0000003f3f3ff290 */ /* 0x000fe4000fffe03f */
[----:B------:R-:W4:Y:S01]  /*7100*/  @!P1 LDS.128 R8, [R92+0x4800] ;  /* 0x004800005c089984 */ /* 0x000f220000000c00 */
[CC--:B---3--:R-:W-:Y:S04]  /*7110*/  @!P1 LEA R4, P0, R18.reuse, R2.reuse, 0x1 ;  /* 0x0000000212049211 */ /* 0x0c8fe800078008ff */
[-C--:B--2---:R-:W-:Y:S02]  /*7120*/  @!P1 LEA.HI.X R5, R18, R3.reuse, R19, 0x1, P0 ;  /* 0x0000000312059211 */ /* 0x084fe400000f0c13 */
[----:B------:R-:W-:Y:S11]  /*7130*/  ISETP.GE.AND P0, PT, R95, c[0x0][0x1d4], PT ;  /* 0x000075005f007a0c */ /* 0x000ff60003f06270 */
[----:B------:R-:W-:Y:S02]  /*7140*/  @!UPT UIADD3 URZ, URZ, URZ, URZ ;  /* 0x0000003f3f3ff290 */ /* 0x000fe4000fffe03f */
[C---:B------:R-:W-:Y:S04]  /*7150*/  @!P0 LEA R2, P2, R83.reuse, R2, 0x1 ;  /* 0x0000000253028211 */ /* 0x040fe800078408ff */
[----:B------:R-:W-:Y:S01]  /*7160*/  @!P0 LEA.HI.X R3, R83, R3, R94, 0x1, P2 ;  /* 0x0000000353038211 */ /* 0x000fe200010f0c5e */
[----:B----4-:R-:W-:Y:S04]  /*7170*/  @!P1 ST.E.128 [R4.64], R8 ;  /* 0x0000000804009985 */ /* 0x010fe8000c101d16 */
[----:B------:R-:W2:Y:S04]  /*7180*/  @!P0 LDS.128 R4, [R93+0x4800] ;  /* 0x004800005d048984 */ /* 0x000ea80000000c00 */
[----:B--2---:R2:W-:Y:S02]  /*7190*/  @!P0 ST.E.128 [R2.64], R4 ;  /* 0x0000000402008985 */ /* 0x0045e4000c101d16 */
.L_x_91:
[----:B------:R-:W-:Y:S05]  /*71a0*/  BSYNC B0 ;  /* 0x0000000000007941 */ /* 0x000fea0003800000 */
.L_x_90:
[----:B--2---:R2:W4:Y:S01]  /*71b0*/  SHFL.IDX PT, R3, R89, 0x2, 0x1c1f ;  /* 0x005c1f0059037f89 */ /* 0x00452200000e0000 */
[----:B------:R-:W-:Y:S01]  /*71c0*/  ISETP.GE.AND P0, PT, R12, 0x41, PT ;  /* 0x000000410c00780c */ /* 0x000fe20003f06270 */
[----:B------:R-:W-:Y:S02]  /*71d0*/  BSSY B0, `(.L_x_92) ;  /* 0x000000f000007945 */ /* 0x000fe40003800000 */
[----:B---3--:R2:W3:Y:S10]  /*71e0*/  SHFL.IDX PT, R2, R90, 0x2, 0x1c1f ;  /* 0x005c1f005a027f89 */ /* 0x0084f400000e0000 */
[----:B------:R-:W-:-:S05]  /*71f0*/  @!P0 BRA `(.L_x_93) ;  /* 0x000000c000008947 */ /* 0x000fca0003800000 */
[C---:B------:R-:W-:Y:S11]  /*7200*/  ISETP.GE.AND P1, PT, R18.reuse, c[0x0][0x1d4], PT ;  /* 0x0000750012007a0c */ /* 0x040ff60003f26270 */
[----:B------:R-:W-:Y:S02]  /*7210*/  @!UPT UIADD3 URZ, URZ, URZ, URZ ;  /* 0x0000003f3f3ff290 */ /* 0x000fe4000fffe03f */
[----:B------:R-:W5:Y:S01]  /*7220*/  @!P1 LDS.128 R8, [R92+0x5800] ;  /* 0x005800005c089984 */ /* 0x000f620000000c00 */
[CC--:B---3--:R-:W-:Y:S04]  /*7230*/  @!P1 LEA R4, P0, R18.reuse, R2.reuse, 0x1 ;  /* 0x0000000212049211 */ /* 0x0c8fe800078008ff */
[-C--:B----4-:R-:W-:Y:S02]  /*7240*/  @!P1 LEA.HI.X R5, R18, R3.reuse, R19, 0x1, P0 ;  /* 0x0000000312059211 */ /* 0x090fe400000f0c13 */
[----:B------:R-:W-:Y:S11]  /*7250*/  ISETP.GE.AND P0, PT, R95, c[0x0][0x1d4], PT ;  /* 0x000075005f007a0c */ /* 0x000ff60003f06270 */
[----:B------:R-:W-:Y:S02]  /*7260*/  @!UPT UIADD3 URZ, URZ, URZ, URZ ;  /* 0x0000003f3f3ff290 */ /* 0x000fe4000fffe03f */
[C---:B------:R-:W-:Y:S04]  /*7270*/  @!P0 LEA R2, P2, R83.reuse, R2, 0x1 ;  /* 0x0000000253028211 */ /* 0x040fe800078408ff */
[----:B------:R-:W-:Y:S01]  /*7280*/  @!P0 LEA.HI.X R3, R83, R3, R94, 0x1, P2 ;  /* 0x0000000353038211 */ /* 0x000fe200010f0c5e */
[----:B-----5:R-:W-:Y:S04]  /*7290*/  @!P1 ST.E.128 [R4.64], R8 ;  /* 0x0000000804009985 */ /* 0x020fe8000c101d16 */
[----:B------:R-:W3:Y:S04]  /*72a0*/  @!P0 LDS.128 R4, [R93+0x5800] ;  /* 0x005800005d048984 */ /* 0x000ee80000000c00 */
[----:B---3--:R3:W-:Y:S02]  /*72b0*/  @!P0 ST.E.128 [R2.64], R4 ;  /* 0x0000000402008985 */ /* 0x0087e4000c101d16 */
.L_x_93:
[----:B------:R-:W-:Y:S05]  /*72c0*/  BSYNC B0 ;  /* 0x0000000000007941 */ /* 0x000fea0003800000 */
.L_x_92:
[----:B---34-:R3:W4:Y:S01]  /*72d0*/  SHFL.IDX PT, R3, R89, 0x3, 0x1c1f ;  /* 0x007c1f0059037f89 */ /* 0x01872200000e0000 */
[----:B------:R-:W-:Y:S03]  /*72e0*/  ISETP.GE.AND P0, PT, R12, 0x61, PT ;  /* 0x000000610c00780c */ /* 0x000fe60003f06270 */
[----:B------:R3:W1:Y:S10]  /*72f0*/  SHFL.IDX PT, R2, R90, 0x3, 0x1c1f ;  /* 0x007c1f005a027f89 */ /* 0x00067400000e0000 */
[----:B------:R-:W-:-:S05]  /*7300*/  @!P0 BRA `(.L_x_79) ;  /* 0x000000c000008947 */ /* 0x000fca0003800000 */
[C---:B------:R-:W-:Y:S11]  /*7310*/  ISETP.GE.AND P1, PT, R18.reuse, c[0x0][0x1d4], PT ;  /* 0x0000750012007a0c */ /* 0x040ff60003f26270 */
[----:B------:R-:W-:Y:S02]  /*7320*/  @!UPT UIADD3 URZ, URZ, URZ, URZ ;  /* 0x0000003f3f3ff290 */ /* 0x000fe4000fffe03f */
[----:B------:R-:W5:Y:S01]  /*7330*/  @!P1 LDS.128 R8, [R92+0x6800] ;  /* 0x006800005c089984 */ /* 0x000f620000000c00 */
[CC--:B-1----:R-:W-:Y:S04]  /*7340*/  @!P1 LEA R4, P0, R18.reuse, R2.reuse, 0x1 ;  /* 0x0000000212049211 */ /* 0x0c2fe800078008ff */
[-C--:B----4-:R-:W-:Y:S02]  /*7350*/  @!P1 LEA.HI.X R5, R18, R3.reuse, R19, 0x1, P0 ;  /* 0x0000000312059211 */ /* 0x090fe400000f0c13 */
[----:B------:R-:W-:Y:S11]  /*7360*/  ISETP.GE.AND P0, PT, R95, c[0x0][0x1d4], PT ;  /* 0x000075005f007a0c */ /* 0x000ff60003f06270 */
[----:B------:R-:W-:Y:S02]  /*7370*/  @!UPT UIADD3 URZ, URZ, URZ, URZ ;  /* 0x0000003f3f3ff290 */ /* 0x000fe4000fffe03f */
[C---:B------:R-:W-:Y:S04]  /*7380*/  @!P0 LEA R2, P2, R83.reuse, R2, 0x1 ;  /* 0x0000000253028211 */ /* 0x040fe800078408ff */
[----:B------:R-:W-:Y:S01]  /*7390*/  @!P0 LEA.HI.X R3, R83, R3, R94, 0x1, P2 ;  /* 0x0000000353038211 */ /* 0x000fe200010f0c5e */
[----:B-----5:R-:W-:Y:S04]  /*73a0*/  @!P1 ST.E.128 [R4.64], R8 ;  /* 0x0000000804009985 */ /* 0x020fe8000c101d16 */
[----:B------:R-:W1:Y:S04]  /*73b0*/  @!P0 LDS.128 R4, [R93+0x6800] ;  /* 0x006800005d048984 */ /* 0x000e680000000c00 */
[----:B-1----:R1:W-:Y:S02]  /*73c0*/  @!P0 ST.E.128 [R2.64], R4 ;  /* 0x0000000402008985 */ /* 0x0023e4000c101d16 */
.L_x_79:
[----:B------:R-:W-:Y:S05]  /*73d0*/  BSYNC B2 ;  /* 0x0000000000027941 */ /* 0x000fea0003800000 */
.L_x_56:
[----:B-12---:R-:W-:Y:S01]  /*73e0*/  IMAD.U32 R2, RZ, RZ, UR6 ;  /* 0x00000006ff027e24 */ /* 0x006fe2000f8e00ff */
[----:B------:R-:W-:Y:S01]  /*73f0*/  UIMAD UR5, UR6, -0x70, URZ ;  /* 0xffffff90060578a4 */ /* 0x000fe2000f8e023f */
[----:B------:R-:W-:Y:S02]  /*7400*/  BSSY B0, `(.L_x_94) ;  /* 0x0000085000007945 */ /* 0x000fe40003800000 */
[----:B----4-:R-:W-:Y:S03]  /*7410*/  IMAD.WIDE R2, R2, 0x70, R128 ;  /* 0x0000007002027825 */ /* 0x010fe600078e0280 */
[----:B-----5:R-:W-:Y:S01]  /*7420*/  IADD3 R4, R132, UR5, RZ ;  /* 0x0000000584047c10 */ /* 0x020fe2000fffe0ff */
[----:B------:R-:W-:Y:S03]  /*7430*/  UIADD3 UR5, UR5, UR4, URZ ;  /* 0x0000000405057290 */ /* 0x000fe6000fffe03f */
[C---:B------:R-:W-:Y:S01]  /*7440*/  ISETP.GE.AND P5, PT, R4.reuse, 0x11, PT ;  /* 0x000000110400780c */ /* 0x040fe20003fa6270 */
[----:B------:R-:W-:Y:S01]  /*7450*/  UISETP.LT.AND UP0, UPT, UR5, 0x70, UPT ;  /* 0x000000700500788c */ /* 0x000fe2000bf01270 */
[C---:B------:R-:W-:Y:S02]  /*7460*/  ISETP.GE.AND P4, PT, R4.reuse, 0x21, PT ;  /* 0x000000210400780c */ /* 0x040fe40003f86270 */
[C---:B------:R-:W-:Y:S01]  /*7470*/  ISETP.GE.AND P3, PT, R4.reuse, 0x31, PT ;  /* 0x000000310400780c */ /* 0x040fe20003f66270 */
[----:B------:R-:W-:Y:S01]  /*7480*/  USEL UR5, UR5, 0x70, UP0 ;  /* 0x0000007005057887 */ /* 0x000fe20008000000 */
[C---:B------:R-:W-:Y:S02]  /*7490*/  ISETP.GE.AND P2, PT, R4.reuse, 0x41, PT ;  /* 0x000000410400780c */ /* 0x040fe40003f46270 */
[----:B------:R-:W-:Y:S02]  /*74a0*/  ISETP.GE.AND P1, PT, R4, 0x51, PT ;  /* 0x000000510400780c */ /* 0x000fe40003f26270 */
[----:B------:R-:W-:Y:S03]  /*74b0*/  P2R R8, PR, RZ, 0x20 ;  /* 0x00000020ff087803 */ /* 0x000fe60000000000 */
[C---:B------:R-:W-:Y:S05]  /*74c0*/  @P5 IADD3 R6, P0, R2.reuse, 0x10, RZ ;  /* 0x0000001002065810 */ /* 0x040fea0007f1e0ff */
[--C-:B------:R-:W-:Y:S01]  /*74d0*/  @P5 IMAD.X R7, RZ, RZ, R3.reuse, P0 ;  /* 0x000000ffff075224 */ /* 0x100fe200000e0603 */
[C---:B------:R-:W-:Y:S05]  /*74e0*/  @P4 IADD3 R9, P0, R2.reuse, 0x20, RZ ;  /* 0x0000002002094810 */ /* 0x040fea0007f1e0ff */
[--C-:B------:R-:W-:Y:S01]  /*74f0*/  @P4 IMAD.X R11, RZ, RZ, R3.reuse, P0 ;  /* 0x000000ffff0b4224 */ /* 0x100fe200000e0603 */
[C---:B------:R-:W-:Y:S04]  /*7500*/  @P3 IADD3 R10, P0, R2.reuse, 0x30, RZ ;  /* 0x00000030020a3810 */ /* 0x040fe80007f1e0ff */
[-C--:B------:R-:W-:Y:S02]  /*7510*/  @P3 IADD3.X R21, RZ, R3.reuse, RZ, P0, !PT ;  /* 0x00000003ff153210 */ /* 0x080fe400007fe4ff */
[C---:B------:R-:W-:Y:S05]  /*7520*/  @P2 IADD3 R20, P0, R2.reuse, 0x40, RZ ;  /* 0x0000004002142810 */ /* 0x040fea0007f1e0ff */
[--C-:B------:R-:W-:Y:S01]  /*7530*/  @P2 IMAD.X R24, RZ, RZ, R3.reuse, P0 ;  /* 0x000000ffff182224 */ /* 0x100fe200000e0603 */
[----:B------:R-:W-:Y:S05]  /*7540*/  @P1 IADD3 R22, P0, R2, 0x50, RZ ;  /* 0x0000005002161810 */ /* 0x000fea0007f1e0ff */
[----:B------:R-:W-:Y:S01]  /*7550*/  @P1 IMAD.X R26, RZ, RZ, R3, P0 ;  /* 0x000000ffff1a1224 */ /* 0x000fe200000e0603 */
[----:B------:R-:W-:Y:S11]  /*7560*/  ISETP.GE.AND P0, PT, R4, 0x61, PT ;  /* 0x000000610400780c */ /* 0x000ff60003f06270 */
[----:B------:R-:W-:Y:S02]  /*7570*/  @!UPT UIADD3 URZ, URZ, URZ, URZ ;  /* 0x0000003f3f3ff290 */ /* 0x000fe4000fffe03f */
[----:B------:R-:W-:Y:S04]  /*7580*/  @P0 IADD3 R23, P6, R2, 0x60, RZ ;  /* 0x0000006002170810 */ /* 0x000fe80007fde0ff */
[----:B------:R-:W-:Y:S02]  /*7590*/  @P0 IADD3.X R28, RZ, R3, RZ, P6, !PT ;  /* 0x00000003ff1c0210 */ /* 0x000fe400037fe4ff */
[----:B------:R-:W-:Y:S04]  /*75a0*/  ISETP.GE.AND P6, PT, R4, 0x1, PT ;  /* 0x000000010400780c */ /* 0x000fe80003fc6270 */
[----:B------:R-:W-:Y:S09]  /*75b0*/  P2R R27, PR, RZ, 0x40 ;  /* 0x00000040ff1b7803 */ /* 0x000ff20000000000 */
[----:B------:R-:W-:Y:S02]  /*75c0*/  @P6 IMAD R3, R3, c[0x0][0x258], RZ ;  /* 0x0000960003036a24 */ /* 0x000fe400078e02ff */
[----:B------:R-:W-:Y:S02]  /*75d0*/  @P6 IMAD.MOV.U32 R4, RZ, RZ, R96 ;  /* 0x000000ffff046224 */ /* 0x000fe400078e0060 */
[----:B------:R-:W-:Y:S04]  /*75e0*/  @P6 IMAD.MOV.U32 R5, RZ, RZ, R99 ;  /* 0x000000ffff056224 */ /* 0x000fe800078e0063 */
[C---:B------:R-:W-:Y:S04]  /*75f0*/  @P6 IMAD.WIDE.U32 R4, R2.reuse, c[0x0][0x258], R4 ;  /* 0x0000960002046a25 */ /* 0x040fe800078e0004 */
[----:B------:R-:W-:Y:S01]  /*7600*/  @P6 IMAD R2, R2, c[0x0][0x25c], R3 ;  /* 0x0000970002026a24 */ /* 0x000fe200078e0203 */
[C---:B------:R-:W-:Y:S04]  /*7610*/  @P6 LEA R16, P5, R4.reuse, c[0x0][0x250], 0x1 ;  /* 0x0000940004106a11 */ /* 0x040fe800078a08ff */
[----:B------:R-:W-:Y:S04]  /*7620*/  @P6 IADD3 R2, R5, R2, RZ ;  /* 0x0000000205026210 */ /* 0x000fe80007ffe0ff */
[----:B------:R-:W-:Y:S02]  /*7630*/  @P6 LEA.HI.X R17, R4, c[0x0][0x254], R2, 0x1, P5 ;  /* 0x0000950004116a11 */ /* 0x000fe400028f0c02 */
[----:B------:R-:W-:Y:S04]  /*7640*/  ISETP.NE.AND P5, PT, R8, RZ, PT ;  /* 0x000000ff0800720c */ /* 0x000fe80003fa5270 */
[----:B------:R-:W-:Y:S09]  /*7650*/  P2R R25, PR, RZ, 0x20 ;  /* 0x00000020ff197803 */ /* 0x000ff20000000000 */
[----:B------:R-:W-:Y:S02]  /*7660*/  @P5 IMAD R4, R7, c[0x0][0x258], RZ ;  /* 0x0000960007045a24 */ /* 0x000fe400078e02ff */
[----:B------:R-:W-:Y:S02]  /*7670*/  @P5 IMAD.MOV.U32 R2, RZ, RZ, R96 ;  /* 0x000000ffff025224 */ /* 0x000fe400078e0060 */
[----:B------:R-:W-:Y:S02]  /*7680*/  @P5 IMAD.MOV.U32 R3, RZ, RZ, R99 ;  /* 0x000000ffff035224 */ /* 0x000fe400078e0063 */
[C---:B------:R-:W-:Y:S02]  /*7690*/  @P5 IMAD R4, R6.reuse, c[0x0][0x25c], R4 ;  /* 0x0000970006045a24 */ /* 0x040fe400078e0204 */
[----:B------:R-:W-:Y:S04]  /*76a0*/  @P5 IMAD.WIDE.U32 R2, R6, c[0x0][0x258], R2 ;  /* 0x0000960006025a25 */ /* 0x000fe800078e0002 */
[----:B------:R-:W-:Y:S01]  /*76b0*/  @P0 IMAD R6, R28, c[0x0][0x258], RZ ;  /* 0x000096001c060a24 */ /* 0x000fe200078e02ff */
[C---:B------:R-:W-:Y:S02]  /*76c0*/  @P5 LEA R14, P6, R2.reuse, c[0x0][0x250], 0x1 ;  /* 0x00009400020e5a11 */ /* 0x040fe400078c08ff */
[----:B------:R-:W-:Y:S01]  /*76d0*/  @P5 IADD3 R4, R3, R4, RZ ;  /* 0x0000000403045210 */ /* 0x000fe20007ffe0ff */
[----:B------:R-:W-:Y:S02]  /*76e0*/  @P4 IMAD.MOV.U32 R3, RZ, RZ, R99 ;  /* 0x000000ffff034224 */ /* 0x000fe400078e0063 */
[----:B------:R-:W-:Y:S01]  /*76f0*/  @P0 IMAD R6, R23, c[0x0][0x25c], R6 ;  /* 0x0000970017060a24 */ /* 0x000fe200078e0206 */
[----:B------:R-:W-:Y:S01]  /*7700*/  @P5 LEA.HI.X R15, R2, c[0x0][0x254], R4, 0x1, P6 ;  /* 0x00009500020f5a11 */ /* 0x000fe200030f0c04 */
[----:B------:R-:W-:Y:S02]  /*7710*/  @P4 IMAD R4, R11, c[0x0][0x258], RZ ;  /* 0x000096000b044a24 */ /* 0x000fe400078e02ff */
[----:B------:R-:W-:Y:S02]  /*7720*/  @P4 IMAD.MOV.U32 R2, RZ, RZ, R96 ;  /* 0x000000ffff024224 */ /* 0x000fe400078e0060 */
[C---:B------:R-:W-:Y:S02]  /*7730*/  @P4 IMAD R4, R9.reuse, c[0x0][0x25c], R4 ;  /* 0x0000970009044a24 */ /* 0x040fe400078e0204 */
[----:B------:R-:W-:Y:S05]  /*7740*/  @P4 IMAD.WIDE.U32 R2, R9, c[0x0][0x258], R2 ;  /* 0x0000960009024a25 */ /* 0x000fea00078e0002 */
[C---:B------:R-:W-:Y:S02]  /*7750*/  @P4 LEA R12, P6, R2.reuse, c[0x0][0x250], 0x1 ;  /* 0x00009400020c4a11 */ /* 0x040fe400078c08ff */
[----:B------:R-:W-:Y:S01]  /*7760*/  @P4 IADD3 R4, R3, R4, RZ ;  /* 0x0000000403044210 */ /* 0x000fe20007ffe0ff */
[----:B------:R-:W-:Y:S03]  /*7770*/  @P3 IMAD.MOV.U32 R3, RZ, RZ, R99 ;  /* 0x000000ffff033224 */ /* 0x000fe600078e0063 */
        /* <DEDUP_REMOVED lines=9> */
[----:B------:R-:W-:Y:S01]  /*7810*/  @P2 IMAD.MOV.U32 R2, RZ, RZ, R96 ;  /* 0x000000ffff022224 */ /* 0x000fe200078e0060 */
[----:B------:R-:W-:Y:S01]  /*7820*/  ISETP.NE.AND P5, PT, R122, RZ, PT ;  /* 0x000000ff7a00720c */ /* 0x000fe20003fa5270 */
[----:B------:R-:W-:Y:S02]  /*7830*/  @P2 IMAD R4, R24, c[0x0][0x258], RZ ;  /* 0x0000960018042a24 */ /* 0x000fe400078e02ff */
[C---:B------:R-:W-:Y:S04]  /*7840*/  @P2 IMAD.WIDE.U32 R2, R20.reuse, c[0x0][0x258], R2 ;  /* 0x0000960014022a25 */ /* 0x040fe800078e0002 */
[----:B------:R-:W-:Y:S01]  /*7850*/  @P2 IMAD R4, R20, c[0x0][0x25c], R4 ;  /* 0x0000970014042a24 */ /* 0x000fe200078e0204 */
[C---:B------:R-:W-:Y:S04]  /*7860*/  @P2 LEA R8, P6, R2.reuse, c[0x0][0x250], 0x1 ;  /* 0x0000940002082a11 */ /* 0x040fe800078c08ff */
[----:B------:R-:W-:Y:S01]  /*7870*/  @P2 IADD3 R4, R3, R4, RZ ;  /* 0x0000000403042210 */ /* 0x000fe20007ffe0ff */
[----:B------:R-:W-:Y:S03]  /*7880*/  @P1 IMAD.MOV.U32 R3, RZ, RZ, R99 ;  /* 0x000000ffff031224 */ /* 0x000fe600078e0063 */
[----:B------:R-:W-:Y:S01]  /*7890*/  @P2 LEA.HI.X R9, R2, c[0x0][0x254], R4, 0x1, P6 ;  /* 0x0000950002092a11 */ /* 0x000fe200030f0c04 */
[----:B------:R-:W-:Y:S02]  /*78a0*/  @P1 IMAD R4, R26, c[0x0][0x258], RZ ;  /* 0x000096001a041a24 */ /* 0x000fe400078e02ff */
[----:B------:R-:W-:Y:S02]  /*78b0*/  @P1 IMAD.MOV.U32 R2, RZ, RZ, R96 ;  /* 0x000000ffff021224 */ /* 0x000fe400078e0060 */
[C---:B------:R-:W-:Y:S02]  /*78c0*/  @P1 IMAD R4, R22.reuse, c[0x0][0x25c], R4 ;  /* 0x0000970016041a24 */ /* 0x040fe400078e0204 */
[----:B------:R-:W-:Y:S05]  /*78d0*/  @P1 IMAD.WIDE.U32 R2, R22, c[0x0][0x258], R2 ;  /* 0x0000960016021a25 */ /* 0x000fea00078e0002 */
[----:B------:R-:W-:Y:S02]  /*78e0*/  @P1 IADD3 R3, R3, R4, RZ ;  /* 0x0000000403031210 */ /* 0x000fe40007ffe0ff */
[C---:B------:R-:W-:Y:S04]  /*78f0*/  @P1 LEA R4, P6, R2.reuse, c[0x0][0x250], 0x1 ;  /* 0x0000940002041a11 */ /* 0x040fe800078c08ff */
[----:B------:R-:W-:Y:S01]  /*7900*/  @P1 LEA.HI.X R5, R2, c[0x0][0x254], R3, 0x1, P6 ;  /* 0x0000950002051a11 */ /* 0x000fe200030f0c03 */
[----:B------:R-:W-:Y:S02]  /*7910*/  @P0 IMAD.MOV.U32 R2, RZ, RZ, R96 ;  /* 0x000000ffff020224 */ /* 0x000fe400078e0060 */
[----:B------:R-:W-:Y:S04]  /*7920*/  @P0 IMAD.MOV.U32 R3, RZ, RZ, R99 ;  /* 0x000000ffff030224 */ /* 0x000fe800078e0063 */
[----:B------:R-:W-:Y:S05]  /*7930*/  @P0 IMAD.WIDE.U32 R2, R23, c[0x0][0x258], R2 ;  /* 0x0000960017020a25 */ /* 0x000fea00078e0002 */
[----:B------:R-:W-:Y:S02]  /*7940*/  @P0 IADD3 R3, R3, R6, RZ ;  /* 0x0000000603030210 */ /* 0x000fe40007ffe0ff */
[C---:B------:R-:W-:Y:S04]  /*7950*/  @P0 LEA R6, P6, R2.reuse, c[0x0][0x250], 0x1 ;  /* 0x0000940002060a11 */ /* 0x040fe800078c08ff */
[----:B------:R-:W-:Y:S01]  /*7960*/  @P0 LEA.HI.X R7, R2, c[0x0][0x254], R3, 0x1, P6 ;  /* 0x0000950002070a11 */ /* 0x000fe200030f0c03 */
[----:B------:R-:W-:Y:S01]  /*7970*/  IMAD R2, R118, c[0x0][0x208], RZ ;  /* 0x0000820076027a24 */ /* 0x000fe200078e02ff */
[----:B------:R-:W-:Y:S11]  /*7980*/  ISETP.NE.AND P6, PT, R27, RZ, PT ;  /* 0x000000ff1b00720c */ /* 0x000ff60003fc5270 */
[----:B------:R-:W-:Y:S02]  /*7990*/  @!UPT UIADD3 URZ, URZ, URZ, URZ ;  /* 0x0000003f3f3ff290 */ /* 0x000fe4000fffe03f */
[----:B------:R-:W-:Y:S01]  /*79a0*/  @!PT LDS RZ, [RZ] ;  /* 0x00000000fffff984 */ /* 0x000fe20000000800 */
[----:B------:R-:W-:Y:S01]  /*79b0*/  @!PT LDS RZ, [RZ] ;  /* 0x00000000fffff984 */ /* 0x000fe20000000800 */
[----:B------:R-:W-:Y:S01]  /*79c0*/  @!PT LDS RZ, [RZ] ;  /* 0x00000000fffff984 */ /* 0x000fe20000000800 */
[----:B------:R1:W-:Y:S01]  /*79d0*/  @P6 LDGSTS.E.BYPASS.LTC128B.128 [R91+0x100], [R16.64], !P5 ;  /* 0x00100000105b6fae */ /* 0x0003e2000e901d56 */
[----:B------:R-:W-:Y:S02]  /*79e0*/  ISETP.NE.AND P5, PT, R25, RZ, PT ;  /* 0x000000ff1900720c */ /* 0x000fe40003fa5270 */
[----:B------:R-:W-:Y:S11]  /*79f0*/  ISETP.NE.AND P6, PT, R122, RZ, PT ;  /* 0x000000ff7a00720c */ /* 0x000ff60003fc5270 */
[----:B------:R-:W-:Y:S02]  /*7a00*/  @!UPT UIADD3 URZ, URZ, URZ, URZ ;  /* 0x0000003f3f3ff290 */ /* 0x000fe4000fffe03f */
[----:B------:R2:W-:Y:S08]  /*7a10*/  @P5 LDGSTS.E.BYPASS.LTC128B.128 [R91+0x900], [R14.64], !P6 ;  /* 0x009000000e5b5fae */ /* 0x0005f0000f101d56 */
[----:B------:R4:W-:Y:S08]  /*7a20*/  @P4 LDGSTS.E.BYPASS.LTC128B.128 [R91+0x1100], [R12.64], !P6 ;  /* 0x011000000c5b4fae */ /* 0x0009f0000f101d56 */
[----:B------:R1:W-:Y:S08]  /*7a30*/  @P3 LDGSTS.E.BYPASS.LTC128B.128 [R91+0x1900], [R10.64], !P6 ;  /* 0x019000000a5b3fae */ /* 0x0003f0000f101d56 */
[----:B------:R1:W-:Y:S08]  /*7a40*/  @P2 LDGSTS.E.BYPASS.LTC128B.128 [R91+0x2100], [R8.64], !P6 ;  /* 0x02100000085b2fae */ /* 0x0003f0000f101d56 */
[----:B------:R3:W-:Y:S01]  /*7a50*/  @P1 LDGSTS.E.BYPASS.LTC128B.128 [R91+0x2900], [R4.64], !P6 ;  /* 0x02900000045b1fae */ /* 0x0007e2000f101d56 */
[----:B----4-:R-:W-:Y:S07]  /*7a60*/  IADD3 R12, -R35, UR5, RZ ;  /* 0x00000005230c7c10 */ /* 0x010fee000fffe1ff */
[----:B------:R1:W-:Y:S08]  /*7a70*/  @P0 LDGSTS.E.BYPASS.LTC128B.128 [R91+0x3100], [R6.64], !P6 ;  /* 0x03100000065b0fae */ /* 0x0003f0000f101d56 */
[----:B------:R-:W0:Y:S01]  /*7a80*/  LDGDEPBAR ;  /* 0x00000000000079af */ /* 0x000e220000000000 */
[C---:B---3--:R-:W-:Y:S02]  /*7a90*/  IMAD R4, R101.reuse, c[0x0][0x20c], R2 ;  /* 0x0000830065047a24 */ /* 0x048fe400078e0202 */
[----:B------:R-:W-:Y:S04]  /*7aa0*/  IMAD.WIDE.U32 R2, R101, c[0x0][0x208], RZ ;  /* 0x0000820065027a25 */ /* 0x000fe800078e00ff */
[----:B------:R-:W-:Y:S02]  /*7ab0*/  IMAD.IADD R3, R3, 0x1, R4 ;  /* 0x0000000103037824 */ /* 0x000fe400078e0204 */
[----:B------:R-:W-:Y:S02]  /*7ac0*/  IMAD R4, R119, c[0x0][0x218], RZ ;  /* 0x0000860077047a24 */ /* 0x000fe400078e02ff */
[C---:B------:R-:W-:Y:S01]  /*7ad0*/  IMAD.WIDE.U32 R2, R100.reuse, c[0x0][0x218], R2 ;  /* 0x0000860064027a25 */ /* 0x040fe200078e0002 */
[----:B------:R-:W-:Y:S04]  /*7ae0*/  DEPBAR.LE SB0, 0x0 ;  /* 0x000080000000791a */ /* 0x000fe80000000000 */
[----:B------:R-:W-:Y:S01]  /*7af0*/  BAR.SYNC.DEFER_BLOCKING 0x0 ;  /* 0x0000000000007b1d */ /* 0x000fe20000010000 */
[----:B------:R-:W-:Y:S01]  /*7b00*/  IMAD R4, R100, c[0x0][0x21c], R4 ;  /* 0x0000870064047a24 */ /* 0x000fe200078e0204 */
[----:B------:R-:W-:Y:S04]  /*7b10*/  IADD3 R2, P0, R2, UR30, RZ ;  /* 0x0000001e02027c10 */ /* 0x000fe8000ff1e0ff */
[----:B------:R-:W-:Y:S02]  /*7b20*/  IADD3.X R3, R3, UR29, R4, P0, !PT ;  /* 0x0000001d03037c10 */ /* 0x000fe400087fe404 */
[C---:B--2---:R-:W-:Y:S04]  /*7b30*/  LEA R14, P0, R2.reuse, c[0x0][0x1f8], 0x1 ;  /* 0x00007e00020e7a11 */ /* 0x044fe800078008ff */
[----:B------:R-:W-:Y:S02]  /*7b40*/  LEA.HI.X R13, R2, c[0x0][0x1fc], R3, 0x1, P0 ;  /* 0x00007f00020d7a11 */ /* 0x000fe400000f0c03 */
[----:B------:R1:W2:Y:S01]  /*7b50*/  SHFL.IDX PT, R2, R14, RZ, 0x1c1f ;  /* 0x001c1fff0e027589 */ /* 0x0002a200000e0000 */
[----:B------:R-:W-:Y:S07]  /*7b60*/  ISETP.GE.AND P0, PT, R12, 0x1, PT ;  /* 0x000000010c00780c */ /* 0x000fee0003f06270 */
[----:B------:R1:W3:Y:S06]  /*7b70*/  SHFL.IDX PT, R3, R13, RZ, 0x1c1f ;  /* 0x001c1fff0d037589 */ /* 0x0002ec00000e0000 */
[----:B------:R-:W-:-:S05]  /*7b80*/  @!P0 BRA `(.L_x_95) ;  /* 0x000000c000008947 */ /* 0x000fca0003800000 */
[C---:B------:R-:W-:Y:S11]  /*7b90*/  ISETP.GE.AND P1, PT, R18.reuse, c[0x0][0x1d4], PT ;  /* 0x0000750012007a0c */ /* 0x040ff60003f26270 */
[----:B------:R-:W-:Y:S02]  /*7ba0*/  @!UPT UIADD3 URZ, URZ, URZ, URZ ;  /* 0x0000003f3f3ff290 */ /* 0x000fe4000fffe03f */
[----:B-1----:R-:W1:Y:S01]  /*7bb0*/  @!P1 LDS.128 R8, [R92] ;  /* 0x000000005c089984 */ /* 0x002e620000000c00 */
[CC--:B--2---:R-:W-:Y:S04]  /*7bc0*/  @!P1 LEA R4, P0, R18.reuse, R2.reuse, 0x1 ;  /* 0x0000000212049211 */ /* 0x0c4fe800078008ff */
[-C--:B---3--:R-:W-:Y:S02]  /*7bd0*/  @!P1 LEA.HI.X R5, R18, R3.reuse, R19, 0x1, P0 ;  /* 0x0000000312059211 */ /* 0x088fe400000f0c13 */
[----:B------:R-:W-:Y:S11]  /*7be0*/  ISETP.GE.AND P0, PT, R95, c[0x0][0x1d4], PT ;  /* 0x000075005f007a0c */ /* 0x000ff60003f06270 */
[----:B------:R-:W-:Y:S02]  /*7bf0*/  @!UPT UIADD3 URZ, URZ, URZ, URZ ;  /* 0x0000003f3f3ff290 */ /* 0x000fe4000fffe03f */
[C---:B------:R-:W-:Y:S04]  /*7c00*/  @!P0 LEA R2, P2, R83.reuse, R2, 0x1 ;  /* 0x0000000253028211 */ /* 0x040fe800078408ff */
[----:B------:R-:W-:Y:S01]  /*7c10*/  @!P0 LEA.HI.X R3, R83, R3, R94, 0x1, P2 ;  /* 0x0000000353038211 */ /* 0x000fe200010f0c5e */
[----:B-1----:R-:W-:Y:S04]  /*7c20*/  @!P1 ST.E.128 [R4.64], R8 ;  /* 0x0000000804009985 */ /* 0x002fe8000c101d16 */
[----:B------:R-:W1:Y:S04]  /*7c30*/  @!P0 LDS.128 R4, [R93] ;  /* 0x000000005d048984 */ /* 0x000e680000000c00 */
[----:B-1----:R1:W-:Y:S02]  /*7c40*/  @!P0 ST.E.128 [R2.64], R4 ;  /* 0x0000000402008985 */ /* 0x0023e4000c101d16 */
.L_x_95:
[----:B------:R-:W-:Y:S05]  /*7c50*/  BSYNC B0 ;  /* 0x0000000000007941 */ /* 0x000fea0003800000 */
.L_x_94:
[----:B-1-3--:R1:W3:Y:S01]  /*7c60*/  SHFL.IDX PT, R3, R13, 0x1, 0x1c1f ;  /* 0x003c1f000d037f89 */ /* 0x00a2e200000e0000 */
[----:B------:R-:W-:Y:S01]  /*7c70*/  ISETP.GE.AND P0, PT, R12, 0x21, PT ;  /* 0x000000210c00780c */ /* 0x000fe20003f06270 */
[----:B------:R-:W-:Y:S02]  /*7c80*/  BSSY B0, `(.L_x_96) ;  /* 0x000000f000007945 */ /* 0x000fe40003800000 */
[----:B--2---:R1:W2:Y:S10]  /*7c90*/  SHFL.IDX PT, R2, R14, 0x1, 0x1c1f ;  /* 0x003c1f000e027f89 */ /* 0x0042b400000e0000 */
[----:B------:R-:W-:-:S05]  /*7ca0*/  @!P0 BRA `(.L_x_97) ;  /* 0x000000c000008947 */ /* 0x000fca0003800000 */
[C---:B------:R-:W-:Y:S11]  /*7cb0*/  ISETP.GE.AND P1, PT, R18.reuse, c[0x0][0x1d4], PT ;  /* 0x0000750012007a0c */ /* 0x040ff60003f26270 */
[----:B------:R-:W-:Y:S02]  /*7cc0*/  @!UPT UIADD3 URZ, URZ, URZ, URZ ;  /* 0x0000003f3f3ff290 */ /* 0x000fe4000fffe03f */
[----:B------:R-:W4:Y:S01]  /*7cd0*/  @!P1 LDS.128 R8, [R92+0x1000] ;  /* 0x001000005c089984 */ /* 0x000f220000000c00 */
[CC--:B--2---:R-:W-:Y:S04]  /*7ce0*/  @!P1 LEA R4, P0, R18.reuse, R2.reuse, 0x1 ;  /* 0x0000000212049211 */ /* 0x0c4fe800078008ff */
[-C--:B---3--:R-:W-:Y:S02]  /*7cf0*/  @!P1 LEA.HI.X R5, R18, R3.reuse, R19, 0x1, P0 ;  /* 0x0000000312059211 */ /* 0x088fe400000f0c13 */
[----:B------:R-:W-:Y:S11]  /*7d00*/  ISETP.GE.AND P0, PT, R95, c[0x0][0x1d4], PT ;  /* 0x000075005f007a0c */ /* 0x000ff60003f06270 */
[----:B------:R-:W-:Y:S02]  /*7d10*/  @!UPT UIADD3 URZ, URZ, URZ, URZ ;  /* 0x0000003f3f3ff290 */ /* 0x000fe4000fffe03f */
[C---:B------:R-:W-:Y:S04]  /*7d20*/  @!P0 LEA R2, P2, R83.reuse, R2, 0x1 ;  /* 0x0000000253028211 */ /* 0x040fe800078408ff */
[----:B------:R-:W-:Y:S01]  /*7d30*/  @!P0 LEA.HI.X R3, R83, R3, R94, 0x1, P2 ;  /* 0x0000000353038211 */ /* 0x000fe200010f0c5e */
[----:B----4-:R-:W-:Y:S04]  /*7d40*/  @!P1 ST.E.128 [R4.64], R8 ;  /* 0x0000000804009985 */ /* 0x010fe8000c101d16 */
[----:B------:R-:W2:Y:S04]  /*7d50*/  @!P0 LDS.128 R4, [R93+0x1000] ;  /* 0x001000005d048984 */ /* 0x000ea80000000c00 */
[----:B--2---:R2:W-:Y:S02]  /*7d60*/  @!P0 ST.E.128 [R2.64], R4 ;  /* 0x0000000402008985 */ /* 0x0045e4000c101d16 */
.L_x_97:
[----:B------:R-:W-:Y:S05]  /*7d70*/  BSYNC B0 ;  /* 0x0000000000007941 */ /* 0x000fea0003800000 */
.L_x_96:
[----:B--23--:R2:W3:Y:S01]  /*7d80*/  SHFL.IDX PT, R3, R13, 0x2, 0x1c1f ;  /* 0x005c1f000d037f89 */ /* 0x00c4e200000e0000 */
[----:B------:R-:W-:Y:S01]  /*7d90*/  ISETP.GE.AND P0, PT, R12, 0x41, PT ;  /* 0x000000410c00780c */ /* 0x000fe20003f06270 */
[----:B------:R-:W-:Y:S02]  /*7da0*/  BSSY B0, `(.L_x_98) ;  /* 0x000000f000007945 */ /* 0x000fe40003800000 */
[----:B------:R2:W4:Y:S10]  /*7db0*/  SHFL.IDX PT, R2, R14, 0x2, 0x1c1f ;  /* 0x005c1f000e027f89 */ /* 0x00053400000e0000 */
[----:B------:R-:W-:-:S05]  /*7dc0*/  @!P0 BRA `(.L_x_99) ;  /* 0x000000c000008947 */ /* 0x000fca0003800000 */
[C---:B------:R-:W-:Y:S11]  /*7dd0*/  ISETP.GE.AND P1, PT, R18.reuse, c[0x0][0x1d4], PT ;  /* 0x0000750012007a0c */ /* 0x040ff60003f26270 */
[----:B------:R-:W-:Y:S02]  /*7de0*/  @!UPT UIADD3 URZ, URZ, URZ, URZ ;  /* 0x0000003f3f3ff290 */ /* 0x000fe4000fffe03f */
[----:B------:R-:W5:Y:S01]  /*7df0*/  @!P1 LDS.128 R8, [R92+0x2000] ;  /* 0x002000005c089984 */ /* 0x000f620000000c00 */
[CC--:B----4-:R-:W-:Y:S04]  /*7e00*/  @!P1 LEA R4, P0, R18.reuse, R2.reuse, 0x1 ;  /* 0x0000000212049211 */ /* 0x0d0fe800078008ff */
[-C--:B---3--:R-:W-:Y:S02]  /*7e10*/  @!P1 LEA.HI.X R5, R18, R3.reuse, R19, 0x1, P0 ;  /* 0x0000000312059211 */ /* 0x088fe400000f0c13 */
[----:B------:R-:W-:Y:S11]  /*7e20*/  ISETP.GE.AND P0, PT, R95, c[0x0][0x1d4], PT ;  /* 0x000075005f007a0c */ /* 0x000ff60003f06270 */
[----:B------:R-:W-:Y:S02]  /*7e30*/  @!UPT UIADD3 URZ, URZ, URZ, URZ ;  /* 0x0000003f3f3ff290 */ /* 0x000fe4000fffe03f */
[C---:B------:R-:W-:Y:S04]  /*7e40*/  @!P0 LEA R2, P2, R83.reuse, R2, 0x1 ;  /* 0x0000000253028211 */ /* 0x040fe800078408ff */
[----:B------:R-:W-:Y:S01]  /*7e50*/  @!P0 LEA.HI.X R3, R83, R3, R94, 0x1, P2 ;  /* 0x0000000353038211 */ /* 0x000fe200010f0c5e */
[----:B-----5:R-:W-:Y:S04]  /*7e60*/  @!P1 ST.E.128 [R4.64], R8 ;  /* 0x0000000804009985 */ /* 0x020fe8000c101d16 */
[----:B------:R-:W3:Y:S04]  /*7e70*/  @!P0 LDS.128 R4, [R93+0x2000] ;  /* 0x002000005d048984 */ /* 0x000ee80000000c00 */
[----:B---3--:R3:W-:Y:S02]  /*7e80*/  @!P0 ST.E.128 [R2.64], R4 ;  /* 0x0000000402008985 */ /* 0x0087e4000c101d16 */
.L_x_99:
[----:B------:R-:W-:Y:S05]  /*7e90*/  BSYNC B0 ;  /* 0x0000000000007941 */ /* 0x000fea0003800000 */
.L_x_98:
[----:B---3--:R3:W1:Y:S01]  /*7ea0*/  SHFL.IDX PT, R3, R13, 0x3, 0x1c1f ;  /* 0x007c1f000d037f89 */ /* 0x00866200000e0000 */
[----:B------:R-:W-:Y:S01]  /*7eb0*/  ISETP.GE.AND P0, PT, R12, 0x61, PT ;  /* 0x000000610c00780c */ /* 0x000fe20003f06270 */
[----:B------:R-:W-:Y:S02]  /*7ec0*/  BSSY B0, `(.L_x_100) ;  /* 0x000000f000007945 */ /* 0x000fe40003800000 */
[----:B----4-:R3:W4:Y:S10]  /*7ed0*/  SHFL.IDX PT, R2, R14, 0x3, 0x1c1f ;  /* 0x007c1f000e027f89 */ /* 0x01073400000e0000 */
[----:B------:R-:W-:-:S05]  /*7ee0*/  @!P0 BRA `(.L_x_101) ;  /* 0x000000c000008947 */ /* 0x000fca0003800000 */
[C---:B------:R-:W-:Y:S11]  /*7ef0*/  ISETP.GE.AND P1, PT, R18.reuse, c[0x0][0x1d4], PT ;  /* 0x0000750012007a0c */ /* 0x040ff60003f26270 */
[----:B------:R-:W-:Y:S02]  /*7f00*/  @!UPT UIADD3 URZ, URZ, URZ, URZ ;  /* 0x0000003f3f3ff290 */ /* 0x000fe4000fffe03f */
[----:B------:R-:W5:Y:S01]  /*7f10*/  @!P1 LDS.128 R8, [R92+0x3000] ;  /* 0x003000005c089984 */ /* 0x000f620000000c00 */
[CC--:B----4-:R-:W-:Y:S04]  /*7f20*/  @!P1 LEA R4, P0, R18.reuse, R2.reuse, 0x1 ;  /* 0x0000000212049211 */ /* 0x0d0fe800078008ff */
[-C--:B-1----:R-:W-:Y:S02]  /*7f30*/  @!P1 LEA.HI.X R5, R18, R3.reuse, R19, 0x1, P0 ;  /* 0x0000000312059211 */ /* 0x082fe400000f0c13 */
[----:B------:R-:W-:Y:S11]  /*7f40*/  ISETP.GE.AND P0, PT, R95, c[0x0][0x1d4], PT ;  /* 0x000075005f007a0c */ /* 0x000ff60003f06270 */
[----:B------:R-:W-:Y:S02]  /*7f50*/  @!UPT UIADD3 URZ, URZ, URZ, URZ ;  /* 0x0000003f3f3ff290 */ /* 0x000fe4000fffe03f */
[C---:B------:R-:W-:Y:S04]  /*7f60*/  @!P0 LEA R2, P2, R83.reuse, R2, 0x1 ;  /* 0x0000000253028211 */ /* 0x040fe800078408ff */
[----:B------:R-:W-:Y:S01]  /*7f70*/  @!P0 LEA.HI.X R3, R83, R3, R94, 0x1, P2 ;  /* 0x0000000353038211 */ /* 0x000fe200010f0c5e */
[----:B-----5:R-:W-:Y:S04]  /*7f80*/  @!P1 ST.E.128 [R4.64], R8 ;  /* 0x0000000804009985 */ /* 0x020fe8000c101d16 */
[----:B------:R-:W1:Y:S04]  /*7f90*/  @!P0 LDS.128 R4, [R93+0x3000] ;  /* 0x003000005d048984 */ /* 0x000e680000000c00 */
[----:B-1----:R1:W-:Y:S02]  /*7fa0*/  @!P0 ST.E.128 [R2.64], R4 ;  /* 0x0000000402008985 */ /* 0x0023e4000c101d16 */
.L_x_101:
[----:B------:R-:W-:Y:S05]  /*7fb0*/  BSYNC B0 ;  /* 0x0000000000007941 */ /* 0x000fea0003800000 */
.L_x_100:
[----:B------:R-:W-:Y:S02]  /*7fc0*/  UISETP.GT.AND UP0, UPT, UR6, UR7, UPT ;  /* 0x000000070600728c */ /* 0x000fe4000bf04270 */
[----:B------:R-:W-:Y:S04]  /*7fd0*/  UIADD3 UR6, UR6, -0x1, URZ ;  /* 0xffffffff06067890 */ /* 0x000fe8000fffe03f */
[----:B------:R-:W-:Y:S05]  /*7fe0*/  PLOP3.LUT P0, PT, PT, PT, UP0, 0x80, 0x0 ;  /* 0x000000000000781c */ /* 0x000fea0003f0f008 */
[----:B------:R-:W-:Y:S02]  /*7ff0*/  @UP0 USHF.R.S32.HI UR9, URZ, 0x1f, UR6 ;  /* 0x0000001f3f090899 */ /* 0x000fe40008011406 */
[----:B------:R-:W-:Y:S04]  /*8000*/  @UP0 UIMAD UR5, UR11, UR6, URZ ;  /* 0x000000060b0502a4 */ /* 0x000fe8000f8e023f */
[----:B------:R-:W-:Y:S02]  /*8010*/  @UP0 UIMAD UR5, UR9, UR24, UR5 ;  /* 0x00000018090502a4 */ /* 0x000fe4000f8e0205 */
[----:B-1--4-:R-:W-:Y:S02]  /*8020*/  @P0 IMAD.MOV.U32 R2, RZ, RZ, R130 ;  /* 0x000000ffff020224 */ /* 0x012fe400078e0082 */
[----:B------:R-:W-:Y:S04]  /*8030*/  @P0 IMAD.MOV.U32 R3, RZ, RZ, R127 ;  /* 0x000000ffff030224 */ /* 0x000fe800078e007f */
[----:B------:R-:W-:Y:S05]  /*8040*/  @P0 IMAD.WIDE.U32 R2, R146, UR6, R2 ;  /* 0x0000000692020c25 */ /* 0x000fea000f8e0002 */
[C---:B------:R-:W-:Y:S02]  /*8050*/  @P0 LEA R12, P1, R2.reuse, c[0x0][0x220], 0x1 ;  /* 0x00008800020c0a11 */ /* 0x040fe400078208ff */
[----:B------:R-:W-:Y:S04]  /*8060*/  @P0 IADD3 R3, R3, UR5, RZ ;  /* 0x0000000503030c10 */ /* 0x000fe8000fffe0ff */
[----:B--23--:R-:W-:Y:S02]  /*8070*/  @P0 LEA.HI.X R13, R2, c[0x0][0x224], R3, 0x1, P1 ;  /* 0x00008900020d0a11 */ /* 0x00cfe400008f0c03 */
[-C--:B------:R-:W-:Y:S03]  /*8080*/  @P0 IADD3 R10, P1, R12, R151.reuse, RZ ;  /* 0x000000970c0a0210 */ /* 0x080fe60007f3e0ff */
[----:B------:R-:W-:Y:S01]  /*8090*/  @!PT LDS RZ, [RZ] ;  /* 0x00000000fffff984 */ /* 0x000fe20000000800 */
[----:B------:R-:W-:Y:S01]  /*80a0*/  @!PT LDS RZ, [RZ] ;  /* 0x00000000fffff984 */ /* 0x000fe20000000800 */
[----:B------:R-:W-:Y:S01]  /*80b0*/  @!PT LDS RZ, [RZ] ;  /* 0x00000000fffff984 */ /* 0x000fe20000000800 */
[----:B------:R1:W-:Y:S02]  /*80c0*/  @P0 LDGSTS.E.BYPASS.LTC128B.128 [R91+0x3900], [R12.64], !P6 ;  /* 0x039000000c5b0fae */ /* 0x0003e4000f101d56 */
[--C-:B------:R-:W-:Y:S01]  /*80d0*/  @P0 IMAD.X R11, R13, 0x1, R150.reuse, P1 ;  /* 0x000000010d0b0824 */ /* 0x100fe200008e0696 */
[-C--:B------:R-:W-:Y:S04]  /*80e0*/  @P0 IADD3 R8, P1, R10, R151.reuse, RZ ;  /* 0x000000970a080210 */ /* 0x080fe80007f3e0ff */
[----:B------:R1:W-:Y:S01]  /*80f0*/  @P0 LDGSTS.E.BYPASS.LTC128B.128 [R91+0x4100], [R10.64], !P6 ;  /* 0x041000000a5b0fae */ /* 0x0003e2000f101d56 */
        /* <DEDUP_REMOVED lines=10> */
[----:B------:R-:W-:Y:S04]  /*81a0*/  @P0 IADD3 R14, P1, R2, R151, RZ ;  /* 0x00000097020e0210 */ /* 0x000fe80007f3e0ff */
[----:B------:R1:W-:Y:S01]  /*81b0*/  @P0 LDGSTS.E.BYPASS.LTC128B.128 [R91+0x6100], [R2.64], !P6 ;  /* 0x06100000025b0fae */ /* 0x0003e2000f101d56 */
[----:B------:R-:W-:Y:S05]  /*81c0*/  @P0 IMAD.X R15, R3, 0x1, R150, P1 ;  /* 0x00000001030f0824 */ /* 0x000fea00008e0696 */
[----:B------:R1:W-:Y:S04]  /*81d0*/  @P0 LDGSTS.E.BYPASS.LTC128B.128 [R91+0x6900], [R14.64], !P6 ;  /* 0x069000000e5b0fae */ /* 0x0003e8000f101d56 */
[----:B------:R-:W0:Y:S01]  /*81e0*/  LDGDEPBAR ;  /* 0x00000000000079af */ /* 0x000e220000000000 */
[----:B------:R-:W-:-:S05]  /*81f0*/  @P0 BRA `(.L_x_102) ;  /* 0xffff9cf000000947 */ /* 0x000fca000383ffff */
[----:B------:R-:W-:Y:S06]  /*8200*/  BAR.SYNC.DEFER_BLOCKING 0x0 ;  /* 0x0000000000007b1d */ /* 0x000fec0000010000 */
.L_x_55:
[----:B------:R-:W-:Y:S01]  /*8210*/  UISETP.GE.AND UP0, UPT, UR13, 0x1, UPT ;  /* 0x000000010d00788c */ /* 0x000fe2000bf06270 */
[----:B------:R-:W-:Y:S01]  /*8220*/  PLOP3.LUT P4, PT, PT, PT, PT, 0x80, 0x0 ;  /* 0x000000000000781c */ /* 0x000fe20003f8f070 */
[----:B------:R-:W-:Y:S01]  /*8230*/  CS2R R178, SRZ ;  /* 0x0000000000b27805 */ /* 0x000fe2000001ff00 */
[----:B------:R-:W-:Y:S01]  /*8240*/  CS2R R176, SRZ ;  /* 0x0000000000b07805 */ /* 0x000fe2000001ff00 */
[----:B------:R-:W-:Y:S01]  /*8250*/  CS2R R182, SRZ ;  /* 0x0000000000b67805 */ /* 0x000fe2000001ff00 */
[----:B------:R-:W-:Y:S01]  /*8260*/  CS2R R180, SRZ ;  /* 0x0000000000b47805 */ /* 0x000fe2000001ff00 */
[----:B------:R-:W-:Y:S01]  /*8270*/  PLOP3.LUT P0, PT, PT, PT, UP0, 0x80, 0x0 ;  /* 0x000000000000781c */ /* 0x000fe20003f0f008 */
[----:B-1----:R-:W-:Y:S01]  /*8280*/  IMAD.MOV.U32 R15, RZ, RZ, RZ ;  /* 0x000000ffff0f7224 */ /* 0x002fe200078e00ff */
[----:B------:R-:W-:Y:S01]  /*8290*/  CS2R R172, SRZ ;  /* 0x0000000000ac7805 */ /* 0x000fe2000001ff00 */
[----:B------:R-:W-:Y:S01]  /*82a0*/  IMAD.MOV.U32 R174, RZ, RZ, RZ ;  /* 0x000000ffffae7224 */ /* 0x000fe200078e00ff */
        /* <DEDUP_REMOVED lines=30> */
[----:B-----5:R-:W-:Y:S01]  /*8490*/  CS2R R26, SRZ ;  /* 0x00000000001a7805 */ /* 0x020fe2000001ff00 */
        /* <DEDUP_REMOVED lines=9> */
[----:B------:R-:W-:-:S02]  /*8530*/  UISETP.NE.U32.AND UP1, UPT, URZ, UR4, UPT ;  /* 0x000000043f00728c */ /* 0x000fc4000bf25070 */
[----:B------:R-:W-:Y:S02]  /*8540*/  ULDC.64 UR6, c[0x0][0x340] ;  /* 0x0000d00000067ab9 */ /* 0x000fe40000000a00 */
[----:B------:R-:W-:-:S06]  /*8550*/  UISETP.NE.AND.EX UP1, UPT, URZ, UR5, UPT, UP1 ;  /* 0x000000053f00728c */ /* 0x000fcc000bf25310 */
[----:B------:R-:W-:-:S05]  /*8560*/  PLOP3.LUT P6, PT, PT, PT, UP1, 0x80, 0x0 ;  /* 0x000000000000781c */ /* 0x000fca0003fcf018 */
[----:B------:R-:W-:Y:S02]  /*8570*/  @UP1 UMOV UR4, 0x4 ;  /* 0x0000000400041882 */ /* 0x000fe40000000000 */
[----:B------:R-:W-:-:S06]  /*8580*/  @UP1 UIMAD.WIDE UR4, UR20, UR4, UR6 ;  /* 0x00000004140412a5 */ /* 0x000fcc000f8e0206 */
[----:B------:R-:W-:Y:S02]  /*8590*/  IMAD.U32 R2, RZ, RZ, UR4 ;  /* 0x00000004ff027e24 */ /* 0x000fe4000f8e00ff */
[----:B------:R-:W-:Y:S01]  /*85a0*/  IMAD.U32 R3, RZ, RZ, UR5 ;  /* 0x00000005ff037e24 */ /* 0x000fe2000f8e00ff */
[----:B------:R-:W1:Y:S01]  /*85b0*/  S2R R20, SR_CTAID.X ;  /* 0x0000000000147919 */ /* 0x000e620000002500 */
[----:B------:R-:W-:Y:S01]  /*85c0*/  SHF.R.S32.HI R17, RZ, 0x1f, R194 ;  /* 0x0000001fff117819 */ /* 0x000fe200000114c2 */
[----:B------:R-:W-:Y:S02]  /*85d0*/  USHF.R.S32.HI UR6, URZ, 0x1f, UR18 ;  /* 0x0000001f3f067899 */ /* 0x000fe40008011412 */
[----:B------:R3:W4:Y:S01]  /*85e0*/  @P6 LDG.E R16, [R2.64] ;  /* 0x0000001602106981 */ /* 0x000722000c1e1900 */
[----:B------:R-:W-:Y:S01]  /*85f0*/  ULDC.64 UR4, c[0x0][0x178] ;  /* 0x00005e0000047ab9 */ /* 0x000fe20000000a00 */
[----:B------:R-:W-:Y:S01]  /*8600*/  LEA.HI R9, R17, R194, RZ, 0x6 ;  /* 0x000000c211097211 */ /* 0x000fe200078f30ff */
[----:B------:R-:W-:Y:S01]  /*8610*/  UIMAD UR6, UR6, UR4, URZ ;  /* 0x00000004060672a4 */ /* 0x000fe2000f8e023f */
[----:B------:R-:W-:Y:S01]  /*8620*/  IMAD.MOV.U32 R197, RZ, RZ, c[0x0][0x2b8] ;  /* 0x0000ae00ffc57624 */ /* 0x000fe200078e00ff */
[----:B------:R-:W-:Y:S01]  /*8630*/  UIMAD.WIDE.U32 UR8, UR18, UR4, URZ ;  /* 0x00000004120872a5 */ /* 0x000fe2000f8e003f */
[----:B------:R-:W-:Y:S01]  /*8640*/  IMAD.MOV.U32 R54, RZ, RZ, RZ ;  /* 0x000000ffff367224 */ /* 0x000fe200078e00ff */
[----:B------:R-:W-:-:S03]  /*8650*/  UIMAD UR18, UR18, UR5, UR6 ;  /* 0x00000005121272a4 */ /* 0x000fc6000f8e0206 */
[----:B------:R-:W-:Y:S02]  /*8660*/  ULDC.64 UR6, c[0x0][0x348] ;  /* 0x0000d20000067ab9 */ /* 0x000fe40000000a00 */
[----:B------:R-:W-:Y:S02]  /*8670*/  UISETP.NE.U32.AND UP0, UPT, URZ, UR6, UPT ;  /* 0x000000063f00728c */ /* 0x000fe4000bf05070 */
[----:B------:R-:W-:Y:S02]  /*8680*/  ULDC.64 UR4, c[0x0][0x1b8] ;  /* 0x00006e0000047ab9 */ /* 0x000fe40000000a00 */
[----:B------:R-:W-:Y:S02]  /*8690*/  UISETP.NE.AND.EX UP0, UPT, URZ, UR7, UPT, UP0 ;  /* 0x000000073f00728c */ /* 0x000fe4000bf05300 */
[----:B------:R-:W-:Y:S02]  /*86a0*/  USHF.R.S32.HI UR7, URZ, 0x1f, UR20 ;  /* 0x0000001f3f077899 */ /* 0x000fe40008011414 */
[----:B------:R-:W-:-:S02]  /*86b0*/  UIMAD UR6, UR14, UR4, URZ ;  /* 0x000000040e0672a4 */ /* 0x000fc4000f8e023f */
[----:B------:R-:W-:Y:S02]  /*86c0*/  UIADD3 UR9, UR9, UR18, URZ ;  /* 0x0000001209097290 */ /* 0x000fe4000fffe03f */
[----:B------:R-:W-:Y:S01]  /*86d0*/  USEL UR7, UR7, URZ, !UP0 ;  /* 0x0000003f07077287 */ /* 0x000fe2000c000000 */
[----:B---3--:R-:W-:Y:S01]  /*86e0*/  LEA.HI R2, R17, R194, RZ, 0x3 ;  /* 0x000000c211027211 */ /* 0x008fe200078f18ff */
[----:B------:R-:W-:Y:S01]  /*86f0*/  IMAD.MOV.U32 R3, RZ, RZ, c[0x0][0x2c4] ;  /* 0x0000b100ff037624 */ /* 0x000fe200078e00ff */
[----:B------:R-:W-:Y:S02]  /*8700*/  UIMAD UR6, UR15, UR5, UR6 ;  /* 0x000000050f0672a4 */ /* 0x000fe4000f8e0206 */
[----:B------:R-:W-:Y:S01]  /*8710*/  LOP3.LUT R0, R2, 0xfffffff8, RZ, 0xc0, !PT ;  /* 0xfffffff802007812 */ /* 0x000fe200078ec0ff */
[----:B------:R-:W-:Y:S01]  /*8720*/  UIMAD.WIDE.U32 UR10, UR15, UR4, UR8 ;  /* 0x000000040f0a72a5 */ /* 0x000fe2000f8e0008 */
[----:B------:R-:W-:Y:S01]  /*8730*/  ISETP.NE.AND P0, PT, R3, 0x1, PT ;  /* 0x000000010300780c */ /* 0x000fe20003f05270 */
[----:B------:R-:W-:Y:S01]  /*8740*/  USEL UR8, UR20, URZ, !UP0 ;  /* 0x0000003f14087287 */ /* 0x000fe2000c000000 */
[----:B------:R-:W-:Y:S01]  /*8750*/  SHF.R.S32.HI R47, RZ, 0x3, R2 ;  /* 0x00000003ff2f7819 */ /* 0x000fe20000011402 */
[----:B------:R-:W-:Y:S01]  /*8760*/  IMAD.IADD R56, R194, 0x1, -R0 ;  /* 0x00000001c2387824 */ /* 0x000fe200078e0a00 */
[----:B------:R-:W-:-:S02]  /*8770*/  ULDC.64 UR4, c[0x0][0x1c0] ;  /* 0x0000700000047ab9 */ /* 0x000fc40000000a00 */
[----:B------:R-:W-:Y:S01]  /*8780*/  UIMAD UR7, UR7, UR4, URZ ;  /* 0x00000004070772a4 */ /* 0x000fe2000f8e023f */
[--C-:B------:R-:W-:Y:S01]  /*8790*/  IMAD R196, R56, 0x10, R47.reuse ;  /* 0x0000001038c47824 */ /* 0x100fe200078e022f */
[----:B------:R-:W-:Y:S01]  /*87a0*/  UIADD3 UR11, UR11, UR6, URZ ;  /* 0x000000060b0b7290 */ /* 0x000fe2000fffe03f */
[C---:B-1----:R-:W-:Y:S01]  /*87b0*/  IMAD R15, R20.reuse, 0x80, R47 ;  /* 0x00000080140f7824 */ /* 0x042fe200078e022f */
[----:B------:R-:W-:Y:S01]  /*87c0*/  UIMAD UR5, UR8, UR5, UR7 ;  /* 0x00000005080572a4 */ /* 0x000fe2000f8e0207 */
[----:B------:R-:W-:Y:S01]  /*87d0*/  IMAD R4, R20, 0x80, R196 ;  /* 0x0000008014047824 */ /* 0x000fe200078e02c4 */
[----:B------:R-:W-:Y:S01]  /*87e0*/  UIMAD.WIDE.U32 UR8, UR8, UR4, UR10 ;  /* 0x00000004080872a5 */ /* 0x000fe2000f8e000a */
[----:B------:R-:W-:Y:S01]  /*87f0*/  IMAD.SHL.U32 R242, R56, 0x8, RZ ;  /* 0x0000000838f27824 */ /* 0x000fe200078e00ff */
[----:B------:R-:W-:Y:S01]  /*8800*/  UMOV UR6, 0x70 ;  /* 0x0000007000067882 */ /* 0x000fe20000000000 */
[----:B------:R-:W-:Y:S01]  /*8810*/  @P0 IMAD.HI.U32 R2, R4, c[0x0][0x2c8], RZ ;  /* 0x0000b20004020a27 */ /* 0x000fe200078e00ff */
[----:B------:R-:W-:Y:S01]  /*8820*/  UIADD3 UR5, UR9, UR5, URZ ;  /* 0x0000000509057290 */ /* 0x000fe2000fffe03f */
[----:B------:R-:W-:Y:S01]  /*8830*/  LEA.HI R52, R17, R194, RZ, 0x4 ;  /* 0x000000c211347211 */ /* 0x000fe200078f20ff */
[----:B------:R-:W-:Y:S01]  /*8840*/  ULDC UR4, c[0x0][0x2c4] ;  /* 0x0000b10000047ab9 */ /* 0x000fe20000000800 */
[----:B------:R-:W-:Y:S01]  /*8850*/  IMAD.MOV.U32 R0, RZ, RZ, R4 ;  /* 0x000000ffff007224 */ /* 0x000fe200078e0004 */
[----:B------:R-:W-:Y:S01]  /*8860*/  @P0 SHF.R.U32.HI R0, RZ, c[0x0][0x2cc], R2 ;  /* 0x0000b300ff000a19 */ /* 0x000fe20000011602 */
[----:B------:R-:W-:Y:S01]  /*8870*/  IMAD.U32 R3, RZ, RZ, UR9 ;  /* 0x00000009ff037e24 */ /* 0x000fe2000f8e00ff */
[----:B--2---:R-:W-:Y:S01]  /*8880*/  UIMAD UR19, UR19, UR4, URZ ;  /* 0x00000004131372a4 */ /* 0x004fe2000f8e023f */
[----:B------:R-:W-:Y:S01]  /*8890*/  IMAD.U32 R2, RZ, RZ, UR8 ;  /* 0x00000008ff027e24 */ /* 0x000fe2000f8e00ff */
[--C-:B------:R-:W-:Y:S01]  /*88a0*/  SHF.R.S32.HI R6, RZ, 0x1f, R0.reuse ;  /* 0x0000001fff067819 */ /* 0x100fe20000011400 */
[----:B------:R-:W-:Y:S01]  /*88b0*/  IMAD.MOV R5, RZ, RZ, -R0 ;  /* 0x000000ffff057224 */ /* 0x000fe200078e0a00 */
[----:B------:R-:W-:Y:S01]  /*88c0*/  ISETP.GE.AND P4, PT, R242, c[0x0][0x198], PT ;  /* 0x00006600f2007a0c */ /* 0x000fe20003f86270 */
[----:B------:R-:W-:Y:S01]  /*88d0*/  IMAD.U32 R3, RZ, RZ, UR5 ;  /* 0x00000005ff037e24 */ /* 0x000fe2000f8e00ff */
[----:B------:R-:W-:Y:S01]  /*88e0*/  ISETP.GE.AND P2, PT, R15, UR19, PT ;  /* 0x000000130f007c0c */ /* 0x000fe2000bf46270 */
[----:B------:R-:W-:Y:S01]  /*88f0*/  IMAD R4, R5, c[0x0][0x2c4], R4 ;  /* 0x0000b10005047a24 */ /* 0x000fe200078e0204 */
[----:B------:R-:W-:Y:S01]  /*8900*/  SHF.R.S32.HI R241, RZ, 0x1f, R242 ;  /* 0x0000001ffff17819 */ /* 0x000fe200000114f2 */
[----:B------:R-:W-:Y:S01]  /*8910*/  IMAD R5, R6, c[0x0][0x1b0], RZ ;  /* 0x00006c0006057a24 */ /* 0x000fe200078e02ff */
[----:B------:R-:W-:Y:S01]  /*8920*/  UIMAD UR6, UR12, UR6, -0x70 ;  /* 0xffffff900c0674a4 */ /* 0x000fe2000f8e0206 */
[C---:B------:R-:W-:Y:S01]  /*8930*/  IMAD.WIDE.U32 R2, R0.reuse, c[0x0][0x1b0], R2 ;  /* 0x00006c0000027a25 */ /* 0x040fe200078e0002 */
[----:B------:R-:W-:Y:S01]  /*8940*/  ULDC.64 UR4, c[0x0][0x2b0] ;  /* 0x0000ac0000047ab9 */ /* 0x000fe20000000a00 */
[----:B------:R-:W-:Y:S02]  /*8950*/  STL [R1+0x20], R196 ;  /* 0x000020c401007387 */ /* 0x000fe40000100800 */
[----:B------:R-:W-:Y:S01]  /*8960*/  IMAD R6, R0, c[0x0][0x1b4], R5 ;  /* 0x00006d0000067a24 */ /* 0x000fe200078e0205 */
[----:B------:R-:W-:-:S03]  /*8970*/  SHF.R.S32.HI R5, RZ, 0x1f, R4 ;  /* 0x0000001fff057819 */ /* 0x000fc60000011404 */
[----:B------:R-:W-:Y:S02]  /*8980*/  IMAD.IADD R3, R3, 0x1, R6 ;  /* 0x0000000103037824 */ /* 0x000fe400078e0206 */
[----:B------:R-:W-:Y:S02]  /*8990*/  IMAD R0, R5, c[0x0][0x1a8], RZ ;  /* 0x00006a0005007a24 */ /* 0x000fe400078e02ff */
[----:B------:R-:W-:-:S04]  /*89a0*/  IMAD.WIDE.U32 R2, R4, c[0x0][0x1a8], R2 ;  /* 0x00006a0004027a25 */ /* 0x000fc800078e0002 */
[----:B------:R-:W-:Y:S01]  /*89b0*/  IMAD R0, R4, c[0x0][0x1ac], R0 ;  /* 0x00006b0004007a24 */ /* 0x000fe200078e0200 */
[----:B------:R-:W-:-:S03]  /*89c0*/  LEA R7, P0, R2, c[0x0][0x160], 0x1 ;  /* 0x0000580002077a11 */ /* 0x000fc600078008ff */
[----:B------:R-:W-:Y:S01]  /*89d0*/  IMAD.IADD R6, R3, 0x1, R0 ;  /* 0x0000000103067824 */ /* 0x000fe200078e0200 */
[----:B------:R-:W-:Y:S01]  /*89e0*/  IADD3 R3, R15, 0x10, RZ ;  /* 0x000000100f037810 */ /* 0x000fe20007ffe0ff */
[----:B------:R-:W1:Y:S01]  /*89f0*/  SHFL.IDX PT, R4, R7, RZ, 0x181f ;  /* 0x00181fff07047589 */ /* 0x000e6200000e0000 */
[----:B------:R-:W-:Y:S02]  /*8a00*/  IMAD.SHL.U32 R0, R47, 0x40, RZ ;  /* 0x000000402f007824 */ /* 0x000fe400078e00ff */
[----:B------:R-:W-:Y:S01]  /*8a10*/  LEA.HI.X R6, R2, c[0x0][0x164], R6, 0x1, P0 ;  /* 0x0000590002067a11 */ /* 0x000fe200000f0c06 */
[----:B------:R-:W-:Y:S01]  /*8a20*/  SHFL.IDX PT, R5, R7, 0x1, 0x181f ;  /* 0x00381f0007057f89 */ /* 0x000fe200000e0000 */
[----:B------:R-:W-:Y:S02]  /*8a30*/  ISETP.GE.AND P1, PT, R3, UR19, PT ;  /* 0x0000001303007c0c */ /* 0x000fe4000bf26270 */
[----:B------:R-:W-:Y:S01]  /*8a40*/  LOP3.LUT R0, R0, 0x1c0, RZ, 0xc0, !PT ;  /* 0x000001c000007812 */ /* 0x000fe200078ec0ff */
[----:B------:R-:W2:Y:S03]  /*8a50*/  SHFL.IDX PT, R8, R6, RZ, 0x181f ;  /* 0x00181fff06087589 */ /* 0x000ea600000e0000 */
[----:B------:R-:W-:Y:S01]  /*8a60*/  SHF.R.U32.HI R2, RZ, 0x3, R0 ;  /* 0x00000003ff027819 */ /* 0x000fe20000011600 */
[----:B------:R-:W3:Y:S01]  /*8a70*/  SHFL.IDX PT, R11, R6, 0x1, 0x181f ;  /* 0x00381f00060b7f89 */ /* 0x000ee200000e0000 */
[----:B------:R-:W-:-:S03]  /*8a80*/  LOP3.LUT R0, R0, 0x38, R242, 0xf8, !PT ;  /* 0x0000003800007812 */ /* 0x000fc600078ef8f2 */
[----:B------:R-:W5:Y:S01]  /*8a90*/  SHFL.IDX PT, R12, R7, 0x2, 0x181f ;  /* 0x00581f00070c7f89 */ /* 0x000f6200000e0000 */
[----:B------:R-:W-:Y:S01]  /*8aa0*/  LOP3.LUT R3, R0, R2, RZ, 0x3c, !PT ;  /* 0x0000000200037212 */ /* 0x000fe200078e3cff */
[----:B------:R-:W-:Y:S01]  /*8ab0*/  IMAD.SHL.U32 R0, R9, 0x8, RZ ;  /* 0x0000000809007824 */ /* 0x000fe200078e00ff */
[----:B------:R-:W-:Y:S01]  /*8ac0*/  IADD3 R9, R15, 0x20, RZ ;  /* 0x000000200f097810 */ /* 0x000fe20007ffe0ff */
[----:B------:R-:W3:Y:S03]  /*8ad0*/  SHFL.IDX PT, R13, R6, 0x2, 0x181f ;  /* 0x00581f00060d7f89 */ /* 0x000ee600000e0000 */
[----:B------:R-:W-:Y:S01]  /*8ae0*/  LOP3.LUT R45, R3, 0xfffffe00, R0, 0xf8, !PT ;  /* 0xfffffe00032d7812 */ /* 0x000fe200078ef800 */
[----:B------:R-:W5:Y:S01]  /*8af0*/  SHFL.IDX PT, R10, R7, 0x3, 0x181f ;  /* 0x00781f00070a7f89 */ /* 0x000f6200000e0000 */
[----:B-1----:R-:W-:Y:S02]  /*8b00*/  @!P2 LEA R2, P0, R242, R4, 0x1 ;  /* 0x00000004f202a211 */ /* 0x002fe400078008ff */
[----:B------:R-:W-:Y:S01]  /*8b10*/  IADD3 R4, R15, 0x30, RZ ;  /* 0x000000300f047810 */ /* 0x000fe20007ffe0ff */
[----:B------:R-:W-:Y:S01]  /*8b20*/  @!P2 IMAD.SHL.U32 R0, R45, 0x2, RZ ;  /* 0x000000022d00a824 */ /* 0x000fe200078e00ff */
[----:B------:R-:W-:Y:S02]  /*8b30*/  SHFL.IDX PT, R14, R6, 0x5, 0x181f ;  /* 0x00b81f00060e7f89 */ /* 0x000fe400000e0000 */
[----:B------:R-:W-:-:S02]  /*8b40*/  ISETP.GE.AND P3, PT, R4, UR19, PT ;  /* 0x0000001304007c0c */ /* 0x000fc4000bf66270 */
[C---:B--2---:R-:W-:Y:S02]  /*8b50*/  @!P2 LEA.HI.X R3, R242.reuse, R8, R241, 0x1, P0 ;  /* 0x00000008f203a211 */ /* 0x044fe400000f0cf1 */
[----:B------:R-:W-:Y:S01]  /*8b60*/  ISETP.GE.AND P0, PT, R9, UR19, PT ;  /* 0x0000001309007c0c */ /* 0x000fe2000bf06270 */
[----:B------:R-:W-:Y:S04]  /*8b70*/  SHFL.IDX PT, R8, R7, 0x4, 0x181f ;  /* 0x00981f0007087f89 */ /* 0x000fe800000e0000 */
[----:B------:R1:W-:Y:S01]  /*8b80*/  @!P2 LDGSTS.E.BYPASS.LTC128B.128 [R0+0x7100], [R2.64], !P4 ;  /* 0x071000000200afae */ /* 0x0003e2000e101d56 */
[----:B------:R-:W-:-:S03]  /*8b90*/  @!P1 LEA R4, P2, R242, R5, 0x1 ;  /* 0x00000005f2049211 */ /* 0x000fc600078408ff */
[----:B------:R-:W2:Y:S01]  /*8ba0*/  SHFL.IDX PT, R9, R6, 0x3, 0x181f ;  /* 0x00781f0006097f89 */ /* 0x000ea200000e0000 */
[----:B---3--:R-:W-:-:S03]  /*8bb0*/  @!P1 LEA.HI.X R5, R242, R11, R241, 0x1, P2 ;  /* 0x0000000bf2059211 */ /* 0x008fc600010f0cf1 */
[----:B------:R-:W-:Y:S01]  /*8bc0*/  SHFL.IDX PT, R11, R6, 0x4, 0x181f ;  /* 0x00981f00060b7f89 */ /* 0x000fe200000e0000 */
[----:B-1----:R-:W-:Y:S01]  /*8bd0*/  IADD3 R2, R15, 0x40, RZ ;  /* 0x000000400f027810 */ /* 0x002fe20007ffe0ff */
[----:B------:R-:W-:-:S03]  /*8be0*/  @!P1 IMAD.SHL.U32 R0, R45, 0x2, RZ ;  /* 0x000000022d009824 */ /* 0x000fc600078e00ff */
[----:B------:R-:W-:Y:S02]  /*8bf0*/  ISETP.GE.AND P2, PT, R2, UR19, PT ;  /* 0x0000001302007c0c */ /* 0x000fe4000bf46270 */
[C---:B-----5:R-:W-:Y:S01]  /*8c00*/  @!P0 LEA R2, P5, R242.reuse, R12, 0x1 ;  /* 0x0000000cf2028211 */ /* 0x060fe200078a08ff */
[----:B------:R1:W-:Y:S01]  /*8c10*/  @!P1 LDGSTS.E.BYPASS.LTC128B.128 [R0+0x7900], [R4.64], !P4 ;  /* 0x0790000004009fae */ /* 0x0003e2000e101d56 */
[----:B------:R-:W-:Y:S02]  /*8c20*/  ISETP.NE.AND P1, PT, R197, 0x1, PT ;  /* 0x00000001c500780c */ /* 0x000fe40003f25270 */
[----:B------:R-:W-:Y:S01]  /*8c30*/  @!P0 LEA.HI.X R3, R242, R13, R241, 0x1, P5 ;  /* 0x0000000df2038211 */ /* 0x000fe200028f0cf1 */
[----:B------:R-:W-:Y:S04]  /*8c40*/  SHFL.IDX PT, R12, R7, 0x7, 0x181f ;  /* 0x00f81f00070c7f89 */ /* 0x000fe800000e0000 */
[----:B------:R-:W3:Y:S01]  /*8c50*/  SHFL.IDX PT, R13, R7, 0x5, 0x181f ;  /* 0x00b81f00070d7f89 */ /* 0x000ee200000e0000 */
[----:B-1----:R-:W-:Y:S01]  /*8c60*/  @!P0 IMAD.SHL.U32 R0, R45, 0x2, RZ ;  /* 0x000000022d008824 */ /* 0x002fe200078e00ff */
[----:B------:R-:W-:-:S04]  /*8c70*/  IADD3 R4, R15, 0x50, RZ ;  /* 0x000000500f047810 */ /* 0x000fc80007ffe0ff */
[----:B------:R1:W-:Y:S01]  /*8c80*/  @!P0 LDGSTS.E.BYPASS.LTC128B.128 [R0+0x8100], [R2.64], !P4 ;  /* 0x0810000002008fae */ /* 0x0003e2000e101d56 */
[----:B------:R-:W-:Y:S02]  /*8c90*/  ISETP.GE.AND P5, PT, R4, UR19, PT ;  /* 0x0000001304007c0c */ /* 0x000fe4000bfa6270 */
[----:B------:R-:W-:Y:S02]  /*8ca0*/  IADD3 R4, R15, 0x60, RZ ;  /* 0x000000600f047810 */ /* 0x000fe40007ffe0ff */
[C---:B-1----:R-:W-:Y:S01]  /*8cb0*/  @!P3 LEA R2, P0, R242.reuse, R10, 0x1 ;  /* 0x0000000af202b211 */ /* 0x042fe200078008ff */
[----:B------:R-:W-:Y:S01]  /*8cc0*/  @!P3 IMAD.SHL.U32 R0, R45, 0x2, RZ ;  /* 0x000000022d00b824 */ /* 0x000fe200078e00ff */
[----:B------:R-:W1:Y:S02]  /*8cd0*/  SHFL.IDX PT, R10, R7, 0x6, 0x181f ;  /* 0x00d81f00070a7f89 */ /* 0x000e6400000e0000 */
[----:B--2---:R-:W-:-:S05]  /*8ce0*/  @!P3 LEA.HI.X R3, R242, R9, R241, 0x1, P0 ;  /* 0x00000009f203b211 */ /* 0x004fca00000f0cf1 */
[----:B------:R2:W-:Y:S01]  /*8cf0*/  @!P3 LDGSTS.E.BYPASS.LTC128B.128 [R0+0x8900], [R2.64], !P4 ;  /* 0x089000000200bfae */ /* 0x0005e2000e101d56 */
[----:B------:R-:W-:Y:S02]  /*8d00*/  ISETP.NE.AND P3, PT, R197, 0x1, PT ;  /* 0x00000001c500780c */ /* 0x000fe40003f65270 */
[----:B--2---:R-:W-:Y:S02]  /*8d10*/  IADD3 R0, R196, UR6, RZ ;  /* 0x00000006c4007c10 */ /* 0x004fe4000fffe0ff */
[----:B---3--:R-:W-:Y:S02]  /*8d20*/  @!P5 LEA R2, P1, R242, R13, 0x1 ;  /* 0x0000000df202d211 */ /* 0x008fe400078208ff */
[----:B------:R-:W-:Y:S01]  /*8d30*/  SHFL.IDX PT, R13, R6, 0x7, 0x181f ;  /* 0x00f81f00060d7f89 */ /* 0x000fe200000e0000 */
[----:B------:R-:W-:Y:S02]  /*8d40*/  IADD3 R9, R0, UR17, RZ ;  /* 0x0000001100097c10 */ /* 0x000fe4000fffe0ff */
[----:B------:R-:W-:Y:S01]  /*8d50*/  @!P5 LEA.HI.X R3, R242, R14, R241, 0x1, P1 ;  /* 0x0000000ef203d211 */ /* 0x000fe200008f0cf1 */
[----:B----4-:R2:W3:Y:S01]  /*8d60*/  @P6 R2UR UR10, R16 ;  /* 0x00000000100a63c2 */ /* 0x0104e200000e0000 */
[----:B------:R-:W-:Y:S01]  /*8d70*/  ISETP.GE.AND P6, PT, R4, UR19, PT ;  /* 0x0000001304007c0c */ /* 0x000fe2000bfc6270 */
[----:B---3--:R-:W-:Y:S01]  /*8d80*/  @!UP1 UMOV UR10, UR20 ;  /* 0x00000014000a9c82 */ /* 0x008fe20008000000 */
[----:B------:R-:W-:Y:S01]  /*8d90*/  @!P2 LEA R4, P0, R242, R8, 0x1 ;  /* 0x00000008f204a211 */ /* 0x000fe200078008ff */
[----:B------:R-:W-:Y:S01]  /*8da0*/  @!P2 IMAD.SHL.U32 R8, R45, 0x2, RZ ;  /* 0x000000022d08a824 */ /* 0x000fe200078e00ff */
[----:B------:R-:W-:-:S02]  /*8db0*/  USHF.R.S32.HI UR7, URZ, 0x1f, UR10 ;  /* 0x0000001f3f077899 */ /* 0x000fc4000801140a */
[----:B------:R-:W-:Y:S01]  /*8dc0*/  @!P2 LEA.HI.X R5, R242, R11, R241, 0x1, P0 ;  /* 0x0000000bf205a211 */ /* 0x000fe200000f0cf1 */
[----:B------:R-:W-:Y:S01]  /*8dd0*/  UIMAD.WIDE.U32 UR8, UR10, UR4, URZ ;  /* 0x000000040a0872a5 */ /* 0x000fe2000f8e003f */
[----:B------:R1:W3:Y:S01]  /*8de0*/  SHFL.IDX PT, R11, R6, 0x6, 0x181f ;  /* 0x00d81f00060b7f89 */ /* 0x0002e200000e0000 */
[----:B------:R-:W-:Y:S01]  /*8df0*/  ISETP.GE.AND P0, PT, R0, UR13, PT ;  /* 0x0000000d00007c0c */ /* 0x000fe2000bf06270 */
[----:B------:R-:W-:Y:S01]  /*8e00*/  UIMAD UR7, UR7, UR4, URZ ;  /* 0x00000004070772a4 */ /* 0x000fe2000f8e023f */
[----:B------:R-:W-:Y:S01]  /*8e10*/  @!P5 IMAD.SHL.U32 R0, R45, 0x2, RZ ;  /* 0x000000022d00d824 */ /* 0x000fe200078e00ff */
[----:B------:R4:W-:Y:S01]  /*8e20*/  @!P2 LDGSTS.E.BYPASS.LTC128B.128 [R8+0x9100], [R4.64], !P4 ;  /* 0x091000000408afae */ /* 0x0009e2000e101d56 */
[----:B------:R-:W-:Y:S01]  /*8e30*/  ISETP.GT.OR P0, PT, R196, 0x6f, P0 ;  /* 0x0000006fc400780c */ /* 0x000fe20000704670 */
[----:B------:R-:W-:Y:S02]  /*8e40*/  UIMAD UR7, UR10, UR5, UR7 ;  /* 0x000000050a0772a4 */ /* 0x000fe4000f8e0207 */
[----:B------:R5:W-:Y:S01]  /*8e50*/  @!P5 LDGSTS.E.BYPASS.LTC128B.128 [R0+0x9900], [R2.64], !P4 ;  /* 0x099000000200dfae */ /* 0x000be2000e101d56 */
[----:B------:R-:W-:-:S02]  /*8e60*/  ULDC.64 UR4, c[0x0][0x1e8] ;  /* 0x00007a0000047ab9 */ /* 0x000fc40000000a00 */
[----:B------:R-:W-:Y:S01]  /*8e70*/  UIADD3 UR7, UR9, UR7, URZ ;  /* 0x0000000709077290 */ /* 0x000fe2000fffe03f */
[----:B-1----:R-:W-:Y:S01]  /*8e80*/  @!P6 LEA R6, P2, R242, R10, 0x1 ;  /* 0x0000000af206e211 */ /* 0x002fe200078408ff */
[----:B------:R-:W-:-:S03]  /*8e90*/  @!P6 IMAD.SHL.U32 R10, R45, 0x2, RZ ;  /* 0x000000022d0ae824 */ /* 0x000fc600078e00ff */
[----:B---3--:R-:W-:Y:S02]  /*8ea0*/  @!P6 LEA.HI.X R7, R242, R11, R241, 0x1, P2 ;  /* 0x0000000bf207e211 */ /* 0x008fe400010f0cf1 */
[----:B----4-:R-:W-:Y:S01]  /*8eb0*/  IADD3 R5, R15, 0x70, RZ ;  /* 0x000000700f057810 */ /* 0x010fe20007ffe0ff */
[----:B------:R-:W-:Y:S02]  /*8ec0*/  @P3 IMAD.HI.U32 R4, R9, c[0x0][0x2bc], RZ ;  /* 0x0000af0009043a27 */ /* 0x000fe400078e00ff */
[----:B------:R1:W-:Y:S01]  /*8ed0*/  @!P6 LDGSTS.E.BYPASS.LTC128B.128 [R10+0xa100], [R6.64], !P4 ;  /* 0x0a100000060aefae */ /* 0x0003e2000e101d56 */
[----:B------:R-:W-:Y:S01]  /*8ee0*/  ISETP.GE.AND P1, PT, R5, UR19, PT ;  /* 0x0000001305007c0c */ /* 0x000fe2000bf26270 */
[----:B------:R-:W-:Y:S01]  /*8ef0*/  IMAD.MOV.U32 R8, RZ, RZ, R9 ;  /* 0x000000ffff087224 */ /* 0x000fe200078e0009 */
[----:B------:R-:W-:-:S04]  /*8f00*/  @P3 SHF.R.U32.HI R8, RZ, c[0x0][0x2c0], R4 ;  /* 0x0000b000ff083a19 */ /* 0x000fc80000011604 */
[----:B-----5:R-:W-:-:S04]  /*8f10*/  @!P0 IADD3 R0, P3, R8, UR8, RZ ;  /* 0x0000000808008c10 */ /* 0x020fc8000ff7e0ff */
[----:B------:R-:W-:Y:S02]  /*8f20*/  @!P0 LEA R2, P2, R0, c[0x0][0x2a0], 0x2 ;  /* 0x0000a80000028a11 */ /* 0x000fe400078410ff */
[----:B------:R-:W-:Y:S02]  /*8f30*/  @!P0 LEA.HI.X.SX32 R3, R8, UR7, 0x1, P3 ;  /* 0x0000000708038c11 */ /* 0x000fe400098f0eff */
[----:B------:R-:W-:Y:S02]  /*8f40*/  @!P1 LEA R4, P3, R242, R12, 0x1 ;  /* 0x0000000cf2049211 */ /* 0x000fe400078608ff */
[----:B------:R-:W-:Y:S01]  /*8f50*/  @!P0 LEA.HI.X R3, R0, c[0x0][0x2a4], R3, 0x2, P2 ;  /* 0x0000a90000038a11 */ /* 0x000fe200010f1403 */
[----:B------:R-:W-:Y:S01]  /*8f60*/  @!P1 IMAD.SHL.U32 R0, R45, 0x2, RZ ;  /* 0x000000022d009824 */ /* 0x000fe200078e00ff */
[----:B------:R-:W-:-:S05]  /*8f70*/  @!P1 LEA.HI.X R5, R242, R13, R241, 0x1, P3 ;  /* 0x0000000df2059211 */ /* 0x000fca00018f0cf1 */
[----:B------:R3:W-:Y:S04]  /*8f80*/  @!P1 LDGSTS.E.BYPASS.LTC128B.128 [R0+0xa900], [R4.64], !P4 ;  /* 0x0a90000004009fae */ /* 0x0007e8000e101d56 */
[----:B------:R-:W0:Y:S04]  /*8f90*/  LDGDEPBAR ;  /* 0x00000000000079af */ /* 0x000e280000000000 */
[----:B------:R-:W-:Y:S06]  /*8fa0*/  BAR.SYNC.DEFER_BLOCKING 0x0 ;  /* 0x0000000000007b1d */ /* 0x000fec0000010000 */
[----:B------:R4:W5:Y:S01]  /*8fb0*/  @!P0 LDG.E R54, [R2.64] ;  /* 0x0000001602368981 */ /* 0x000962000c1e1900 */
[----:B---3--:R-:W-:Y:S01]  /*8fc0*/  IMAD.MOV R0, RZ, RZ, -R8 ;  /* 0x000000ffff007224 */ /* 0x008fe200078e0a08 */
[----:B------:R-:W-:Y:S01]  /*8fd0*/  UIMAD UR10, UR14, UR4, URZ ;  /* 0x000000040e0a72a4 */ /* 0x000fe2000f8e023f */
[----:B------:R-:W-:Y:S01]  /*8fe0*/  ISETP.GE.AND P3, PT, R242, c[0x0][0x1d4], PT ;  /* 0x00007500f2007a0c */ /* 0x000fe20003f66270 */
[----:B------:R-:W-:Y:S01]  /*8ff0*/  UIMAD.WIDE.U32 UR24, UR15, UR4, URZ ;  /* 0x000000040f1872a5 */ /* 0x000fe2000f8e003f */
[----:B------:R-:W-:Y:S01]  /*9000*/  IMAD R55, R0, c[0x0][0x2b8], R9 ;  /* 0x0000ae0000377a24 */ /* 0x000fe200078e0209 */
[----:B------:R-:W-:Y:S01]  /*9010*/  UIMAD UR10, UR15, UR5, UR10 ;  /* 0x000000050f0a72a4 */ /* 0x000fe2000f8e020a */
[----:B------:R-:W-:Y:S01]  /*9020*/  IMAD.U32 R9, RZ, RZ, UR15 ;  /* 0x0000000fff097e24 */ /* 0x000fe2000f8e00ff */
[----:B------:R-:W-:Y:S01]  /*9030*/  UIADD3 UR11, UR12, -0x1, URZ ;  /* 0xffffffff0c0b7890 */ /* 0x000fe2000fffe03f */
[----:B------:R-:W-:Y:S01]  /*9040*/  LEA.HI R193, R17, R194, RZ, 0x5 ;  /* 0x000000c211c17211 */ /* 0x000fe200078f28ff */
[----:B------:R-:W-:Y:S01]  /*9050*/  UIADD3 UR10, UR25, UR10, URZ ;  /* 0x0000000a190a7290 */ /* 0x000fe2000fffe03f */
[----:B------:R-:W-:Y:S01]  /*9060*/  SHF.R.S32.HI R49, RZ, 0x1f, R55 ;  /* 0x0000001fff317819 */ /* 0x000fe20000011437 */
[----:B------:R-:W-:Y:S01]  /*9070*/  UIMAD UR11, UR11, -0x70, UR13 ;  /* 0xffffff900b0b78a4 */ /* 0x000fe2000f8e020d */
[----:B------:R-:W-:Y:S01]  /*9080*/  STL [R1+0xc], R55 ;  /* 0x00000c3701007387 */ /* 0x000fe20000100800 */
[----:B------:R-:W-:Y:S01]  /*9090*/  ULDC.64 UR4, c[0x0][0x210] ;  /* 0x0000840000047ab9 */ /* 0x000fe20000000a00 */
[----:B------:R-:W-:Y:S01]  /*90a0*/  SHF.R.S32.HI R53, RZ, 0x5, R193 ;  /* 0x00000005ff357819 */ /* 0x000fe200000114c1 */
[----:B------:R-:W-:Y:S01]  /*90b0*/  IMAD R0, R49, c[0x0][0x1e0], RZ ;  /* 0x0000780031007a24 */ /* 0x000fe200078e02ff */
[----:B------:R-:W-:Y:S01]  /*90c0*/  UIMAD UR14, UR14, UR4, URZ ;  /* 0x000000040e0e72a4 */ /* 0x000fe2000f8e023f */
[----:B------:R-:W-:Y:S01]  /*90d0*/  IADD3 R46, -R47, UR11, RZ ;  /* 0x0000000b2f2e7c10 */ /* 0x000fe2000fffe1ff */
[----:B------:R-:W-:Y:S01]  /*90e0*/  UIMAD.WIDE.U32 UR26, UR15, UR4, URZ ;  /* 0x000000040f1a72a5 */ /* 0x000fe2000f8e003f */
[----:B------:R-:W-:Y:S01]  /*90f0*/  IMAD R0, R55, c[0x0][0x1e4], R0 ;  /* 0x0000790037007a24 */ /* 0x000fe200078e0200 */
[----:B------:R-:W-:Y:S01]  /*9100*/  UIMAD UR5, UR15, UR5, UR14 ;  /* 0x000000050f0572a4 */ /* 0x000fe2000f8e020e */
[----:B------:R-:W-:-:S02]  /*9110*/  ISETP.GE.AND P4, PT, R46, 0x11, PT ;  /* 0x000000112e00780c */ /* 0x000fc40003f86270 */
[C---:B------:R-:W-:Y:S01]  /*9120*/  ISETP.GE.AND P2, PT, R46.reuse, 0x21, PT ;  /* 0x000000212e00780c */ /* 0x040fe20003f46270 */
[----:B----4-:R-:W-:Y:S01]  /*9130*/  IMAD.WIDE.U32 R2, R55, c[0x0][0x1e0], RZ ;  /* 0x0000780037027a25 */ /* 0x010fe200078e00ff */
[C---:B------:R-:W-:Y:S01]  /*9140*/  ISETP.GE.AND P5, PT, R46.reuse, 0x31, PT ;  /* 0x000000312e00780c */ /* 0x040fe20003fa6270 */
[----:B------:R-:W-:Y:S01]  /*9150*/  UIADD3 UR5, UR27, UR5, URZ ;  /* 0x000000051b057290 */ /* 0x000fe2000fffe03f */
[----:B------:R-:W-:Y:S01]  /*9160*/  ISETP.GE.AND P6, PT, R46, 0x41, PT ;  /* 0x000000412e00780c */ /* 0x000fe20003fc6270 */
[----:B------:R-:W-:Y:S01]  /*9170*/  IMAD.IADD R3, R3, 0x1, R0 ;  /* 0x0000000103037824 */ /* 0x000fe200078e0200 */
[----:B-----5:R-:W-:-:S03]  /*9180*/  SHF.R.S32.HI R51, RZ, 0x1f, R54 ;  /* 0x0000001fff337819 */ /* 0x020fc60000011436 */
[----:B------:R-:W-:Y:S01]  /*9190*/  IMAD.WIDE.U32 R2, R54, c[0x0][0x1f0], R2 ;  /* 0x00007c0036027a25 */ /* 0x000fe200078e0002 */
[----:B------:R-:W-:Y:S03]  /*91a0*/  STL [R1+0x8], R54 ;  /* 0x0000083601007387 */ /* 0x000fe60000100800 */
[----:B------:R-:W-:Y:S01]  /*91b0*/  IMAD R0, R51, c[0x0][0x1f0], RZ ;  /* 0x00007c0033007a24 */ /* 0x000fe200078e02ff */
[----:B------:R-:W-:-:S03]  /*91c0*/  IADD3 R4, P1, R2, UR24, RZ ;  /* 0x0000001802047c10 */ /* 0x000fc6000ff3e0ff */
[----:B------:R-:W-:Y:S01]  /*91d0*/  IMAD R0, R54, c[0x0][0x1f4], R0 ;  /* 0x00007d0036007a24 */ /* 0x000fe200078e0200 */
[----:B------:R-:W-:-:S04]  /*91e0*/  LEA R2, P0, R4, c[0x0][0x1c8], 0x1 ;  /* 0x0000720004027a11 */ /* 0x000fc800078008ff */
[----:B------:R-:W-:Y:S01]  /*91f0*/  IADD3.X R0, R3, UR10, R0, P1, !PT ;  /* 0x0000000a03007c10 */ /* 0x000fe20008ffe400 */
[----:B------:R-:W3:Y:S01]  /*9200*/  SHFL.IDX PT, R5, R2, RZ, 0x181f ;  /* 0x00181fff02057589 */ /* 0x000ee200000e0000 */
[----:B------:R-:W-:Y:S02]  /*9210*/  IMAD R3, R55, c[0x0][0x1e0], RZ ;  /* 0x0000780037037a24 */ /* 0x000fe400078e02ff */
[----:B------:R-:W-:Y:S01]  /*9220*/  LEA.HI.X R0, R4, c[0x0][0x1cc], R0, 0x1, P0 ;  /* 0x0000730004007a11 */ /* 0x000fe200000f0c00 */
[----:B-1----:R-:W-:Y:S01]  /*9230*/  SHFL.IDX PT, R7, R2, 0x1, 0x181f ;  /* 0x00381f0002077f89 */ /* 0x002fe200000e0000 */
[----:B------:R-:W-:Y:S01]  /*9240*/  ISETP.GE.AND P0, PT, R46, 0x1, PT ;  /* 0x000000012e00780c */ /* 0x000fe20003f06270 */
[----:B------:R-:W-:Y:S02]  /*9250*/  IMAD R3, R54, c[0x0][0x1f0], R3 ;  /* 0x00007c0036037a24 */ /* 0x000fe400078e0203 */
[----:B------:R-:W1:Y:S02]  /*9260*/  SHFL.IDX PT, R6, R0, RZ, 0x181f ;  /* 0x00181fff00067589 */ /* 0x000e6400000e0000 */
[----:B------:R-:W-:-:S02]  /*9270*/  IMAD R12, R9, c[0x0][0x1e8], R3 ;  /* 0x00007a00090c7a24 */ /* 0x000fc400078e0203 */
[----:B------:R-:W4:Y:S04]  /*9280*/  SHFL.IDX PT, R8, R0, 0x1, 0x181f ;  /* 0x00381f0000087f89 */ /* 0x000f2800000e0000 */
[----:B------:R-:W5:Y:S02]  /*9290*/  SHFL.IDX PT, R10, R2, 0x2, 0x181f ;  /* 0x00581f00020a7f89 */ /* 0x000f6400000e0000 */
[----:B------:R-:W-:Y:S02]  /*92a0*/  @P0 IMAD.SHL.U32 R3, R45, 0x2, RZ ;  /* 0x000000022d030824 */ /* 0x000fe400078e00ff */
[----:B------:R-:W2:Y:S04]  /*92b0*/  SHFL.IDX PT, R11, R0, 0x2, 0x181f ;  /* 0x00581f00000b7f89 */ /* 0x000ea800000e0000 */
[----:B------:R-:W5:Y:S01]  /*92c0*/  SHFL.IDX PT, R9, R2, 0x3, 0x181f ;  /* 0x00781f0002097f89 */ /* 0x000f6200000e0000 */
[----:B---3--:R-:W-:-:S03]  /*92d0*/  @P0 LEA R4, P1, R242, R5, 0x1 ;  /* 0x00000005f2040211 */ /* 0x008fc600078208ff */
[----:B------:R-:W-:Y:S04]  /*92e0*/  SHFL.IDX PT, R15, R0, 0x3, 0x181f ;  /* 0x00781f00000f7f89 */ /* 0x000fe800000e0000 */
[----:B------:R-:W3:Y:S01]  /*92f0*/  SHFL.IDX PT, R13, R2, 0x4, 0x181f ;  /* 0x00981f00020d7f89 */ /* 0x000ee200000e0000 */
[----:B-1----:R-:W-:Y:S02]  /*9300*/  @P0 LEA.HI.X R5, R242, R6, R241, 0x1, P1 ;  /* 0x00000006f2050211 */ /* 0x002fe400008f0cf1 */
[----:B------:R-:W-:Y:S01]  /*9310*/  ISETP.GE.AND P1, PT, R46, 0x51, PT ;  /* 0x000000512e00780c */ /* 0x000fe20003f26270 */
[----:B------:R-:W1:Y:S04]  /*9320*/  SHFL.IDX PT, R14, R0, 0x4, 0x181f ;  /* 0x00981f00000e7f89 */ /* 0x000e6800000e0000 */
[----:B------:R1:W-:Y:S01]  /*9330*/  @P0 LDGSTS.E.BYPASS.LTC128B.128 [R3+0x3900], [R4.64], !P3 ;  /* 0x0390000004030fae */ /* 0x0003e2000d901d56 */
[----:B------:R-:W-:-:S03]  /*9340*/  @P4 LEA R6, P0, R242, R7, 0x1 ;  /* 0x00000007f2064211 */ /* 0x000fc600078008ff */
[----:B--2---:R-:W-:Y:S01]  /*9350*/  SHFL.IDX PT, R16, R0, 0x5, 0x181f ;  /* 0x00b81f0000107f89 */ /* 0x004fe200000e0000 */
[----:B----4-:R-:W-:Y:S02]  /*9360*/  @P4 LEA.HI.X R7, R242, R8, R241, 0x1, P0 ;  /* 0x00000008f2074211 */ /* 0x010fe400000f0cf1 */
[----:B-1----:R-:W-:Y:S02]  /*9370*/  LEA R3, R12, c[0x0][0x1c8], 0x1 ;  /* 0x000072000c037a11 */ /* 0x002fe400078e08ff */
[----:B------:R1:W2:Y:S01]  /*9380*/  SHFL.IDX PT, R12, R2, 0x5, 0x181f ;  /* 0x00b81f00020c7f89 */ /* 0x0002a200000e0000 */
[----:B-----5:R-:W-:-:S03]  /*9390*/  @P2 LEA R4, P0, R242, R10, 0x1 ;  /* 0x0000000af2042211 */ /* 0x020fc600078008ff */
[----:B------:R4:W5:Y:S01]  /*93a0*/  SHFL.IDX PT, R8, R3, 0x6, 0x181f ;  /* 0x00d81f0003087f89 */ /* 0x00096200000e0000 */
[----:B------:R-:W-:Y:S02]  /*93b0*/  @P2 LEA.HI.X R5, R242, R11, R241, 0x1, P0 ;  /* 0x0000000bf2052211 */ /* 0x000fe400000f0cf1 */
[----:B------:R-:W-:Y:S01]  /*93c0*/  ISETP.GE.AND P0, PT, R46, 0x61, PT ;  /* 0x000000612e00780c */ /* 0x000fe20003f06270 */
[----:B------:R2:W3:Y:S01]  /*93d0*/  SHFL.IDX PT, R10, R0, 0x6, 0x181f ;  /* 0x00d81f00000a7f89 */ /* 0x0004e200000e0000 */
[C---:B-1----:R-:W-:Y:S02]  /*93e0*/  @P4 IMAD.SHL.U32 R2, R45.reuse, 0x2, RZ ;  /* 0x000000022d024824 */ /* 0x042fe400078e00ff */
[----:B----4-:R-:W-:-:S03]  /*93f0*/  @P2 IMAD.SHL.U32 R3, R45, 0x2, RZ ;  /* 0x000000022d032824 */ /* 0x010fc600078e00ff */
[----:B------:R1:W-:Y:S01]  /*9400*/  @P4 LDGSTS.E.BYPASS.LTC128B.128 [R2+0x4100], [R6.64], !P3 ;  /* 0x0410000006024fae */ /* 0x0003e2000d901d56 */
[----:B--2---:R-:W-:-:S03]  /*9410*/  @P5 IMAD.SHL.U32 R0, R45, 0x2, RZ ;  /* 0x000000022d005824 */ /* 0x004fc600078e00ff */
[----:B------:R2:W-:Y:S01]  /*9420*/  @P2 LDGSTS.E.BYPASS.LTC128B.128 [R3+0x4900], [R4.64], !P3 ;  /* 0x0490000004032fae */ /* 0x0005e2000d901d56 */
[C---:B-1----:R-:W-:Y:S02]  /*9430*/  @P5 LEA R2, P4, R242.reuse, R9, 0x1 ;  /* 0x00000009f2025211 */ /* 0x042fe400078808ff */
[C---:B---3--:R-:W-:Y:S02]  /*9440*/  @P6 LEA R6, P2, R242.reuse, R13, 0x1 ;  /* 0x0000000df2066211 */ /* 0x048fe400078408ff */
[C-C-:B--2---:R-:W-:Y:S01]  /*9450*/  @P5 LEA.HI.X R3, R242.reuse, R15, R241.reuse, 0x1, P4 ;  /* 0x0000000ff2035211 */ /* 0x144fe200020f0cf1 */
[----:B------:R-:W-:Y:S01]  /*9460*/  @P6 IMAD.SHL.U32 R5, R45, 0x2, RZ ;  /* 0x000000022d056824 */ /* 0x000fe200078e00ff */
[C---:B------:R-:W-:Y:S02]  /*9470*/  @P6 LEA.HI.X R7, R242.reuse, R14, R241, 0x1, P2 ;  /* 0x0000000ef2076211 */ /* 0x040fe400010f0cf1 */
[----:B------:R-:W-:Y:S01]  /*9480*/  @P1 LEA R4, P4, R242, R12, 0x1 ;  /* 0x0000000cf2041211 */ /* 0x000fe200078808ff */
[----:B------:R1:W-:Y:S01]  /*9490*/  @P5 LDGSTS.E.BYPASS.LTC128B.128 [R0+0x5100], [R2.64], !P3 ;  /* 0x0510000002005fae */ /* 0x0003e2000d901d56 */
[----:B------:R-:W-:-:S03]  /*94a0*/  ISETP.GT.AND P5, PT, R196, 0x6f, PT ;  /* 0x0000006fc400780c */ /* 0x000fc60003fa4270 */
[----:B------:R2:W-:Y:S01]  /*94b0*/  @P6 LDGSTS.E.BYPASS.LTC128B.128 [R5+0x5900], [R6.64], !P3 ;  /* 0x0590000006056fae */ /* 0x0005e2000d901d56 */
[----:B-1----:R-:W-:Y:S02]  /*94c0*/  LOP3.LUT R0, R52, 0xfffffff0, RZ, 0xc0, !PT ;  /* 0xfffffff034007812 */ /* 0x002fe400078ec0ff */
[C---:B-----5:R-:W-:Y:S02]  /*94d0*/  @P0 LEA R2, P2, R242.reuse, R8, 0x1 ;  /* 0x00000008f2020211 */ /* 0x060fe400078408ff */
[--C-:B--2---:R-:W-:Y:S01]  /*94e0*/  @P1 LEA.HI.X R5, R242, R16, R241.reuse, 0x1, P4 ;  /* 0x00000010f2051211 */ /* 0x104fe200020f0cf1 */
[----:B------:R-:W-:Y:S01]  /*94f0*/  IMAD.IADD R6, R194, 0x1, -R0 ;  /* 0x00000001c2067824 */ /* 0x000fe200078e0a00 */
[----:B------:R-:W-:Y:S01]  /*9500*/  @P0 LEA.HI.X R3, R242, R10, R241, 0x1, P2 ;  /* 0x0000000af2030211 */ /* 0x000fe200010f0cf1 */
[C---:B------:R-:W-:Y:S02]  /*9510*/  @P1 IMAD.SHL.U32 R7, R45.reuse, 0x2, RZ ;  /* 0x000000022d071824 */ /* 0x040fe400078e00ff */
[----:B------:R-:W-:Y:S01]  /*9520*/  @P0 IMAD.SHL.U32 R0, R45, 0x2, RZ ;  /* 0x000000022d000824 */ /* 0x000fe200078e00ff */
[----:B------:R-:W-:-:S02]  /*9530*/  SHF.R.S32.HI R8, RZ, 0x1f, R6 ;  /* 0x0000001fff087819 */ /* 0x000fc40000011406 */
[----:B------:R1:W-:Y:S02]  /*9540*/  @P1 LDGSTS.E.BYPASS.LTC128B.128 [R7+0x6100], [R4.64], !P3 ;  /* 0x0610000004071fae */ /* 0x0003e4000d901d56 */
[----:B------:R-:W-:Y:S02]  /*9550*/  LEA.HI R50, R8, R6, RZ, 0x3 ;  /* 0x0000000608327211 */ /* 0x000fe400078f18ff */
[----:B------:R2:W-:Y:S01]  /*9560*/  @P0 LDGSTS.E.BYPASS.LTC128B.128 [R0+0x6900], [R2.64], !P3 ;  /* 0x0690000002000fae */ /* 0x0005e2000d901d56 */
[----:B------:R-:W-:-:S03]  /*9570*/  ISETP.LT.AND P0, PT, RZ, c[0x0][0x27c], PT ;  /* 0x00009f00ff007a0c */ /* 0x000fc60003f01270 */
[----:B------:R-:W0:Y:S01]  /*9580*/  LDGDEPBAR ;  /* 0x00000000000079af */ /* 0x000e220000000000 */
[----:B-1----:R-:W-:Y:S01]  /*9590*/  IMAD.MOV.U32 R4, RZ, RZ, 0x20 ;  /* 0x00000020ff047424 */ /* 0x002fe200078e00ff */
[----:B--2---:R-:W-:Y:S01]  /*95a0*/  LOP3.LUT R0, R50, 0xfffffff8, RZ, 0xc0, !PT ;  /* 0xfffffff832007812 */ /* 0x004fe200078ec0ff */
[----:B------:R-:W-:-:S04]  /*95b0*/  IMAD.MOV.U32 R3, RZ, RZ, 0x10 ;  /* 0x00000010ff037424 */ /* 0x000fc800078e00ff */
[----:B------:R-:W-:-:S05]  /*95c0*/  IMAD.IADD R48, R6, 0x1, -R0 ;  /* 0x0000000106307824 */ /* 0x000fca00078e0a00 */
[----:B------:R-:W-:-:S05]  /*95d0*/  R2P PR, R48, 0x6 ;  /* 0x0000000630007804 */ /* 0x000fca0000000000 */
[----:B------:R-:W-:Y:S02]  /*95e0*/  SEL R3, R3, 0xfffffff0, !P1 ;  /* 0xfffffff003037807 */ /* 0x000fe40004800000 */
[----:B------:R-:W-:Y:S01]  /*95f0*/  SEL R4, R4, 0xffffffe0, !P2 ;  /* 0xffffffe004047807 */ /* 0x000fe20005000000 */
[----:B------:R-:W-:Y:S05]  /*9600*/  @P0 BRA `(.L_x_104) ;  /* 0x0000002000000947 */ /* 0x000fea0003800000 */
[----:B------:R-:W-:-:S04]  /*9610*/  DEPBAR.LE SB0, 0x1 ;  /* 0x000080400000791a */ /* 0x000fc80000000000 */
[----:B------:R-:W-:Y:S05]  /*9620*/  BRA `(.L_x_105) ;  /* 0x000035e000007947 */ /* 0x000fea0003800000 */
.L_x_104:
[----:B------:R-:W-:Y:S01]  /*9630*/  SHF.R.S32.HI R0, RZ, 0x1f, R149 ;  /* 0x0000001fff007819 */ /* 0x000fe20000011495 */
[----:B------:R-:W-:Y:S01]  /*9640*/  ULDC.U8 UR4, c[0x0][0x298] ;  /* 0x0000a60000047ab9 */ /* 0x000fe20000000000 */
[----:B------:R-:W-:Y:S01]  /*9650*/  LEA.HI R10, R17, R194, RZ, 0x2 ;  /* 0x000000c2110a7211 */ /* 0x000fe200078f10ff */
[C---:B------:R-:W-:Y:S01]  /*9660*/  IMAD.WIDE.U32 R6, R149.reuse, c[0x0][0x290], RZ ;  /* 0x0000a40095067a25 */ /* 0x040fe200078e00ff */
[----:B------:R-:W-:Y:S01]  /*9670*/  ISETP.NE.AND P2, PT, RZ, UR4, PT ;  /* 0x00000004ff007c0c */ /* 0x000fe2000bf45270 */
[----:B------:R-:W-:Y:S01]  /*9680*/  BSSY B2, `(.L_x_105) ;  /* 0x0000358000027945 */ /* 0x000fe20003800000 */
[----:B------:R-:W-:Y:S01]  /*9690*/  SHF.R.S32.HI R39, RZ, 0x2, R10 ;  /* 0x00000002ff277819 */ /* 0x000fe2000001140a */
[----:B------:R-:W-:Y:S01]  /*96a0*/  IMAD R2, R0, c[0x0][0x280], RZ ;  /* 0x0000a00000027a24 */ /* 0x000fe200078e02ff */
[----:B------:R-:W-:Y:S01]  /*96b0*/  LEA R16, P0, R6, c[0x0][0x288], 0x1 ;  /* 0x0000a20006107a11 */ /* 0x000fe200078008ff */
[----:B------:R-:W-:Y:S02]  /*96c0*/  IMAD R0, R0, c[0x0][0x290], RZ ;  /* 0x0000a40000007a24 */ /* 0x000fe400078e02ff */
[----:B------:R-:W-:-:S02]  /*96d0*/  IMAD R5, R149, c[0x0][0x284], R2 ;  /* 0x0000a10095057a24 */ /* 0x000fc400078e0202 */
[C---:B------:R-:W-:Y:S01]  /*96e0*/  IMAD R2, R149.reuse, c[0x0][0x294], R0 ;  /* 0x0000a50095027a24 */ /* 0x040fe200078e0200 */
[----:B------:R-:W-:Y:S01]  /*96f0*/  LOP3.LUT R0, R10, 0xfffffffc, RZ, 0xc0, !PT ;  /* 0xfffffffc0a007812 */ /* 0x000fe200078ec0ff */
[----:B------:R-:W-:-:S03]  /*9700*/  IMAD.WIDE.U32 R8, R149, c[0x0][0x280], RZ ;  /* 0x0000a00095087a25 */ /* 0x000fc600078e00ff */
[----:B------:R-:W-:Y:S01]  /*9710*/  IADD3 R0, -R0, R194, RZ ;  /* 0x000000c200007210 */ /* 0x000fe20007ffe1ff */
[----:B------:R-:W-:Y:S01]  /*9720*/  IMAD.IADD R2, R2, 0x1, R7 ;  /* 0x0000000102027824 */ /* 0x000fe200078e0207 */
[----:B------:R-:W-:Y:S01]  /*9730*/  LEA R18, P1, R8, c[0x0][0x270], 0x1 ;  /* 0x00009c0008127a11 */ /* 0x000fe200078208ff */
[----:B------:R-:W-:Y:S01]  /*9740*/  IMAD.IADD R5, R5, 0x1, R9 ;  /* 0x0000000105057824 */ /* 0x000fe200078e0209 */
[----:B------:R-:W-:Y:S02]  /*9750*/  SHF.L.U32 R25, R0, 0x3, RZ ;  /* 0x0000000300197819 */ /* 0x000fe400000006ff */
[----:B------:R-:W-:Y:S01]  /*9760*/  LEA.HI.X R17, R6, c[0x0][0x28c], R2, 0x1, P0 ;  /* 0x0000a30006117a11 */ /* 0x000fe200000f0c02 */
[----:B------:R-:W-:Y:S01]  /*9770*/  IMAD R2, R20, 0x80, R39 ;  /* 0x0000008014027824 */ /* 0x000fe200078e0227 */
[----:B------:R-:W-:Y:S01]  /*9780*/  LEA.HI.X R19, R8, c[0x0][0x274], R5, 0x1, P1 ;  /* 0x00009d0008137a11 */ /* 0x000fe200008f0c05 */
[----:B------:R-:W-:Y:S05]  /*9790*/  @!P2 BRA `(.L_x_106) ;  /* 0x00001a300000a947 */ /* 0x000fea0003800000 */
[----:B------:R-:W-:Y:S01]  /*97a0*/  ISETP.GE.AND P0, PT, R2, UR19, PT ;  /* 0x0000001302007c0c */ /* 0x000fe2000bf06270 */
[----:B------:R-:W-:Y:S01]  /*97b0*/  BSSY B0, `(.L_x_107) ;  /* 0x0000017000007945 */ /* 0x000fe20003800000 */
[----:B------:R-:W-:Y:S01]  /*97c0*/  SHF.L.U32 R24, R0, 0x2, RZ ;  /* 0x0000000200187819 */ /* 0x000fe200000006ff */
[----:B------:R-:W-:Y:S01]  /*97d0*/  CS2R R8, SRZ ;  /* 0x0000000000087805 */ /* 0x000fe2000001ff00 */
[----:B------:R-:W-:Y:S01]  /*97e0*/  CS2R R12, SRZ ;  /* 0x00000000000c7805 */ /* 0x000fe2000001ff00 */
[----:B------:R-:W-:Y:S01]  /*97f0*/  CS2R R6, SRZ ;  /* 0x0000000000067805 */ /* 0x000fe2000001ff00 */
[----:B------:R-:W-:-:S07]  /*9800*/  CS2R R10, SRZ ;  /* 0x00000000000a7805 */ /* 0x000fce000001ff00 */
[----:B------:R-:W-:Y:S05]  /*9810*/  @P0 BRA `(.L_x_108) ;  /* 0x0000010000000947 */ /* 0x000fea0003800000 */
[C---:B------:R-:W-:Y:S01]  /*9820*/  IADD3 R2, R24.reuse, 0x10, RZ ;  /* 0x0000001018027810 */ /* 0x040fe20007ffe0ff */
[----:B------:R-:W-:Y:S01]  /*9830*/  CS2R R8, SRZ ;  /* 0x0000000000087805 */ /* 0x000fe2000001ff00 */
[----:B------:R-:W-:Y:S01]  /*9840*/  ISETP.GE.AND P1, PT, R24, c[0x0][0x27c], PT ;  /* 0x00009f0018007a0c */ /* 0x000fe20003f26270 */
[----:B------:R-:W-:Y:S01]  /*9850*/  CS2R R6, SRZ ;  /* 0x0000000000067805 */ /* 0x000fe2000001ff00 */
[----:B------:R-:W-:-:S11]  /*9860*/  ISETP.GE.AND P0, PT, R2, c[0x0][0x27c], PT ;  /* 0x00009f0002007a0c */ /* 0x000fd60003f06270 */
[----:B------:R-:W-:Y:S02]  /*9870*/  @!P1 IMAD.WIDE R20, R24, 0x2, R18 ;  /* 0x0000000218149825 */ /* 0x000fe400078e0212 */
[----:B------:R-:W-:-:S03]  /*9880*/  @!P0 SHF.R.S32.HI R0, RZ, 0x1f, R2 ;  /* 0x0000001fff008819 */ /* 0x000fc60000011402 */
[----:B------:R1:W5:Y:S01]  /*9890*/  @!P1 LD.E.64 R12, [R20.64] ;  /* 0x00000016140c9980 */ /* 0x000362000c101b00 */
[----:B------:R-:W-:-:S04]  /*98a0*/  @!P0 LEA.HI R0, R0, R2, RZ, 0x2 ;  /* 0x0000000200008211 */ /* 0x000fc800078f10ff */
[----:B------:R-:W-:-:S05]  /*98b0*/  @!P0 LOP3.LUT R0, R0, 0xfffffffc, RZ, 0xc0, !PT ;  /* 0xfffffffc00008812 */ /* 0x000fca00078ec0ff */
[----:B------:R-:W-:-:S04]  /*98c0*/  @!P0 IMAD.WIDE R14, R0, 0x2, R16 ;  /* 0x00000002000e8825 */ /* 0x000fc800078e0210 */
[----:B------:R-:W-:Y:S01]  /*98d0*/  @!P0 IMAD.WIDE R18, R0, 0x2, R18 ;  /* 0x0000000200128825 */ /* 0x000fe200078e0212 */
[----:B------:R1:W5:Y:S03]  /*98e0*/  @!P0 LD.E.64 R6, [R14.64] ;  /* 0x000000160e068980 */ /* 0x000366000c101b00 */
[----:B------:R-:W-:Y:S01]  /*98f0*/  @!P1 IMAD.WIDE R16, R24, 0x2, R16 ;  /* 0x0000000218109825 */ /* 0x000fe200078e0210 */
[----:B------:R1:W5:Y:S04]  /*9900*/  @!P0 LD.E.64 R8, [R18.64] ;  /* 0x0000001612088980 */ /* 0x000368000c101b00 */
[----:B------:R1:W5:Y:S02]  /*9910*/  @!P1 LD.E.64 R10, [R16.64] ;  /* 0x00000016100a9980 */ /* 0x000364000c101b00 */
.L_x_108:
[----:B------:R-:W-:Y:S05]  /*9920*/  BSYNC B0 ;  /* 0x0000000000007941 */ /* 0x000fea0003800000 */
.L_x_107:
[----:B-1----:R-:W-:Y:S01]  /*9930*/  SHF.R.S32.HI R14, RZ, 0x1f, R39 ;  /* 0x0000001fff0e7819 */ /* 0x002fe20000011427 */
[----:B------:R-:W-:Y:S01]  /*9940*/  UIMAD UR4, UR16, -0x80, UR19 ;  /* 0xffffff80100478a4 */ /* 0x000fe2000f8e0213 */
[--C-:B-----5:R-:W-:Y:S01]  /*9950*/  SHF.R.U64 R21, R12, 0x10, R13.reuse ;  /* 0x000000100c157819 */ /* 0x120fe2000000120d */
[--C-:B------:R-:W-:Y:S01]  /*9960*/  IMAD.MOV.U32 R22, RZ, RZ, R13.reuse ;  /* 0x000000ffff167224 */ /* 0x100fe200078e000d */
[----:B------:R-:W-:Y:S01]  /*9970*/  LEA.HI R14, R14, R39, RZ, 0x3 ;  /* 0x000000270e0e7211 */ /* 0x000fe200078f18ff */
[----:B------:R-:W-:Y:S01]  /*9980*/  UISETP.LT.AND UP0, UPT, UR4, 0x80, UPT ;  /* 0x000000800400788c */ /* 0x000fe2000bf01270 */
[----:B------:R-:W-:Y:S01]  /*9990*/  SHF.R.U32.HI R17, RZ, 0x10, R13 ;  /* 0x00000010ff117819 */ /* 0x000fe2000001160d */
[----:B------:R-:W-:Y:S01]  /*99a0*/  IMAD.MOV.U32 R23, RZ, RZ, R12 ;  /* 0x000000ffff177224 */ /* 0x000fe200078e000c */
[----:B------:R-:W-:Y:S01]  /*99b0*/  LOP3.LUT R14, R14, 0xfffffff8, RZ, 0xc0, !PT ;  /* 0xfffffff80e0e7812 */ /* 0x000fe200078ec0ff */
[----:B------:R-:W-:Y:S01]  /*99c0*/  USEL UR4, UR4, 0x80, UP0 ;  /* 0x0000008004047887 */ /* 0x000fe20008000000 */
[----:B------:R-:W-:Y:S01]  /*99d0*/  IMAD.MOV.U32 R20, RZ, RZ, R8 ;  /* 0x000000ffff147224 */ /* 0x000fe200078e0008 */
[--C-:B------:R-:W-:Y:S01]  /*99e0*/  SHF.R.U64 R18, R8, 0x10, R9.reuse ;  /* 0x0000001008127819 */ /* 0x100fe20000001209 */
[--C-:B------:R-:W-:Y:S01]  /*99f0*/  IMAD.MOV.U32 R19, RZ, RZ, R9.reuse ;  /* 0x000000ffff137224 */ /* 0x100fe200078e0009 */
[----:B------:R-:W-:Y:S01]  /*9a00*/  SHF.R.U32.HI R13, RZ, 0x10, R9 ;  /* 0x00000010ff0d7819 */ /* 0x000fe20000011609 */
[C---:B------:R-:W-:Y:S01]  /*9a10*/  IMAD.IADD R14, R39.reuse, 0x1, -R14 ;  /* 0x00000001270e7824 */ /* 0x040fe200078e0a0e */
[----:B------:R-:W-:Y:S01]  /*9a20*/  ISETP.GE.AND P0, PT, R39, UR4, PT ;  /* 0x0000000427007c0c */ /* 0x000fe2000bf06270 */
[----:B------:R-:W-:Y:S01]  /*9a30*/  IMAD.MOV.U32 R16, RZ, RZ, R10 ;  /* 0x000000ffff107224 */ /* 0x000fe200078e000a */
[--C-:B------:R-:W-:Y:S01]  /*9a40*/  SHF.R.U64 R15, R10, 0x10, R11.reuse ;  /* 0x000000100a0f7819 */ /* 0x100fe2000000120b */
[C---:B------:R-:W-:Y:S01]  /*9a50*/  IMAD.SHL.U32 R0, R14.reuse, 0x40, RZ ;  /* 0x000000400e007824 */ /* 0x040fe200078e00ff */
[----:B------:R-:W-:Y:S01]  /*9a60*/  LOP3.LUT P1, RZ, R14, 0x4, RZ, 0xc0, !PT ;  /* 0x000000040eff7812 */ /* 0x000fe2000782c0ff */
[--C-:B------:R-:W-:Y:S01]  /*9a70*/  IMAD.MOV.U32 R12, RZ, RZ, R11.reuse ;  /* 0x000000ffff0c7224 */ /* 0x100fe200078e000b */
[----:B------:R-:W-:Y:S01]  /*9a80*/  SHF.R.U32.HI R10, RZ, 0x10, R11 ;  /* 0x00000010ff0a7819 */ /* 0x000fe2000001160b */
[----:B------:R-:W-:Y:S01]  /*9a90*/  IMAD.MOV.U32 R9, RZ, RZ, R6 ;  /* 0x000000ffff097224 */ /* 0x000fe200078e0006 */
[----:B------:R-:W-:Y:S01]  /*9aa0*/  LOP3.LUT R0, R0, 0x1c0, RZ, 0xc0, !PT ;  /* 0x000001c000007812 */ /* 0x000fe200078ec0ff */
[----:B------:R-:W-:Y:S01]  /*9ab0*/  IMAD.MOV.U32 R8, RZ, RZ, R7 ;  /* 0x000000ffff087224 */ /* 0x000fe200078e0007 */
[----:B------:R-:W-:-:S04]  /*9ac0*/  DEPBAR.LE SB0, 0x1 ;  /* 0x000080400000791a */ /* 0x000fc80000000000 */
[----:B------:R-:W-:Y:S01]  /*9ad0*/  LOP3.LUT R5, R0, 0x18, R25, 0xf8, !PT ;  /* 0x0000001800057812 */ /* 0x000fe200078ef819 */
[----:B------:R-:W-:Y:S01]  /*9ae0*/  BSSY B1, `(.L_x_109) ;  /* 0x0000067000017945 */ /* 0x000fe20003800000 */
[----:B------:R-:W-:Y:S02]  /*9af0*/  SHF.R.U32.HI R2, RZ, 0x3, R0 ;  /* 0x00000003ff027819 */ /* 0x000fe40000011600 */
[--C-:B------:R-:W-:Y:S02]  /*9b00*/  SHF.R.U64 R6, R6, 0x10, R7.reuse ;  /* 0x0000001006067819 */ /* 0x100fe40000001207 */
[----:B------:R-:W-:Y:S02]  /*9b10*/  LOP3.LUT R2, R5, R2, RZ, 0x3c, !PT ;  /* 0x0000000205027212 */ /* 0x000fe400078e3cff */
[----:B------:R-:W-:Y:S02]  /*9b20*/  SHF.R.U32.HI R5, RZ, 0x10, R7 ;  /* 0x00000010ff057819 */ /* 0x000fe40000011607 */
[----:B------:R-:W-:Y:S01]  /*9b30*/  PRMT R21, R23, 0x5410, R21 ;  /* 0x0000541017157816 */ /* 0x000fe20000000015 */
[----:B------:R-:W-:Y:S01]  /*9b40*/  IMAD R2, R53, 0x200, R2 ;  /* 0x0000020035027824 */ /* 0x000fe200078e0202 */
[----:B------:R-:W-:-:S02]  /*9b50*/  PRMT R25, R20, 0x5410, R18 ;  /* 0x0000541014197816 */ /* 0x000fc40000000012 */
[----:B------:R-:W-:Y:S02]  /*9b60*/  PRMT R28, R19, 0x5410, R13 ;  /* 0x00005410131c7816 */ /* 0x000fe4000000000d */
[C---:B------:R-:W-:Y:S02]  /*9b70*/  IADD3 R0, R2.reuse, 0x20, RZ ;  /* 0x0000002002007810 */ /* 0x040fe40007ffe0ff */
[----:B------:R-:W-:Y:S02]  /*9b80*/  @P1 IADD3 R0, R2, -0x20, RZ ;  /* 0xffffffe002001810 */ /* 0x000fe40007ffe0ff */
[----:B------:R-:W-:Y:S02]  /*9b90*/  PRMT R22, R22, 0x5410, R17 ;  /* 0x0000541016167816 */ /* 0x000fe40000000011 */
[----:B------:R-:W-:Y:S02]  /*9ba0*/  PRMT R19, R16, 0x5410, R15 ;  /* 0x0000541010137816 */ /* 0x000fe4000000000f */
[----:B------:R-:W-:-:S02]  /*9bb0*/  PRMT R20, R12, 0x5410, R10 ;  /* 0x000054100c147816 */ /* 0x000fc4000000000a */
[----:B------:R-:W-:Y:S02]  /*9bc0*/  LEA R26, R2, 0x7100, 0x1 ;  /* 0x00007100021a7811 */ /* 0x000fe400078e08ff */
[----:B------:R-:W-:Y:S02]  /*9bd0*/  LEA R29, R0, 0x7100, 0x1 ;  /* 0x00007100001d7811 */ /* 0x000fe400078e08ff */
[----:B------:R-:W-:Y:S02]  /*9be0*/  PRMT R23, R9, 0x5410, R6 ;  /* 0x0000541009177816 */ /* 0x000fe40000000006 */
[----:B------:R-:W-:Y:S01]  /*9bf0*/  PRMT R27, R8, 0x5410, R5 ;  /* 0x00005410081b7816 */ /* 0x000fe20000000005 */
[----:B------:R-:W-:Y:S06]  /*9c00*/  BAR.SYNC.DEFER_BLOCKING 0x0 ;  /* 0x0000000000007b1d */ /* 0x000fec0000010000 */
[----:B------:R-:W-:Y:S05]  /*9c10*/  @P0 BRA `(.L_x_110) ;  /* 0x0000053000000947 */ /* 0x000fea0003800000 */
[----:B------:R-:W-:Y:S01]  /*9c20*/  ISETP.GE.AND P0, PT, R24, c[0x0][0x27c], PT ;  /* 0x00009f0018007a0c */ /* 0x000fe20003f06270 */
[----:B------:R-:W-:-:S12]  /*9c30*/  BSSY B0, `(.L_x_111) ;  /* 0x0000028000007945 */ /* 0x000fd80003800000 */
[----:B------:R-:W-:Y:S05]  /*9c40*/  @P0 BRA `(.L_x_112) ;  /* 0x0000026000000947 */ /* 0x000fea0003800000 */
[----:B------:R-:W1:Y:S01]  /*9c50*/  LDS.128 R8, [R26] ;  /* 0x000000001a087984 */ /* 0x000e620000000c00 */
[----:B------:R-:W-:Y:S01]  /*9c60*/  SHF.L.U32 R5, R21, 0x10, RZ ;  /* 0x0000001015057819 */ /* 0x000fe200000006ff */
[----:B------:R-:W-:Y:S01]  /*9c70*/  IMAD.U32 R0, R19, 0x10000, RZ ;  /* 0x0001000013007824 */ /* 0x000fe200078e00ff */
[----:B------:R-:W-:Y:S02]  /*9c80*/  LOP3.LUT R2, R21, 0xffff0000, RZ, 0xc0, !PT ;  /* 0xffff000015027812 */ /* 0x000fe400078ec0ff */
[C---:B-1----:R-:W-:Y:S01]  /*9c90*/  SHF.L.U32 R7, R8.reuse, 0x10, RZ ;  /* 0x0000001008077819 */ /* 0x042fe200000006ff */
[----:B------:R-:W-:Y:S01]  /*9ca0*/  IMAD.U32 R16, R11, 0x10000, RZ ;  /* 0x000100000b107824 */ /* 0x000fe200078e00ff */
[----:B------:R-:W-:Y:S02]  /*9cb0*/  LOP3.LUT R6, R8, 0xffff0000, RZ, 0xc0, !PT ;  /* 0xffff000008067812 */ /* 0x000fe400078ec0ff */
[C---:B------:R-:W-:Y:S02]  /*9cc0*/  SHF.L.U32 R13, R9.reuse, 0x10, RZ ;  /* 0x00000010090d7819 */ /* 0x040fe400000006ff */
[----:B------:R-:W-:Y:S01]  /*9cd0*/  LOP3.LUT R8, R9, 0xffff0000, RZ, 0xc0, !PT ;  /* 0xffff000009087812 */ /* 0x000fe200078ec0ff */
[----:B------:R-:W-:Y:S01]  /*9ce0*/  FMUL.FTZ R14, R6, R0 ;  /* 0x00000000060e7220 */ /* 0x000fe20000410000 */
[----:B------:R-:W-:-:S02]  /*9cf0*/  LOP3.LUT R9, R19, 0xffff0000, RZ, 0xc0, !PT ;  /* 0xffff000013097812 */ /* 0x000fc400078ec0ff */
[C---:B------:R-:W-:Y:S01]  /*9d00*/  SHF.L.U32 R15, R10.reuse, 0x10, RZ ;  /* 0x000000100a0f7819 */ /* 0x040fe200000006ff */
[-C--:B------:R-:W-:Y:S01]  /*9d10*/  FFMA.FTZ R18, R7, R5.reuse, -R14 ;  /* 0x0000000507127223 */ /* 0x080fe2000001080e */
[----:B------:R-:W-:Y:S01]  /*9d20*/  LOP3.LUT R12, R10, 0xffff0000, RZ, 0xc0, !PT ;  /* 0xffff00000a0c7812 */ /* 0x000fe200078ec0ff */
[----:B------:R-:W-:Y:S01]  /*9d30*/  FMUL.FTZ R10, R6, R5 ;  /* 0x00000005060a7220 */ /* 0x000fe20000410000 */
[----:B------:R-:W-:Y:S01]  /*9d40*/  LOP3.LUT R11, R11, 0xffff0000, RZ, 0xc0, !PT ;  /* 0xffff00000b0b7812 */ /* 0x000fe200078ec0ff */
[-C--:B------:R-:W-:Y:S01]  /*9d50*/  FMUL.FTZ R6, R8, R9.reuse ;  /* 0x0000000908067220 */ /* 0x080fe20000410000 */
[----:B------:R-:W-:Y:S01]  /*9d60*/  LOP3.LUT R5, R22, 0xffff0000, RZ, 0xc0, !PT ;  /* 0xffff000016057812 */ /* 0x000fe200078ec0ff */
[----:B------:R-:W-:Y:S01]  /*9d70*/  FFMA.FTZ R17, R7, R0, R10 ;  /* 0x0000000007117223 */ /* 0x000fe2000001000a */
[----:B------:R-:W-:Y:S01]  /*9d80*/  LOP3.LUT R0, R20, 0xffff0000, RZ, 0xc0, !PT ;  /* 0xffff000014007812 */ /* 0x000fe200078ec0ff */
[-C--:B------:R-:W-:Y:S02]  /*9d90*/  FMUL.FTZ R8, R8, R2.reuse ;  /* 0x0000000208087220 */ /* 0x080fe40000410000 */
[C---:B------:R-:W-:Y:S01]  /*9da0*/  FFMA.FTZ R14, R13.reuse, R2, -R6 ;  /* 0x000000020d0e7223 */ /* 0x040fe20000010806 */
[----:B------:R-:W-:Y:S01]  /*9db0*/  SHF.L.U32 R2, R20, 0x10, RZ ;  /* 0x0000001014027819 */ /* 0x000fe200000006ff */
[----:B------:R-:W-:Y:S01]  /*9dc0*/  FFMA.FTZ R13, R13, R9, R8 ;  /* 0x000000090d0d7223 */ /* 0x000fe20000010008 */
[----:B------:R-:W-:Y:S01]  /*9dd0*/  SHF.L.U32 R6, R22, 0x10, RZ ;  /* 0x0000001016067819 */ /* 0x000fe200000006ff */
[----:B------:R-:W-:-:S02]  /*9de0*/  FMUL.FTZ R7, R11, R0 ;  /* 0x000000000b077220 */ /* 0x000fc40000410000 */
[C---:B------:R-:W-:Y:S02]  /*9df0*/  FMUL.FTZ R9, R12.reuse, R2 ;  /* 0x000000020c097220 */ /* 0x040fe40000410000 */
[-C--:B------:R-:W-:Y:S02]  /*9e00*/  FMUL.FTZ R8, R12, R6.reuse ;  /* 0x000000060c087220 */ /* 0x080fe40000410000 */
[-C--:B------:R-:W-:Y:S02]  /*9e10*/  FMUL.FTZ R11, R11, R5.reuse ;  /* 0x000000050b0b7220 */ /* 0x080fe40000410000 */
[----:B------:R-:W-:Y:S01]  /*9e20*/  FFMA.FTZ R6, R15, R6, -R9 ;  /* 0x000000060f067223 */ /* 0x000fe20000010809 */
[----:B------:R-:W-:Y:S01]  /*9e30*/  F2FP.BF16.PACK_AB R9, R13, R14 ;  /* 0x0000000e0d09723e */ /* 0x000fe200000010ff */
[----:B------:R-:W-:Y:S01]  /*9e40*/  FFMA.FTZ R10, R15, R2, R8 ;  /* 0x000000020f0a7223 */ /* 0x000fe20000010008 */
[----:B------:R-:W-:Y:S01]  /*9e50*/  F2FP.BF16.PACK_AB R8, R17, R18 ;  /* 0x000000121108723e */ /* 0x000fe200000010ff */
[----:B------:R-:W-:-:S02]  /*9e60*/  FFMA.FTZ R7, R16, R5, -R7 ;  /* 0x0000000510077223 */ /* 0x000fc40000010807 */
[----:B------:R-:W-:Y:S01]  /*9e70*/  FFMA.FTZ R11, R16, R0, R11 ;  /* 0x00000000100b7223 */ /* 0x000fe2000001000b */
[----:B------:R-:W-:-:S04]  /*9e80*/  F2FP.BF16.PACK_AB R10, R10, R6 ;  /* 0x000000060a0a723e */ /* 0x000fc800000010ff */
[----:B------:R-:W-:-:S05]  /*9e90*/  F2FP.BF16.PACK_AB R11, R11, R7 ;  /* 0x000000070b0b723e */ /* 0x000fca00000010ff */
[----:B------:R1:W-:Y:S02]  /*9ea0*/  STS.128 [R26], R8 ;  /* 0x000000081a007388 */ /* 0x0003e40000000c00 */
.L_x_112:
[----:B------:R-:W-:Y:S05]  /*9eb0*/  BSYNC B0 ;  /* 0x0000000000007941 */ /* 0x000fea0003800000 */
.L_x_111:
[----:B------:R-:W-:-:S04]  /*9ec0*/  IADD3 R0, R24, 0x10, RZ ;  /* 0x0000001018007810 */ /* 0x000fc80007ffe0ff */
[----:B------:R-:W-:-:S13]  /*9ed0*/  ISETP.GE.AND P0, PT, R0, c[0x0][0x27c], PT ;  /* 0x00009f0000007a0c */ /* 0x000fda0003f06270 */
[----:B------:R-:W-:Y:S05]  /*9ee0*/  @P0 BRA `(.L_x_110) ;  /* 0x0000026000000947 */ /* 0x000fea0003800000 */
[----:B-1----:R-:W1:Y:S01]  /*9ef0*/  LDS.128 R8, [R29] ;  /* 0x000000001d087984 */ /* 0x002e620000000c00 */
        /* <DEDUP_REMOVED lines=20> */
[----:B------:R-:W-:Y:S01]  /*a040*/  FFMA.FTZ R14, R13, R2, -R6 ;  /* 0x000000020d0e7223 */ /* 0x000fe20000010806 */
        /* <DEDUP_REMOVED lines=16> */
.L_x_110:
[----:B------:R-:W-:Y:S05]  /*a150*/  BSYNC B1 ;  /* 0x0000000000017941 */ /* 0x000fea0003800000 */
.L_x_109:
[----:B------:R-:W-:Y:S01]  /*a160*/  IADD3 R0, R39, 0x20, RZ ;  /* 0x0000002027007810 */ /* 0x000fe20007ffe0ff */
[----:B------:R-:W-:Y:S03]  /*a170*/  BSSY B1, `(.L_x_113) ;  /* 0x0000056000017945 */ /* 0x000fe60003800000 */
[----:B------:R-:W-:-:S13]  /*a180*/  ISETP.GE.AND P0, PT, R0, UR4, PT ;  /* 0x0000000400007c0c */ /* 0x000fda000bf06270 */
[----:B------:R-:W-:Y:S05]  /*a190*/  @P0 BRA `(.L_x_114) ;  /* 0x0000053000000947 */ /* 0x000fea0003800000 */
[----:B------:R-:W-:Y:S01]  /*a1a0*/  ISETP.GE.AND P0, PT, R24, c[0x0][0x27c], PT ;  /* 0x00009f0018007a0c */ /* 0x000fe20003f06270 */
[----:B------:R-:W-:-:S12]  /*a1b0*/  BSSY B0, `(.L_x_115) ;  /* 0x0000028000007945 */ /* 0x000fd80003800000 */
[----:B------:R-:W-:Y:S05]  /*a1c0*/  @P0 BRA `(.L_x_116) ;  /* 0x0000026000000947 */ /* 0x000fea0003800000 */
[----:B-1----:R-:W1:Y:S01]  /*a1d0*/  LDS.128 R8, [R26+0x1000] ;  /* 0x001000001a087984 */ /* 0x002e620000000c00 */
        /* <DEDUP_REMOVED lines=11> */
[CC--:B------:R-:W-:Y:S01]  /*a290*/  FFMA.FTZ R18, R5.reuse, R7.reuse, -R14 ;  /* 0x0000000705127223 */ /* 0x0c0fe2000001080e */
[----:B------:R-:W-:Y:S01]  /*a2a0*/  LOP3.LUT R12, R10, 0xffff0000, RZ, 0xc0, !PT ;  /* 0xffff00000a0c7812 */ /* 0x000fe200078ec0ff */
[----:B------:R-:W-:Y:S01]  /*a2b0*/  FMUL.FTZ R10, R5, R6 ;  /* 0x00000006050a7220 */ /* 0x000fe20000410000 */
[----:B------:R-:W-:Y:S01]  /*a2c0*/  LOP3.LUT R11, R11, 0xffff0000, RZ, 0xc0, !PT ;  /* 0xffff00000b0b7812 */ /* 0x000fe200078ec0ff */
[CC--:B------:R-:W-:Y:S01]  /*a2d0*/  FMUL.FTZ R6, R9.reuse, R8.reuse ;  /* 0x0000000809067220 */ /* 0x0c0fe20000410000 */
[----:B------:R-:W-:Y:S01]  /*a2e0*/  LOP3.LUT R5, R22, 0xffff0000, RZ, 0xc0, !PT ;  /* 0xffff000016057812 */ /* 0x000fe200078ec0ff */
[----:B------:R-:W-:Y:S01]  /*a2f0*/  FFMA.FTZ R17, R0, R7, R10 ;  /* 0x0000000700117223 */ /* 0x000fe2000001000a */
[----:B------:R-:W-:Y:S01]  /*a300*/  LOP3.LUT R0, R20, 0xffff0000, RZ, 0xc0, !PT ;  /* 0xffff000014007812 */ /* 0x000fe200078ec0ff */
[C---:B------:R-:W-:Y:S02]  /*a310*/  FMUL.FTZ R8, R2.reuse, R8 ;  /* 0x0000000802087220 */ /* 0x040fe40000410000 */
[-C--:B------:R-:W-:Y:S01]  /*a320*/  FFMA.FTZ R14, R2, R13.reuse, -R6 ;  /* 0x0000000d020e7223 */ /* 0x080fe20000010806 */
[----:B------:R-:W-:Y:S01]  /*a330*/  SHF.L.U32 R2, R20, 0x10, RZ ;  /* 0x0000001014027819 */ /* 0x000fe200000006ff */
[----:B------:R-:W-:Y:S01]  /*a340*/  FFMA.FTZ R13, R9, R13, R8 ;  /* 0x0000000d090d7223 */ /* 0x000fe20000010008 */
[----:B------:R-:W-:Y:S01]  /*a350*/  SHF.L.U32 R6, R22, 0x10, RZ ;  /* 0x0000001016067819 */ /* 0x000fe200000006ff */
[----:B------:R-:W-:-:S02]  /*a360*/  FMUL.FTZ R7, R0, R11 ;  /* 0x0000000b00077220 */ /* 0x000fc40000410000 */
[-C--:B------:R-:W-:Y:S02]  /*a370*/  FMUL.FTZ R9, R2, R12.reuse ;  /* 0x0000000c02097220 */ /* 0x080fe40000410000 */
[C---:B------:R-:W-:Y:S02]  /*a380*/  FMUL.FTZ R8, R6.reuse, R12 ;  /* 0x0000000c06087220 */ /* 0x040fe40000410000 */
[----:B------:R-:W-:Y:S02]  /*a390*/  FMUL.FTZ R11, R5, R11 ;  /* 0x0000000b050b7220 */ /* 0x000fe40000410000 */
[-C--:B------:R-:W-:Y:S01]  /*a3a0*/  FFMA.FTZ R6, R6, R15.reuse, -R9 ;  /* 0x0000000f06067223 */ /* 0x080fe20000010809 */
[----:B------:R-:W-:Y:S01]  /*a3b0*/  F2FP.BF16.PACK_AB R9, R13, R14 ;  /* 0x0000000e0d09723e */ /* 0x000fe200000010ff */
[----:B------:R-:W-:Y:S01]  /*a3c0*/  FFMA.FTZ R10, R2, R15, R8 ;  /* 0x0000000f020a7223 */ /* 0x000fe20000010008 */
[----:B------:R-:W-:Y:S01]  /*a3d0*/  F2FP.BF16.PACK_AB R8, R17, R18 ;  /* 0x000000121108723e */ /* 0x000fe200000010ff */
[----:B------:R-:W-:-:S02]  /*a3e0*/  FFMA.FTZ R7, R5, R16, -R7 ;  /* 0x0000001005077223 */ /* 0x000fc40000010807 */
[----:B------:R-:W-:Y:S01]  /*a3f0*/  FFMA.FTZ R11, R0, R16, R11 ;  /* 0x00000010000b7223 */ /* 0x000fe2000001000b */
[----:B------:R-:W-:-:S04]  /*a400*/  F2FP.BF16.PACK_AB R10, R10, R6 ;  /* 0x000000060a0a723e */ /* 0x000fc800000010ff */
[----:B------:R-:W-:-:S05]  /*a410*/  F2FP.BF16.PACK_AB R11, R11, R7 ;  /* 0x000000070b0b723e */ /* 0x000fca00000010ff */
[----:B------:R1:W-:Y:S02]  /*a420*/  STS.128 [R26+0x1000], R8 ;  /* 0x001000081a007388 */ /* 0x0003e40000000c00 */
.L_x_116:
[----:B------:R-:W-:Y:S05]  /*a430*/  BSYNC B0 ;  /* 0x0000000000007941 */ /* 0x000fea0003800000 */
.L_x_115:
[----:B------:R-:W-:-:S04]  /*a440*/  IADD3 R0, R24, 0x10, RZ ;  /* 0x0000001018007810 */ /* 0x000fc80007ffe0ff */
[----:B------:R-:W-:-:S13]  /*a450*/  ISETP.GE.AND P0, PT, R0, c[0x0][0x27c], PT ;  /* 0x00009f0000007a0c */ /* 0x000fda0003f06270 */
        /* <DEDUP_REMOVED lines=17> */
[-C--:B------:R-:W-:Y:S01]  /*a570*/  FMUL.FTZ R6, R9, R8.reuse ;  /* 0x0000000809067220 */ /* 0x080fe20000410000 */
[----:B------:R-:W-:Y:S01]  /*a580*/  LOP3.LUT R5, R28, 0xffff0000, RZ, 0xc0, !PT ;  /* 0xffff00001c057812 */ /* 0x000fe200078ec0ff */
[----:B------:R-:W-:Y:S01]  /*a590*/  FFMA.FTZ R17, R0, R7, R10 ;  /* 0x0000000700117223 */ /* 0x000fe2000001000a */
[C---:B------:R-:W-:Y:S01]  /*a5a0*/  LOP3.LUT R0, R27.reuse, 0xffff0000, RZ, 0xc0, !PT ;  /* 0xffff00001b007812 */ /* 0x040fe200078ec0ff */
        /* <DEDUP_REMOVED lines=18> */
.L_x_114:
[----:B------:R-:W-:Y:S05]  /*a6d0*/  BSYNC B1 ;  /* 0x0000000000017941 */ /* 0x000fea0003800000 */
.L_x_113:
        /* <DEDUP_REMOVED lines=45> */
.L_x_120:
[----:B------:R-:W-:Y:S05]  /*a9b0*/  BSYNC B0 ;  /* 0x0000000000007941 */ /* 0x000fea0003800000 */
.L_x_119:
        /* <DEDUP_REMOVED lines=41> */
.L_x_118:
[----:B------:R-:W-:Y:S05]  /*ac50*/  BSYNC B1 ;  /* 0x0000000000017941 */ /* 0x000fea0003800000 */
.L_x_117:
[----:B------:R-:W-:-:S04]  /*ac60*/  IADD3 R0, R39, 0x60, RZ ;  /* 0x0000006027007810 */ /* 0x000fc80007ffe0ff */
        /* <DEDUP_REMOVED lines=43> */
.L_x_123:
[----:B------:R-:W-:Y:S05]  /*af20*/  BSYNC B0 ;  /* 0x0000000000007941 */ /* 0x000fea0003800000 */
.L_x_122:
        /* <DEDUP_REMOVED lines=40> */
[----:B------:R1:W-:Y:S01]  /*b1b0*/  STS.128 [R29+0x3000], R8 ;  /* 0x003000081d007388 */ /* 0x0003e20000000c00 */
[----:B------:R-:W-:Y:S05]  /*b1c0*/  BRA `(.L_x_121) ;  /* 0x00001a3000007947 */ /* 0x000fea0003800000 */
.L_x_106:
[----:B------:R-:W-:Y:S01]  /*b1d0*/  ISETP.GE.AND P0, PT, R2, UR19, PT ;  /* 0x0000001302007c0c */ /* 0x000fe2000bf06270 */
[----:B------:R-:W-:Y:S01]  /*b1e0*/  BSSY B0, `(.L_x_124) ;  /* 0x000000d000007945 */ /* 0x000fe20003800000 */
[----:B------:R-:W-:Y:S01]  /*b1f0*/  CS2R R10, SRZ ;  /* 0x00000000000a7805 */ /* 0x000fe2000001ff00 */
[----:B------:R-:W-:Y:S01]  /*b200*/  CS2R R8, SRZ ;  /* 0x0000000000087805 */ /* 0x000fe2000001ff00 */
[----:B------:R-:W-:Y:S01]  /*b210*/  CS2R R14, SRZ ;  /* 0x00000000000e7805 */ /* 0x000fe2000001ff00 */
[----:B------:R-:W-:-:S08]  /*b220*/  CS2R R12, SRZ ;  /* 0x00000000000c7805 */ /* 0x000fd0000001ff00 */
[----:B------:R-:W-:Y:S05]  /*b230*/  @P0 BRA `(.L_x_125) ;  /* 0x0000007000000947 */ /* 0x000fea0003800000 */
[----:B------:R-:W-:Y:S01]  /*b240*/  ISETP.GE.AND P0, PT, R25, c[0x0][0x27c], PT ;  /* 0x00009f0019007a0c */ /* 0x000fe20003f06270 */
[----:B------:R-:W-:-:S12]  /*b250*/  CS2R R10, SRZ ;  /* 0x00000000000a7805 */ /* 0x000fd8000001ff00 */
[----:B------:R-:W-:Y:S05]  /*b260*/  @P0 BRA `(.L_x_125) ;  /* 0x0000004000000947 */ /* 0x000fea0003800000 */
[----:B------:R-:W-:-:S04]  /*b270*/  IMAD.WIDE R12, R25, 0x2, R18 ;  /* 0x00000002190c7825 */ /* 0x000fc800078e0212 */
[----:B------:R-:W-:Y:S02]  /*b280*/  IMAD.WIDE R8, R25, 0x2, R16 ;  /* 0x0000000219087825 */ /* 0x000fe400078e0210 */
[----:B------:R-:W5:Y:S04]  /*b290*/  LD.E.128 R12, [R12.64] ;  /* 0x000000160c0c7980 */ /* 0x000f68000c101d00 */
[----:B------:R-:W5:Y:S02]  /*b2a0*/  LD.E.128 R8, [R8.64] ;  /* 0x0000001608087980 */ /* 0x000f64000c101d00 */
.L_x_125:
[----:B------:R-:W-:Y:S05]  /*b2b0*/  BSYNC B0 ;  /* 0x0000000000007941 */ /* 0x000fea0003800000 */
.L_x_124:
[----:B------:R-:W-:Y:S01]  /*b2c0*/  UIMAD UR4, UR16, -0x80, UR19 ;  /* 0xffffff80100478a4 */ /* 0x000fe2000f8e0213 */
[----:B------:R-:W-:Y:S01]  /*b2d0*/  ISETP.GE.AND P0, PT, R25, c[0x0][0x27c], PT ;  /* 0x00009f0019007a0c */ /* 0x000fe20003f06270 */
[--C-:B-----5:R-:W-:Y:S01]  /*b2e0*/  IMAD.MOV.U32 R21, RZ, RZ, R13.reuse ;  /* 0x000000ffff157224 */ /* 0x120fe200078e000d */
[--C-:B------:R-:W-:Y:S01]  /*b2f0*/  SHF.R.U64 R20, R12, 0x10, R13.reuse ;  /* 0x000000100c147819 */ /* 0x100fe2000000120d */
[----:B------:R-:W-:Y:S01]  /*b300*/  UISETP.LT.AND UP0, UPT, UR4, 0x80, UPT ;  /* 0x000000800400788c */ /* 0x000fe2000bf01270 */
[----:B------:R-:W-:Y:S01]  /*b310*/  SHF.R.U32.HI R16, RZ, 0x10, R13 ;  /* 0x00000010ff107819 */ /* 0x000fe2000001160d */
[----:B------:R-:W-:Y:S01]  /*b320*/  IMAD.MOV.U32 R19, RZ, RZ, R14 ;  /* 0x000000ffff137224 */ /* 0x000fe200078e000e */
[--C-:B------:R-:W-:Y:S01]  /*b330*/  SHF.R.U64 R17, R14, 0x10, R15.reuse ;  /* 0x000000100e117819 */ /* 0x100fe2000000120f */
[----:B------:R-:W-:Y:S01]  /*b340*/  USEL UR4, UR4, 0x80, UP0 ;  /* 0x0000008004047887 */ /* 0x000fe20008000000 */
[----:B------:R-:W-:Y:S01]  /*b350*/  IMAD.MOV.U32 R22, RZ, RZ, R12 ;  /* 0x000000ffff167224 */ /* 0x000fe200078e000c */
[--C-:B------:R-:W-:Y:S01]  /*b360*/  SHF.R.U32.HI R12, RZ, 0x10, R15.reuse ;  /* 0x00000010ff0c7819 */ /* 0x100fe2000001160f */
[----:B------:R-:W-:Y:S01]  /*b370*/  IMAD.MOV.U32 R18, RZ, RZ, R15 ;  /* 0x000000ffff127224 */ /* 0x000fe200078e000f */
[----:B------:R-:W-:-:S04]  /*b380*/  DEPBAR.LE SB0, 0x1 ;  /* 0x000080400000791a */ /* 0x000fc80000000000 */
[----:B------:R-:W-:Y:S01]  /*b390*/  ISETP.GE.OR P1, PT, R39, UR4, P0 ;  /* 0x0000000427007c0c */ /* 0x000fe20008726670 */
[----:B------:R-:W-:Y:S01]  /*b3a0*/  IMAD.MOV.U32 R14, RZ, RZ, R8 ;  /* 0x000000ffff0e7224 */ /* 0x000fe200078e0008 */
[--C-:B------:R-:W-:Y:S01]  /*b3b0*/  SHF.R.U64 R8, R8, 0x10, R9.reuse ;  /* 0x0000001008087819 */ /* 0x100fe20000001209 */
[--C-:B------:R-:W-:Y:S01]  /*b3c0*/  IMAD.MOV.U32 R13, RZ, RZ, R9.reuse ;  /* 0x000000ffff0d7224 */ /* 0x100fe200078e0009 */
[----:B------:R-:W-:Y:S01]  /*b3d0*/  SHF.R.U32.HI R2, RZ, 0x10, R9 ;  /* 0x00000010ff027819 */ /* 0x000fe20000011609 */
[----:B------:R-:W-:Y:S01]  /*b3e0*/  IMAD.MOV.U32 R7, RZ, RZ, R10 ;  /* 0x000000ffff077224 */ /* 0x000fe200078e000a */
[--C-:B------:R-:W-:Y:S01]  /*b3f0*/  SHF.R.U64 R5, R10, 0x10, R11.reuse ;  /* 0x000000100a057819 */ /* 0x100fe2000000120b */
[--C-:B------:R-:W-:Y:S01]  /*b400*/  IMAD.MOV.U32 R6, RZ, RZ, R11.reuse ;  /* 0x000000ffff067224 */ /* 0x100fe200078e000b */
[----:B------:R-:W-:Y:S01]  /*b410*/  SHF.R.U32.HI R0, RZ, 0x10, R11 ;  /* 0x00000010ff007819 */ /* 0x000fe2000001160b */
[----:B------:R-:W-:Y:S01]  /*b420*/  BSSY B0, `(.L_x_126) ;  /* 0x0000062000007945 */ /* 0x000fe20003800000 */
[----:B------:R-:W-:-:S02]  /*b430*/  PRMT R40, R22, 0x5410, R20 ;  /* 0x0000541016287816 */ /* 0x000fc40000000014 */
[----:B------:R-:W-:Y:S02]  /*b440*/  PRMT R44, R21, 0x5410, R16 ;  /* 0x00005410152c7816 */ /* 0x000fe40000000010 */
[----:B------:R-:W-:Y:S02]  /*b450*/  PRMT R36, R19, 0x5410, R17 ;  /* 0x0000541013247816 */ /* 0x000fe40000000011 */
[----:B------:R-:W-:Y:S02]  /*b460*/  PRMT R43, R18, 0x5410, R12 ;  /* 0x00005410122b7816 */ /* 0x000fe4000000000c */
[----:B------:R-:W-:Y:S02]  /*b470*/  PRMT R38, R14, 0x5410, R8 ;  /* 0x000054100e267816 */ /* 0x000fe40000000008 */
[----:B------:R-:W-:Y:S02]  /*b480*/  PRMT R41, R13, 0x5410, R2 ;  /* 0x000054100d297816 */ /* 0x000fe40000000002 */
[----:B------:R-:W-:-:S02]  /*b490*/  PRMT R35, R7, 0x5410, R5 ;  /* 0x0000541007237816 */ /* 0x000fc40000000005 */
[----:B------:R-:W-:Y:S01]  /*b4a0*/  PRMT R42, R6, 0x5410, R0 ;  /* 0x00005410062a7816 */ /* 0x000fe20000000000 */
[----:B------:R-:W-:Y:S06]  /*b4b0*/  BAR.SYNC.DEFER_BLOCKING 0x0 ;  /* 0x0000000000007b1d */ /* 0x000fec0000010000 */
[----:B------:R-:W-:Y:S05]  /*b4c0*/  @P1 BRA `(.L_x_127) ;  /* 0x0000057000001947 */ /* 0x000fea0003800000 */
[----:B------:R-:W-:Y:S01]  /*b4d0*/  SHF.L.U32 R0, R39, 0x6, RZ ;  /* 0x0000000627007819 */ /* 0x000fe200000006ff */
[----:B------:R-:W-:Y:S01]  /*b4e0*/  IMAD.SHL.U32 R7, R53, 0x200, RZ ;  /* 0x0000020035077824 */ /* 0x000fe200078e00ff */
[----:B------:R-:W-:Y:S02]  /*b4f0*/  IADD3 R6, R25, c[0x0][0x27c], RZ ;  /* 0x00009f0019067a10 */ /* 0x000fe40007ffe0ff */
[----:B------:R-:W-:-:S04]  /*b500*/  LOP3.LUT R0, R0, 0x1c0, RZ, 0xc0, !PT ;  /* 0x000001c000007812 */ /* 0x000fc800078ec0ff */
[C---:B------:R-:W-:Y:S02]  /*b510*/  LOP3.LUT R2, R0.reuse, 0x38, R25, 0xf8, !PT ;  /* 0x0000003800027812 */ /* 0x040fe400078ef819 */
[----:B------:R-:W-:Y:S02]  /*b520*/  SHF.R.U32.HI R5, RZ, 0x3, R0 ;  /* 0x00000003ff057819 */ /* 0x000fe40000011600 */
[----:B------:R-:W-:Y:S02]  /*b530*/  LOP3.LUT R0, R0, 0x38, R6, 0xf8, !PT ;  /* 0x0000003800007812 */ /* 0x000fe400078ef806 */
[C-C-:B------:R-:W-:Y:S02]  /*b540*/  LOP3.LUT R2, R7.reuse, R2, R5.reuse, 0xf6, !PT ;  /* 0x0000000207027212 */ /* 0x140fe400078ef605 */
[----:B------:R-:W-:Y:S02]  /*b550*/  LOP3.LUT R0, R7, R0, R5, 0xf6, !PT ;  /* 0x0000000007007212 */ /* 0x000fe400078ef605 */
[----:B------:R-:W-:-:S02]  /*b560*/  SHF.L.U32 R32, R2, 0x1, RZ ;  /* 0x0000000102207819 */ /* 0x000fc400000006ff */
[----:B------:R-:W-:Y:S01]  /*b570*/  SHF.L.U32 R6, R38, 0x10, RZ ;  /* 0x0000001026067819 */ /* 0x000fe200000006ff */
[----:B------:R-:W-:Y:S02]  /*b580*/  IMAD.SHL.U32 R30, R0, 0x2, RZ ;  /* 0x00000002001e7824 */ /* 0x000fe400078e00ff */
[----:B------:R-:W1:Y:S01]  /*b590*/  LDS.128 R12, [R32+0x7100] ;  /* 0x00710000200c7984 */ /* 0x000e620000000c00 */
[----:B------:R-:W-:-:S03]  /*b5a0*/  IMAD.U32 R0, R40, 0x10000, RZ ;  /* 0x0001000028007824 */ /* 0x000fc600078e00ff */
[----:B------:R-:W2:Y:S01]  /*b5b0*/  LDS.128 R8, [R30+0x7100] ;  /* 0x007100001e087984 */ /* 0x000ea20000000c00 */
[C---:B-1----:R-:W-:Y:S01]  /*b5c0*/  SHF.L.U32 R16, R12.reuse, 0x10, RZ ;  /* 0x000000100c107819 */ /* 0x042fe200000006ff */
[----:B------:R-:W-:Y:S01]  /*b5d0*/  IMAD.U32 R21, R13, 0x10000, RZ ;  /* 0x000100000d157824 */ /* 0x000fe200078e00ff */
[----:B------:R-:W-:Y:S01]  /*b5e0*/  LOP3.LUT R18, R12, 0xffff0000, RZ, 0xc0, !PT ;  /* 0xffff00000c127812 */ /* 0x000fe200078ec0ff */
[----:B------:R-:W-:Y:S01]  /*b5f0*/  IMAD.U32 R24, R15, 0x10000, RZ ;  /* 0x000100000f187824 */ /* 0x000fe200078e00ff */
[C---:B--2---:R-:W-:Y:S01]  /*b600*/  SHF.L.U32 R2, R8.reuse, 0x10, RZ ;  /* 0x0000001008027819 */ /* 0x044fe200000006ff */
[C---:B------:R-:W-:Y:S01]  /*b610*/  IMAD.U32 R19, R9.reuse, 0x10000, RZ ;  /* 0x0001000009137824 */ /* 0x040fe200078e00ff */
[----:B------:R-:W-:Y:S02]  /*b620*/  LOP3.LUT R23, R9, 0xffff0000, RZ, 0xc0, !PT ;  /* 0xffff000009177812 */ /* 0x000fe400078ec0ff */
[----:B------:R-:W-:Y:S01]  /*b630*/  LOP3.LUT R12, R8, 0xffff0000, RZ, 0xc0, !PT ;  /* 0xffff0000080c7812 */ /* 0x000fe200078ec0ff */
[----:B------:R-:W-:Y:S01]  /*b640*/  FMUL.FTZ R5, R2, R6 ;  /* 0x0000000602057220 */ /* 0x000fe20000410000 */
[----:B------:R-:W-:Y:S01]  /*b650*/  LOP3.LUT R9, R38, 0xffff0000, RZ, 0xc0, !PT ;  /* 0xffff000026097812 */ /* 0x000fe200078ec0ff */
[-C--:B------:R-:W-:Y:S01]  /*b660*/  FMUL.FTZ R7, R2, R0.reuse ;  /* 0x0000000002077220 */ /* 0x080fe20000410000 */
[----:B------:R-:W-:Y:S01]  /*b670*/  LOP3.LUT R2, R40, 0xffff0000, RZ, 0xc0, !PT ;  /* 0xffff000028027812 */ /* 0x000fe200078ec0ff */
[----:B------:R-:W-:Y:S01]  /*b680*/  FFMA.FTZ R34, R16, R0, -R5 ;  /* 0x0000000010227223 */ /* 0x000fe20000010805 */
[----:B------:R-:W-:Y:S01]  /*b690*/  LOP3.LUT R27, R13, 0xffff0000, RZ, 0xc0, !PT ;  /* 0xffff00000d1b7812 */ /* 0x000fe200078ec0ff */
[----:B------:R-:W-:Y:S01]  /*b6a0*/  FMUL.FTZ R8, R12, R9 ;  /* 0x000000090c087220 */ /* 0x000fe20000410000 */
[----:B------:R-:W-:Y:S01]  /*b6b0*/  SHF.L.U32 R13, R10, 0x10, RZ ;  /* 0x000000100a0d7819 */ /* 0x000fe200000006ff */
[----:B------:R-:W-:Y:S01]  /*b6c0*/  FFMA.FTZ R33, R16, R6, R7 ;  /* 0x0000000610217223 */ /* 0x000fe20000010007 */
[----:B------:R-:W-:Y:S01]  /*b6d0*/  SHF.L.U32 R5, R35, 0x10, RZ ;  /* 0x0000001023057819 */ /* 0x000fe200000006ff */
[-C--:B------:R-:W-:Y:S01]  /*b6e0*/  FMUL.FTZ R7, R12, R2.reuse ;  /* 0x000000020c077220 */ /* 0x080fe20000410000 */
[----:B------:R-:W-:Y:S01]  /*b6f0*/  SHF.L.U32 R17, R14, 0x10, RZ ;  /* 0x000000100e117819 */ /* 0x000fe200000006ff */
[----:B------:R-:W-:Y:S01]  /*b700*/  FFMA.FTZ R12, R18, R2, -R8 ;  /* 0x00000002120c7223 */ /* 0x000fe20000010808 */
[----:B------:R-:W-:Y:S01]  /*b710*/  LOP3.LUT R20, R14, 0xffff0000, RZ, 0xc0, !PT ;  /* 0xffff00000e147812 */ /* 0x000fe200078ec0ff */
[----:B------:R-:W-:Y:S01]  /*b720*/  IMAD.U32 R0, R36, 0x10000, RZ ;  /* 0x0001000024007824 */ /* 0x000fe200078e00ff */
[----:B------:R-:W-:Y:S01]  /*b730*/  LOP3.LUT R14, R10, 0xffff0000, RZ, 0xc0, !PT ;  /* 0xffff00000a0e7812 */ /* 0x000fe200078ec0ff */
[-C--:B------:R-:W-:Y:S01]  /*b740*/  FMUL.FTZ R2, R13, R5.reuse ;  /* 0x000000050d027220 */ /* 0x080fe20000410000 */
[----:B------:R-:W-:Y:S01]  /*b750*/  LOP3.LUT R10, R35, 0xffff0000, RZ, 0xc0, !PT ;  /* 0xffff0000230a7812 */ /* 0x000fe200078ec0ff */
[-C--:B------:R-:W-:Y:S01]  /*b760*/  FMUL.FTZ R6, R13, R0.reuse ;  /* 0x000000000d067220 */ /* 0x080fe20000410000 */
[----:B------:R-:W-:Y:S01]  /*b770*/  LOP3.LUT R26, R15, 0xffff0000, RZ, 0xc0, !PT ;  /* 0xffff00000f1a7812 */ /* 0x000fe200078ec0ff */
[C---:B------:R-:W-:Y:S01]  /*b780*/  FFMA.FTZ R29, R17.reuse, R0, -R2 ;  /* 0x00000000111d7223 */ /* 0x040fe20000010802 */
[----:B------:R-:W-:Y:S01]  /*b790*/  LOP3.LUT R0, R36, 0xffff0000, RZ, 0xc0, !PT ;  /* 0xffff000024007812 */ /* 0x000fe200078ec0ff */
[----:B------:R-:W-:Y:S01]  /*b7a0*/  FFMA.FTZ R28, R17, R5, R6 ;  /* 0x00000005111c7223 */ /* 0x000fe20000010006 */
[----:B------:R-:W-:Y:S01]  /*b7b0*/  SHF.L.U32 R5, R44, 0x10, RZ ;  /* 0x000000102c057819 */ /* 0x000fe200000006ff */
[----:B------:R-:W-:Y:S01]  /*b7c0*/  FFMA.FTZ R31, R18, R9, R7 ;  /* 0x00000009121f7223 */ /* 0x000fe20000010007 */
[----:B------:R-:W-:Y:S01]  /*b7d0*/  SHF.L.U32 R8, R42, 0x10, RZ ;  /* 0x000000102a087819 */ /* 0x000fe200000006ff */
[----:B------:R-:W-:Y:S01]  /*b7e0*/  FMUL.FTZ R6, R14, R10 ;  /* 0x0000000a0e067220 */ /* 0x000fe20000410000 */
[----:B------:R-:W-:Y:S01]  /*b7f0*/  LOP3.LUT R22, R11, 0xffff0000, RZ, 0xc0, !PT ;  /* 0xffff00000b167812 */ /* 0x000fe200078ec0ff */
[----:B------:R-:W-:Y:S01]  /*b800*/  IMAD.U32 R2, R41, 0x10000, RZ ;  /* 0x0001000029027824 */ /* 0x000fe200078e00ff */
[----:B------:R-:W-:Y:S01]  /*b810*/  F2FP.BF16.PACK_AB R12, R12, R34 ;  /* 0x000000220c0c723e */ /* 0x000fe200000010ff */
[----:B------:R-:W-:-:S02]  /*b820*/  FMUL.FTZ R9, R14, R0 ;  /* 0x000000000e097220 */ /* 0x000fc40000410000 */
[----:B------:R-:W-:Y:S02]  /*b830*/  IMAD.U32 R15, R11, 0x10000, RZ ;  /* 0x000100000b0f7824 */ /* 0x000fe400078e00ff */
[C---:B------:R-:W-:Y:S01]  /*b840*/  FFMA.FTZ R14, R20.reuse, R0, -R6 ;  /* 0x00000000140e7223 */ /* 0x040fe20000010806 */
[----:B------:R-:W-:Y:S01]  /*b850*/  SHF.L.U32 R0, R43, 0x10, RZ ;  /* 0x000000102b007819 */ /* 0x000fe200000006ff */
[C---:B------:R-:W-:Y:S02]  /*b860*/  FMUL.FTZ R7, R19.reuse, R2 ;  /* 0x0000000213077220 */ /* 0x040fe40000410000 */
[----:B------:R-:W-:Y:S01]  /*b870*/  FFMA.FTZ R20, R20, R10, R9 ;  /* 0x0000000a14147223 */ /* 0x000fe20000010009 */
[----:B------:R-:W-:Y:S01]  /*b880*/  F2FP.BF16.PACK_AB R14, R14, R29 ;  /* 0x0000001d0e0e723e */ /* 0x000fe200000010ff */
[----:B------:R-:W-:Y:S02]  /*b890*/  FMUL.FTZ R6, R19, R5 ;  /* 0x0000000513067220 */ /* 0x000fe40000410000 */
[----:B------:R-:W-:-:S02]  /*b8a0*/  FMUL.FTZ R9, R15, R8 ;  /* 0x000000080f097220 */ /* 0x000fc40000410000 */
[----:B------:R-:W-:Y:S01]  /*b8b0*/  FFMA.FTZ R18, R21, R5, -R7 ;  /* 0x0000000515127223 */ /* 0x000fe20000010807 */
[----:B------:R-:W-:Y:S01]  /*b8c0*/  LOP3.LUT R5, R43, 0xffff0000, RZ, 0xc0, !PT ;  /* 0xffff00002b057812 */ /* 0x000fe200078ec0ff */
[----:B------:R-:W-:Y:S01]  /*b8d0*/  FFMA.FTZ R17, R21, R2, R6 ;  /* 0x0000000215117223 */ /* 0x000fe20000010006 */
[----:B------:R-:W-:Y:S01]  /*b8e0*/  LOP3.LUT R2, R41, 0xffff0000, RZ, 0xc0, !PT ;  /* 0xffff000029027812 */ /* 0x000fe200078ec0ff */
[-C--:B------:R-:W-:Y:S01]  /*b8f0*/  FMUL.FTZ R7, R15, R0.reuse ;  /* 0x000000000f077220 */ /* 0x080fe20000410000 */
[----:B------:R-:W-:Y:S01]  /*b900*/  LOP3.LUT R6, R44, 0xffff0000, RZ, 0xc0, !PT ;  /* 0xffff00002c067812 */ /* 0x000fe200078ec0ff */
[----:B------:R-:W-:Y:S01]  /*b910*/  FFMA.FTZ R16, R24, R0, -R9 ;  /* 0x0000000018107223 */ /* 0x000fe20000010809 */
[----:B------:R-:W-:Y:S01]  /*b920*/  LOP3.LUT R0, R42, 0xffff0000, RZ, 0xc0, !PT ;  /* 0xffff00002a007812 */ /* 0x000fe200078ec0ff */
[----:B------:R-:W-:Y:S02]  /*b930*/  FFMA.FTZ R11, R24, R8, R7 ;  /* 0x00000008180b7223 */ /* 0x000fe40000010007 */
[----:B------:R-:W-:-:S02]  /*b940*/  FMUL.FTZ R10, R23, R2 ;  /* 0x00000002170a7220 */ /* 0x000fc40000410000 */
[C---:B------:R-:W-:Y:S02]  /*b950*/  FMUL.FTZ R8, R22.reuse, R0 ;  /* 0x0000000016087220 */ /* 0x040fe40000410000 */
[-C--:B------:R-:W-:Y:S02]  /*b960*/  FMUL.FTZ R9, R23, R6.reuse ;  /* 0x0000000617097220 */ /* 0x080fe40000410000 */
[-C--:B------:R-:W-:Y:S02]  /*b970*/  FMUL.FTZ R7, R22, R5.reuse ;  /* 0x0000000516077220 */ /* 0x080fe40000410000 */
[----:B------:R-:W-:Y:S01]  /*b980*/  FFMA.FTZ R13, R27, R6, -R10 ;  /* 0x000000061b0d7223 */ /* 0x000fe2000001080a */
[----:B------:R-:W-:Y:S01]  /*b990*/  F2FP.BF16.PACK_AB R10, R20, R28 ;  /* 0x0000001c140a723e */ /* 0x000fe200000010ff */
[C---:B------:R-:W-:Y:S01]  /*b9a0*/  FFMA.FTZ R15, R26.reuse, R5, -R8 ;  /* 0x000000051a0f7223 */ /* 0x040fe20000010808 */
[----:B------:R-:W-:Y:S01]  /*b9b0*/  F2FP.BF16.PACK_AB R8, R31, R33 ;  /* 0x000000211f08723e */ /* 0x000fe200000010ff */
[----:B------:R-:W-:Y:S01]  /*b9c0*/  FFMA.FTZ R9, R27, R2, R9 ;  /* 0x000000021b097223 */ /* 0x000fe20000010009 */
[----:B------:R-:W-:Y:S01]  /*b9d0*/  F2FP.BF16.PACK_AB R13, R13, R18 ;  /* 0x000000120d0d723e */ /* 0x000fe200000010ff */
[----:B------:R-:W-:Y:S01]  /*b9e0*/  FFMA.FTZ R7, R26, R0, R7 ;  /* 0x000000001a077223 */ /* 0x000fe20000010007 */
[----:B------:R-:W-:-:S02]  /*b9f0*/  F2FP.BF16.PACK_AB R15, R15, R16 ;  /* 0x000000100f0f723e */ /* 0x000fc400000010ff */
[----:B------:R-:W-:Y:S02]  /*ba00*/  F2FP.BF16.PACK_AB R9, R9, R17 ;  /* 0x000000110909723e */ /* 0x000fe400000010ff */
[----:B------:R-:W-:Y:S01]  /*ba10*/  F2FP.BF16.PACK_AB R11, R7, R11 ;  /* 0x0000000b070b723e */ /* 0x000fe200000010ff */
[----:B------:R1:W-:Y:S04]  /*ba20*/  STS.128 [R32+0x7100], R12 ;  /* 0x0071000c20007388 */ /* 0x0003e80000000c00 */
[----:B------:R1:W-:Y:S02]  /*ba30*/  STS.128 [R30+0x7100], R8 ;  /* 0x007100081e007388 */ /* 0x0003e40000000c00 */
.L_x_127:
[----:B------:R-:W-:Y:S05]  /*ba40*/  BSYNC B0 ;  /* 0x0000000000007941 */ /* 0x000fea0003800000 */
.L_x_126:
[----:B------:R-:W-:Y:S01]  /*ba50*/  IADD3 R0, R39, 0x20, RZ ;  /* 0x0000002027007810 */ /* 0x000fe20007ffe0ff */
[----:B------:R-:W-:Y:S03]  /*ba60*/  BSSY B0, `(.L_x_128) ;  /* 0x000005d000007945 */ /* 0x000fe60003800000 */
[----:B------:R-:W-:-:S13]  /*ba70*/  ISETP.GE.OR P1, PT, R0, UR4, P0 ;  /* 0x0000000400007c0c */ /* 0x000fda0008726670 */
[----:B------:R-:W-:Y:S05]  /*ba80*/  @P1 BRA `(.L_x_129) ;  /* 0x000005a000001947 */ /* 0x000fea0003800000 */
[----:B------:R-:W-:Y:S01]  /*ba90*/  SHF.R.S32.HI R2, RZ, 0x1f, R0 ;  /* 0x0000001fff027819 */ /* 0x000fe20000011400 */
[----:B------:R-:W-:Y:S01]  /*baa0*/  IMAD.SHL.U32 R5, R0, 0x40, RZ ;  /* 0x0000004000057824 */ /* 0x000fe200078e00ff */
[----:B------:R-:W-:Y:S02]  /*bab0*/  IADD3 R7, R25, c[0x0][0x27c], RZ ;  /* 0x00009f0019077a10 */ /* 0x000fe40007ffe0ff */
[----:B------:R-:W-:Y:S02]  /*bac0*/  LEA.HI R2, R2, R0, RZ, 0x3 ;  /* 0x0000000002027211 */ /* 0x000fe400078f18ff */
[----:B------:R-:W-:-:S03]  /*bad0*/  LOP3.LUT R0, R5, 0x1c0, RZ, 0xc0, !PT ;  /* 0x000001c005007812 */ /* 0x000fc600078ec0ff */
[----:B------:R-:W-:Y:S01]  /*bae0*/  IMAD.SHL.U32 R2, R2, 0x40, RZ ;  /* 0x0000004002027824 */ /* 0x000fe200078e00ff */
[----:B------:R-:W-:Y:S02]  /*baf0*/  LOP3.LUT R5, R0, 0x38, R25, 0xf8, !PT ;  /* 0x0000003800057812 */ /* 0x000fe400078ef819 */
[----:B------:R-:W-:Y:S02]  /*bb00*/  SHF.R.U32.HI R6, RZ, 0x3, R0 ;  /* 0x00000003ff067819 */ /* 0x000fe40000011600 */
[----:B------:R-:W-:Y:S02]  /*bb10*/  LOP3.LUT R2, R2, 0xfffffe00, RZ, 0xc0, !PT ;  /* 0xfffffe0002027812 */ /* 0x000fe400078ec0ff */
[----:B------:R-:W-:Y:S02]  /*bb20*/  LOP3.LUT R0, R0, 0x38, R7, 0xf8, !PT ;  /* 0x0000003800007812 */ /* 0x000fe400078ef807 */
[C-C-:B------:R-:W-:Y:S02]  /*bb30*/  LOP3.LUT R5, R2.reuse, R5, R6.reuse, 0xf6, !PT ;  /* 0x0000000502057212 */ /* 0x140fe400078ef606 */
[----:B------:R-:W-:-:S02]  /*bb40*/  LOP3.LUT R0, R2, R0, R6, 0xf6, !PT ;  /* 0x0000000002007212 */ /* 0x000fc400078ef606 */
[----:B-1----:R-:W-:Y:S02]  /*bb50*/  SHF.L.U32 R32, R5, 0x1, RZ ;  /* 0x0000000105207819 */ /* 0x002fe400000006ff */
[----:B------:R-:W-:Y:S01]  /*bb60*/  SHF.L.U32 R2, R36, 0x10, RZ ;  /* 0x0000001024027819 */ /* 0x000fe200000006ff */
[----:B------:R-:W-:Y:S01]  /*bb70*/  IMAD.SHL.U32 R30, R0, 0x2, RZ ;  /* 0x00000002001e7824 */ /* 0x000fe200078e00ff */
[----:B------:R-:W-:Y:S01]  /*bb80*/  LOP3.LUT R0, R35, 0xffff0000, RZ, 0xc0, !PT ;  /* 0xffff000023007812 */ /* 0x000fe200078ec0ff */
[----:B------:R-:W1:Y:S04]  /*bb90*/  LDS.128 R12, [R32+0x7100] ;  /* 0x00710000200c7984 */ /* 0x000e680000000c00 */
[----:B------:R-:W2:Y:S01]  /*bba0*/  LDS.128 R8, [R30+0x7100] ;  /* 0x007100001e087984 */ /* 0x000ea20000000c00 */
[C---:B-1----:R-:W-:Y:S01]  /*bbb0*/  SHF.L.U32 R17, R12.reuse, 0x10, RZ ;  /* 0x000000100c117819 */ /* 0x042fe200000006ff */
[----:B------:R-:W-:Y:S01]  /*bbc0*/  IMAD.U32 R21, R13, 0x10000, RZ ;  /* 0x000100000d157824 */ /* 0x000fe200078e00ff */
[----:B------:R-:W-:Y:S01]  /*bbd0*/  LOP3.LUT R20, R12, 0xffff0000, RZ, 0xc0, !PT ;  /* 0xffff00000c147812 */ /* 0x000fe200078ec0ff */
[----:B------:R-:W-:Y:S01]  /*bbe0*/  IMAD.U32 R24, R15, 0x10000, RZ ;  /* 0x000100000f187824 */ /* 0x000fe200078e00ff */
[----:B------:R-:W-:Y:S01]  /*bbf0*/  SHF.L.U32 R12, R35, 0x10, RZ ;  /* 0x00000010230c7819 */ /* 0x000fe200000006ff */
[----:B--2---:R-:W-:Y:S01]  /*bc00*/  IMAD.U32 R5, R10, 0x10000, RZ ;  /* 0x000100000a057824 */ /* 0x004fe200078e00ff */
[----:B------:R-:W-:Y:S01]  /*bc10*/  LOP3.LUT R27, R13, 0xffff0000, RZ, 0xc0, !PT ;  /* 0xffff00000d1b7812 */ /* 0x000fe200078ec0ff */
[----:B------:R-:W-:Y:S01]  /*bc20*/  IMAD.U32 R19, R9, 0x10000, RZ ;  /* 0x0001000009137824 */ /* 0x000fe200078e00ff */
[----:B------:R-:W-:Y:S01]  /*bc30*/  SHF.L.U32 R13, R14, 0x10, RZ ;  /* 0x000000100e0d7819 */ /* 0x000fe200000006ff */
[-C--:B------:R-:W-:Y:S01]  /*bc40*/  FMUL.FTZ R6, R12, R5.reuse ;  /* 0x000000050c067220 */ /* 0x080fe20000410000 */
[----:B------:R-:W-:Y:S01]  /*bc50*/  LOP3.LUT R7, R10, 0xffff0000, RZ, 0xc0, !PT ;  /* 0xffff00000a077812 */ /* 0x000fe200078ec0ff */
[----:B------:R-:W-:Y:S01]  /*bc60*/  FMUL.FTZ R5, R2, R5 ;  /* 0x0000000502057220 */ /* 0x000fe20000410000 */
[----:B------:R-:W-:Y:S01]  /*bc70*/  LOP3.LUT R16, R14, 0xffff0000, RZ, 0xc0, !PT ;  /* 0xffff00000e107812 */ /* 0x000fe200078ec0ff */
[-C--:B------:R-:W-:Y:S01]  /*bc80*/  FFMA.FTZ R37, R2, R13.reuse, -R6 ;  /* 0x0000000d02257223 */ /* 0x080fe20000010806 */
[----:B------:R-:W-:Y:S01]  /*bc90*/  LOP3.LUT R2, R36, 0xffff0000, RZ, 0xc0, !PT ;  /* 0xffff000024027812 */ /* 0x000fe200078ec0ff */
[----:B------:R-:W-:Y:S01]  /*bca0*/  FFMA.FTZ R34, R12, R13, R5 ;  /* 0x0000000d0c227223 */ /* 0x000fe20000010005 */
[----:B------:R-:W-:Y:S01]  /*bcb0*/  LOP3.LUT R26, R15, 0xffff0000, RZ, 0xc0, !PT ;  /* 0xffff00000f1a7812 */ /* 0x000fe200078ec0ff */
[----:B------:R-:W-:Y:S01]  /*bcc0*/  IMAD.U32 R5, R40, 0x10000, RZ ;  /* 0x0001000028057824 */ /* 0x000fe200078e00ff */
[C---:B------:R-:W-:Y:S01]  /*bcd0*/  SHF.L.U32 R14, R8.reuse, 0x10, RZ ;  /* 0x00000010080e7819 */ /* 0x040fe200000006ff */
[----:B------:R-:W-:Y:S01]  /*bce0*/  IMAD.U32 R18, R11, 0x10000, RZ ;  /* 0x000100000b127824 */ /* 0x000fe200078e00ff */
[----:B------:R-:W-:Y:S01]  /*bcf0*/  LOP3.LUT R15, R8, 0xffff0000, RZ, 0xc0, !PT ;  /* 0xffff0000080f7812 */ /* 0x000fe200078ec0ff */
[-C--:B------:R-:W-:Y:S01]  /*bd00*/  FMUL.FTZ R8, R0, R7.reuse ;  /* 0x0000000700087220 */ /* 0x080fe20000410000 */
[----:B------:R-:W-:Y:S01]  /*bd10*/  SHF.L.U32 R6, R38, 0x10, RZ ;  /* 0x0000001026067819 */ /* 0x000fe200000006ff */
[C---:B------:R-:W-:Y:S01]  /*bd20*/  FMUL.FTZ R7, R2.reuse, R7 ;  /* 0x0000000702077220 */ /* 0x040fe20000410000 */
[----:B------:R-:W-:Y:S01]  /*bd30*/  LOP3.LUT R23, R9, 0xffff0000, RZ, 0xc0, !PT ;  /* 0xffff000009177812 */ /* 0x000fe200078ec0ff */
[----:B------:R-:W-:Y:S01]  /*bd40*/  FFMA.FTZ R33, R2, R16, -R8 ;  /* 0x0000001002217223 */ /* 0x000fe20000010808 */
[----:B------:R-:W-:Y:S01]  /*bd50*/  LOP3.LUT R9, R38, 0xffff0000, RZ, 0xc0, !PT ;  /* 0xffff000026097812 */ /* 0x000fe200078ec0ff */
[----:B------:R-:W-:Y:S01]  /*bd60*/  FMUL.FTZ R8, R5, R14 ;  /* 0x0000000e05087220 */ /* 0x000fe20000410000 */
[----:B------:R-:W-:Y:S01]  /*bd70*/  LOP3.LUT R22, R11, 0xffff0000, RZ, 0xc0, !PT ;  /* 0xffff00000b167812 */ /* 0x000fe200078ec0ff */
[----:B------:R-:W-:Y:S01]  /*bd80*/  FFMA.FTZ R31, R0, R16, R7 ;  /* 0x00000010001f7223 */ /* 0x000fe20000010007 */
[----:B------:R-:W-:Y:S01]  /*bd90*/  LOP3.LUT R0, R40, 0xffff0000, RZ, 0xc0, !PT ;  /* 0xffff000028007812 */ /* 0x000fe200078ec0ff */
[----:B------:R-:W-:Y:S01]  /*bda0*/  FMUL.FTZ R2, R6, R14 ;  /* 0x0000000e06027220 */ /* 0x000fe20000410000 */
[----:B------:R-:W-:Y:S01]  /*bdb0*/  SHF.L.U32 R7, R42, 0x10, RZ ;  /* 0x000000102a077819 */ /* 0x000fe200000006ff */
[----:B------:R-:W-:Y:S01]  /*bdc0*/  FFMA.FTZ R28, R6, R17, R8 ;  /* 0x00000011061c7223 */ /* 0x000fe20000010008 */
[----:B------:R-:W-:Y:S01]  /*bdd0*/  F2FP.BF16.PACK_AB R14, R33, R37 ;  /* 0x00000025210e723e */ /* 0x000fe200000010ff */
[----:B------:R-:W-:Y:S01]  /*bde0*/  FFMA.FTZ R29, R5, R17, -R2 ;  /* 0x00000011051d7223 */ /* 0x000fe20000010802 */
[----:B------:R-:W-:Y:S01]  /*bdf0*/  SHF.L.U32 R5, R44, 0x10, RZ ;  /* 0x000000102c057819 */ /* 0x000fe200000006ff */
[----:B------:R-:W-:-:S02]  /*be00*/  FMUL.FTZ R6, R9, R15 ;  /* 0x0000000f09067220 */ /* 0x000fc40000410000 */
[----:B------:R-:W-:Y:S02]  /*be10*/  IMAD.U32 R2, R41, 0x10000, RZ ;  /* 0x0001000029027824 */ /* 0x000fe400078e00ff */
[C---:B------:R-:W-:Y:S02]  /*be20*/  FMUL.FTZ R10, R0.reuse, R15 ;  /* 0x0000000f000a7220 */ /* 0x040fe40000410000 */
[-C--:B------:R-:W-:Y:S02]  /*be30*/  FFMA.FTZ R12, R0, R20.reuse, -R6 ;  /* 0x00000014000c7223 */ /* 0x080fe40000010806 */
[----:B------:R-:W-:Y:S02]  /*be40*/  FMUL.FTZ R8, R2, R19 ;  /* 0x0000001302087220 */ /* 0x000fe40000410000 */
[----:B------:R-:W-:Y:S01]  /*be50*/  FFMA.FTZ R20, R9, R20, R10 ;  /* 0x0000001409147223 */ /* 0x000fe2000001000a */
[----:B------:R-:W-:Y:S01]  /*be60*/  F2FP.BF16.PACK_AB R12, R12, R29 ;  /* 0x0000001d0c0c723e */ /* 0x000fe200000010ff */
[----:B------:R-:W-:-:S02]  /*be70*/  IMAD.U32 R0, R43, 0x10000, RZ ;  /* 0x000100002b007824 */ /* 0x000fc400078e00ff */
[----:B------:R-:W-:Y:S02]  /*be80*/  FMUL.FTZ R6, R5, R19 ;  /* 0x0000001305067220 */ /* 0x000fe40000410000 */
[-C--:B------:R-:W-:Y:S02]  /*be90*/  FMUL.FTZ R9, R7, R18.reuse ;  /* 0x0000001207097220 */ /* 0x080fe40000410000 */
[-C--:B------:R-:W-:Y:S01]  /*bea0*/  FFMA.FTZ R19, R5, R21.reuse, -R8 ;  /* 0x0000001505137223 */ /* 0x080fe20000010808 */
[----:B------:R-:W-:Y:S01]  /*beb0*/  LOP3.LUT R5, R43, 0xffff0000, RZ, 0xc0, !PT ;  /* 0xffff00002b057812 */ /* 0x000fe200078ec0ff */
[----:B------:R-:W-:Y:S01]  /*bec0*/  FFMA.FTZ R17, R2, R21, R6 ;  /* 0x0000001502117223 */ /* 0x000fe20000010006 */
[----:B------:R-:W-:Y:S01]  /*bed0*/  LOP3.LUT R2, R41, 0xffff0000, RZ, 0xc0, !PT ;  /* 0xffff000029027812 */ /* 0x000fe200078ec0ff */
[----:B------:R-:W-:Y:S01]  /*bee0*/  FMUL.FTZ R8, R0, R18 ;  /* 0x0000001200087220 */ /* 0x000fe20000410000 */
[----:B------:R-:W-:Y:S01]  /*bef0*/  LOP3.LUT R6, R44, 0xffff0000, RZ, 0xc0, !PT ;  /* 0xffff00002c067812 */ /* 0x000fe200078ec0ff */
[-C--:B------:R-:W-:Y:S01]  /*bf00*/  FFMA.FTZ R16, R0, R24.reuse, -R9 ;  /* 0x0000001800107223 */ /* 0x080fe20000010809 */
[----:B------:R-:W-:Y:S01]  /*bf10*/  LOP3.LUT R0, R42, 0xffff0000, RZ, 0xc0, !PT ;  /* 0xffff00002a007812 */ /* 0x000fe200078ec0ff */
[----:B------:R-:W-:-:S02]  /*bf20*/  FFMA.FTZ R11, R7, R24, R8 ;  /* 0x00000018070b7223 */ /* 0x000fc40000010008 */
[-C--:B------:R-:W-:Y:S02]  /*bf30*/  FMUL.FTZ R10, R2, R23.reuse ;  /* 0x00000017020a7220 */ /* 0x080fe40000410000 */
[-C--:B------:R-:W-:Y:S02]  /*bf40*/  FMUL.FTZ R8, R0, R22.reuse ;  /* 0x0000001600087220 */ /* 0x080fe40000410000 */
[C---:B------:R-:W-:Y:S02]  /*bf50*/  FMUL.FTZ R9, R6.reuse, R23 ;  /* 0x0000001706097220 */ /* 0x040fe40000410000 */
[----:B------:R-:W-:Y:S02]  /*bf60*/  FMUL.FTZ R7, R5, R22 ;  /* 0x0000001605077220 */ /* 0x000fe40000410000 */
[-C--:B------:R-:W-:Y:S01]  /*bf70*/  FFMA.FTZ R13, R6, R27.reuse, -R10 ;  /* 0x0000001b060d7223 */ /* 0x080fe2000001080a */
[----:B------:R-:W-:Y:S01]  /*bf80*/  F2FP.BF16.PACK_AB R10, R31, R34 ;  /* 0x000000221f0a723e */ /* 0x000fe200000010ff */
[----:B------:R-:W-:Y:S01]  /*bf90*/  FFMA.FTZ R15, R5, R26, -R8 ;  /* 0x0000001a050f7223 */ /* 0x000fe20000010808 */
        /* <DEDUP_REMOVED lines=9> */
.L_x_129:
[----:B------:R-:W-:Y:S05]  /*c030*/  BSYNC B0 ;  /* 0x0000000000007941 */ /* 0x000fea0003800000 */
.L_x_128:
        /* <DEDUP_REMOVED lines=94> */
.L_x_131:
[----:B------:R-:W-:Y:S05]  /*c620*/  BSYNC B0 ;  /* 0x0000000000007941 */ /* 0x000fea0003800000 */
.L_x_130:
[----:B------:R-:W-:-:S04]  /*c630*/  IADD3 R0, R39, 0x60, RZ ;  /* 0x0000006027007810 */ /* 0x000fc80007ffe0ff */
        /* <DEDUP_REMOVED lines=14> */
[----:B------:R-:W-:Y:S02]  /*c720*/  SHF.L.U32 R31, R5, 0x1, RZ ;  /* 0x00000001051f7819 */ /* 0x000fe400000006ff */
[----:B------:R-:W-:Y:S01]  /*c730*/  SHF.L.U32 R2, R36, 0x10, RZ ;  /* 0x0000001024027819 */ /* 0x000fe200000006ff */
[----:B-1----:R-:W-:Y:S01]  /*c740*/  IMAD.SHL.U32 R30, R0, 0x2, RZ ;  /* 0x00000002001e7824 */ /* 0x002fe200078e00ff */
        /* <DEDUP_REMOVED lines=36> */
[-C--:B------:R-:W-:Y:S01]  /*c990*/  FFMA.FTZ R27, R6, R17.reuse, R8 ;  /* 0x00000011061b7223 */ /* 0x080fe20000010008 */
        /* <DEDUP_REMOVED lines=38> */
.L_x_121:
[----:B------:R-:W-:Y:S05]  /*cc00*/  BSYNC B2 ;  /* 0x0000000000027941 */ /* 0x000fea0003800000 */
.L_x_105:
[----:B------:R-:W-:Y:S01]  /*cc10*/  IMAD R0, R49, c[0x0][0x208], RZ ;  /* 0x0000820031007a24 */ /* 0x000fe200078e02ff */
[----:B------:R-:W-:Y:S01]  /*cc20*/  SHF.L.U32 R5, R56, 0x6, RZ ;  /* 0x0000000638057819 */ /* 0x000fe200000006ff */
[----:B------:R-:W-:Y:S01]  /*cc30*/  IMAD.WIDE.U32 R6, R55, c[0x0][0x208], RZ ;  /* 0x0000820037067a25 */ /* 0x000fe200078e00ff */
[----:B-1----:R-:W-:Y:S01]  /*cc40*/  SHF.R.S32.HI R10, RZ, 0x4, R52 ;  /* 0x00000004ff0a7819 */ /* 0x002fe20000011434 */
[----:B------:R-:W-:-:S04]  /*cc50*/  DEPBAR.LE SB0, 0x0 ;  /* 0x000080000000791a */ /* 0x000fc80000000000 */
[----:B------:R-:W-:Y:S01]  /*cc60*/  IMAD R2, R55, c[0x0][0x20c], R0 ;  /* 0x0000830037027a24 */ /* 0x000fe200078e0200 */
[----:B------:R-:W-:Y:S01]  /*cc70*/  SHF.L.U32 R9, R47, 0x3, RZ ;  /* 0x000000032f097819 */ /* 0x000fe200000006ff */
[----:B------:R-:W-:Y:S01]  /*cc80*/  IMAD R8, R51, c[0x0][0x218], RZ ;  /* 0x0000860033087a24 */ /* 0x000fe200078e02ff */
[----:B------:R-:W-:Y:S01]  /*cc90*/  LOP3.LUT R0, R5, 0x1c0, RZ, 0xc0, !PT ;  /* 0x000001c005007812 */ /* 0x000fe200078ec0ff */
[----:B------:R-:W-:Y:S01]  /*cca0*/  UISETP.GE.AND UP0, UPT, UR13, 0x71, UPT ;  /* 0x000000710d00788c */ /* 0x000fe2000bf06270 */
[----:B------:R-:W-:Y:S02]  /*ccb0*/  LEA.HI R5, R52, R10, RZ, 0x1 ;  /* 0x0000000a34057211 */ /* 0x000fe400078f08ff */
[----:B------:R-:W-:Y:S02]  /*ccc0*/  IADD3 R7, R7, R2, RZ ;  /* 0x0000000207077210 */ /* 0x000fe40007ffe0ff */
[----:B------:R-:W-:Y:S02]  /*ccd0*/  LOP3.LUT R9, R0, 0x8, R9, 0xf8, !PT ;  /* 0x0000000800097812 */ /* 0x000fe400078ef809 */
[----:B------:R-:W-:Y:S01]  /*cce0*/  SHF.R.U32.HI R0, RZ, 0x3, R0 ;  /* 0x00000003ff007819 */ /* 0x000fe20000011600 */
[----:B------:R-:W-:Y:S01]  /*ccf0*/  IMAD.WIDE.U32 R6, R54, c[0x0][0x218], R6 ;  /* 0x0000860036067a25 */ /* 0x000fe200078e0006 */
[----:B------:R-:W-:-:S02]  /*cd00*/  LOP3.LUT R5, R5, 0xfffffffe, RZ, 0xc0, !PT ;  /* 0xfffffffe05057812 */ /* 0x000fc400078ec0ff */
[----:B------:R-:W-:Y:S02]  /*cd10*/  LOP3.LUT R9, R9, R0, RZ, 0x3c, !PT ;  /* 0x0000000009097212 */ /* 0x000fe400078e3cff */
[----:B------:R-:W-:Y:S02]  /*cd20*/  SHF.L.U32 R2, R48, 0x6, RZ ;  /* 0x0000000630027819 */ /* 0x000fe400000006ff */
[----:B------:R-:W-:Y:S01]  /*cd30*/  IADD3 R0, R10, -R5, RZ ;  /* 0x800000050a007210 */ /* 0x000fe20007ffe0ff */
[----:B------:R-:W-:Y:S01]  /*cd40*/  IMAD R5, R54, c[0x0][0x21c], R8 ;  /* 0x0000870036057a24 */ /* 0x000fe200078e0208 */
[----:B------:R-:W-:Y:S01]  /*cd50*/  BAR.SYNC.DEFER_BLOCKING 0x0 ;  /* 0x0000000000007b1d */ /* 0x000fe20000010000 */
[----:B------:R-:W-:Y:S02]  /*cd60*/  IADD3 R6, P0, R6, UR26, RZ ;  /* 0x0000001a06067c10 */ /* 0x000fe4000ff1e0ff */
[----:B------:R-:W-:Y:S02]  /*cd70*/  LOP3.LUT R2, R2, 0x1c0, RZ, 0xc0, !PT ;  /* 0x000001c002027812 */ /* 0x000fe400078ec0ff */
[----:B------:R-:W-:-:S02]  /*cd80*/  SHF.L.U32 R8, R0, 0x3, RZ ;  /* 0x0000000300087819 */ /* 0x000fc400000006ff */
[----:B------:R-:W-:Y:S02]  /*cd90*/  LEA R0, R0, R9, 0x9 ;  /* 0x0000000900007211 */ /* 0x000fe400078e48ff */
[----:B------:R-:W-:Y:S02]  /*cda0*/  LOP3.LUT P1, RZ, R56, 0x2, RZ, 0xc0, !PT ;  /* 0x0000000238ff7812 */ /* 0x000fe4000782c0ff */
[----:B------:R-:W-:Y:S02]  /*cdb0*/  IADD3.X R7, R7, UR5, R5, P0, !PT ;  /* 0x0000000507077c10 */ /* 0x000fe400087fe405 */
[----:B------:R-:W-:Y:S02]  /*cdc0*/  LOP3.LUT R8, R2, 0x8, R8, 0xf8, !PT ;  /* 0x0000000802087812 */ /* 0x000fe400078ef808 */
[----:B------:R-:W-:Y:S02]  /*cdd0*/  SHF.R.U32.HI R5, RZ, 0x3, R2 ;  /* 0x00000003ff057819 */ /* 0x000fe40000011602 */
[----:B------:R-:W-:-:S02]  /*cde0*/  LEA R2, P0, R6, c[0x0][0x1f8], 0x1 ;  /* 0x00007e0006027a11 */ /* 0x000fc400078008ff */
[----:B------:R-:W-:Y:S02]  /*cdf0*/  SHF.L.U32 R119, R0, 0x1, RZ ;  /* 0x0000000100777819 */ /* 0x000fe400000006ff */
[----:B------:R-:W-:Y:S01]  /*ce00*/  LOP3.LUT R117, R8, R5, RZ, 0x3c, !PT ;  /* 0x0000000508757212 */ /* 0x000fe200078e3cff */
[----:B------:R-:W1:Y:S01]  /*ce10*/  SHFL.IDX PT, R11, R2, 0x1, 0x181f ;  /* 0x00381f00020b7f89 */ /* 0x000e6200000e0000 */
[----:B------:R-:W-:Y:S02]  /*ce20*/  LEA.HI.X R5, R6, c[0x0][0x1fc], R7, 0x1, P0 ;  /* 0x00007f0006057a11 */ /* 0x000fe400000f0c07 */
[C---:B------:R-:W-:Y:S01]  /*ce30*/  IADD3 R0, R119.reuse, 0x3900, RZ ;  /* 0x0000390077007810 */ /* 0x040fe20007ffe0ff */
[----:B------:R-:W2:Y:S01]  /*ce40*/  SHFL.IDX PT, R12, R2, RZ, 0x181f ;  /* 0x00181fff020c7589 */ /* 0x000ea200000e0000 */
[----:B------:R-:W-:Y:S02]  /*ce50*/  IADD3 R234, R119, 0x3920, RZ ;  /* 0x0000392077ea7810 */ /* 0x000fe40007ffe0ff */
[----:B------:R-:W-:Y:S01]  /*ce60*/  @P1 IADD3 R234, R0, -0x20, RZ ;  /* 0xffffffe000ea1810 */ /* 0x000fe20007ffe0ff */
[----:B------:R-:W3:Y:S01]  /*ce70*/  SHFL.IDX PT, R8, R5, 0x1, 0x181f ;  /* 0x00381f0005087f89 */ /* 0x000ee200000e0000 */
[----:B------:R-:W-:-:S02]  /*ce80*/  SHF.L.U64.HI R241, R242, 0x1, R241 ;  /* 0x00000001f2f17819 */ /* 0x000fc400000102f1 */
[C---:B------:R-:W-:Y:S01]  /*ce90*/  ISETP.GE.AND P0, PT, R242.reuse, c[0x0][0x1d4], PT ;  /* 0x00007500f2007a0c */ /* 0x040fe20003f06270 */
[----:B------:R-:W4:Y:S01]  /*cea0*/  SHFL.IDX PT, R13, R5, RZ, 0x181f ;  /* 0x00181fff050d7589 */ /* 0x000f2200000e0000 */
[----:B------:R-:W-:Y:S02]  /*ceb0*/  SHF.L.U32 R242, R242, 0x1, RZ ;  /* 0x00000001f2f27819 */ /* 0x000fe400000006ff */
[----:B------:R-:W-:Y:S01]  /*cec0*/  SHF.L.U32 R9, R50, 0x6, RZ ;  /* 0x0000000632097819 */ /* 0x000fe200000006ff */
[----:B------:R-:W5:Y:S01]  /*ced0*/  SHFL.IDX PT, R6, R2, 0x3, 0x181f ;  /* 0x00781f0002067f89 */ /* 0x000f6200000e0000 */
[----:B------:R-:W-:Y:S02]  /*cee0*/  ISETP.LT.OR P6, PT, R46, 0x1, P0 ;  /* 0x000000012e00780c */ /* 0x000fe400007c1670 */
[----:B------:R-:W-:Y:S01]  /*cef0*/  LOP3.LUT R116, R9, 0xfffffe00, RZ, 0xc0, !PT ;  /* 0xfffffe0009747812 */ /* 0x000fe200078ec0ff */
[----:B------:R-:W5:Y:S01]  /*cf00*/  SHFL.IDX PT, R0, R2, 0x4, 0x181f ;  /* 0x00981f0002007f89 */ /* 0x000f6200000e0000 */
[----:B------:R-:W-:-:S02]  /*cf10*/  SHF.L.U32 R195, R45, 0x1, RZ ;  /* 0x000000012dc37819 */ /* 0x000fc400000006ff */
[C---:B------:R-:W-:Y:S01]  /*cf20*/  IADD3 R240, R234.reuse, 0x800, RZ ;  /* 0x00000800eaf07810 */ /* 0x040fe20007ffe0ff */
[----:B------:R-:W5:Y:S01]  /*cf30*/  SHFL.IDX PT, R10, R2, 0x2, 0x181f ;  /* 0x00581f00020a7f89 */ /* 0x000f6200000e0000 */
[-C--:B-1----:R-:W-:Y:S02]  /*cf40*/  IADD3 R14, P1, R11, R242.reuse, RZ ;  /* 0x000000f20b0e7210 */ /* 0x082fe40007f3e0ff */
[----:B------:R-:W-:Y:S01]  /*cf50*/  IADD3 R239, R234, 0x1000, RZ ;  /* 0x00001000eaef7810 */ /* 0x000fe20007ffe0ff */
[----:B------:R-:W1:Y:S01]  /*cf60*/  SHFL.IDX PT, R19, R5, 0x3, 0x181f ;  /* 0x00781f0005137f89 */ /* 0x000e6200000e0000 */
[----:B--2---:R-:W-:Y:S02]  /*cf70*/  IADD3 R16, P2, R12, R242, RZ ;  /* 0x000000f20c107210 */ /* 0x004fe40007f5e0ff */
[----:B------:R-:W-:Y:S01]  /*cf80*/  IADD3 R238, R234, 0x1800, RZ ;  /* 0x00001800eaee7810 */ /* 0x000fe20007ffe0ff */
[----:B------:R-:W2:Y:S01]  /*cf90*/  SHFL.IDX PT, R18, R2, 0x5, 0x181f ;  /* 0x00b81f0002127f89 */ /* 0x000ea200000e0000 */
[----:B---3--:R-:W-:-:S02]  /*cfa0*/  IADD3.X R15, R8, R241, RZ, P1, !PT ;  /* 0x000000f1080f7210 */ /* 0x008fc40000ffe4ff */
[C---:B------:R-:W-:Y:S01]  /*cfb0*/  IADD3 R237, R234.reuse, 0x2000, RZ ;  /* 0x00002000eaed7810 */ /* 0x040fe20007ffe0ff */
[----:B------:R-:W3:Y:S01]  /*cfc0*/  SHFL.IDX PT, R7, R5, 0x2, 0x181f ;  /* 0x00581f0005077f89 */ /* 0x000ee200000e0000 */
[----:B----4-:R-:W-:Y:S02]  /*cfd0*/  IADD3.X R17, R13, R241, RZ, P2, !PT ;  /* 0x000000f10d117210 */ /* 0x010fe400017fe4ff */
[----:B------:R-:W-:Y:S01]  /*cfe0*/  IADD3 R236, R234, 0x2800, RZ ;  /* 0x00002800eaec7810 */ /* 0x000fe20007ffe0ff */
[----:B------:R-:W4:Y:S01]  /*cff0*/  SHFL.IDX PT, R20, R5, 0x4, 0x181f ;  /* 0x00981f0005147f89 */ /* 0x000f2200000e0000 */
[-C--:B-----5:R-:W-:Y:S02]  /*d000*/  IADD3 R8, P1, R6, R242.reuse, RZ ;  /* 0x000000f206087210 */ /* 0x0a0fe40007f3e0ff */
[----:B------:R-:W-:Y:S01]  /*d010*/  IADD3 R235, R234, 0x3000, RZ ;  /* 0x00003000eaeb7810 */ /* 0x000fe20007ffe0ff */
[----:B------:R-:W5:Y:S01]  /*d020*/  SHFL.IDX PT, R21, R5, 0x5, 0x181f ;  /* 0x00b81f0005157f89 */ /* 0x000f6200000e0000 */
[----:B------:R-:W-:-:S02]  /*d030*/  IADD3 R6, P2, R0, R242, RZ ;  /* 0x000000f200067210 */ /* 0x000fc40007f5e0ff */
[----:B------:R-:W-:Y:S01]  /*d040*/  LEA R0, R53, R116, 0xa ;  /* 0x0000007435007211 */ /* 0x000fe200078e50ff */
[----:B------:R-:W-:Y:S01]  /*d050*/  LDSM.16.M88.4 R48, [R119+0x3900] ;  /* 0x003900007730783b */ /* 0x000fe20000000200 */
[----:B------:R-:W-:Y:S02]  /*d060*/  IADD3 R12, P4, R10, R242, RZ ;  /* 0x000000f20a0c7210 */ /* 0x000fe40007f9e0ff */
[----:B------:R-:W-:Y:S01]  /*d070*/  IADD3 R0, R117, R0, RZ ;  /* 0x0000000075007210 */ /* 0x000fe20007ffe0ff */
[----:B------:R-:W-:Y:S01]  /*d080*/  SHFL.IDX PT, R2, R2, 0x6, 0x181f ;  /* 0x00d81f0002027f89 */ /* 0x000fe200000e0000 */
[----:B-1----:R-:W-:Y:S02]  /*d090*/  IADD3.X R9, R19, R241, RZ, P1, !PT ;  /* 0x000000f113097210 */ /* 0x002fe40000ffe4ff */
[----:B------:R-:W-:Y:S01]  /*d0a0*/  SHF.L.U32 R230, R0, 0x1, RZ ;  /* 0x0000000100e67819 */ /* 0x000fe200000006ff */
[----:B------:R-:W-:Y:S01]  /*d0b0*/  SHFL.IDX PT, R5, R5, 0x6, 0x181f ;  /* 0x00d81f0005057f89 */ /* 0x000fe200000e0000 */
[----:B--2---:R-:W-:-:S02]  /*d0c0*/  IADD3 R10, P1, R18, R242, RZ ;  /* 0x000000f2120a7210 */ /* 0x004fc40007f3e0ff */
[----:B------:R-:W-:Y:S01]  /*d0d0*/  LEA R233, R3, R230, 0x1 ;  /* 0x000000e603e97211 */ /* 0x000fe200078e08ff */
[----:B------:R-:W1:Y:S01]  /*d0e0*/  LDSM.16.M88.4 R36, [R230+0x7100] ;  /* 0x00710000e624783b */ /* 0x000e620000000200 */
[-C--:B---3--:R-:W-:Y:S02]  /*d0f0*/  IADD3.X R13, R7, R241.reuse, RZ, P4, !PT ;  /* 0x000000f1070d7210 */ /* 0x088fe400027fe4ff */
[----:B------:R-:W-:Y:S01]  /*d100*/  ISETP.LT.OR P4, PT, R46, 0x11, P0 ;  /* 0x000000112e00780c */ /* 0x000fe20000781670 */
[----:B------:R-:W2:Y:S01]  /*d110*/  LDSM.16.M88.4 R32, [R230+0x9100] ;  /* 0x00910000e620783b */ /* 0x000ea20000000200 */
[-C--:B----4-:R-:W-:Y:S02]  /*d120*/  IADD3.X R7, R20, R241.reuse, RZ, P2, !PT ;  /* 0x000000f114077210 */ /* 0x090fe400017fe4ff */
[----:B------:R-:W-:Y:S01]  /*d130*/  ISETP.LT.OR P2, PT, R46, 0x21, P0 ;  /* 0x000000212e00780c */ /* 0x000fe20000741670 */
[----:B------:R-:W-:Y:S01]  /*d140*/  LDSM.16.M88.4 R80, [R119+0x4100] ;  /* 0x004100007750783b */ /* 0x000fe20000000200 */
[----:B-----5:R-:W-:-:S02]  /*d150*/  IADD3.X R11, R21, R241, RZ, P1, !PT ;  /* 0x000000f1150b7210 */ /* 0x020fc40000ffe4ff */
[----:B------:R-:W-:Y:S01]  /*d160*/  ISETP.LT.OR P1, PT, R46, 0x31, P0 ;  /* 0x000000312e00780c */ /* 0x000fe20000721670 */
[----:B------:R-:W-:Y:S01]  /*d170*/  LDSM.16.M88.4 R88, [R119+0x4900] ;  /* 0x004900007758783b */ /* 0x000fe20000000200 */
[----:B------:R-:W-:Y:S02]  /*d180*/  MOV R0, 0x40 ;  /* 0x0000004000007802 */ /* 0x000fe40000000f00 */
[----:B------:R-:W-:Y:S01]  /*d190*/  LEA R231, R4, R230, 0x1 ;  /* 0x000000e604e77211 */ /* 0x000fe200078e08ff */
[----:B------:R-:W-:Y:S03]  /*d1a0*/  LDSM.16.M88.4 R96, [R119+0x5100] ;  /* 0x005100007760783b */ /* 0x000fe60000000200 */
[----:B------:R-:W-:Y:S01]  /*d1b0*/  LEA R232, R3, R231, 0x1 ;  /* 0x000000e703e87211 */ /* 0x000fe200078e08ff */
[----:B------:R-:W-:Y:S04]  /*d1c0*/  LDSM.16.M88.4 R104, [R119+0x5900] ;  /* 0x005900007768783b */ /* 0x000fe80000000200 */
[----:B------:R-:W-:Y:S04]  /*d1d0*/  LDSM.16.M88.4 R112, [R119+0x6100] ;  /* 0x006100007770783b */ /* 0x000fe80000000200 */
[----:B------:R-:W-:Y:S04]  /*d1e0*/  LDSM.16.M88.4 R124, [R119+0x6900] ;  /* 0x00690000777c783b */ /* 0x000fe80000000200 */
[----:B------:R-:W-:Y:S04]  /*d1f0*/  LDSM.16.M88.4 R52, [R234] ;  /* 0x00000000ea34783b */ /* 0x000fe80000000200 */
[----:B------:R-:W-:Y:S04]  /*d200*/  LDSM.16.M88.4 R84, [R234+0x800] ;  /* 0x00080000ea54783b */ /* 0x000fe80000000200 */
[----:B------:R-:W-:Y:S01]  /*d210*/  LDSM.16.M88.4 R92, [R234+0x1000] ;  /* 0x00100000ea5c783b */ /* 0x000fe20000000200 */
[----:B-1----:R-:W-:Y:S03]  /*d220*/  HMMA.16816.F32.BF16 R68, R36, R50, RZ ;  /* 0x000000322444723c */ /* 0x002fe600000418ff */
[----:B------:R-:W-:Y:S04]  /*d230*/  LDSM.16.M88.4 R100, [R234+0x1800] ;  /* 0x00180000ea64783b */ /* 0x000fe80000000200 */
[----:B------:R-:W-:Y:S04]  /*d240*/  LDSM.16.M88.4 R108, [R234+0x2000] ;  /* 0x00200000ea6c783b */ /* 0x000fe80000000200 */
[----:B------:R-:W-:Y:S04]  /*d250*/  LDSM.16.M88.4 R120, [R234+0x2800] ;  /* 0x00280000ea78783b */ /* 0x000fe80000000200 */
[----:B------:R-:W-:Y:S04]  /*d260*/  LDSM.16.M88.4 R128, [R234+0x3000] ;  /* 0x00300000ea80783b */ /* 0x000fe80000000200 */
[----:B------:R-:W-:Y:S04]  /*d270*/  LDSM.16.M88.4 R28, [R233+0x7100] ;  /* 0x00710000e91c783b */ /* 0x000fe80000000200 */
[----:B------:R-:W1:Y:S04]  /*d280*/  LDSM.16.M88.4 R24, [R233+0x9100] ;  /* 0x00910000e918783b */ /* 0x000e680000000200 */
[----:B------:R-:W-:Y:S01]  /*d290*/  @!PT LDS RZ, [RZ] ;  /* 0x00000000fffff984 */ /* 0x000fe20000000800 */
[----:B------:R-:W-:Y:S01]  /*d2a0*/  @!PT LDS RZ, [RZ] ;  /* 0x00000000fffff984 */ /* 0x000fe20000000800 */
[----:B------:R-:W-:Y:S01]  /*d2b0*/  @!PT LDS RZ, [RZ] ;  /* 0x00000000fffff984 */ /* 0x000fe20000000800 */
[----:B------:R3:W-:Y:S01]  /*d2c0*/  LDGSTS.E.BYPASS.LTC128B.128 [R195+0x100], [R16.64], !P6 ;  /* 0x0010000010c37fae */ /* 0x0007e2000f101d56 */
[----:B------:R-:W-:-:S03]  /*d2d0*/  ISETP.LT.OR P6, PT, R46, 0x41, P0 ;  /* 0x000000412e00780c */ /* 0x000fc600007c1670 */
[----:B------:R4:W-:Y:S01]  /*d2e0*/  LDGSTS.E.BYPASS.LTC128B.128 [R195+0x900], [R14.64], !P4 ;  /* 0x009000000ec37fae */ /* 0x0009e2000e101d56 */
[----:B------:R-:W-:Y:S02]  /*d2f0*/  LOP3.LUT P4, RZ, R56, 0x4, RZ, 0xc0, !PT ;  /* 0x0000000438ff7812 */ /* 0x000fe4000788c0ff */
[----:B--2---:R-:W-:Y:S01]  /*d300*/  HMMA.16816.F32.BF16 R56, R32, R48, RZ ;  /* 0x000000302038723c */ /* 0x004fe200000418ff */
[----:B------:R4:W-:Y:S01]  /*d310*/  LDGSTS.E.BYPASS.LTC128B.128 [R195+0x1100], [R12.64], !P2 ;  /* 0x011000000cc37fae */ /* 0x0009e2000d101d56 */
[----:B------:R-:W-:Y:S02]  /*d320*/  ISETP.LT.OR P2, PT, R46, 0x51, P0 ;  /* 0x000000512e00780c */ /* 0x000fe40000741670 */
[----:B------:R-:W-:Y:S01]  /*d330*/  SEL R0, R0, 0xffffffc0, !P4 ;  /* 0xffffffc000007807 */ /* 0x000fe20006000000 */
[----:B------:R2:W-:Y:S01]  /*d340*/  LDGSTS.E.BYPASS.LTC128B.128 [R195+0x1900], [R8.64], !P1 ;  /* 0x0190000008c37fae */ /* 0x0005e2000c901d56 */
[----:B------:R-:W-:Y:S02]  /*d350*/  ISETP.LT.OR P1, PT, R46, 0x61, P0 ;  /* 0x000000612e00780c */ /* 0x000fe40000721670 */
[----:B------:R-:W-:Y:S01]  /*d360*/  IADD3 R229, R119, R0, RZ ;  /* 0x0000000077e57210 */ /* 0x000fe20007ffe0ff */
[----:B------:R5:W-:Y:S01]  /*d370*/  LDGSTS.E.BYPASS.LTC128B.128 [R195+0x2100], [R6.64], !P6 ;  /* 0x0210000006c37fae */ /* 0x000be2000f101d56 */
[----:B------:R-:W-:-:S02]  /*d380*/  IADD3 R228, R0, R234, RZ ;  /* 0x000000ea00e47210 */ /* 0x000fc40007ffe0ff */
[----:B------:R-:W-:Y:S01]  /*d390*/  PLOP3.LUT P6, PT, PT, PT, UP0, 0x80, 0x0 ;  /* 0x000000000000781c */ /* 0x000fe20003fcf008 */
[----:B------:R-:W-:Y:S04]  /*d3a0*/  STL [R1], R195 ;  /* 0x000000c301007387 */ /* 0x000fe80000100800 */
[----:B------:R2:W-:Y:S01]  /*d3b0*/  LDGSTS.E.BYPASS.LTC128B.128 [R195+0x2900], [R10.64], !P2 ;  /* 0x029000000ac37fae */ /* 0x0005e2000d101d56 */
[----:B----4-:R-:W-:Y:S01]  /*d3c0*/  HMMA.16816.F32.BF16 R12, R36, R48, RZ ;  /* 0x00000030240c723c */ /* 0x010fe200000418ff */
[----:B-----5:R-:W-:-:S07]  /*d3d0*/  IADD3 R6, P0, R2, R242, RZ ;  /* 0x000000f202067210 */ /* 0x020fce0007f1e0ff */
[----:B-1----:R-:W-:Y:S01]  /*d3e0*/  HMMA.16816.F32.BF16 R56, R24, R52, R56 ;  /* 0x000000341838723c */ /* 0x002fe20000041838 */
[----:B------:R-:W-:-:S05]  /*d3f0*/  IADD3.X R7, R5, R241, RZ, P0, !PT ;  /* 0x000000f105077210 */ /* 0x000fca00007fe4ff */
[----:B------:R1:W-:Y:S04]  /*d400*/  LDGSTS.E.BYPASS.LTC128B.128 [R195+0x3100], [R6.64], !P1 ;  /* 0x0310000006c37fae */ /* 0x0003e8000c901d56 */
[----:B------:R-:W-:Y:S06]  /*d410*/  LDSM.16.M88.4 R40, [R229+0x3900] ;  /* 0x00390000e528783b */ /* 0x000fec0000000200 */
[----:B------:R-:W-:Y:S01]  /*d420*/  HMMA.16816.F32.BF16 R60, R28, R52, R12 ;  /* 0x000000341c3c723c */ /* 0x000fe2000004180c */
[----:B------:R-:W4:Y:S04]  /*d430*/  LDSM.16.M88.4 R20, [R231+0x7100] ;  /* 0x00710000e714783b */ /* 0x000f280000000200 */
[----:B---3--:R-:W3:Y:S04]  /*d440*/  LDSM.16.M88.4 R16, [R231+0x9100] ;  /* 0x00910000e710783b */ /* 0x008ee80000000200 */
[----:B------:R-:W-:Y:S04]  /*d450*/  LDSM.16.M88.4 R44, [R228] ;  /* 0x00000000e42c783b */ /* 0x000fe80000000200 */
[----:B------:R-:W5:Y:S04]  /*d460*/  LDSM.16.M88.4 R12, [R232+0x7100] ;  /* 0x00710000e80c783b */ /* 0x000f680000000200 */
[----:B--2---:R-:W2:Y:S04]  /*d470*/  LDSM.16.M88.4 R8, [R232+0x9100] ;  /* 0x00910000e808783b */ /* 0x004ea80000000200 */
[----:B------:R-:W0:Y:S03]  /*d480*/  LDGDEPBAR ;  /* 0x00000000000079af */ /* 0x000e260000000000 */
[----:B----4-:R-:W-:Y:S08]  /*d490*/  HMMA.16816.F32.BF16 R64, R20, R40, R60 ;  /* 0x000000281440723c */ /* 0x010ff0000004183c */
[----:B------:R-:W-:Y:S08]  /*d4a0*/  HMMA.16816.F32.BF16 R60, R32, R50, RZ ;  /* 0x00000032203c723c */ /* 0x000ff000000418ff */
[----:B---3--:R-:W-:Y:S08]  /*d4b0*/  HMMA.16816.F32.BF16 R48, R16, R40, R56 ;  /* 0x000000281030723c */ /* 0x008ff00000041838 */
[----:B------:R-:W-:Y:S08]  /*d4c0*/  HMMA.16816.F32.BF16 R56, R28, R54, R68 ;  /* 0x000000361c38723c */ /* 0x000ff00000041844 */
[----:B-----5:R-:W-:Y:S08]  /*d4d0*/  HMMA.16816.F32.BF16 R68, R12, R44, R64 ;  /* 0x0000002c0c44723c */ /* 0x020ff00000041840 */
[----:B------:R-:W-:Y:S08]  /*d4e0*/  HMMA.16816.F32.BF16 R64, R24, R54, R60 ;  /* 0x000000361840723c */ /* 0x000ff0000004183c */
[----:B------:R-:W-:Y:S08]  /*d4f0*/  HMMA.16816.F32.BF16 R60, R36, R80, RZ ;  /* 0x00000050243c723c */ /* 0x000ff000000418ff */
[----:B--2---:R-:W-:Y:S01]  /*d500*/  HMMA.16816.F32.BF16 R76, R8, R44, R48 ;  /* 0x0000002c084c723c */ /* 0x004fe20000041830 */
[----:B------:R-:W2:Y:S01]  /*d510*/  LDSM.16.M88.4 R48, [R229+0x4100] ;  /* 0x00410000e530783b */ /* 0x000ea20000000200 */
        /* <DEDUP_REMOVED lines=10> */
[----:B------:R3:W1:Y:S10]  /*d5c0*/  MUFU.TANH R190, R0 ;  /* 0x0000000000be7308 */ /* 0x0006740000002400 */
[----:B--2---:R-:W-:Y:S08]  /*d5d0*/  HMMA.16816.F32.BF16 R60, R20, R48, R60 ;  /* 0x00000030143c723c */ /* 0x004ff0000004183c */
[----:B------:R-:W-:Y:S01]  /*d5e0*/  HMMA.16816.F32.BF16 R72, R8, R46, R64 ;  /* 0x0000002e0848723c */ /* 0x000fe20000041840 */
[----:B---3--:R-:W-:-:S07]  /*d5f0*/  FMUL.FTZ R0, R71, c[0x0][0x320] ;  /* 0x0000c80047007a20 */ /* 0x008fce0000410000 */
[----:B------:R-:W-:Y:S01]  /*d600*/  HMMA.16816.F32.BF16 R68, R12, R46, R52 ;  /* 0x0000002e0c44723c */ /* 0x000fe20000041834 */
[----:B------:R2:W3:Y:S07]  /*d610*/  MUFU.TANH R189, R0 ;  /* 0x0000000000bd7308 */ /* 0x0004ee0000002400 */
[----:B------:R-:W-:Y:S08]  /*d620*/  HMMA.16816.F32.BF16 R52, R24, R84, R56 ;  /* 0x000000541834723c */ /* 0x000ff00000041838 */
[----:B------:R-:W-:Y:S01]  /*d630*/  HMMA.16816.F32.BF16 R56, R36, R82, RZ ;  /* 0x000000522438723c */ /* 0x000fe200000418ff */
[----:B--2---:R-:W-:-:S04]  /*d640*/  FMUL.FTZ R0, R76, c[0x0][0x320] ;  /* 0x0000c8004c007a20 */ /* 0x004fc80000410000 */
[----:B------:R2:W1:Y:S03]  /*d650*/  MUFU.TANH R188, R0 ;  /* 0x0000000000bc7308 */ /* 0x0004660000002400 */
[----:B------:R-:W-:Y:S08]  /*d660*/  HMMA.16816.F32.BF16 R64, R32, R82, RZ ;  /* 0x000000522040723c */ /* 0x000ff000000418ff */
[----:B------:R-:W-:Y:S01]  /*d670*/  HMMA.16816.F32.BF16 R44, R16, R48, R52 ;  /* 0x00000030102c723c */ /* 0x000fe20000041834 */
[----:B--2---:R-:W-:-:S07]  /*d680*/  FMUL.FTZ R0, R77, c[0x0][0x320] ;  /* 0x0000c8004d007a20 */ /* 0x004fce0000410000 */
[-C--:B------:R-:W-:Y:S01]  /*d690*/  HMMA.16816.F32.BF16 R52, R28, R86.reuse, R56 ;  /* 0x000000561c34723c */ /* 0x080fe20000041838 */
[----:B------:R2:W1:Y:S07]  /*d6a0*/  MUFU.TANH R187, R0 ;  /* 0x0000000000bb7308 */ /* 0x00046e0000002400 */
[----:B------:R-:W-:Y:S08]  /*d6b0*/  HMMA.16816.F32.BF16 R64, R24, R86, R64 ;  /* 0x000000561840723c */ /* 0x000ff00000041840 */
[----:B------:R-:W-:Y:S01]  /*d6c0*/  HMMA.16816.F32.BF16 R56, R32, R88, RZ ;  /* 0x000000582038723c */ /* 0x000fe200000418ff */
[----:B--2---:R-:W-:-:S04]  /*d6d0*/  FMUL.FTZ R0, R78, c[0x0][0x320] ;  /* 0x0000c8004e007a20 */ /* 0x004fc80000410000 */
[----:B------:R2:W1:Y:S03]  /*d6e0*/  MUFU.TANH R183, R0 ;  /* 0x0000000000b77308 */ /* 0x0004660000002400 */
[-C--:B------:R-:W-:Y:S08]  /*d6f0*/  HMMA.16816.F32.BF16 R52, R20, R50.reuse, R52 ;  /* 0x000000321434723c */ /* 0x080ff00000041834 */
[----:B------:R-:W-:Y:S01]  /*d700*/  HMMA.16816.F32.BF16 R64, R16, R50, R64 ;  /* 0x000000321040723c */ /* 0x000fe20000041840 */
[----:B------:R-:W-:Y:S01]  /*d710*/  LDSM.16.M88.4 R48, [R228+0x1000] ;  /* 0x00100000e430783b */ /* 0x000fe20000000200 */
[----:B--2---:R-:W-:-:S06]  /*d720*/  FMUL.FTZ R0, R79, c[0x0][0x320] ;  /* 0x0000c8004f007a20 */ /* 0x004fcc0000410000 */
[----:B-----5:R-:W-:Y:S01]  /*d730*/  HMMA.16816.F32.BF16 R76, R8, R40, R44 ;  /* 0x00000028084c723c */ /* 0x020fe2000004182c */
[----:B------:R-:W2:Y:S01]  /*d740*/  LDSM.16.M88.4 R44, [R229+0x4900] ;  /* 0x00490000e52c783b */ /* 0x000ea20000000200 */
        /* <DEDUP_REMOVED lines=18> */
[----:B--2---:R-:W-:Y:S01]  /*d870*/  HMMA.16816.F32.BF16 R60, R20, R44, R60 ;  /* 0x0000002c143c723c */ /* 0x004fe2000004183c */
[----:B-----5:R-:W-:-:S04]  /*d880*/  FMUL.FTZ R0, R74, c[0x0][0x320] ;  /* 0x0000c8004a007a20 */ /* 0x020fc80000410000 */
[----:B------:R2:W1:Y:S02]  /*d890*/  MUFU.TANH R175, R0 ;  /* 0x0000000000af7308 */ /* 0x0004640000002400 */
[----:B--2---:R-:W-:Y:S02]  /*d8a0*/  FMUL.FTZ R0, R75, c[0x0][0x320] ;  /* 0x0000c8004b007a20 */ /* 0x004fe40000410000 */
[----:B------:R-:W-:Y:S04]  /*d8b0*/  HMMA.16816.F32.BF16 R72, R8, R42, R64 ;  /* 0x0000002a0848723c */ /* 0x000fe80000041840 */
[----:B------:R2:W1:Y:S04]  /*d8c0*/  MUFU.TANH R176, R0 ;  /* 0x0000000000b07308 */ /* 0x0004680000002400 */
[----:B------:R-:W-:Y:S01]  /*d8d0*/  HMMA.16816.F32.BF16 R64, R32, R90, RZ ;  /* 0x0000005a2040723c */ /* 0x000fe200000418ff */
[----:B--2---:R-:W-:-:S04]  /*d8e0*/  FMUL.FTZ R0, R68, c[0x0][0x320] ;  /* 0x0000c80044007a20 */ /* 0x004fc80000410000 */
[----:B------:R2:W1:Y:S11]  /*d8f0*/  MUFU.TANH R178, R0 ;  /* 0x0000000000b27308 */ /* 0x0004760000002400 */
[----:B------:R-:W-:Y:S08]  /*d900*/  @!UPT UIADD3 URZ, URZ, URZ, URZ ;  /* 0x0000003f3f3ff290 */ /* 0x000ff0000fffe03f */
[----:B------:R-:W-:Y:S01]  /*d910*/  HMMA.16816.F32.BF16 R64, R24, R94, R64 ;  /* 0x0000005e1840723c */ /* 0x000fe20000041840 */
[----:B--2---:R-:W-:-:S04]  /*d920*/  FMUL.FTZ R0, R69, c[0x0][0x320] ;  /* 0x0000c80045007a20 */ /* 0x004fc80000410000 */
[----:B------:R2:W1:Y:S11]  /*d930*/  MUFU.TANH R177, R0 ;  /* 0x0000000000b17308 */ /* 0x0004760000002400 */
[----:B------:R-:W-:Y:S08]  /*d940*/  @!UPT UIADD3 URZ, URZ, URZ, URZ ;  /* 0x0000003f3f3ff290 */ /* 0x000ff0000fffe03f */
[----:B------:R-:W-:Y:S01]  /*d950*/  HMMA.16816.F32.BF16 R64, R16, R46, R64 ;  /* 0x0000002e1040723c */ /* 0x000fe20000041840 */
[----:B--2---:R-:W-:-:S04]  /*d960*/  FMUL.FTZ R0, R70, c[0x0][0x320] ;  /* 0x0000c80046007a20 */ /* 0x004fc80000410000 */
[----:B------:R2:W1:Y:S02]  /*d970*/  MUFU.TANH R174, R0 ;  /* 0x0000000000ae7308 */ /* 0x0004640000002400 */
[----:B--2---:R-:W-:Y:S02]  /*d980*/  FMUL.FTZ R0, R71, c[0x0][0x320] ;  /* 0x0000c80047007a20 */ /* 0x004fe40000410000 */
[----:B------:R-:W-:Y:S04]  /*d990*/  HMMA.16816.F32.BF16 R68, R12, R42, R52 ;  /* 0x0000002a0c44723c */ /* 0x000fe80000041834 */
[----:B------:R2:W1:Y:S04]  /*d9a0*/  MUFU.TANH R173, R0 ;  /* 0x0000000000ad7308 */ /* 0x0004680000002400 */
[----:B------:R-:W-:Y:S08]  /*d9b0*/  HMMA.16816.F32.BF16 R52, R24, R92, R56 ;  /* 0x0000005c1834723c */ /* 0x000ff00000041838 */
[----:B------:R-:W-:Y:S01]  /*d9c0*/  HMMA.16816.F32.BF16 R56, R36, R90, RZ ;  /* 0x0000005a2438723c */ /* 0x000fe200000418ff */
[----:B--2---:R-:W-:-:S04]  /*d9d0*/  FMUL.FTZ R0, R76, c[0x0][0x320] ;  /* 0x0000c8004c007a20 */ /* 0x004fc80000410000 */
[----:B------:R2:W1:Y:S11]  /*d9e0*/  MUFU.TANH R172, R0 ;  /* 0x0000000000ac7308 */ /* 0x0004760000002400 */
[----:B------:R-:W-:Y:S01]  /*d9f0*/  HMMA.16816.F32.BF16 R40, R16, R44, R52 ;  /* 0x0000002c1028723c */ /* 0x000fe20000041834 */
[----:B--2---:R-:W-:-:S07]  /*da00*/  FMUL.FTZ R0, R77, c[0x0][0x320] ;  /* 0x0000c8004d007a20 */ /* 0x004fce0000410000 */
[----:B------:R-:W-:Y:S01]  /*da10*/  HMMA.16816.F32.BF16 R52, R28, R94, R56 ;  /* 0x0000005e1c34723c */ /* 0x000fe20000041838 */
[----:B------:R2:W1:Y:S07]  /*da20*/  MUFU.TANH R171, R0 ;  /* 0x0000000000ab7308 */ /* 0x00046e0000002400 */
[----:B------:R-:W-:Y:S01]  /*da30*/  HMMA.16816.F32.BF16 R56, R32, R96, RZ ;  /* 0x000000602038723c */ /* 0x000fe200000418ff */
[----:B--2---:R-:W-:-:S04]  /*da40*/  FMUL.FTZ R0, R78, c[0x0][0x320] ;  /* 0x0000c8004e007a20 */ /* 0x004fc80000410000 */
[----:B------:R2:W1:Y:S02]  /*da50*/  MUFU.TANH R93, R0 ;  /* 0x00000000005d7308 */ /* 0x0004640000002400 */
[----:B--2---:R-:W-:Y:S02]  /*da60*/  FMUL.FTZ R0, R79, c[0x0][0x320] ;  /* 0x0000c8004f007a20 */ /* 0x004fe40000410000 */
[----:B------:R-:W-:Y:S04]  /*da70*/  HMMA.16816.F32.BF16 R76, R8, R48, R40 ;  /* 0x00000030084c723c */ /* 0x000fe80000041828 */
[----:B------:R2:W1:Y:S04]  /*da80*/  MUFU.TANH R168, R0 ;  /* 0x0000000000a87308 */ /* 0x0004680000002400 */
[----:B------:R-:W-:Y:S01]  /*da90*/  HMMA.16816.F32.BF16 R40, R20, R46, R52 ;  /* 0x0000002e1428723c */ /* 0x000fe20000041834 */
[----:B------:R-:W5:Y:S07]  /*daa0*/  LDSM.16.M88.4 R52, [R229+0x5100] ;  /* 0x00510000e534783b */ /* 0x000f6e0000000200 */
[----:B------:R-:W-:Y:S01]  /*dab0*/  HMMA.16816.F32.BF16 R44, R24, R100, R56 ;  /* 0x00000064182c723c */ /* 0x000fe20000041838 */
[----:B--2---:R-:W-:-:S04]  /*dac0*/  FMUL.FTZ R0, R68, c[0x0][0x320] ;  /* 0x0000c80044007a20 */ /* 0x004fc80000410000 */
[----:B------:R2:W1:Y:S02]  /*dad0*/  MUFU.TANH R170, R0 ;  /* 0x0000000000aa7308 */ /* 0x0004640000002400 */
[----:B--2---:R-:W-:-:S06]  /*dae0*/  FMUL.FTZ R0, R69, c[0x0][0x320] ;  /* 0x0000c80045007a20 */ /* 0x004fcc0000410000 */
[----:B------:R2:W1:Y:S11]  /*daf0*/  MUFU.TANH R169, R0 ;  /* 0x0000000000a97308 */ /* 0x0004760000002400 */
[----:B-----5:R-:W-:Y:S01]  /*db00*/  HMMA.16816.F32.BF16 R44, R16, R52, R44 ;  /* 0x00000034102c723c */ /* 0x020fe2000004182c */
[----:B--2---:R-:W-:-:S04]  /*db10*/  FMUL.FTZ R0, R70, c[0x0][0x320] ;  /* 0x0000c80046007a20 */ /* 0x004fc80000410000 */
        /* <DEDUP_REMOVED lines=14> */
[----:B------:R2:W1:Y:S03]  /*dc00*/  MUFU.TANH R92, R0 ;  /* 0x00000000005c7308 */ /* 0x0004660000002400 */
[----:B------:R-:W-:Y:S01]  /*dc10*/  HMMA.16816.F32.BF16 R60, R32, R98, RZ ;  /* 0x00000062203c723c */ /* 0x000fe200000418ff */
[----:B--2---:R-:W-:-:S07]  /*dc20*/  FMUL.FTZ R0, R75, c[0x0][0x320] ;  /* 0x0000c8004b007a20 */ /* 0x004fce0000410000 */
[----:B------:R-:W-:Y:S01]  /*dc30*/  HMMA.16816.F32.BF16 R72, R8, R50, R64 ;  /* 0x000000320848723c */ /* 0x000fe20000041840 */
[----:B------:R2:W1:Y:S11]  /*dc40*/  MUFU.TANH R118, R0 ;  /* 0x0000000000767308 */ /* 0x0004760000002400 */
[----:B------:R-:W-:Y:S04]  /*dc50*/  @!UPT UIADD3 URZ, URZ, URZ, URZ ;  /* 0x0000003f3f3ff290 */ /* 0x000fe8000fffe03f */
[----:B------:R-:W-:Y:S08]  /*dc60*/  HMMA.16816.F32.BF16 R64, R24, R102, R60 ;  /* 0x000000661840723c */ /* 0x000ff0000004183c */
[----:B------:R-:W-:Y:S01]  /*dc70*/  HMMA.16816.F32.BF16 R60, R36, R104, RZ ;  /* 0x00000068243c723c */ /* 0x000fe200000418ff */
[----:B--2---:R-:W-:-:S04]  /*dc80*/  FMUL.FTZ R0, R68, c[0x0][0x320] ;  /* 0x0000c80044007a20 */ /* 0x004fc80000410000 */
[----:B------:R2:W1:Y:S11]  /*dc90*/  MUFU.TANH R161, R0 ;  /* 0x0000000000a17308 */ /* 0x0004760000002400 */
[----:B------:R-:W-:Y:S01]  /*dca0*/  HMMA.16816.F32.BF16 R64, R16, R54, R64 ;  /* 0x000000361040723c */ /* 0x000fe20000041840 */
[----:B--2---:R-:W-:-:S07]  /*dcb0*/  FMUL.FTZ R0, R69, c[0x0][0x320] ;  /* 0x0000c80045007a20 */ /* 0x004fce0000410000 */
[----:B------:R-:W-:Y:S01]  /*dcc0*/  HMMA.16816.F32.BF16 R60, R28, R108, R60 ;  /* 0x0000006c1c3c723c */ /* 0x000fe2000004183c */
[----:B------:R2:W1:Y:S02]  /*dcd0*/  MUFU.TANH R158, R0 ;  /* 0x00000000009e7308 */ /* 0x0004640000002400 */
[----:B--2---:R-:W-:-:S06]  /*dce0*/  FMUL.FTZ R0, R70, c[0x0][0x320] ;  /* 0x0000c80046007a20 */ /* 0x004fcc0000410000 */
[----:B------:R2:W1:Y:S02]  /*dcf0*/  MUFU.TANH R157, R0 ;  /* 0x00000000009d7308 */ /* 0x0004640000002400 */
[----:B--2---:R-:W-:Y:S02]  /*dd00*/  FMUL.FTZ R0, R71, c[0x0][0x320] ;  /* 0x0000c80047007a20 */ /* 0x004fe40000410000 */
[----:B------:R-:W-:Y:S01]  /*dd10*/  HMMA.16816.F32.BF16 R68, R12, R50, R40 ;  /* 0x000000320c44723c */ /* 0x000fe20000041828 */
[----:B------:R-:W2:Y:S03]  /*dd20*/  LDSM.16.M88.4 R40, [R228+0x1800] ;  /* 0x00180000e428783b */ /* 0x000ea60000000200 */
        /* <DEDUP_REMOVED lines=13> */
[----:B--2---:R-:W-:Y:S01]  /*de00*/  HMMA.16816.F32.BF16 R76, R8, R40, R44 ;  /* 0x00000028084c723c */ /* 0x004fe2000004182c */
[----:B------:R-:W2:Y:S03]  /*de10*/  LDSM.16.M88.4 R44, [R229+0x5900] ;  /* 0x00590000e52c783b */ /* 0x000ea60000000200 */
[----:B------:R5:W1:Y:S02]  /*de20*/  MUFU.TANH R134, R0 ;  /* 0x0000000000867308 */ /* 0x000a640000002400 */
[----:B-----5:R-:W-:-:S06]  /*de30*/  FMUL.FTZ R0, R68, c[0x0][0x320] ;  /* 0x0000c80044007a20 */ /* 0x020fcc0000410000 */
[----:B------:R5:W1:Y:S02]  /*de40*/  MUFU.TANH R153, R0 ;  /* 0x0000000000997308 */ /* 0x000a640000002400 */
[----:B-----5:R-:W-:Y:S01]  /*de50*/  FMUL.FTZ R0, R69, c[0x0][0x320] ;  /* 0x0000c80045007a20 */ /* 0x020fe20000410000 */
[----:B--2---:R-:W-:Y:S05]  /*de60*/  HMMA.16816.F32.BF16 R60, R20, R44, R60 ;  /* 0x0000002c143c723c */ /* 0x004fea000004183c */
[----:B------:R2:W1:Y:S02]  /*de70*/  MUFU.TANH R139, R0 ;  /* 0x00000000008b7308 */ /* 0x0004640000002400 */
[----:B--2---:R-:W-:-:S06]  /*de80*/  FMUL.FTZ R0, R70, c[0x0][0x320] ;  /* 0x0000c80046007a20 */ /* 0x004fcc0000410000 */
        /* <DEDUP_REMOVED lines=9> */
[----:B--2---:R-:W-:-:S07]  /*df20*/  FMUL.FTZ R0, R73, c[0x0][0x320] ;  /* 0x0000c80049007a20 */ /* 0x004fce0000410000 */
[----:B------:R-:W-:Y:S01]  /*df30*/  HMMA.16816.F32.BF16 R56, R36, R106, RZ ;  /* 0x0000006a2438723c */ /* 0x000fe200000418ff */
        /* <DEDUP_REMOVED lines=18> */
[----:B------:R-:W-:Y:S01]  /*e060*/  HMMA.16816.F32.BF16 R68, R12, R42, R48 ;  /* 0x0000002a0c44723c */ /* 0x000fe20000041830 */
[----:B------:R-:W2:Y:S03]  /*e070*/  LDSM.16.M88.4 R48, [R228+0x2000] ;  /* 0x00200000e430783b */ /* 0x000ea60000000200 */
        /* <DEDUP_REMOVED lines=11> */
[----:B--2---:R-:W-:Y:S04]  /*e130*/  HMMA.16816.F32.BF16 R76, R8, R48, R40 ;  /* 0x00000030084c723c */ /* 0x004fe80000041828 */
        /* <DEDUP_REMOVED lines=33> */
[----:B------:R2:W1:Y:S02]  /*e350*/  MUFU.TANH R156, R0 ;  /* 0x00000000009c7308 */ /* 0x0004640000002400 */
[----:B--2---:R-:W-:Y:S11]  /*e360*/  FMUL.FTZ R0, R69, c[0x0][0x320] ;  /* 0x0000c80045007a20 */ /* 0x004ff60000410000 */
[----:B------:R-:W-:Y:S06]  /*e370*/  @!UPT UIADD3 URZ, URZ, URZ, URZ ;  /* 0x0000003f3f3ff290 */ /* 0x000fec000fffe03f */
        /* <DEDUP_REMOVED lines=22> */
[C---:B--2---:R-:W-:Y:S01]  /*e4e0*/  HMMA.16816.F32.BF16 R76, R8.reuse, R40, R44 ;  /* 0x00000028084c723c */ /* 0x044fe2000004182c */
[----:B------:R-:W2:Y:S01]  /*e4f0*/  LDSM.16.M88.4 R44, [R229+0x6900] ;  /* 0x00690000e52c783b */ /* 0x000ea20000000200 */
        /* <DEDUP_REMOVED lines=32> */
[----:B------:R5:W1:Y:S11]  /*e700*/  MUFU.TANH R85, R0 ;  /* 0x0000000000557308 */ /* 0x000a760000002400 */
[----:B------:R-:W-:Y:S08]  /*e710*/  @!UPT UIADD3 URZ, URZ, URZ, URZ ;  /* 0x0000003f3f3ff290 */ /* 0x000ff0000fffe03f */
[----:B--2---:R-:W-:Y:S01]  /*e720*/  HMMA.16816.F32.BF16 R32, R16, R44, R56 ;  /* 0x0000002c1020723c */ /* 0x004fe20000041838 */
[----:B-----5:R-:W-:-:S07]  /*e730*/  FMUL.FTZ R0, R74, c[0x0][0x320] ;  /* 0x0000c8004a007a20 */ /* 0x020fce0000410000 */
[----:B------:R-:W-:Y:S01]  /*e740*/  HMMA.16816.F32.BF16 R16, R16, R46, R36 ;  /* 0x0000002e1010723c */ /* 0x000fe20000041824 */
[----:B------:R2:W1:Y:S02]  /*e750*/  MUFU.TANH R84, R0 ;  /* 0x0000000000547308 */ /* 0x0004640000002400 */
[----:B--2---:R-:W-:-:S06]  /*e760*/  FMUL.FTZ R0, R75, c[0x0][0x320] ;  /* 0x0000c8004b007a20 */ /* 0x004fcc0000410000 */
[----:B------:R2:W1:Y:S02]  /*e770*/  MUFU.TANH R83, R0 ;  /* 0x0000000000537308 */ /* 0x0004640000002400 */
[----:B--2---:R-:W-:-:S06]  /*e780*/  FMUL.FTZ R0, R68, c[0x0][0x320] ;  /* 0x0000c80044007a20 */ /* 0x004fcc0000410000 */
[----:B------:R2:W1:Y:S02]  /*e790*/  MUFU.TANH R82, R0 ;  /* 0x0000000000527308 */ /* 0x0004640000002400 */
[----:B--2---:R-:W-:-:S06]  /*e7a0*/  FMUL.FTZ R0, R69, c[0x0][0x320] ;  /* 0x0000c80045007a20 */ /* 0x004fcc0000410000 */
[----:B------:R2:W1:Y:S02]  /*e7b0*/  MUFU.TANH R81, R0 ;  /* 0x0000000000517308 */ /* 0x0004640000002400 */
[----:B--2---:R-:W-:-:S06]  /*e7c0*/  FMUL.FTZ R0, R70, c[0x0][0x320] ;  /* 0x0000c80046007a20 */ /* 0x004fcc0000410000 */
[----:B------:R2:W1:Y:S02]  /*e7d0*/  MUFU.TANH R80, R0 ;  /* 0x0000000000507308 */ /* 0x0004640000002400 */
[----:B--2---:R-:W-:Y:S02]  /*e7e0*/  FMUL.FTZ R0, R71, c[0x0][0x320] ;  /* 0x0000c80047007a20 */ /* 0x004fe40000410000 */
[----:B------:R-:W-:Y:S01]  /*e7f0*/  HMMA.16816.F32.BF16 R68, R12, R42, R48 ;  /* 0x0000002a0c44723c */ /* 0x000fe20000041830 */
[----:B------:R-:W2:Y:S03]  /*e800*/  LDSM.16.M88.4 R48, [R228+0x3000] ;  /* 0x00300000e430783b */ /* 0x000ea60000000200 */
        /* <DEDUP_REMOVED lines=10> */
[----:B------:R-:W1:Y:S01]  /*e8b0*/  MUFU.TANH R62, R68 ;  /* 0x00000044003e7308 */ /* 0x000e620000002400 */
[----:B-----5:R-:W-:-:S07]  /*e8c0*/  FMUL.FTZ R0, R67, c[0x0][0x320] ;  /* 0x0000c80043007a20 */ /* 0x020fce0000410000 */
[----:B------:R-:W1:Y:S01]  /*e8d0*/  MUFU.TANH R61, R69 ;  /* 0x00000045003d7308 */ /* 0x000e620000002400 */
[-C--:B--2---:R-:W-:Y:S07]  /*e8e0*/  HMMA.16816.F32.BF16 R40, R12, R48.reuse, R40 ;  /* 0x000000300c28723c */ /* 0x084fee0000041828 */
[----:B------:R-:W2:Y:S01]  /*e8f0*/  MUFU.TANH R60, R70 ;  /* 0x00000046003c7308 */ /* 0x000ea20000002400 */
        /* <DEDUP_REMOVED lines=10> */
[----:B------:R-:W-:Y:S01]  /*e9a0*/  FMUL.FTZ R24, R24, c[0x0][0x320] ;  /* 0x0000c80018187a20 */ /* 0x000fe20000410000 */
[----:B------:R-:W-:Y:S01]  /*e9b0*/  P2R R19, PR, RZ, 0x40 ;  /* 0x00000040ff137803 */ /* 0x000fe20000000000 */
        /* <DEDUP_REMOVED lines=14> */
[----:B------:R1:W1:Y:S08]  /*eaa0*/  MUFU.TANH R48, R41 ;  /* 0x0000002900307308 */ /* 0x0002700000002400 */
[----:B------:R-:W1:Y:S08]  /*eab0*/  MUFU.TANH R43, R43 ;  /* 0x0000002b002b7308 */ /* 0x000e700000002400 */
[----:B------:R-:W1:Y:S08]  /*eac0*/  MUFU.TANH R24, R24 ;  /* 0x0000001800187308 */ /* 0x000e700000002400 */
        /* <DEDUP_REMOVED lines=12> */
[----:B--234-:R-:W-:Y:S01]  /*eb90*/  IMAD.U32 R2, RZ, RZ, UR17 ;  /* 0x00000011ff027e24 */ /* 0x01cfe2000f8e00ff */
[----:B------:R-:W-:Y:S01]  /*eba0*/  ISETP.NE.AND P6, PT, R197, 0x1, PT ;  /* 0x00000001c500780c */ /* 0x000fe20003fc5270 */
[----:B-1----:R-:W-:-:S03]  /*ebb0*/  IMAD.MOV.U32 R9, RZ, RZ, RZ ;  /* 0x000000ffff097224 */ /* 0x002fc600078e00ff */
[----:B------:R-:W-:-:S04]  /*ebc0*/  IADD3 R2, R196, UR6, R2 ;  /* 0x00000006c4027c10 */ /* 0x000fc8000fffe002 */
[----:B------:R-:W-:-:S05]  /*ebd0*/  IADD3 R5, R2, -0x70, RZ ;  /* 0xffffff9002057810 */ /* 0x000fca0007ffe0ff */
[----:B------:R-:W-:-:S04]  /*ebe0*/  @P6 IMAD.HI.U32 R6, R5, c[0x0][0x2bc], RZ ;  /* 0x0000af0005066a27 */ /* 0x000fc800078e00ff */
[----:B------:R-:W-:Y:S01]  /*ebf0*/  IMAD.MOV.U32 R2, RZ, RZ, R5 ;  /* 0x000000ffff027224 */ /* 0x000fe200078e0005 */
[----:B------:R-:W-:-:S04]  /*ec00*/  @P6 SHF.R.U32.HI R2, RZ, c[0x0][0x2c0], R6 ;  /* 0x0000b000ff026a19 */ /* 0x000fc80000011606 */
[----:B------:R-:W-:-:S04]  /*ec10*/  @!P5 IADD3 R7, P0, R2, UR8, RZ ;  /* 0x000000080207dc10 */ /* 0x000fc8000ff1e0ff */
[----:B------:R-:W-:Y:S02]  /*ec20*/  @!P5 LEA.HI.X.SX32 R8, R2, UR7, 0x1, P0 ;  /* 0x000000070208dc11 */ /* 0x000fe400080f0eff */
        /* <DEDUP_REMOVED lines=12> */
[----:B------:R-:W-:Y:S01]  /*ecf0*/  IMAD.WIDE.U32 R6, R9, c[0x0][0x1f0], R6 ;  /* 0x00007c0009067a25 */ /* 0x000fe200078e0006 */
[----:B------:R-:W-:Y:S03]  /*ed00*/  STL [R1+0x8], R9 ;  /* 0x0000080901007387 */ /* 0x000fe60000100800 */
        /* <DEDUP_REMOVED lines=18> */
[----:B---3--:R-:W-:-:S03]  /*ee30*/  IMAD.X R9, R9, 0x1, R241, P1 ;  /* 0x0000000109097824 */ /* 0x008fc600008e06f1 */
[----:B------:R-:W-:Y:S01]  /*ee40*/  SHFL.IDX PT, R18, R2, 0x3, 0x181f ;  /* 0x00781f0002127f89 */ /* 0x000fe200000e0000 */
[----:B----4-:R-:W-:Y:S01]  /*ee50*/  IMAD.X R7, R7, 0x1, R241, P0 ;  /* 0x0000000107077824 */ /* 0x010fe200000e06f1 */
[-C--:B------:R-:W-:Y:S02]  /*ee60*/  IADD3 R14, P0, R14, R242.reuse, RZ ;  /* 0x000000f20e0e7210 */ /* 0x080fe40007f1e0ff */
[----:B------:R-:W2:Y:S01]  /*ee70*/  SHFL.IDX PT, R17, R2, 0x4, 0x181f ;  /* 0x00981f0002117f89 */ /* 0x000ea200000e0000 */
[----:B-----5:R-:W-:-:S03]  /*ee80*/  IADD3 R12, P4, R12, R242, RZ ;  /* 0x000000f20c0c7210 */ /* 0x020fc60007f9e0ff */
[----:B------:R-:W3:Y:S01]  /*ee90*/  SHFL.IDX PT, R16, R2, 0x5, 0x181f ;  /* 0x00b81f0002107f89 */ /* 0x000ee200000e0000 */
[----:B------:R-:W-:-:S03]  /*eea0*/  IADD3 R10, P2, R10, R242, RZ ;  /* 0x000000f20a0a7210 */ /* 0x000fc60007f5e0ff */
[----:B------:R-:W4:Y:S01]  /*eeb0*/  SHFL.IDX PT, R2, R2, 0x6, 0x181f ;  /* 0x00d81f0002027f89 */ /* 0x000f2200000e0000 */
[----:B-1----:R-:W-:-:S03]  /*eec0*/  IMAD.X R15, R11, 0x1, R241, P0 ;  /* 0x000000010b0f7824 */ /* 0x002fc600000e06f1 */
        /* <DEDUP_REMOVED lines=13> */
.L_x_132:
        /* <DEDUP_REMOVED lines=13> */
[C---:B------:R-:W-:Y:S02]  /*f070*/  ISETP.GT.AND P0, PT, R2.reuse, RZ, PT ;  /* 0x000000ff0200720c */ /* 0x040fe40003f04270 */
[C---:B------:R-:W-:Y:S02]  /*f080*/  ISETP.GT.AND P1, PT, R2.reuse, 0x1, PT ;  /* 0x000000010200780c */ /* 0x040fe40003f24270 */
[----:B------:R-:W-:Y:S02]  /*f090*/  ISETP.GT.AND P2, PT, R2, 0x8, PT ;  /* 0x000000080200780c */ /* 0x000fe40003f44270 */
[----:B------:R-:W-:Y:S02]  /*f0a0*/  FSEL R10, R192, -INF , P0 ;  /* 0xff800000c00a7808 */ /* 0x000fe40000000000 */
[----:B------:R-:W-:Y:S02]  /*f0b0*/  FSEL R29, R191, -INF , P1 ;  /* 0xff800000bf1d7808 */ /* 0x000fe40000800000 */
[----:B------:R-:W-:-:S02]  /*f0c0*/  FSEL R16, R183, -INF , P0 ;  /* 0xff800000b7107808 */ /* 0x000fc40000000000 */
[----:B------:R-:W-:Y:S02]  /*f0d0*/  FSEL R12, R188, -INF , P0 ;  /* 0xff800000bc0c7808 */ /* 0x000fe40000000000 */
[----:B------:R-:W-:Y:S02]  /*f0e0*/  FSEL R32, R190, -INF , P0 ;  /* 0xff800000be207808 */ /* 0x000fe40000000000 */
[----:B------:R-:W-:Y:S02]  /*f0f0*/  ISETP.GT.AND P0, PT, R2, 0x9, PT ;  /* 0x000000090200780c */ /* 0x000fe40003f04270 */
[----:B------:R-:W-:Y:S02]  /*f100*/  FSEL R13, R187, -INF , P1 ;  /* 0xff800000bb0d7808 */ /* 0x000fe40000800000 */
[----:B------:R-:W-:Y:S02]  /*f110*/  FSEL R30, R186, -INF , P2 ;  /* 0xff800000ba1e7808 */ /* 0x000fe40001000000 */
[----:B------:R-:W-:-:S02]  /*f120*/  FMNMX.FTZ R5, R10, R29, !PT ;  /* 0x0000001d0a057209 */ /* 0x000fc40007810000 */
[----:B------:R-:W-:Y:S02]  /*f130*/  FSEL R17, R184, -INF , P1 ;  /* 0xff800000b8117808 */ /* 0x000fe40000800000 */
[----:B------:R-:W-:Y:S02]  /*f140*/  FSEL R33, R189, -INF , P1 ;  /* 0xff800000bd217808 */ /* 0x000fe40000800000 */
[----:B------:R-:W-:Y:S02]  /*f150*/  ISETP.GT.AND P1, PT, R2, 0x10, PT ;  /* 0x000000100200780c */ /* 0x000fe40003f24270 */
[----:B------:R-:W-:Y:S02]  /*f160*/  FSEL R14, R180, -INF , P2 ;  /* 0xff800000b40e7808 */ /* 0x000fe40001000000 */
[----:B------:R-:W-:Y:S02]  /*f170*/  FSEL R31, R185, -INF , P0 ;  /* 0xff800000b91f7808 */ /* 0x000fe40000000000 */
[----:B------:R-:W-:-:S02]  /*f180*/  FMNMX.FTZ R6, R12, R13, !PT ;  /* 0x0000000d0c067209 */ /* 0x000fc40007810000 */
[----:B------:R-:W-:Y:S02]  /*f190*/  FMNMX.FTZ R5, R30, R5, !PT ;  /* 0x000000051e057209 */ /* 0x000fe40007810000 */
[----:B------:R-:W-:Y:S02]  /*f1a0*/  FSEL R18, R175, -INF , P2 ;  /* 0xff800000af127808 */ /* 0x000fe40001000000 */
[----:B------:R-:W-:Y:S02]  /*f1b0*/  FSEL R34, R182, -INF , P2 ;  /* 0xff800000b6227808 */ /* 0x000fe40001000000 */
[----:B------:R-:W-:Y:S02]  /*f1c0*/  FSEL R70, R93, -INF , P1 ;  /* 0xff8000005d467808 */ /* 0x000fe40000800000 */
[----:B------:R-:W-:Y:S02]  /*f1d0*/  ISETP.GT.AND P2, PT, R2, 0x11, PT ;  /* 0x000000110200780c */ /* 0x000fe40003f44270 */
[----:B------:R-:W-:-:S02]  /*f1e0*/  FSEL R15, R179, -INF , P0 ;  /* 0xff800000b30f7808 */ /* 0x000fc40000000000 */
[----:B------:R-:W-:Y:S02]  /*f1f0*/  FSEL R93, R178, -INF , P1 ;  /* 0xff800000b25d7808 */ /* 0x000fe40000800000 */
[----:B------:R-:W-:Y:S02]  /*f200*/  FMNMX.FTZ R6, R14, R6, !PT ;  /* 0x000000060e067209 */ /* 0x000fe40007810000 */
[----:B------:R-:W-:Y:S02]  /*f210*/  FMNMX.FTZ R5, R31, R5, !PT ;  /* 0x000000051f057209 */ /* 0x000fe40007810000 */
[----:B------:R-:W-:Y:S02]  /*f220*/  FSEL R28, R176, -INF , P0 ;  /* 0xff800000b01c7808 */ /* 0x000fe40000000000 */
[----:B------:R-:W-:Y:S02]  /*f230*/  FSEL R35, R181, -INF , P0 ;  /* 0xff800000b5237808 */ /* 0x000fe40000000000 */
[----:B------:R-:W-:-:S02]  /*f240*/  ISETP.GT.AND P0, PT, R2, 0x18, PT ;  /* 0x000000180200780c */ /* 0x000fc40003f04270 */
[----:B------:R-:W-:Y:S02]  /*f250*/  FSEL R40, R172, -INF , P1 ;  /* 0xff800000ac287808 */ /* 0x000fe40000800000 */
[----:B------:R-:W-:Y:S02]  /*f260*/  FSEL R94, R177, -INF , P2 ;  /* 0xff800000b15e7808 */ /* 0x000fe40001000000 */
[----:B------:R-:W-:Y:S02]  /*f270*/  FMNMX.FTZ R6, R15, R6, !PT ;  /* 0x000000060f067209 */ /* 0x000fe40007810000 */
[----:B------:R-:W-:Y:S02]  /*f280*/  FMNMX.FTZ R5, R93, R5, !PT ;  /* 0x000000055d057209 */ /* 0x000fe40007810000 */
[----:B------:R-:W-:Y:S02]  /*f290*/  FSEL R97, R174, -INF , P1 ;  /* 0xff800000ae617808 */ /* 0x000fe40000800000 */
[----:B------:R-:W-:-:S02]  /*f2a0*/  ISETP.GT.AND P1, PT, R2, 0x19, PT ;  /* 0x000000190200780c */ /* 0x000fc40003f24270 */
[----:B------:R-:W-:Y:S02]  /*f2b0*/  FSEL R41, R171, -INF , P2 ;  /* 0xff800000ab297808 */ /* 0x000fe40001000000 */
[----:B------:R-:W-:Y:S02]  /*f2c0*/  FSEL R95, R170, -INF , P0 ;  /* 0xff800000aa5f7808 */ /* 0x000fe40000000000 */
[----:B------:R-:W-:Y:S02]  /*f2d0*/  FMNMX.FTZ R6, R40, R6, !PT ;  /* 0x0000000628067209 */ /* 0x000fe40007810000 */
[----:B------:R-:W-:Y:S02]  /*f2e0*/  FMNMX.FTZ R5, R94, R5, !PT ;  /* 0x000000055e057209 */ /* 0x000fe40007810000 */
[----:B------:R-:W-:Y:S02]  /*f2f0*/  FSEL R74, R168, -INF , P2 ;  /* 0xff800000a84a7808 */ /* 0x000fe40001000000 */
[----:B------:R-:W-:-:S02]  /*f300*/  FSEL R116, R173, -INF , P2 ;  /* 0xff800000ad747808 */ /* 0x000fc40001000000 */
[----:B------:R-:W-:Y:S02]  /*f310*/  ISETP.GT.AND P2, PT, R2, 0x20, PT ;  /* 0x000000200200780c */ /* 0x000fe40003f44270 */
[----:B------:R-:W-:Y:S02]  /*f320*/  FSEL R68, R165, -INF , P0 ;  /* 0xff800000a5447808 */ /* 0x000fe40000000000 */
[----:B------:R-:W-:Y:S02]  /*f330*/  FSEL R96, R169, -INF , P1 ;  /* 0xff800000a9607808 */ /* 0x000fe40000800000 */
[----:B------:R-:W-:Y:S02]  /*f340*/  FMNMX.FTZ R6, R41, R6, !PT ;  /* 0x0000000629067209 */ /* 0x000fe40007810000 */
[----:B------:R-:W-:Y:S02]  /*f350*/  FMNMX.FTZ R5, R95, R5, !PT ;  /* 0x000000055f057209 */ /* 0x000fe40007810000 */
[----:B------:R-:W-:-:S02]  /*f360*/  FSEL R75, R92, -INF , P0 ;  /* 0xff8000005c4b7808 */ /* 0x000fc40000000000 */
[----:B------:R-:W-:Y:S02]  /*f370*/  FSEL R117, R167, -INF , P0 ;  /* 0xff800000a7757808 */ /* 0x000fe40000000000 */
[----:B------:R-:W-:Y:S02]  /*f380*/  ISETP.GT.AND P0, PT, R2, 0x21, PT ;  /* 0x000000210200780c */ /* 0x000fe40003f04270 */
[----:B------:R-:W-:Y:S02]  /*f390*/  FSEL R69, R164, -INF , P1 ;  /* 0xff800000a4457808 */ /* 0x000fe40000800000 */
[----:B------:R-:W-:Y:S02]  /*f3a0*/  FSEL R128, R161, -INF , P2 ;  /* 0xff800000a1807808 */ /* 0x000fe40001000000 */
[----:B------:R-:W-:Y:S02]  /*f3b0*/  FMNMX.FTZ R6, R68, R6, !PT ;  /* 0x0000000644067209 */ /* 0x000fe40007810000 */
[----:B------:R-:W-:-:S02]  /*f3c0*/  FMNMX.FTZ R5, R96, R5, !PT ;  /* 0x0000000560057209 */ /* 0x000fc40007810000 */
[----:B------:R-:W-:Y:S02]  /*f3d0*/  FSEL R92, R118, -INF , P1 ;  /* 0xff800000765c7808 */ /* 0x000fe40000800000 */
[----:B------:R-:W-:Y:S02]  /*f3e0*/  FSEL R118, R166, -INF , P1 ;  /* 0xff800000a6767808 */ /* 0x000fe40000800000 */
[----:B------:R-:W-:Y:S02]  /*f3f0*/  ISETP.GT.AND P1, PT, R2, 0x28, PT ;  /* 0x000000280200780c */ /* 0x000fe40003f24270 */
[----:B------:R-:W-:Y:S02]  /*f400*/  FSEL R130, R137, -INF , P0 ;  /* 0xff80000089827808 */ /* 0x000fe40000000000 */
[----:B------:R-:W-:Y:S02]  /*f410*/  FSEL R129, R141, -INF , P2 ;  /* 0xff8000008d817808 */ /* 0x000fe40001000000 */
[----:B------:R-:W-:-:S02]  /*f420*/  FSEL R137, R158, -INF , P0 ;  /* 0xff8000009e897808 */ /* 0x000fc40000000000 */
[----:B------:R-:W-:Y:S02]  /*f430*/  FMNMX.FTZ R6, R69, R6, !PT ;  /* 0x0000000645067209 */ /* 0x000fe40007810000 */
[----:B------:R-:W-:Y:S02]  /*f440*/  FMNMX.FTZ R5, R128, R5, !PT ;  /* 0x0000000580057209 */ /* 0x000fe40007810000 */
[----:B------:R-:W-:Y:S02]  /*f450*/  FSEL R134, R134, -INF , P0 ;  /* 0xff80000086867808 */ /* 0x000fe40000000000 */
[----:B------:R-:W-:Y:S02]  /*f460*/  FSEL R142, R142, -INF , P0 ;  /* 0xff8000008e8e7808 */ /* 0x000fe40000000000 */
[----:B------:R-:W-:Y:S02]  /*f470*/  FMNMX.FTZ R7, R16, R17, !PT ;  /* 0x0000001110077209 */ /* 0x000fe40007810000 */
[----:B------:R-:W-:-:S02]  /*f480*/  FSEL R133, R133, -INF , P2 ;  /* 0xff80000085857808 */ /* 0x000fc40001000000 */
[----:B------:R-:W-:Y:S02]  /*f490*/  FSEL R141, R157, -INF , P2 ;  /* 0xff8000009d8d7808 */ /* 0x000fe40001000000 */
[----:B------:R-:W-:Y:S02]  /*f4a0*/  ISETP.GT.AND P0, PT, R2, 0x30, PT ;  /* 0x000000300200780c */ /* 0x000fe40003f04270 */
[----:B------:R-:W-:Y:S02]  /*f4b0*/  FSEL R131, R138, -INF , P1 ;  /* 0xff8000008a837808 */ /* 0x000fe40000800000 */
[----:B------:R-:W-:Y:S02]  /*f4c0*/  ISETP.GT.AND P2, PT, R2, 0x29, PT ;  /* 0x000000290200780c */ /* 0x000fe40003f44270 */
[----:B------:R-:W-:Y:S02]  /*f4d0*/  FSEL R138, R153, -INF , P1 ;  /* 0xff800000998a7808 */ /* 0x000fe40000800000 */
        /* <DEDUP_REMOVED lines=26> */
[----:B------:R-:W-:Y:S02]  /*f680*/  FMNMX.FTZ R6, R131, R6, !PT ;  /* 0x0000000683067209 */ /* 0x000fe40007810000 */
[----:B------:R-:W-:Y:S02]  /*f690*/  FMNMX.FTZ R5, R139, R5, !PT ;  /* 0x000000058b057209 */ /* 0x000fe40007810000 */
[C---:B------:R-:W-:Y:S02]  /*f6a0*/  ISETP.GT.AND P2, PT, R2.reuse, 0x38, PT ;  /* 0x000000380200780c */ /* 0x040fe40003f44270 */
[C---:B------:R-:W-:Y:S02]  /*f6b0*/  ISETP.GT.AND P1, PT, R2.reuse, 0x40, PT ;  /* 0x000000400200780c */ /* 0x040fe40003f24270 */
[----:B------:R-:W-:-:S02]  /*f6c0*/  ISETP.GT.AND P4, PT, R2, 0x41, PT ;  /* 0x000000410200780c */ /* 0x000fc40003f84270 */
[----:B------:R-:W-:Y:S02]  /*f6d0*/  ISETP.GT.AND P0, PT, R2, 0x48, PT ;  /* 0x000000480200780c */ /* 0x000fe40003f04270 */
[----:B------:R-:W-:Y:S02]  /*f6e0*/  FMNMX.FTZ R7, R70, R7, !PT ;  /* 0x0000000746077209 */ /* 0x000fe40007810000 */
        /* <DEDUP_REMOVED lines=18> */
[C---:B------:R-:W-:Y:S02]  /*f810*/  ISETP.GT.AND P2, PT, R2.reuse, 0x49, PT ;  /* 0x000000490200780c */ /* 0x040fe40003f44270 */
[C---:B------:R-:W-:Y:S02]  /*f820*/  ISETP.GT.AND P4, PT, R2.reuse, 0x50, PT ;  /* 0x000000500200780c */ /* 0x040fe40003f84270 */
        /* <DEDUP_REMOVED lines=22> */
[C---:B------:R-:W-:Y:S02]  /*f990*/  ISETP.GT.AND P6, PT, R2.reuse, 0x59, PT ;  /* 0x000000590200780c */ /* 0x040fe40003fc4270 */
[C---:B------:R-:W-:Y:S02]  /*f9a0*/  ISETP.GT.AND P4, PT, R2.reuse, 0x60, PT ;  /* 0x000000600200780c */ /* 0x040fe40003f84270 */
[C---:B------:R-:W-:Y:S02]  /*f9b0*/  ISETP.GT.AND P2, PT, R2.reuse, 0x61, PT ;  /* 0x000000610200780c */ /* 0x040fe40003f44270 */
[----:B------:R-:W-:-:S02]  /*f9c0*/  ISETP.GT.AND P1, PT, R2, 0x68, PT ;  /* 0x000000680200780c */ /* 0x000fc40003f24270 */
[----:B------:R-:W-:Y:S02]  /*f9d0*/  ISETP.GT.AND P0, PT, R2, 0x69, PT ;  /* 0x000000690200780c */ /* 0x000fe40003f04270 */
        /* <DEDUP_REMOVED lines=41> */
[----:B------:R-:W-:Y:S01]  /*fc70*/  FMNMX.FTZ R5, R185, R5, !PT ;  /* 0x00000005b9057209 */ /* 0x000fe20007810000 */
[----:B------:R-:W-:Y:S01]  /*fc80*/  IMAD.MOV.U32 R4, RZ, RZ, R110 ;  /* 0x000000ffff047224 */ /* 0x000fe200078e006e */
        /* <DEDUP_REMOVED lines=25> */
[----:B------:R-:W-:-:S02]  /*fe20*/  FSEL R181, R44, -INF , P6 ;  /* 0xff8000002cb57808 */ /* 0x000fc40003000000 */
[----:B------:R-:W-:Y:S02]  /*fe30*/  FMNMX.FTZ R6, R182, R6, !PT ;  /* 0x00000006b6067209 */ /* 0x000fe40007810000 */
[----:B------:R-:W-:Y:S02]  /*fe40*/  FMNMX.FTZ R7, R144, R7, !PT ;  /* 0x0000000790077209 */ /* 0x000fe40007810000 */
[----:B------:R-:W-:Y:S02]  /*fe50*/  FSEL R107, R26, -INF , P4 ;  /* 0xff8000001a6b7808 */ /* 0x000fe40002000000 */
[----:B------:R-:W-:Y:S02]  /*fe60*/  FMNMX.FTZ R6, R181, R6, !PT ;  /* 0x00000006b5067209 */ /* 0x000fe40007810000 */
[----:B------:R-:W-:Y:S02]  /*fe70*/  FMNMX.FTZ R7, R159, R7, !PT ;  /* 0x000000079f077209 */ /* 0x000fe40007810000 */
[----:B------:R-:W-:-:S02]  /*fe80*/  FSEL R211, R37, -INF , P2 ;  /* 0xff80000025d37808 */ /* 0x000fc40001000000 */
[----:B------:R-:W-:Y:S02]  /*fe90*/  FMNMX.FTZ R6, R107, R6, !PT ;  /* 0x000000066b067209 */ /* 0x000fe40007810000 */
[----:B------:R-:W-:Y:S02]  /*fea0*/  FMNMX.FTZ R7, R160, R7, !PT ;  /* 0x00000007a0077209 */ /* 0x000fe40007810000 */
[----:B------:R-:W-:Y:S02]  /*feb0*/  FSEL R217, R36, -INF , P1 ;  /* 0xff80000024d97808 */ /* 0x000fe40000800000 */
[----:B------:R-:W-:Y:S02]  /*fec0*/  FMNMX.FTZ R6, R211, R6, !PT ;  /* 0x00000006d3067209 */ /* 0x000fe40007810000 */
[----:B------:R-:W-:Y:S02]  /*fed0*/  FMNMX.FTZ R7, R162, R7, !PT ;  /* 0x00000007a2077209 */ /* 0x000fe40007810000 */
[----:B------:R-:W-:-:S02]  /*fee0*/  FSEL R213, R27, -INF , P0 ;  /* 0xff8000001bd57808 */ /* 0x000fc40000000000 */
[----:B------:R-:W-:Y:S01]  /*fef0*/  FMNMX.FTZ R6, R217, R6, !PT ;  /* 0x00000006d9067209 */ /* 0x000fe20007810000 */
[----:B------:R-:W-:Y:S01]  /*ff00*/  LDSM.16.MT88.4 R24, [R225+0x100] ;  /* 0x00010000e118783b */ /* 0x000fe20000004200 */
[----:B------:R-:W-:Y:S02]  /*ff10*/  FMNMX.FTZ R7, R163, R7, !PT ;  /* 0x00000007a3077209 */ /* 0x000fe40007810000 */
[----:B-1----:R-:W-:Y:S02]  /*ff20*/  FMNMX.FTZ R5, R5, R8, !PT ;  /* 0x0000000805057209 */ /* 0x002fe40007810000 */
[----:B------:R-:W-:Y:S02]  /*ff30*/  FMNMX.FTZ R6, R213, R6, !PT ;  /* 0x00000006d5067209 */ /* 0x000fe40007810000 */
[----:B------:R-:W-:Y:S01]  /*ff40*/  FMNMX.FTZ R7, R173, R7, !PT ;  /* 0x00000007ad077209 */ /* 0x000fe20007810000 */
[----:B------:R-:W1:Y:S01]  /*ff50*/  SHFL.BFLY PT, R73, R5, 0x1, 0x1f ;  /* 0x0c201f0005497f89 */ /* 0x000e6200000e0000 */
[----:B--2---:R-:W-:-:S02]  /*ff60*/  FMNMX.FTZ R2, R2, R9, !PT ;  /* 0x0000000902027209 */ /* 0x004fc40007810000 */
[----:B------:R-:W-:Y:S01]  /*ff70*/  FMNMX.FTZ R7, R172, R7, !PT ;  /* 0x00000007ac077209 */ /* 0x000fe20007810000 */
[----:B------:R-:W2:Y:S01]  /*ff80*/  SHFL.BFLY PT, R9, R6, 0x2, 0x1f ;  /* 0x0c401f0006097f89 */ /* 0x000ea200000e0000 */
[----:B------:R-:W-:Y:S02]  /*ff90*/  FSEL R184, R71, -INF , P6 ;  /* 0xff80000047b87808 */ /* 0x000fe40003000000 */
[----:B------:R-:W-:Y:S01]  /*ffa0*/  FMNMX.FTZ R7, R174, R7, !PT ;  /* 0x00000007ae077209 */ /* 0x000fe20007810000 */
[----:B------:R-:W3:Y:S01]  /*ffb0*/  SHFL.BFLY PT, R71, R2, 0x1, 0x1f ;  /* 0x0c201f0002477f89 */ /* 0x000ee200000e0000 */
[----:B------:R-:W-:Y:S02]  /*ffc0*/  FSEL R190, R42, -INF , P4 ;  /* 0xff8000002abe7808 */ /* 0x000fe40002000000 */
[----:B------:R-:W-:Y:S02]  /*ffd0*/  FMNMX.FTZ R7, R175, R7, !PT ;  /* 0x00000007af077209 */ /* 0x000fe40007810000 */
[----:B------:R-:W-:-:S02]  /*ffe0*/  FSEL R251, R43, -INF , P2 ;  /* 0xff8000002bfb7808 */ /* 0x000fc40001000000 */
[----:B------:R-:W-:Y:S02]  /*fff0*/  FMNMX.FTZ R7, R194, R7, !PT ;  /* 0x00000007c2077209 */ /* 0x000fe40007810000 */
[----:B------:R-:W-:Y:S02]  /*10000*/  FSEL R199, R38, -INF , P1 ;  /* 0xff80000026c77808 */ /* 0x000fe40000800000 */
[----:B------:R-:W-:Y:S02]  /*10010*/  FMNMX.FTZ R7, R187, R7, !PT ;  /* 0x00000007bb077209 */ /* 0x000fe40007810000 */
[----:B------:R-:W-:Y:S02]  /*10020*/  FSEL R109, R39, -INF , P0 ;  /* 0xff800000276d7808 */ /* 0x000fe40000000000 */
[----:B------:R-:W-:Y:S01]  /*10030*/  FMNMX.FTZ R7, R192, R7, !PT ;  /* 0x00000007c0077209 */ /* 0x000fe20007810000 */
[----:B------:R-:W-:Y:S01]  /*10040*/  LDSM.16.MT88.4 R36, [R226+0x100] ;  /* 0x00010000e224783b */ /* 0x000fe20000004200 */
[----:B-1----:R-:W-:-:S02]  /*10050*/  FMNMX.FTZ R73, R5, R73, !PT ;  /* 0x0000004905497209 */ /* 0x002fc40007810000 */
[----:B------:R-:W-:Y:S02]  /*10060*/  FMNMX.FTZ R5, R184, R7, !PT ;  /* 0x00000007b8057209 */ /* 0x000fe40007810000 */
[----:B--2---:R-:W-:Y:S01]  /*10070*/  FMNMX.FTZ R9, R6, R9, !PT ;  /* 0x0000000906097209 */ /* 0x004fe20007810000 */
[C---:B------:R-:W-:Y:S01]  /*10080*/  FMUL.FTZ R7, R73.reuse, c[0x0][0x2d0] ;  /* 0x0000b40049077a20 */ /* 0x040fe20000410000 */
[----:B------:R-:W-:Y:S02]  /*10090*/  FSETP.NEU.FTZ.AND P2, PT, R73, -INF , PT ;  /* 0xff8000004900780b */ /* 0x000fe40003f5d000 */
[----:B---3--:R-:W-:Y:S01]  /*100a0*/  FMNMX.FTZ R71, R2, R71, !PT ;  /* 0x0000004702477209 */ /* 0x008fe20007810000 */
[----:B------:R-:W-:Y:S01]  /*100b0*/  SHFL.BFLY PT, R11, R9, 0x1, 0x1f ;  /* 0x0c201f00090b7f89 */ /* 0x000fe200000e0000 */
[----:B------:R-:W-:Y:S02]  /*100c0*/  FMNMX.FTZ R2, R190, R5, !PT ;  /* 0x00000005be027209 */ /* 0x000fe40007810000 */
[----:B------:R-:W-:Y:S01]  /*100d0*/  FSEL R7, R7, RZ, P2 ;  /* 0x000000ff07077208 */ /* 0x000fe20001000000 */
[----:B------:R-:W-:Y:S01]  /*100e0*/  FMUL.FTZ R6, R71, c[0x0][0x2d0] ;  /* 0x0000b40047067a20 */ /* 0x000fe20000410000 */
[----:B------:R-:W-:-:S02]  /*100f0*/  FMNMX.FTZ R2, R251, R2, !PT ;  /* 0x00000002fb027209 */ /* 0x000fc40007810000 */
[----:B------:R-:W-:Y:S02]  /*10100*/  FSETP.NEU.FTZ.AND P1, PT, R71, -INF , PT ;  /* 0xff8000004700780b */ /* 0x000fe40003f3d000 */
[----:B------:R-:W-:Y:S01]  /*10110*/  FMNMX.FTZ R8, R199, R2, !PT ;  /* 0x00000002c7087209 */ /* 0x000fe20007810000 */
[----:B------:R-:W-:Y:S01]  /*10120*/  FFMA.FTZ R2, R10, c[0x0][0x2d0], -R7 ;  /* 0x0000b4000a027a23 */ /* 0x000fe20000010807 */
[----:B------:R-:W-:Y:S02]  /*10130*/  FSEL R6, R6, RZ, P1 ;  /* 0x000000ff06067208 */ /* 0x000fe40000800000 */
[----:B------:R-:W-:Y:S01]  /*10140*/  FMNMX.FTZ R8, R109, R8, !PT ;  /* 0x000000086d087209 */ /* 0x000fe20007810000 */
[----:B------:R1:W-:Y:S01]  /*10150*/  MUFU.EX2 R106, R2 ;  /* 0x00000002006a7308 */ /* 0x0003e20000000800 */
[----:B------:R-:W-:Y:S01]  /*10160*/  ISETP.NE.AND P6, PT, R19, RZ, PT ;  /* 0x000000ff1300720c */ /* 0x000fe20003fc5270 */
[--C-:B------:R-:W-:Y:S02]  /*10170*/  FFMA.FTZ R5, R13, c[0x0][0x2d0], -R6.reuse ;  /* 0x0000b4000d057a23 */ /* 0x100fe40000010806 */
[----:B------:R-:W2:Y:S04]  /*10180*/  SHFL.BFLY PT, R10, R8, 0x2, 0x1f ;  /* 0x0c401f00080a7f89 */ /* 0x000ea800000e0000 */
[----:B------:R-:W-:Y:S01]  /*10190*/  MUFU.EX2 R105, R5 ;  /* 0x0000000500697308 */ /* 0x000fe20000000800 */
[----:B-1----:R-:W-:-:S07]  /*101a0*/  FFMA.FTZ R2, R12, c[0x0][0x2d0], -R6 ;  /* 0x0000b4000c027a23 */ /* 0x002fce0000010806 */
[----:B------:R1:W-:Y:S01]  /*101b0*/  MUFU.EX2 R111, R2 ;  /* 0x00000002006f7308 */ /* 0x0003e20000000800 */
[----:B--2---:R-:W-:Y:S02]  /*101c0*/  FMNMX.FTZ R8, R8, R10, !PT ;  /* 0x0000000a08087209 */ /* 0x004fe40007810000 */
[----:B-1----:R-:W-:Y:S01]  /*101d0*/  FMNMX.FTZ R2, R11, R9, !PT ;  /* 0x000000090b027209 */ /* 0x002fe20007810000 */
[----:B------:R-:W-:-:S03]  /*101e0*/  FFMA.FTZ R9, R14, c[0x0][0x2d0], -R6 ;  /* 0x0000b4000e097a23 */ /* 0x000fc60000010806 */
[C---:B------:R-:W-:Y:S01]  /*101f0*/  FSETP.NEU.FTZ.AND P0, PT, R2.reuse, -INF , PT ;  /* 0xff8000000200780b */ /* 0x040fe20003f1d000 */
[----:B------:R-:W-:Y:S01]  /*10200*/  FMUL.FTZ R5, R2, c[0x0][0x2d0] ;  /* 0x0000b40002057a20 */ /* 0x000fe20000410000 */
[----:B------:R1:W-:Y:S04]  /*10210*/  MUFU.EX2 R201, R9 ;  /* 0x0000000900c97308 */ /* 0x0003e80000000800 */
[----:B------:R-:W-:-:S05]  /*10220*/  FSEL R5, R5, RZ, P0 ;  /* 0x000000ff05057208 */ /* 0x000fca0000000000 */
[----:B------:R-:W-:-:S04]  /*10230*/  FFMA.FTZ R0, R17, c[0x0][0x2d0], -R5 ;  /* 0x0000b40011007a23 */ /* 0x000fc80000010805 */
[----:B------:R2:W-:Y:S01]  /*10240*/  MUFU.EX2 R246, R0 ;  /* 0x0000000000f67308 */ /* 0x0005e20000000800 */
[----:B-1----:R-:W-:-:S07]  /*10250*/  FFMA.FTZ R9, R15, c[0x0][0x2d0], -R6 ;  /* 0x0000b4000f097a23 */ /* 0x002fce0000010806 */
[----:B------:R1:W3:Y:S01]  /*10260*/  MUFU.EX2 R197, R9 ;  /* 0x0000000900c57308 */ /* 0x0002e20000000800 */
[----:B--2---:R-:W-:-:S07]  /*10270*/  FFMA.FTZ R0, R18, c[0x0][0x2d0], -R5 ;  /* 0x0000b40012007a23 */ /* 0x004fce0000010805 */
[----:B------:R2:W-:Y:S01]  /*10280*/  MUFU.EX2 R108, R0 ;  /* 0x00000000006c7308 */ /* 0x0005e20000000800 */
[--C-:B-1----:R-:W-:Y:S01]  /*10290*/  FFMA.FTZ R9, R16, c[0x0][0x2d0], -R5.reuse ;  /* 0x0000b40010097a23 */ /* 0x102fe20000010805 */
[----:B---3--:R-:W-:Y:S01]  /*102a0*/  F2FP.BF16.PACK_AB R10, R197, R201 ;  /* 0x000000c9c50a723e */ /* 0x008fe200000010ff */
[----:B------:R-:W-:Y:S05]  /*102b0*/  LDSM.16.MT88.4 R16, [R227+0x100] ;  /* 0x00010000e310783b */ /* 0x000fea0000004200 */
[----:B------:R1:W-:Y:S01]  /*102c0*/  MUFU.EX2 R202, R9 ;  /* 0x0000000900ca7308 */ /* 0x0003e20000000800 */
[----:B--2---:R-:W-:-:S07]  /*102d0*/  FFMA.FTZ R0, R28, c[0x0][0x2d0], -R5 ;  /* 0x0000b4001c007a23 */ /* 0x004fce0000010805 */
[----:B------:R2:W3:Y:S01]  /*102e0*/  MUFU.EX2 R198, R0 ;  /* 0x0000000000c67308 */ /* 0x0004e20000000800 */
[----:B-1----:R-:W1:Y:S01]  /*102f0*/  SHFL.BFLY PT, R9, R8, 0x1, 0x1f ;  /* 0x0c201f0008097f89 */ /* 0x002e6200000e0000 */
[----:B--2---:R-:W-:Y:S01]  /*10300*/  FFMA.FTZ R0, R29, c[0x0][0x2d0], -R7 ;  /* 0x0000b4001d007a23 */ /* 0x004fe20000010807 */
[----:B---3--:R-:W-:-:S05]  /*10310*/  F2FP.BF16.PACK_AB R11, R198, R108 ;  /* 0x0000006cc60b723e */ /* 0x008fca00000010ff */
[----:B------:R2:W3:Y:S01]  /*10320*/  MUFU.EX2 R245, R0 ;  /* 0x0000000000f57308 */ /* 0x0004e20000000800 */
[----:B-1----:R-:W-:Y:S02]  /*10330*/  FMNMX.FTZ R72, R8, R9, !PT ;  /* 0x0000000908487209 */ /* 0x002fe40007810000 */
[----:B------:R-:W-:Y:S02]  /*10340*/  F2FP.BF16.PACK_AB R8, R105, R111 ;  /* 0x0000006f6908723e */ /* 0x000fe400000010ff */
[C---:B------:R-:W-:Y:S01]  /*10350*/  FSETP.NEU.FTZ.AND P0, PT, R72.reuse, -INF , PT ;  /* 0xff8000004800780b */ /* 0x040fe20003f1d000 */
[----:B------:R-:W-:Y:S01]  /*10360*/  FMUL.FTZ R3, R72, c[0x0][0x2d0] ;  /* 0x0000b40048037a20 */ /* 0x000fe20000410000 */
[----:B------:R-:W-:Y:S01]  /*10370*/  F2FP.BF16.PACK_AB R9, R246, R202 ;  /* 0x000000caf609723e */ /* 0x000fe200000010ff */
[----:B--2---:R-:W-:Y:S01]  /*10380*/  FFMA.FTZ R0, R30, c[0x0][0x2d0], -R7 ;  /* 0x0000b4001e007a23 */ /* 0x004fe20000010807 */
[----:B---3--:R-:W-:-:S03]  /*10390*/  F2FP.BF16.PACK_AB R12, R245, R106 ;  /* 0x0000006af50c723e */ /* 0x008fc600000010ff */
[----:B------:R1:W-:Y:S02]  /*103a0*/  MUFU.EX2 R244, R0 ;  /* 0x0000000000f47308 */ /* 0x0003e40000000800 */
        /* <DEDUP_REMOVED lines=11> */
[----:B------:R1:W-:Y:S03]  /*10460*/  MUFU.EX2 R220, R3 ;  /* 0x0000000300dc7308 */ /* 0x0003e60000000800 */
[C---:B------:R-:W-:Y:S08]  /*10470*/  HMMA.16816.F32.BF16 R52, R8.reuse, R24, RZ ;  /* 0x000000180834723c */ /* 0x040ff000000418ff */
        /* <DEDUP_REMOVED lines=11> */
[----:B------:R1:W2:Y:S02]  /*10530*/  MUFU.EX2 R113, R3 ;  /* 0x0000000300717308 */ /* 0x0002a40000000800 */
[C---:B------:R-:W-:Y:S08]  /*10540*/  HMMA.16816.F32.BF16 R88, R12.reuse, R20, RZ ;  /* 0x000000140c58723c */ /* 0x040ff000000418ff */
[----:B------:R-:W-:Y:S01]  /*10550*/  HMMA.16816.F32.BF16 R100, R12, R22, RZ ;  /* 0x000000160c64723c */ /* 0x000fe200000418ff */
[----:B------:R-:W3:Y:S01]  /*10560*/  LDSM.16.MT88.4 R20, [R224+0x900] ;  /* 0x00090000e014783b */ /* 0x000ee20000004200 */
[----:B-1----:R-:W-:-:S04]  /*10570*/  FFMA.FTZ R3, R41, c[0x0][0x2d0], -R6 ;  /* 0x0000b40029037a23 */ /* 0x002fc80000010806 */
[----:B------:R1:W4:Y:S02]  /*10580*/  MUFU.EX2 R112, R3 ;  /* 0x0000000300707308 */ /* 0x0003240000000800 */
[----:B------:R-:W-:Y:S08]  /*10590*/  HMMA.16816.F32.BF16 R84, R12, R16, RZ ;  /* 0x000000100c54723c */ /* 0x000ff000000418ff */
[----:B------:R-:W-:Y:S01]  /*105a0*/  HMMA.16816.F32.BF16 R40, R8, R38, RZ ;  /* 0x000000260828723c */ /* 0x000fe200000418ff */
[----:B-1----:R-:W-:-:S07]  /*105b0*/  FFMA.FTZ R3, R68, c[0x0][0x2d0], -R6 ;  /* 0x0000b40044037a23 */ /* 0x002fce0000010806 */
[C---:B------:R-:W-:Y:S01]  /*105c0*/  HMMA.16816.F32.BF16 R80, R12.reuse, R24, RZ ;  /* 0x000000180c50723c */ /* 0x040fe200000418ff */
[----:B--2---:R-:W-:Y:S01]  /*105d0*/  IMAD.MOV.U32 R68, RZ, RZ, R113 ;  /* 0x000000ffff447224 */ /* 0x004fe200078e0071 */
[----:B------:R1:W-:Y:S06]  /*105e0*/  MUFU.EX2 R200, R3 ;  /* 0x0000000300c87308 */ /* 0x0003ec0000000800 */
[C---:B------:R-:W-:Y:S08]  /*105f0*/  HMMA.16816.F32.BF16 R124, R12.reuse, R26, RZ ;  /* 0x0000001a0c7c723c */ /* 0x040ff000000418ff */
[----:B------:R-:W-:Y:S01]  /*10600*/  HMMA.16816.F32.BF16 R24, R12, R36, RZ ;  /* 0x000000240c18723c */ /* 0x000fe200000418ff */
[----:B-1----:R-:W-:-:S04]  /*10610*/  FFMA.FTZ R3, R69, c[0x0][0x2d0], -R6 ;  /* 0x0000b40045037a23 */ /* 0x002fc80000010806 */
[----:B------:R1:W2:Y:S02]  /*10620*/  MUFU.EX2 R196, R3 ;  /* 0x0000000300c47308 */ /* 0x0002a40000000800 */
[----:B------:R-:W-:Y:S02]  /*10630*/  IMAD.MOV.U32 R37, RZ, RZ, R109 ;  /* 0x000000ffff257224 */ /* 0x000fe400078e006d */
[----:B------:R-:W-:Y:S02]  /*10640*/  IMAD.MOV.U32 R36, RZ, RZ, R107 ;  /* 0x000000ffff247224 */ /* 0x000fe400078e006b */
[----:B-1----:R-:W-:Y:S01]  /*10650*/  FFMA.FTZ R3, R70, c[0x0][0x2d0], -R5 ;  /* 0x0000b40046037a23 */ /* 0x002fe20000010805 */
[----:B----4-:R-:W-:Y:S02]  /*10660*/  MOV R70, R112 ;  /* 0x0000007000467202 */ /* 0x010fe40000000f00 */
[----:B------:R-:W-:Y:S01]  /*10670*/  HMMA.16816.F32.BF16 R112, R12, R18, RZ ;  /* 0x000000120c70723c */ /* 0x000fe200000418ff */
[----:B------:R1:W-:Y:S01]  /*10680*/  MUFU.EX2 R249, R3 ;  /* 0x0000000300f97308 */ /* 0x0003e20000000800 */
[----:B------:R-:W4:Y:S01]  /*10690*/  LDSM.16.MT88.4 R16, [R225+0x900] ;  /* 0x00090000e110783b */ /* 0x000f220000004200 */
[----:B------:R-:W-:-:S02]  /*106a0*/  F2FP.BF16.PACK_AB R8, R70, R68 ;  /* 0x000000444608723e */ /* 0x000fc400000010ff */
[----:B--2---:R-:W-:Y:S01]  /*106b0*/  F2FP.BF16.PACK_AB R10, R196, R200 ;  /* 0x000000c8c40a723e */ /* 0x004fe200000010ff */
[----:B-1----:R-:W-:Y:S02]  /*106c0*/  FFMA.FTZ R3, R74, c[0x0][0x2d0], -R5 ;  /* 0x0000b4004a037a23 */ /* 0x002fe40000010805 */
[----:B------:R-:W-:Y:S02]  /*106d0*/  IMAD.MOV.U32 R74, RZ, RZ, R111 ;  /* 0x000000ffff4a7224 */ /* 0x000fe400078e006f */
[----:B------:R1:W2:Y:S02]  /*106e0*/  MUFU.EX2 R248, R3 ;  /* 0x0000000300f87308 */ /* 0x0002a40000000800 */
[----:B-1----:R-:W-:Y:S01]  /*106f0*/  FFMA.FTZ R3, R75, c[0x0][0x2d0], -R5 ;  /* 0x0000b4004b037a23 */ /* 0x002fe20000010805 */
[----:B--2---:R-:W-:Y:S01]  /*10700*/  F2FP.BF16.PACK_AB R9, R248, R249 ;  /* 0x000000f9f809723e */ /* 0x004fe200000010ff */
[----:B------:R-:W-:-:S04]  /*10710*/  IMAD.MOV.U32 R75, RZ, RZ, R108 ;  /* 0x000000ffff4b7224 */ /* 0x000fc800078e006c */
[----:B------:R1:W-:Y:S01]  /*10720*/  MUFU.EX2 R69, R3 ;  /* 0x0000000300457308 */ /* 0x0003e20000000800 */
[----:B------:R-:W-:Y:S01]  /*10730*/  HMMA.16816.F32.BF16 R108, R12, R38, RZ ;  /* 0x000000260c6c723c */ /* 0x000fe200000418ff */
[----:B------:R-:W2:Y:S06]  /*10740*/  LDSM.16.MT88.4 R12, [R224+0x1100] ;  /* 0x00110000e00c783b */ /* 0x000eac0000004200 */
[----:B------:R-:W-:Y:S02]  /*10750*/  IMAD.MOV.U32 R39, RZ, RZ, R106 ;  /* 0x000000ffff277224 */ /* 0x000fe400078e006a */
[----:B------:R-:W-:-:S02]  /*10760*/  IMAD.MOV.U32 R38, RZ, RZ, R105 ;  /* 0x000000ffff267224 */ /* 0x000fc400078e0069 */
[----:B-1----:R-:W-:-:S04]  /*10770*/  FFMA.FTZ R3, R92, c[0x0][0x2d0], -R5 ;  /* 0x0000b4005c037a23 */ /* 0x002fc80000010805 */
[----:B------:R1:W5:Y:S02]  /*10780*/  MUFU.EX2 R193, R3 ;  /* 0x0000000300c17308 */ /* 0x0003640000000800 */
[----:B-1----:R-:W-:Y:S01]  /*10790*/  FFMA.FTZ R3, R93, c[0x0][0x2d0], -R7 ;  /* 0x0000b4005d037a23 */ /* 0x002fe20000010807 */
[----:B-----5:R-:W-:-:S05]  /*107a0*/  F2FP.BF16.PACK_AB R11, R193, R69 ;  /* 0x00000045c10b723e */ /* 0x020fca00000010ff */
[----:B------:R1:W-:Y:S02]  /*107b0*/  MUFU.EX2 R216, R3 ;  /* 0x0000000300d87308 */ /* 0x0003e40000000800 */
[C---:B---3--:R-:W-:Y:S08]  /*107c0*/  HMMA.16816.F32.BF16 R120, R8.reuse, R20, R76 ;  /* 0x000000140878723c */ /* 0x048ff0000004184c */
[----:B------:R-:W-:Y:S01]  /*107d0*/  HMMA.16816.F32.BF16 R104, R8, R32, R60 ;  /* 0x000000200868723c */ /* 0x000fe2000004183c */
[----:B-1----:R-:W-:-:S04]  /*107e0*/  FFMA.FTZ R3, R94, c[0x0][0x2d0], -R7 ;  /* 0x0000b4005e037a23 */ /* 0x002fc80000010807 */
[----:B------:R1:W3:Y:S03]  /*107f0*/  MUFU.EX2 R215, R3 ;  /* 0x0000000300d77308 */ /* 0x0002e60000000800 */
[C---:B------:R-:W-:Y:S08]  /*10800*/  HMMA.16816.F32.BF16 R76, R8.reuse, R22, R64 ;  /* 0x00000016084c723c */ /* 0x040ff00000041840 */
[----:B------:R-:W-:Y:S01]  /*10810*/  HMMA.16816.F32.BF16 R64, R8, R34, R56 ;  /* 0x000000220840723c */ /* 0x000fe20000041838 */
[----:B-1----:R-:W-:-:S07]  /*10820*/  FFMA.FTZ R3, R95, c[0x0][0x2d0], -R7 ;  /* 0x0000b4005f037a23 */ /* 0x002fce0000010807 */
[C---:B----4-:R-:W-:Y:S01]  /*10830*/  HMMA.16816.F32.BF16 R60, R8.reuse, R18, R48 ;  /* 0x00000012083c723c */ /* 0x050fe20000041830 */
[----:B------:R1:W-:Y:S07]  /*10840*/  MUFU.EX2 R212, R3 ;  /* 0x0000000300d47308 */ /* 0x0003ee0000000800 */
[C---:B------:R-:W-:Y:S08]  /*10850*/  HMMA.16816.F32.BF16 R92, R8.reuse, R28, R44 ;  /* 0x0000001c085c723c */ /* 0x040ff0000004182c */
[----:B------:R-:W-:Y:S01]  /*10860*/  HMMA.16816.F32.BF16 R44, R8, R30, R40 ;  /* 0x0000001e082c723c */ /* 0x000fe20000041828 */
[----:B-1----:R-:W-:-:S04]  /*10870*/  FFMA.FTZ R3, R96, c[0x0][0x2d0], -R7 ;  /* 0x0000b40060037a23 */ /* 0x002fc80000010807 */
[----:B------:R1:W4:Y:S02]  /*10880*/  MUFU.EX2 R214, R3 ;  /* 0x0000000300d67308 */ /* 0x0003240000000800 */
[----:B-1----:R-:W-:Y:S02]  /*10890*/  FFMA.FTZ R3, R97, c[0x0][0x2d0], -R0 ;  /* 0x0000b40061037a23 */ /* 0x002fe40000010800 */
[----:B------:R-:W-:Y:S04]  /*108a0*/  HMMA.16816.F32.BF16 R96, R8, R16, R52 ;  /* 0x000000100860723c */ /* 0x000fe80000041834 */
[----:B------:R1:W-:Y:S03]  /*108b0*/  MUFU.EX2 R206, R3 ;  /* 0x0000000300ce7308 */ /* 0x0003e60000000800 */
[----:B---3--:R-:W-:-:S02]  /*108c0*/  F2FP.BF16.PACK_AB R8, R215, R216 ;  /* 0x000000d8d708723e */ /* 0x008fc400000010ff */
[----:B----4-:R-:W-:Y:S01]  /*108d0*/  F2FP.BF16.PACK_AB R10, R214, R212 ;  /* 0x000000d4d60a723e */ /* 0x010fe200000010ff */
[--C-:B-1----:R-:W-:Y:S02]  /*108e0*/  FFMA.FTZ R3, R116, c[0x0][0x2d0], -R0.reuse ;  /* 0x0000b40074037a23 */ /* 0x102fe40000010800 */
[----:B------:R-:W-:Y:S02]  /*108f0*/  IMAD.MOV.U32 R116, RZ, RZ, R37 ;  /* 0x000000ffff747224 */ /* 0x000fe400078e0025 */
[----:B------:R1:W3:Y:S02]  /*10900*/  MUFU.EX2 R208, R3 ;  /* 0x0000000300d07308 */ /* 0x0002e40000000800 */
[----:B-1----:R-:W-:Y:S01]  /*10910*/  FFMA.FTZ R3, R117, c[0x0][0x2d0], -R0 ;  /* 0x0000b40075037a23 */ /* 0x002fe20000010800 */
[----:B---3--:R-:W-:Y:S01]  /*10920*/  F2FP.BF16.PACK_AB R9, R208, R206 ;  /* 0x000000ced009723e */ /* 0x008fe200000010ff */
[----:B------:R-:W-:-:S04]  /*10930*/  IMAD.MOV.U32 R117, RZ, RZ, R202 ;  /* 0x000000ffff757224 */ /* 0x000fc800078e00ca */
[----:B------:R1:W-:Y:S02]  /*10940*/  MUFU.EX2 R210, R3 ;  /* 0x0000000300d27308 */ /* 0x0003e40000000800 */
[----:B-1----:R-:W-:Y:S02]  /*10950*/  FFMA.FTZ R3, R118, c[0x0][0x2d0], -R0 ;  /* 0x0000b40076037a23 */ /* 0x002fe40000010800 */
[----:B------:R-:W-:-:S04]  /*10960*/  IMAD.MOV.U32 R118, RZ, RZ, R201 ;  /* 0x000000ffff767224 */ /* 0x000fc800078e00c9 */
[----:B------:R1:W3:Y:S02]  /*10970*/  MUFU.EX2 R207, R3 ;  /* 0x0000000300cf7308 */ /* 0x0002e40000000800 */
[----:B-1----:R-:W-:Y:S01]  /*10980*/  FFMA.FTZ R3, R128, c[0x0][0x2d0], -R7 ;  /* 0x0000b40080037a23 */ /* 0x002fe20000010807 */
[----:B---3--:R-:W-:-:S05]  /*10990*/  F2FP.BF16.PACK_AB R11, R207, R210 ;  /* 0x000000d2cf0b723e */ /* 0x008fca00000010ff */
[----:B------:R1:W-:Y:S02]  /*109a0*/  MUFU.EX2 R209, R3 ;  /* 0x0000000300d17308 */ /* 0x0003e40000000800 */
[C---:B------:R-:W-:Y:S07]  /*109b0*/  HMMA.16816.F32.BF16 R52, R8.reuse, R32, R84 ;  /* 0x000000200834723c */ /* 0x040fee0000041854 */
[----:B------:R-:W-:Y:S01]  /*109c0*/  IMAD.MOV.U32 R84, RZ, RZ, R200 ;  /* 0x000000ffff547224 */ /* 0x000fe200078e00c8 */
[----:B------:R-:W-:Y:S01]  /*109d0*/  HMMA.16816.F32.BF16 R80, R8, R16, R80 ;  /* 0x000000100850723c */ /* 0x000fe20000041850 */
[----:B------:R-:W-:Y:S01]  /*109e0*/  MOV R87, R38 ;  /* 0x0000002600577202 */ /* 0x000fe20000000f00 */
[----:B------:R-:W-:-:S02]  /*109f0*/  IMAD.MOV.U32 R86, RZ, RZ, R39 ;  /* 0x000000ffff567224 */ /* 0x000fc400078e0027 */
[----:B-1----:R-:W-:Y:S02]  /*10a00*/  FFMA.FTZ R3, R129, c[0x0][0x2d0], -R6 ;  /* 0x0000b40081037a23 */ /* 0x002fe40000010806 */
[----:B------:R-:W-:Y:S01]  /*10a10*/  IMAD.MOV.U32 R85, RZ, RZ, R36 ;  /* 0x000000ffff557224 */ /* 0x000fe200078e0024 */
[----:B------:R-:W-:Y:S01]  /*10a20*/  MOV R16, R198 ;  /* 0x000000c600107202 */ /* 0x000fe20000000f00 */
[----:B------:R1:W-:Y:S01]  /*10a30*/  MUFU.EX2 R204, R3 ;  /* 0x0000000300cc7308 */ /* 0x0003e20000000800 */
[----:B------:R-:W-:Y:S01]  /*10a40*/  IMAD.MOV.U32 R17, RZ, RZ, R197 ;  /* 0x000000ffff117224 */ /* 0x000fe200078e00c5 */
[C---:B------:R-:W-:Y:S01]  /*10a50*/  HMMA.16816.F32.BF16 R36, R8.reuse, R34, R112 ;  /* 0x000000220824723c */ /* 0x040fe20000041870 */
[----:B------:R-:W-:Y:S06]  /*10a60*/  LDSM.16.MT88.4 R32, [R226+0x1100] ;  /* 0x00110000e220783b */ /* 0x000fec0000004200 */
[----:B------:R-:W-:Y:S01]  /*10a70*/  IMAD.MOV.U32 R114, RZ, RZ, R196 ;  /* 0x000000ffff727224 */ /* 0x000fe200078e00c4 */
[----:B------:R-:W-:Y:S01]  /*10a80*/  MOV R113, R195 ;  /* 0x000000c300717202 */ /* 0x000fe20000000f00 */
[----:B------:R-:W-:Y:S01]  /*10a90*/  HMMA.16816.F32.BF16 R48, R8, R20, R88 ;  /* 0x000000140830723c */ /* 0x000fe20000041858 */
[----:B------:R-:W-:-:S02]  /*10aa0*/  IMAD.MOV.U32 R115, RZ, RZ, R193 ;  /* 0x000000ffff737224 */ /* 0x000fc400078e00c1 */
[----:B-1----:R-:W-:-:S05]  /*10ab0*/  FFMA.FTZ R3, R130, c[0x0][0x2d0], -R6 ;  /* 0x0000b40082037a23 */ /* 0x002fca0000010806 */
[C---:B------:R-:W-:Y:S01]  /*10ac0*/  HMMA.16816.F32.BF16 R40, R8.reuse, R22, R100 ;  /* 0x000000160828723c */ /* 0x040fe20000041864 */
[----:B------:R1:W3:Y:S01]  /*10ad0*/  MUFU.EX2 R205, R3 ;  /* 0x0000000300cd7308 */ /* 0x0002e20000000800 */
[----:B------:R-:W4:Y:S06]  /*10ae0*/  LDSM.16.MT88.4 R20, [R227+0x1100] ;  /* 0x00110000e314783b */ /* 0x000f2c0000004200 */
[C---:B------:R-:W-:Y:S07]  /*10af0*/  HMMA.16816.F32.BF16 R88, R8.reuse, R30, R108 ;  /* 0x0000001e0858723c */ /* 0x040fee000004186c */
[----:B------:R-:W-:Y:S01]  /*10b00*/  IMAD.MOV.U32 R110, RZ, RZ, R16 ;  /* 0x000000ffff6e7224 */ /* 0x000fe200078e0010 */
[----:B------:R-:W-:Y:S01]  /*10b10*/  HMMA.16816.F32.BF16 R56, R8, R18, R124 ;  /* 0x000000120838723c */ /* 0x000fe2000004187c */
[----:B-1----:R-:W-:-:S02]  /*10b20*/  FFMA.FTZ R3, R131, c[0x0][0x2d0], -R6 ;  /* 0x0000b40083037a23 */ /* 0x002fc40000010806 */
[----:B------:R-:W-:Y:S02]  /*10b30*/  IMAD.MOV.U32 R16, RZ, RZ, R85 ;  /* 0x000000ffff107224 */ /* 0x000fe400078e0055 */
[----:B------:R1:W-:Y:S01]  /*10b40*/  MUFU.EX2 R203, R3 ;  /* 0x0000000300cb7308 */ /* 0x0003e20000000800 */
[----:B------:R-:W-:Y:S02]  /*10b50*/  IMAD.MOV.U32 R108, RZ, RZ, R17 ;  /* 0x000000ffff6c7224 */ /* 0x000fe400078e0011 */
[----:B------:R-:W-:Y:S01]  /*10b60*/  HMMA.16816.F32.BF16 R128, R8, R28, R24 ;  /* 0x0000001c0880723c */ /* 0x000fe20000041818 */
[----:B------:R-:W5:Y:S01]  /*10b70*/  LDSM.16.MT88.4 R24, [R225+0x1100] ;  /* 0x00110000e118783b */ /* 0x000f620000004200 */
[----:B------:R-:W-:Y:S02]  /*10b80*/  IMAD.MOV.U32 R127, RZ, RZ, R115 ;  /* 0x000000ffff7f7224 */ /* 0x000fe400078e0073 */
[----:B------:R-:W-:-:S03]  /*10b90*/  IMAD.MOV.U32 R17, RZ, RZ, R84 ;  /* 0x000000ffff117224 */ /* 0x000fc600078e0054 */
[----:B------:R-:W-:Y:S01]  /*10ba0*/  MOV R28, R74 ;  /* 0x0000004a001c7202 */ /* 0x000fe20000000f00 */
[----:B------:R-:W-:Y:S01]  /*10bb0*/  IMAD.MOV.U32 R74, RZ, RZ, R191 ;  /* 0x000000ffff4a7224 */ /* 0x000fe200078e00bf */
[----:B---3--:R-:W-:Y:S01]  /*10bc0*/  F2FP.BF16.PACK_AB R8, R205, R204 ;  /* 0x000000cccd08723e */ /* 0x008fe200000010ff */
[----:B------:R-:W-:Y:S02]  /*10bd0*/  IMAD.MOV.U32 R29, RZ, RZ, R87 ;  /* 0x000000ffff1d7224 */ /* 0x000fe400078e0057 */
[----:B-1----:R-:W-:Y:S02]  /*10be0*/  FFMA.FTZ R3, R132, c[0x0][0x2d0], -R6 ;  /* 0x0000b40084037a23 */ /* 0x002fe40000010806 */
        /* <DEDUP_REMOVED lines=8> */
[----:B------:R1:W3:Y:S01]  /*10c70*/  MUFU.EX2 R200, R3 ;  /* 0x0000000300c87308 */ /* 0x0002e20000000800 */
[----:B------:R-:W-:Y:S01]  /*10c80*/  IMAD.MOV.U32 R70, RZ, RZ, R192 ;  /* 0x000000ffff467224 */ /* 0x000fe200078e00c0 */
[----:B------:R-:W-:Y:S01]  /*10c90*/  MOV R115, R134 ;  /* 0x0000008600737202 */ /* 0x000fe20000000f00 */
[----:B------:R-:W-:Y:S02]  /*10ca0*/  IMAD.MOV.U32 R134, RZ, RZ, R29 ;  /* 0x000000ffff867224 */ /* 0x000fe400078e001d */
[----:B------:R-:W-:Y:S02]  /*10cb0*/  IMAD.MOV.U32 R29, RZ, RZ, R16 ;  /* 0x000000ffff1d7224 */ /* 0x000fe400078e0010 */
[----:B------:R-:W-:Y:S01]  /*10cc0*/  IMAD.MOV.U32 R16, RZ, RZ, R132 ;  /* 0x000000ffff107224 */ /* 0x000fe200078e0084 */
[----:B------:R-:W-:Y:S01]  /*10cd0*/  MOV R132, R117 ;  /* 0x0000007500847202 */ /* 0x000fe20000000f00 */
[----:B------:R-:W-:Y:S02]  /*10ce0*/  IMAD.MOV.U32 R117, RZ, RZ, R75 ;  /* 0x000000ffff757224 */ /* 0x000fe400078e004b */
[----:B------:R-:W-:-:S02]  /*10cf0*/  IMAD.MOV.U32 R75, RZ, RZ, R188 ;  /* 0x000000ffff4b7224 */ /* 0x000fc400078e00bc */
[----:B------:R-:W-:Y:S02]  /*10d00*/  IMAD.MOV.U32 R124, RZ, RZ, R16 ;  /* 0x000000ffff7c7224 */ /* 0x000fe400078e0010 */
[--C-:B-1----:R-:W-:Y:S01]  /*10d10*/  FFMA.FTZ R3, R135, c[0x0][0x2d0], -R5.reuse ;  /* 0x0000b40087037a23 */ /* 0x102fe20000010805 */
[----:B---3--:R-:W-:Y:S01]  /*10d20*/  F2FP.BF16.PACK_AB R9, R200, R201 ;  /* 0x000000c9c809723e */ /* 0x008fe200000010ff */
[----:B------:R-:W-:Y:S02]  /*10d30*/  IMAD.MOV.U32 R135, RZ, RZ, R68 ;  /* 0x000000ffff877224 */ /* 0x000fe400078e0044 */
[----:B------:R1:W-:Y:S01]  /*10d40*/  MUFU.EX2 R199, R3 ;  /* 0x0000000300c77308 */ /* 0x0003e20000000800 */
[----:B------:R-:W-:Y:S02]  /*10d50*/  IMAD.MOV.U32 R68, RZ, RZ, R194 ;  /* 0x000000ffff447224 */ /* 0x000fe400078e00c2 */
[----:B-1----:R-:W-:Y:S02]  /*10d60*/  FFMA.FTZ R3, R136, c[0x0][0x2d0], -R5 ;  /* 0x0000b40088037a23 */ /* 0x002fe40000010805 */
[----:B------:R-:W-:-:S03]  /*10d70*/  IMAD.MOV.U32 R136, RZ, RZ, R114 ;  /* 0x000000ffff887224 */ /* 0x000fc600078e0072 */
[----:B------:R-:W1:Y:S01]  /*10d80*/  MUFU.EX2 R198, R3 ;  /* 0x0000000300c67308 */ /* 0x000e620000000800 */
[----:B------:R-:W-:Y:S02]  /*10d90*/  IMAD.MOV.U32 R114, RZ, RZ, R135 ;  /* 0x000000ffff727224 */ /* 0x000fe400078e0087 */
[----:B------:R-:W-:Y:S02]  /*10da0*/  IMAD.MOV.U32 R135, RZ, RZ, R28 ;  /* 0x000000ffff877224 */ /* 0x000fe400078e001c */
[----:B------:R-:W-:Y:S02]  /*10db0*/  IMAD.MOV.U32 R28, RZ, RZ, R133 ;  /* 0x000000ffff1c7224 */ /* 0x000fe400078e0085 */
[----:B------:R-:W-:Y:S02]  /*10dc0*/  IMAD.MOV.U32 R133, RZ, RZ, R17 ;  /* 0x000000ffff857224 */ /* 0x000fe400078e0011 */
[----:B------:R-:W-:Y:S02]  /*10dd0*/  IMAD.MOV.U32 R17, RZ, RZ, R118 ;  /* 0x000000ffff117224 */ /* 0x000fe400078e0076 */
[----:B------:R-:W-:-:S02]  /*10de0*/  IMAD.MOV.U32 R118, RZ, RZ, R116 ;  /* 0x000000ffff767224 */ /* 0x000fc400078e0074 */
[----:B------:R-:W-:Y:S02]  /*10df0*/  IMAD.MOV.U32 R116, RZ, RZ, R186 ;  /* 0x000000ffff747224 */ /* 0x000fe400078e00ba */
[----:B------:R-:W-:Y:S01]  /*10e00*/  IMAD.MOV.U32 R125, RZ, RZ, R133 ;  /* 0x000000ffff7d7224 */ /* 0x000fe200078e0085 */
[----:B-1----:R-:W-:Y:S01]  /*10e10*/  F2FP.BF16.PACK_AB R11, R198, R199 ;  /* 0x000000c7c60b723e */ /* 0x002fe200000010ff */
[----:B------:R-:W-:Y:S02]  /*10e20*/  FFMA.FTZ R3, R137, c[0x0][0x2d0], -R7 ;  /* 0x0000b40089037a23 */ /* 0x000fe40000010807 */
[----:B------:R-:W-:Y:S02]  /*10e30*/  IMAD.MOV.U32 R133, RZ, RZ, R117 ;  /* 0x000000ffff857224 */ /* 0x000fe400078e0075 */
[----:B------:R1:W3:Y:S01]  /*10e40*/  MUFU.EX2 R197, R3 ;  /* 0x0000000300c57308 */ /* 0x0002e20000000800 */
[----:B------:R-:W-:Y:S01]  /*10e50*/  IMAD.MOV.U32 R137, RZ, RZ, R29 ;  /* 0x000000ffff897224 */ /* 0x000fe200078e001d */
[----:B--2---:R-:W-:Y:S01]  /*10e60*/  HMMA.16816.F32.BF16 R84, R8, R14, R76 ;  /* 0x0000000e0854723c */ /* 0x004fe2000004184c */
[----:B------:R-:W-:-:S02]  /*10e70*/  IMAD.MOV.U32 R126, RZ, RZ, R17 ;  /* 0x000000ffff7e7224 */ /* 0x000fc400078e0011 */
[----:B------:R-:W-:Y:S05]  /*10e80*/  LDSM.16.MT88.4 R16, [R224+0x1900] ;  /* 0x00190000e010783b */ /* 0x000fea0000004200 */
[----:B----4-:R-:W-:Y:S01]  /*10e90*/  HMMA.16816.F32.BF16 R76, R8, R22, R64 ;  /* 0x00000016084c723c */ /* 0x010fe20000041840 */
[----:B-1----:R-:W-:Y:S01]  /*10ea0*/  FFMA.FTZ R3, R138, c[0x0][0x2d0], -R7 ;  /* 0x0000b4008a037a23 */ /* 0x002fe20000010807 */
[----:B------:R-:W-:-:S06]  /*10eb0*/  MOV R138, R115 ;  /* 0x00000073008a7202 */ /* 0x000fcc0000000f00 */
[C---:B-----5:R-:W-:Y:S01]  /*10ec0*/  HMMA.16816.F32.BF16 R64, R8.reuse, R26, R60 ;  /* 0x0000001a0840723c */ /* 0x060fe2000004183c */
[----:B------:R1:W-:Y:S07]  /*10ed0*/  MUFU.EX2 R196, R3 ;  /* 0x0000000300c47308 */ /* 0x0003ee0000000800 */
[C---:B------:R-:W-:Y:S08]  /*10ee0*/  HMMA.16816.F32.BF16 R120, R8.reuse, R12, R120 ;  /* 0x0000000c0878723c */ /* 0x040ff00000041878 */
[----:B------:R-:W-:Y:S01]  /*10ef0*/  HMMA.16816.F32.BF16 R104, R8, R20, R104 ;  /* 0x000000140868723c */ /* 0x000fe20000041868 */
[----:B-1----:R-:W-:-:S02]  /*10f00*/  FFMA.FTZ R3, R139, c[0x0][0x2d0], -R7 ;  /* 0x0000b4008b037a23 */ /* 0x002fc40000010807 */
[----:B------:R-:W-:Y:S01]  /*10f10*/  IMAD.MOV.U32 R139, RZ, RZ, R135 ;  /* 0x000000ffff8b7224 */ /* 0x000fe200078e0087 */
[----:B------:R-:W-:Y:S01]  /*10f20*/  MOV R135, R132 ;  /* 0x0000008400877202 */ /* 0x000fe20000000f00 */
[----:B------:R1:W2:Y:S01]  /*10f30*/  MUFU.EX2 R195, R3 ;  /* 0x0000000300c37308 */ /* 0x0002a20000000800 */
[----:B------:R-:W-:Y:S02]  /*10f40*/  IMAD.MOV.U32 R132, RZ, RZ, R116 ;  /* 0x000000ffff847224 */ /* 0x000fe400078e0074 */
[C---:B------:R-:W-:Y:S08]  /*10f50*/  HMMA.16816.F32.BF16 R96, R8.reuse, R24, R96 ;  /* 0x000000180860723c */ /* 0x040ff00000041860 */
[----:B------:R-:W-:Y:S01]  /*10f60*/  HMMA.16816.F32.BF16 R100, R8, R32, R92 ;  /* 0x000000200864723c */ /* 0x000fe2000004185c */
[----:B-1----:R-:W-:-:S07]  /*10f70*/  FFMA.FTZ R3, R140, c[0x0][0x2d0], -R7 ;  /* 0x0000b4008c037a23 */ /* 0x002fce0000010807 */
[----:B------:R-:W-:Y:S01]  /*10f80*/  HMMA.16816.F32.BF16 R60, R8, R34, R44 ;  /* 0x00000022083c723c */ /* 0x000fe2000004182c */
[----:B------:R1:W-:Y:S06]  /*10f90*/  MUFU.EX2 R194, R3 ;  /* 0x0000000300c27308 */ /* 0x0003ec0000000800 */
[----:B---3--:R-:W-:Y:S02]  /*10fa0*/  F2FP.BF16.PACK_AB R8, R197, R209 ;  /* 0x000000d1c508723e */ /* 0x008fe400000010ff */
        /* <DEDUP_REMOVED lines=8> */
[----:B-1----:R-:W-:Y:S02]  /*11030*/  FFMA.FTZ R3, R144, c[0x0][0x2d0], -R0 ;  /* 0x0000b40090037a23 */ /* 0x002fe40000010800 */
[----:B------:R-:W-:Y:S02]  /*11040*/  IMAD.MOV.U32 R144, RZ, RZ, R4 ;  /* 0x000000ffff907224 */ /* 0x000fe400078e0004 */
[----:B------:R-:W-:Y:S02]  /*11050*/  IMAD.MOV.U32 R4, RZ, RZ, R189 ;  /* 0x000000ffff047224 */ /* 0x000fe400078e00bd */
[----:B------:R1:W2:Y:S02]  /*11060*/  MUFU.EX2 R189, R3 ;  /* 0x0000000300bd7308 */ /* 0x0002a40000000800 */
[----:B------:R-:W-:-:S02]  /*11070*/  FFMA.FTZ R4, R4, c[0x0][0x2d0], -R7 ;  /* 0x0000b40004047a23 */ /* 0x000fc40000010807 */
[--C-:B-1----:R-:W-:Y:S01]  /*11080*/  FFMA.FTZ R3, R145, c[0x0][0x2d0], -R7.reuse ;  /* 0x0000b40091037a23 */ /* 0x102fe20000010807 */
[----:B--2---:R-:W-:Y:S01]  /*11090*/  F2FP.BF16.PACK_AB R11, R189, R191 ;  /* 0x000000bfbd0b723e */ /* 0x004fe200000010ff */
[----:B------:R-:W-:Y:S02]  /*110a0*/  IMAD.MOV.U32 R145, RZ, RZ, R190 ;  /* 0x000000ffff917224 */ /* 0x000fe400078e00be */
[----:B------:R1:W-:Y:S04]  /*110b0*/  MUFU.EX2 R190, R3 ;  /* 0x0000000300be7308 */ /* 0x0003e80000000800 */
[C---:B------:R-:W-:Y:S08]  /*110c0*/  HMMA.16816.F32.BF16 R44, R8.reuse, R14, R40 ;  /* 0x0000000e082c723c */ /* 0x040ff00000041828 */
[----:B------:R-:W-:Y:S01]  /*110d0*/  HMMA.16816.F32.BF16 R40, R8, R20, R52 ;  /* 0x000000140828723c */ /* 0x000fe20000041834 */
[----:B-1----:R-:W-:-:S02]  /*110e0*/  FFMA.FTZ R3, R146, c[0x0][0x2d0], -R7 ;  /* 0x0000b40092037a23 */ /* 0x002fc40000010807 */
[----:B------:R-:W-:Y:S02]  /*110f0*/  IMAD.MOV.U32 R146, RZ, RZ, R113 ;  /* 0x000000ffff927224 */ /* 0x000fe400078e0071 */
[----:B------:R1:W-:Y:S02]  /*11100*/  MUFU.EX2 R188, R3 ;  /* 0x0000000300bc7308 */ /* 0x0003e40000000800 */
[----:B------:R-:W-:Y:S01]  /*11110*/  IMAD.MOV.U32 R53, RZ, RZ, R184 ;  /* 0x000000ffff357224 */ /* 0x000fe200078e00b8 */
[----:B------:R-:W-:Y:S01]  /*11120*/  HMMA.16816.F32.BF16 R48, R8, R12, R48 ;  /* 0x0000000c0830723c */ /* 0x000fe20000041830 */
[----:B------:R-:W-:Y:S01]  /*11130*/  IMAD.MOV.U32 R55, RZ, RZ, R134 ;  /* 0x000000ffff377224 */ /* 0x000fe200078e0086 */
[----:B------:R-:W2:Y:S01]  /*11140*/  LDSM.16.MT88.4 R12, [R227+0x1900] ;  /* 0x00190000e30c783b */ /* 0x000ea20000004200 */
[----:B------:R-:W-:Y:S02]  /*11150*/  IMAD.MOV.U32 R134, RZ, RZ, R118 ;  /* 0x000000ffff867224 */ /* 0x000fe400078e0076 */
[----:B------:R-:W-:-:S02]  /*11160*/  IMAD.MOV.U32 R54, RZ, RZ, R114 ;  /* 0x000000ffff367224 */ /* 0x000fc400078e0072 */
[----:B------:R-:W-:Y:S01]  /*11170*/  IMAD.MOV.U32 R52, RZ, RZ, R110 ;  /* 0x000000ffff347224 */ /* 0x000fe200078e006e */
[----:B------:R-:W-:Y:S01]  /*11180*/  HMMA.16816.F32.BF16 R56, R8, R26, R56 ;  /* 0x0000001a0838723c */ /* 0x000fe20000041838 */
[----:B-1----:R-:W-:Y:S02]  /*11190*/  FFMA.FTZ R3, R147, c[0x0][0x2d0], -R6 ;  /* 0x0000b40093037a23 */ /* 0x002fe40000010806 */
[----:B------:R-:W-:-:S05]  /*111a0*/  IMAD.MOV.U32 R147, RZ, RZ, R187 ;  /* 0x000000ffff937224 */ /* 0x000fca00078e00bb */
[C---:B------:R-:W-:Y:S01]  /*111b0*/  HMMA.16816.F32.BF16 R36, R8.reuse, R22, R36 ;  /* 0x000000160824723c */ /* 0x040fe20000041824 */
[----:B------:R1:W-:Y:S01]  /*111c0*/  MUFU.EX2 R187, R3 ;  /* 0x0000000300bb7308 */ /* 0x0003e20000000800 */
[----:B------:R-:W-:Y:S06]  /*111d0*/  LDSM.16.MT88.4 R20, [R225+0x1900] ;  /* 0x00190000e114783b */ /* 0x000fec0000004200 */
[C---:B------:R-:W-:Y:S08]  /*111e0*/  HMMA.16816.F32.BF16 R92, R8.reuse, R32, R128 ;  /* 0x00000020085c723c */ /* 0x040ff00000041880 */
[----:B------:R-:W-:Y:S01]  /*111f0*/  HMMA.16816.F32.BF16 R88, R8, R34, R88 ;  /* 0x000000220858723c */ /* 0x000fe20000041858 */
[----:B-1----:R-:W-:-:S02]  /*11200*/  FFMA.FTZ R3, R148, c[0x0][0x2d0], -R6 ;  /* 0x0000b40094037a23 */ /* 0x002fc40000010806 */
[----:B------:R-:W-:Y:S02]  /*11210*/  IMAD.MOV.U32 R148, RZ, RZ, R28 ;  /* 0x000000ffff947224 */ /* 0x000fe400078e001c */
[----:B------:R1:W3:Y:S03]  /*11220*/  MUFU.EX2 R186, R3 ;  /* 0x0000000300ba7308 */ /* 0x0002e60000000800 */
[----:B------:R-:W-:Y:S01]  /*11230*/  HMMA.16816.F32.BF16 R28, R8, R24, R80 ;  /* 0x00000018081c723c */ /* 0x000fe20000041850 */
[----:B------:R-:W4:Y:S01]  /*11240*/  LDSM.16.MT88.4 R24, [R226+0x1900] ;  /* 0x00190000e218783b */ /* 0x000f220000004200 */
[----:B-1----:R-:W-:-:S05]  /*11250*/  FFMA.FTZ R3, R149, c[0x0][0x2d0], -R6 ;  /* 0x0000b40095037a23 */ /* 0x002fca0000010806 */
[----:B---3--:R-:W-:Y:S01]  /*11260*/  F2FP.BF16.PACK_AB R8, R186, R187 ;  /* 0x000000bbba08723e */ /* 0x008fe200000010ff */
[----:B------:R-:W-:Y:S02]  /*11270*/  IMAD.MOV.U32 R149, RZ, RZ, R185 ;  /* 0x000000ffff957224 */ /* 0x000fe400078e00b9 */
[----:B------:R1:W-:Y:S02]  /*11280*/  MUFU.EX2 R185, R3 ;  /* 0x0000000300b97308 */ /* 0x0003e40000000800 */
[----:B-1----:R-:W-:Y:S02]  /*11290*/  FFMA.FTZ R3, R150, c[0x0][0x2d0], -R6 ;  /* 0x0000b40096037a23 */ /* 0x002fe40000010806 */
[----:B------:R-:W-:-:S04]  /*112a0*/  IMAD.MOV.U32 R150, RZ, RZ, R145 ;  /* 0x000000ffff967224 */ /* 0x000fc800078e0091 */
        /* <DEDUP_REMOVED lines=19> */
[C---:B--2---:R-:W-:Y:S08]  /*113e0*/  HMMA.16816.F32.BF16 R140, R8.reuse, R12, R104 ;  /* 0x0000000c088c723c */ /* 0x044ff00000041868 */
[----:B----4-:R-:W-:Y:S01]  /*113f0*/  HMMA.16816.F32.BF16 R80, R8, R24, R100 ;  /* 0x000000180850723c */ /* 0x010fe20000041864 */
[----:B-1----:R-:W-:-:S04]  /*11400*/  FFMA.FTZ R3, R156, c[0x0][0x2d0], -R7 ;  /* 0x0000b4009c037a23 */ /* 0x002fc80000010807 */
[----:B------:R1:W-:Y:S03]  /*11410*/  MUFU.EX2 R113, R3 ;  /* 0x0000000300717308 */ /* 0x0003e60000000800 */
[C---:B------:R-:W-:Y:S08]  /*11420*/  HMMA.16816.F32.BF16 R128, R8.reuse, R18, R84 ;  /* 0x000000120880723c */ /* 0x040ff00000041854 */
[----:B------:R-:W-:Y:S01]  /*11430*/  HMMA.16816.F32.BF16 R120, R8, R16, R120 ;  /* 0x000000100878723c */ /* 0x000fe20000041878 */
[----:B-1----:R-:W-:-:S07]  /*11440*/  FFMA.FTZ R3, R157, c[0x0][0x2d0], -R7 ;  /* 0x0000b4009d037a23 */ /* 0x002fce0000010807 */
[----:B------:R-:W-:Y:S01]  /*11450*/  HMMA.16816.F32.BF16 R84, R8, R22, R64 ;  /* 0x000000160854723c */ /* 0x000fe20000041840 */
[----:B------:R1:W-:Y:S02]  /*11460*/  MUFU.EX2 R112, R3 ;  /* 0x0000000300707308 */ /* 0x0003e40000000800 */
[----:B-1----:R-:W-:-:S06]  /*11470*/  FFMA.FTZ R3, R158, c[0x0][0x2d0], -R7 ;  /* 0x0000b4009e037a23 */ /* 0x002fcc0000010807 */
[----:B------:R1:W-:Y:S02]  /*11480*/  MUFU.EX2 R111, R3 ;  /* 0x00000003006f7308 */ /* 0x0003e40000000800 */
[--C-:B-1----:R-:W-:Y:S02]  /*11490*/  FFMA.FTZ R3, R159, c[0x0][0x2d0], -R0.reuse ;  /* 0x0000b4009f037a23 */ /* 0x102fe40000010800 */
[----:B------:R-:W-:Y:S04]  /*114a0*/  HMMA.16816.F32.BF16 R156, R8, R20, R96 ;  /* 0x00000014089c723c */ /* 0x000fe80000041860 */
[----:B------:R1:W-:Y:S02]  /*114b0*/  MUFU.EX2 R109, R3 ;  /* 0x00000003006d7308 */ /* 0x0003e40000000800 */
[----:B-1----:R-:W-:-:S02]  /*114c0*/  FFMA.FTZ R3, R160, c[0x0][0x2d0], -R0 ;  /* 0x0000b400a0037a23 */ /* 0x002fc40000010800 */
[----:B------:R-:W-:-:S04]  /*114d0*/  IMAD.MOV.U32 R160, RZ, RZ, R53 ;  /* 0x000000ffffa07224 */ /* 0x000fc800078e0035 */
[----:B------:R1:W2:Y:S01]  /*114e0*/  MUFU.EX2 R108, R3 ;  /* 0x00000003006c7308 */ /* 0x0002a20000000800 */
[----:B------:R-:W-:Y:S01]  /*114f0*/  IMAD.MOV.U32 R53, RZ, RZ, R149 ;  /* 0x000000ffff357224 */ /* 0x000fe200078e0095 */
[----:B------:R-:W-:Y:S02]  /*11500*/  MOV R149, R146 ;  /* 0x0000009200957202 */ /* 0x000fe40000000f00 */
[C---:B------:R-:W-:Y:S08]  /*11510*/  HMMA.16816.F32.BF16 R144, R8.reuse, R14, R76 ;  /* 0x0000000e0890723c */ /* 0x040ff0000004184c */
[----:B------:R-:W-:Y:S01]  /*11520*/  HMMA.16816.F32.BF16 R76, R8, R26, R60 ;  /* 0x0000001a084c723c */ /* 0x000fe2000004183c */
[----:B-1----:R-:W-:-:S02]  /*11530*/  FFMA.FTZ R3, R162, c[0x0][0x2d0], -R0 ;  /* 0x0000b400a2037a23 */ /* 0x002fc40000010800 */
[----:B------:R-:W-:-:S04]  /*11540*/  IMAD.MOV.U32 R162, RZ, RZ, R152 ;  /* 0x000000ffffa27224 */ /* 0x000fc800078e0098 */
[----:B------:R-:W-:Y:S01]  /*11550*/  F2FP.BF16.PACK_AB R8, R190, R194 ;  /* 0x000000c2be08723e */ /* 0x000fe200000010ff */
[----:B------:R1:W-:Y:S01]  /*11560*/  MUFU.EX2 R107, R3 ;  /* 0x00000003006b7308 */ /* 0x0003e20000000800 */
[----:B--2---:R-:W-:Y:S01]  /*11570*/  F2FP.BF16.PACK_AB R9, R108, R109 ;  /* 0x0000006d6c09723e */ /* 0x004fe200000010ff */
[----:B------:R-:W-:Y:S01]  /*11580*/  IMAD.MOV.U32 R152, RZ, RZ, R55 ;  /* 0x000000ffff987224 */ /* 0x000fe200078e0037 */
[----:B------:R-:W-:Y:S01]  /*11590*/  F2FP.BF16.PACK_AB R10, R114, R188 ;  /* 0x000000bc720a723e */ /* 0x000fe200000010ff */
[----:B-1----:R-:W-:Y:S01]  /*115a0*/  FFMA.FTZ R3, R163, c[0x0][0x2d0], -R0 ;  /* 0x0000b400a3037a23 */ /* 0x002fe20000010800 */
[----:B------:R-:W-:-:S03]  /*115b0*/  MOV R163, R53 ;  /* 0x0000003500a37202 */ /* 0x000fc60000000f00 */
[----:B------:R1:W2:Y:S02]  /*115c0*/  MUFU.EX2 R106, R3 ;  /* 0x00000003006a7308 */ /* 0x0002a40000000800 */
[----:B-1----:R-:W-:Y:S01]  /*115d0*/  FFMA.FTZ R3, R161, c[0x0][0x2d0], -R7 ;  /* 0x0000b400a1037a23 */ /* 0x002fe20000010807 */
[----:B--2---:R-:W-:Y:S01]  /*115e0*/  F2FP.BF16.PACK_AB R11, R106, R107 ;  /* 0x0000006b6a0b723e */ /* 0x004fe200000010ff */
[----:B------:R-:W-:Y:S01]  /*115f0*/  IMAD.MOV.U32 R161, RZ, RZ, R137 ;  /* 0x000000ffffa17224 */ /* 0x000fe200078e0089 */
[----:B------:R-:W-:-:S03]  /*11600*/  MOV R137, R135 ;  /* 0x0000008700897202 */ /* 0x000fc60000000f00 */
[----:B------:R1:W-:Y:S01]  /*11610*/  MUFU.EX2 R110, R3 ;  /* 0x00000003006e7308 */ /* 0x0003e20000000800 */
[----:B------:R-:W-:Y:S02]  /*11620*/  IMAD.MOV.U32 R135, RZ, RZ, R134 ;  /* 0x000000ffff877224 */ /* 0x000fe400078e0086 */
[----:B------:R-:W-:Y:S01]  /*11630*/  IMAD.MOV.U32 R134, RZ, RZ, R133 ;  /* 0x000000ffff867224 */ /* 0x000fe200078e0085 */
[----:B------:R-:W-:Y:S01]  /*11640*/  HMMA.16816.F32.BF16 R60, R8, R18, R44 ;  /* 0x00000012083c723c */ /* 0x000fe2000004182c */
[----:B------:R-:W-:Y:S02]  /*11650*/  IMAD.MOV.U32 R133, RZ, RZ, R132 ;  /* 0x000000ffff857224 */ /* 0x000fe400078e0084 */
[----:B------:R-:W-:-:S05]  /*11660*/  IMAD.MOV.U32 R132, RZ, RZ, R75 ;  /* 0x000000ffff847224 */ /* 0x000fca00078e004b */
[C---:B------:R-:W-:Y:S01]  /*11670*/  HMMA.16816.F32.BF16 R44, R8.reuse, R24, R92 ;  /* 0x00000018082c723c */ /* 0x040fe2000004185c */
[----:B-1----:R-:W-:Y:S02]  /*11680*/  FFMA.FTZ R3, R164, c[0x0][0x2d0], -R6 ;  /* 0x0000b400a4037a23 */ /* 0x002fe40000010806 */
[----:B------:R-:W-:Y:S02]  /*11690*/  IMAD.MOV.U32 R164, RZ, RZ, R74 ;  /* 0x000000ffffa47224 */ /* 0x000fe400078e004a */
[----:B------:R1:W-:Y:S03]  /*116a0*/  MUFU.EX2 R104, R3 ;  /* 0x0000000300687308 */ /* 0x0003e60000000800 */
[C---:B------:R-:W-:Y:S01]  /*116b0*/  HMMA.16816.F32.BF16 R64, R8.reuse, R16, R48 ;  /* 0x000000100840723c */ /* 0x040fe20000041830 */
[----:B------:R-:W2:Y:S07]  /*116c0*/  LDSM.16.MT88.4 R16, [R224+0x2100] ;  /* 0x00210000e010783b */ /* 0x000eae0000004200 */
[----:B------:R-:W-:Y:S01]  /*116d0*/  HMMA.16816.F32.BF16 R48, R8, R14, R36 ;  /* 0x0000000e0830723c */ /* 0x000fe20000041824 */
[----:B-1----:R-:W-:-:S07]  /*116e0*/  FFMA.FTZ R3, R165, c[0x0][0x2d0], -R6 ;  /* 0x0000b400a5037a23 */ /* 0x002fce0000010806 */
[C---:B------:R-:W-:Y:S01]  /*116f0*/  HMMA.16816.F32.BF16 R52, R8.reuse, R12, R40 ;  /* 0x0000000c0834723c */ /* 0x040fe20000041828 */
[----:B------:R-:W1:Y:S01]  /*11700*/  LDSM.16.MT88.4 R12, [R227+0x2100] ;  /* 0x00210000e30c783b */ /* 0x000e620000004200 */
[----:B------:R-:W-:Y:S01]  /*11710*/  IMAD.MOV.U32 R165, RZ, RZ, R70 ;  /* 0x000000ffffa57224 */ /* 0x000fe200078e0046 */
[----:B------:R3:W4:Y:S05]  /*11720*/  MUFU.EX2 R105, R3 ;  /* 0x0000000300697308 */ /* 0x00072a0000000800 */
[C---:B------:R-:W-:Y:S01]  /*11730*/  HMMA.16816.F32.BF16 R32, R8.reuse, R20, R28 ;  /* 0x000000140820723c */ /* 0x040fe2000004181c */
[----:B------:R-:W-:Y:S07]  /*11740*/  LDSM.16.MT88.4 R28, [R226+0x2100] ;  /* 0x00210000e21c783b */ /* 0x000fee0000004200 */
[----:B------:R-:W-:Y:S01]  /*11750*/  HMMA.16816.F32.BF16 R36, R8, R22, R56 ;  /* 0x000000160824723c */ /* 0x000fe20000041838 */
[----:B------:R-:W5:Y:S01]  /*11760*/  LDSM.16.MT88.4 R20, [R225+0x2100] ;  /* 0x00210000e114783b */ /* 0x000f620000004200 */
[----:B---3--:R-:W-:-:S02]  /*11770*/  FFMA.FTZ R3, R166, c[0x0][0x2d0], -R6 ;  /* 0x0000b400a6037a23 */ /* 0x008fc40000010806 */
[----:B------:R-:W-:Y:S02]  /*11780*/  IMAD.MOV.U32 R166, RZ, RZ, R153 ;  /* 0x000000ffffa67224 */ /* 0x000fe400078e0099 */
[----:B------:R3:W-:Y:S02]  /*11790*/  MUFU.EX2 R103, R3 ;  /* 0x0000000300677308 */ /* 0x0007e40000000800 */
[----:B------:R-:W-:Y:S01]  /*117a0*/  HMMA.16816.F32.BF16 R40, R8, R26, R88 ;  /* 0x0000001a0828723c */ /* 0x000fe20000041858 */
[----:B------:R-:W-:Y:S01]  /*117b0*/  IMAD.MOV.U32 R153, RZ, RZ, R148 ;  /* 0x000000ffff997224 */ /* 0x000fe200078e0094 */
[----:B------:R-:W1:Y:S01]  /*117c0*/  LDSM.16.MT88.4 R24, [R224+0x2900] ;  /* 0x00290000e018783b */ /* 0x000e620000004200 */
[----:B------:R-:W-:Y:S02]  /*117d0*/  IMAD.MOV.U32 R148, RZ, RZ, R124 ;  /* 0x000000ffff947224 */ /* 0x000fe400078e007c */
[----:B------:R-:W-:Y:S01]  /*117e0*/  IMAD.MOV.U32 R124, RZ, RZ, R126 ;  /* 0x000000ffff7c7224 */ /* 0x000fe200078e007e */
[----:B------:R-:W-:-:S02]  /*117f0*/  MOV R126, R69 ;  /* 0x00000045007e7202 */ /* 0x000fc40000000f00 */
[----:B----4-:R-:W-:Y:S01]  /*11800*/  F2FP.BF16.PACK_AB R8, R105, R104 ;  /* 0x000000686908723e */ /* 0x010fe200000010ff */
[----:B---3--:R-:W-:Y:S02]  /*11810*/  FFMA.FTZ R3, R167, c[0x0][0x2d0], -R6 ;  /* 0x0000b400a7037a23 */ /* 0x008fe40000010806 */
[----:B------:R-:W-:Y:S02]  /*11820*/  IMAD.MOV.U32 R167, RZ, RZ, R68 ;  /* 0x000000ffffa77224 */ /* 0x000fe400078e0044 */
[----:B------:R3:W4:Y:S02]  /*11830*/  MUFU.EX2 R102, R3 ;  /* 0x0000000300667308 */ /* 0x0007240000000800 */
[----:B---3--:R-:W-:Y:S01]  /*11840*/  FFMA.FTZ R3, R168, c[0x0][0x2d0], -R5 ;  /* 0x0000b400a8037a23 */ /* 0x008fe20000010805 */
[----:B----4-:R-:W-:-:S05]  /*11850*/  F2FP.BF16.PACK_AB R10, R102, R103 ;  /* 0x00000067660a723e */ /* 0x010fca00000010ff */
[----:B------:R3:W-:Y:S02]  /*11860*/  MUFU.EX2 R101, R3 ;  /* 0x0000000300657308 */ /* 0x0007e40000000800 */
[----:B---3--:R-:W-:Y:S02]  /*11870*/  FFMA.FTZ R3, R169, c[0x0][0x2d0], -R5 ;  /* 0x0000b400a9037a23 */ /* 0x008fe40000010805 */
[----:B------:R-:W-:-:S04]  /*11880*/  IMAD.MOV.U32 R169, RZ, RZ, R132 ;  /* 0x000000ffffa97224 */ /* 0x000fc800078e0084 */
[----:B------:R3:W4:Y:S02]  /*11890*/  MUFU.EX2 R100, R3 ;  /* 0x0000000300647308 */ /* 0x0007240000000800 */
[----:B---3--:R-:W-:Y:S01]  /*118a0*/  FFMA.FTZ R3, R170, c[0x0][0x2d0], -R5 ;  /* 0x0000b400aa037a23 */ /* 0x008fe20000010805 */
[----:B----4-:R-:W-:Y:S02]  /*118b0*/  F2FP.BF16.PACK_AB R9, R100, R101 ;  /* 0x000000656409723e */ /* 0x010fe400000010ff */
[----:B------:R-:W-:-:S03]  /*118c0*/  MOV R170, R133 ;  /* 0x0000008500aa7202 */ /* 0x000fc60000000f00 */
[----:B------:R3:W-:Y:S02]  /*118d0*/  MUFU.EX2 R99, R3 ;  /* 0x0000000300637308 */ /* 0x0007e40000000800 */
[----:B---3--:R-:W-:Y:S02]  /*118e0*/  FFMA.FTZ R3, R171, c[0x0][0x2d0], -R5 ;  /* 0x0000b400ab037a23 */ /* 0x008fe40000010805 */
[----:B------:R-:W-:-:S04]  /*118f0*/  IMAD.MOV.U32 R171, RZ, RZ, R134 ;  /* 0x000000ffffab7224 */ /* 0x000fc800078e0086 */
[----:B------:R3:W4:Y:S02]  /*11900*/  MUFU.EX2 R98, R3 ;  /* 0x0000000300627308 */ /* 0x0007240000000800 */
[----:B---3--:R-:W-:Y:S01]  /*11910*/  FFMA.FTZ R3, R173, c[0x0][0x2d0], -R0 ;  /* 0x0000b400ad037a23 */ /* 0x008fe20000010800 */
[----:B----4-:R-:W-:Y:S01]  /*11920*/  F2FP.BF16.PACK_AB R11, R98, R99 ;  /* 0x00000063620b723e */ /* 0x010fe200000010ff */
[----:B------:R-:W-:-:S04]  /*11930*/  IMAD.MOV.U32 R173, RZ, RZ, R135 ;  /* 0x000000ffffad7224 */ /* 0x000fc800078e0087 */
[----:B------:R3:W-:Y:S01]  /*11940*/  MUFU.EX2 R97, R3 ;  /* 0x0000000300617308 */ /* 0x0007e20000000800 */
[----:B------:R-:W-:Y:S01]  /*11950*/  LDSM.16.MT88.4 R132, [R224+0x3100] ;  /* 0x00310000e084783b */ /* 0x000fe20000004200 */
[C---:B--2---:R-:W-:Y:S08]  /*11960*/  HMMA.16816.F32.BF16 R120, R8.reuse, R16, R120 ;  /* 0x000000100878723c */ /* 0x044ff00000041878 */
[----:B------:R-:W-:Y:S01]  /*11970*/  HMMA.16816.F32.BF16 R128, R8, R18, R128 ;  /* 0x000000120880723c */ /* 0x000fe20000041880 */
[----:B---3--:R-:W-:-:S02]  /*11980*/  FFMA.FTZ R3, R172, c[0x0][0x2d0], -R0 ;  /* 0x0000b400ac037a23 */ /* 0x008fc40000010800 */
[----:B------:R-:W-:Y:S02]  /*11990*/  IMAD.MOV.U32 R172, RZ, RZ, R148 ;  /* 0x000000ffffac7224 */ /* 0x000fe400078e0094 */
[----:B------:R2:W3:Y:S03]  /*119a0*/  MUFU.EX2 R96, R3 ;  /* 0x0000000300607308 */ /* 0x0004e60000000800 */
[C---:B-1----:R-:W-:Y:S08]  /*119b0*/  HMMA.16816.F32.BF16 R140, R8.reuse, R12, R140 ;  /* 0x0000000c088c723c */ /* 0x042ff0000004188c */
[----:B------:R-:W-:Y:S01]  /*119c0*/  HMMA.16816.F32.BF16 R144, R8, R14, R144 ;  /* 0x0000000e0890723c */ /* 0x000fe20000041890 */
[----:B--2---:R-:W-:-:S07]  /*119d0*/  FFMA.FTZ R3, R174, c[0x0][0x2d0], -R0 ;  /* 0x0000b400ae037a23 */ /* 0x004fce0000010800 */
[C---:B-----5:R-:W-:Y:S01]  /*119e0*/  HMMA.16816.F32.BF16 R156, R8.reuse, R20, R156 ;  /* 0x00000014089c723c */ /* 0x060fe2000004189c */
[----:B------:R-:W-:Y:S01]  /*119f0*/  IMAD.MOV.U32 R174, RZ, RZ, R150 ;  /* 0x000000ffffae7224 */ /* 0x000fe200078e0096 */
[----:B------:R1:W-:Y:S06]  /*11a00*/  MUFU.EX2 R95, R3 ;  /* 0x00000003005f7308 */ /* 0x0003ec0000000800 */
[C---:B------:R-:W-:Y:S08]  /*11a10*/  HMMA.16816.F32.BF16 R84, R8.reuse, R22, R84 ;  /* 0x000000160854723c */ /* 0x040ff00000041854 */
[----:B------:R-:W-:Y:S01]  /*11a20*/  HMMA.16816.F32.BF16 R80, R8, R28, R80 ;  /* 0x0000001c0850723c */ /* 0x000fe20000041850 */
[----:B-1----:R-:W-:-:S02]  /*11a30*/  FFMA.FTZ R3, R175, c[0x0][0x2d0], -R0 ;  /* 0x0000b400af037a23 */ /* 0x002fc40000010800 */
[----:B------:R-:W-:Y:S02]  /*11a40*/  IMAD.MOV.U32 R175, RZ, RZ, R149 ;  /* 0x000000ffffaf7224 */ /* 0x000fe400078e0095 */
[----:B------:R1:W2:Y:S03]  /*11a50*/  MUFU.EX2 R94, R3 ;  /* 0x00000003005e7308 */ /* 0x0002a60000000800 */
[----:B------:R-:W-:Y:S07]  /*11a60*/  HMMA.16816.F32.BF16 R76, R8, R30, R76 ;  /* 0x0000001e084c723c */ /* 0x000fee000004184c */
[----:B------:R-:W-:-:S02]  /*11a70*/  F2FP.BF16.PACK_AB R8, R112, R113 ;  /* 0x000000717008723e */ /* 0x000fc400000010ff */
[----:B---3--:R-:W-:Y:S02]  /*11a80*/  F2FP.BF16.PACK_AB R9, R96, R97 ;  /* 0x000000616009723e */ /* 0x008fe400000010ff */
[----:B------:R-:W-:Y:S01]  /*11a90*/  F2FP.BF16.PACK_AB R10, R110, R111 ;  /* 0x0000006f6e0a723e */ /* 0x000fe200000010ff */
[--C-:B-1----:R-:W-:Y:S01]  /*11aa0*/  FFMA.FTZ R3, R178, c[0x0][0x2d0], -R6.reuse ;  /* 0x0000b400b2037a23 */ /* 0x102fe20000010806 */
[----:B--2---:R-:W-:Y:S01]  /*11ab0*/  F2FP.BF16.PACK_AB R11, R94, R95 ;  /* 0x0000005f5e0b723e */ /* 0x004fe200000010ff */
[----:B------:R-:W-:Y:S02]  /*11ac0*/  IMAD.MOV.U32 R178, RZ, RZ, R151 ;  /* 0x000000ffffb27224 */ /* 0x000fe400078e0097 */
[----:B------:R1:W-:Y:S01]  /*11ad0*/  MUFU.EX2 R93, R3 ;  /* 0x00000003005d7308 */ /* 0x0003e20000000800 */
[----:B------:R-:W-:Y:S03]  /*11ae0*/  LDSM.16.MT88.4 R148, [R227+0x3100] ;  /* 0x00310000e394783b */ /* 0x000fe60000004200 */
[C---:B------:R-:W-:Y:S08]  /*11af0*/  HMMA.16816.F32.BF16 R64, R8.reuse, R16, R64 ;  /* 0x000000100840723c */ /* 0x040ff00000041840 */
[----:B------:R-:W-:Y:S01]  /*11b00*/  HMMA.16816.F32.BF16 R60, R8, R18, R60 ;  /* 0x00000012083c723c */ /* 0x000fe2000004183c */
[----:B------:R-:W-:Y:S01]  /*11b10*/  LDSM.16.MT88.4 R16, [R225+0x2900] ;  /* 0x00290000e110783b */ /* 0x000fe20000004200 */
[----:B-1----:R-:W-:-:S04]  /*11b20*/  FFMA.FTZ R3, R179, c[0x0][0x2d0], -R6 ;  /* 0x0000b400b3037a23 */ /* 0x002fc80000010806 */
[----:B------:R1:W2:Y:S02]  /*11b30*/  MUFU.EX2 R92, R3 ;  /* 0x00000003005c7308 */ /* 0x0002a40000000800 */
[C---:B------:R-:W-:Y:S08]  /*11b40*/  HMMA.16816.F32.BF16 R52, R8.reuse, R12, R52 ;  /* 0x0000000c0834723c */ /* 0x040ff00000041834 */
[----:B------:R-:W-:Y:S01]  /*11b50*/  HMMA.16816.F32.BF16 R48, R8, R14, R48 ;  /* 0x0000000e0830723c */ /* 0x000fe20000041830 */
[----:B------:R-:W-:Y:S01]  /*11b60*/  LDSM.16.MT88.4 R12, [R226+0x2900] ;  /* 0x00290000e20c783b */ /* 0x000fe20000004200 */
[----:B-1----:R-:W-:-:S06]  /*11b70*/  FFMA.FTZ R3, R177, c[0x0][0x2d0], -R6 ;  /* 0x0000b400b1037a23 */ /* 0x002fcc0000010806 */
[C---:B------:R-:W-:Y:S01]  /*11b80*/  HMMA.16816.F32.BF16 R32, R8.reuse, R20, R32 ;  /* 0x000000140820723c */ /* 0x040fe20000041820 */
[----:B------:R1:W-:Y:S07]  /*11b90*/  MUFU.EX2 R91, R3 ;  /* 0x00000003005b7308 */ /* 0x0003ee0000000800 */
[C---:B------:R-:W-:Y:S01]  /*11ba0*/  HMMA.16816.F32.BF16 R36, R8.reuse, R22, R36 ;  /* 0x000000160824723c */ /* 0x040fe20000041824 */
[----:B------:R-:W3:Y:S07]  /*11bb0*/  LDSM.16.MT88.4 R20, [R227+0x2900] ;  /* 0x00290000e314783b */ /* 0x000eee0000004200 */
[----:B------:R-:W-:Y:S01]  /*11bc0*/  HMMA.16816.F32.BF16 R40, R8, R30, R40 ;  /* 0x0000001e0828723c */ /* 0x000fe20000041828 */
[----:B-1----:R-:W-:-:S04]  /*11bd0*/  FFMA.FTZ R3, R176, c[0x0][0x2d0], -R6 ;  /* 0x0000b400b0037a23 */ /* 0x002fc80000010806 */
[----:B------:R1:W4:Y:S03]  /*11be0*/  MUFU.EX2 R90, R3 ;  /* 0x00000003005a7308 */ /* 0x0003260000000800 */
[----:B------:R-:W-:Y:S07]  /*11bf0*/  HMMA.16816.F32.BF16 R44, R8, R28, R44 ;  /* 0x0000001c082c723c */ /* 0x000fee000004182c */
[----:B--2---:R-:W-:Y:S01]  /*11c00*/  F2FP.BF16.PACK_AB R8, R92, R93 ;  /* 0x0000005d5c08723e */ /* 0x004fe200000010ff */
[----:B-1----:R-:W-:Y:S01]  /*11c10*/  FFMA.FTZ R3, R180, c[0x0][0x2d0], -R5 ;  /* 0x0000b400b4037a23 */ /* 0x002fe20000010805 */
[----:B----4-:R-:W-:-:S03]  /*11c20*/  F2FP.BF16.PACK_AB R10, R90, R91 ;  /* 0x0000005b5a0a723e */ /* 0x010fc600000010ff */
        /* <DEDUP_REMOVED lines=16> */
[----:B------:R1:W2:Y:S03]  /*11d30*/  MUFU.EX2 R69, R3 ;  /* 0x0000000300457308 */ /* 0x0002a60000000800 */
[C---:B---3--:R-:W-:Y:S08]  /*11d40*/  HMMA.16816.F32.BF16 R140, R8.reuse, R20, R140 ;  /* 0x00000014088c723c */ /* 0x048ff0000004188c */
        /* <DEDUP_REMOVED lines=11> */
[----:B------:R-:W-:-:S04]  /*11e00*/  IMAD.MOV.U32 R167, RZ, RZ, R164 ;  /* 0x000000ffffa77224 */ /* 0x000fc800078e00a4 */
[----:B------:R1:W-:Y:S01]  /*11e10*/  MUFU.EX2 R58, R3 ;  /* 0x00000003003a7308 */ /* 0x0003e20000000800 */
[----:B------:R-:W-:-:S05]  /*11e20*/  IMAD.MOV.U32 R164, RZ, RZ, R162 ;  /* 0x000000ffffa47224 */ /* 0x000fca00078e00a2 */
[----:B------:R-:W-:Y:S01]  /*11e30*/  MOV R168, R164 ;  /* 0x000000a400a87202 */ /* 0x000fe20000000f00 */
[--C-:B-1----:R-:W-:Y:S02]  /*11e40*/  FFMA.FTZ R3, R166, c[0x0][0x2d0], -R0.reuse ;  /* 0x0000b400a6037a23 */ /* 0x102fe40000010800 */
[----:B------:R-:W-:Y:S02]  /*11e50*/  IMAD.MOV.U32 R166, RZ, RZ, R161 ;  /* 0x000000ffffa67224 */ /* 0x000fe400078e00a1 */
[----:B------:R1:W3:Y:S02]  /*11e60*/  MUFU.EX2 R57, R3 ;  /* 0x0000000300397308 */ /* 0x0002e40000000800 */
[----:B-1----:R-:W-:Y:S02]  /*11e70*/  FFMA.FTZ R3, R165, c[0x0][0x2d0], -R0 ;  /* 0x0000b400a5037a23 */ /* 0x002fe40000010800 */
[----:B------:R-:W-:-:S04]  /*11e80*/  IMAD.MOV.U32 R165, RZ, RZ, R163 ;  /* 0x000000ffffa57224 */ /* 0x000fc800078e00a3 */
[----:B------:R1:W-:Y:S01]  /*11e90*/  MUFU.EX2 R56, R3 ;  /* 0x0000000300387308 */ /* 0x0003e20000000800 */
[----:B------:R-:W-:Y:S02]  /*11ea0*/  IMAD.MOV.U32 R179, RZ, RZ, R165 ;  /* 0x000000ffffb37224 */ /* 0x000fe400078e00a5 */
[----:B-1----:R-:W-:Y:S02]  /*11eb0*/  FFMA.FTZ R3, R160, c[0x0][0x2d0], -R0 ;  /* 0x0000b400a0037a23 */ /* 0x002fe40000010800 */
[----:B------:R-:W-:Y:S03]  /*11ec0*/  HMMA.16816.F32.BF16 R160, R8, R18, R84 ;  /* 0x0000001208a0723c */ /* 0x000fe60000041854 */
[----:B------:R1:W4:Y:S04]  /*11ed0*/  MUFU.EX2 R31, R3 ;  /* 0x00000003001f7308 */ /* 0x0003280000000800 */
[----:B--2---:R-:W-:Y:S01]  /*11ee0*/  F2FP.BF16.PACK_AB R8, R69, R70 ;  /* 0x000000464508723e */ /* 0x004fe200000010ff */
[----:B------:R-:W-:Y:S01]  /*11ef0*/  IMAD.MOV.U32 R85, RZ, RZ, R171 ;  /* 0x000000ffff557224 */ /* 0x000fe200078e00ab */
[----:B---3--:R-:W-:Y:S01]  /*11f00*/  F2FP.BF16.PACK_AB R9, R57, R58 ;  /* 0x0000003a3909723e */ /* 0x008fe200000010ff */
[----:B------:R-:W-:Y:S01]  /*11f10*/  IMAD.MOV.U32 R86, RZ, RZ, R170 ;  /* 0x000000ffff567224 */ /* 0x000fe200078e00aa */
[----:B------:R-:W-:Y:S01]  /*11f20*/  F2FP.BF16.PACK_AB R10, R59, R68 ;  /* 0x000000443b0a723e */ /* 0x000fe200000010ff */
[----:B------:R-:W-:Y:S01]  /*11f30*/  IMAD.MOV.U32 R87, RZ, RZ, R169 ;  /* 0x000000ffff577224 */ /* 0x000fe200078e00a9 */
[----:B------:R-:W-:Y:S01]  /*11f40*/  MOV R169, R154 ;  /* 0x0000009a00a97202 */ /* 0x000fe20000000f00 */
[----:B------:R-:W-:-:S02]  /*11f50*/  IMAD.MOV.U32 R171, RZ, RZ, R168 ;  /* 0x000000ffffab7224 */ /* 0x000fc400078e00a8 */
[----:B------:R-:W-:Y:S02]  /*11f60*/  IMAD.MOV.U32 R170, RZ, RZ, R155 ;  /* 0x000000ffffaa7224 */ /* 0x000fe400078e009b */
[----:B-1----:R-:W-:Y:S01]  /*11f70*/  FFMA.FTZ R3, R167, c[0x0][0x2d0], -R6 ;  /* 0x0000b400a7037a23 */ /* 0x002fe20000010806 */
[----:B----4-:R-:W-:Y:S01]  /*11f80*/  F2FP.BF16.PACK_AB R11, R31, R56 ;  /* 0x000000381f0b723e */ /* 0x010fe200000010ff */
[----:B------:R-:W-:Y:S02]  /*11f90*/  IMAD.MOV.U32 R168, RZ, RZ, R138 ;  /* 0x000000ffffa87224 */ /* 0x000fe400078e008a */
[----:B------:R1:W-:Y:S04]  /*11fa0*/  MUFU.EX2 R29, R3 ;  /* 0x00000003001d7308 */ /* 0x0003e80000000800 */
[C---:B------:R-:W-:Y:S08]  /*11fb0*/  HMMA.16816.F32.BF16 R64, R8.reuse, R24, R64 ;  /* 0x000000180840723c */ /* 0x040ff00000041840 */
[----:B------:R-:W-:Y:S01]  /*11fc0*/  HMMA.16816.F32.BF16 R48, R8, R22, R48 ;  /* 0x000000160830723c */ /* 0x000fe20000041830 */
[----:B-1----:R-:W-:-:S04]  /*11fd0*/  FFMA.FTZ R3, R252, c[0x0][0x2d0], -R6 ;  /* 0x0000b400fc037a23 */ /* 0x002fc80000010806 */
[----:B------:R1:W2:Y:S03]  /*11fe0*/  MUFU.EX2 R30, R3 ;  /* 0x00000003001e7308 */ /* 0x0002a60000000800 */
[C---:B------:R-:W-:Y:S08]  /*11ff0*/  HMMA.16816.F32.BF16 R52, R8.reuse, R20, R52 ;  /* 0x000000140834723c */ /* 0x040ff00000041834 */
[----:B------:R-:W-:Y:S01]  /*12000*/  HMMA.16816.F32.BF16 R40, R8, R14, R40 ;  /* 0x0000000e0828723c */ /* 0x000fe20000041828 */
[----:B------:R3:W-:Y:S01]  /*12010*/  MUFU.EX2 R14, R4 ;  /* 0x00000004000e7308 */ /* 0x0007e20000000800 */
[----:B-1----:R-:W-:-:S06]  /*12020*/  FFMA.FTZ R3, R250, c[0x0][0x2d0], -R6 ;  /* 0x0000b400fa037a23 */ /* 0x002fcc0000010806 */
[C---:B------:R-:W-:Y:S01]  /*12030*/  HMMA.16816.F32.BF16 R60, R8.reuse, R26, R60 ;  /* 0x0000001a083c723c */ /* 0x040fe2000004183c */
[----:B--2---:R-:W-:Y:S01]  /*12040*/  F2FP.BF16.PACK_AB R176, R30, R29 ;  /* 0x0000001d1eb0723e */ /* 0x004fe200000010ff */
[----:B------:R1:W-:Y:S06]  /*12050*/  MUFU.EX2 R28, R3 ;  /* 0x00000003001c7308 */ /* 0x0003ec0000000800 */
[----:B------:R-:W-:Y:S01]  /*12060*/  HMMA.16816.F32.BF16 R32, R8, R16, R32 ;  /* 0x000000100820723c */ /* 0x000fe20000041820 */
[----:B---3--:R-:W-:-:S07]  /*12070*/  FADD.FTZ R4, R153, R245 ;  /* 0x000000f599047221 */ /* 0x008fce0000010000 */
[----:B------:R-:W-:Y:S01]  /*12080*/  HMMA.16816.F32.BF16 R36, R8, R18, R36 ;  /* 0x000000120824723c */ /* 0x000fe20000041824 */
[----:B------:R-:W-:Y:S01]  /*12090*/  LDSM.16.MT88.4 R16, [R226+0x3100] ;  /* 0x00310000e210783b */ /* 0x000fe20000004200 */
[----:B-1----:R-:W-:-:S04]  /*120a0*/  FFMA.FTZ R3, R247, c[0x0][0x2d0], -R6 ;  /* 0x0000b400f7037a23 */ /* 0x002fc80000010806 */
[----:B------:R1:W-:Y:S02]  /*120b0*/  MUFU.EX2 R25, R3 ;  /* 0x0000000300197308 */ /* 0x0003e40000000800 */
[----:B------:R-:W-:Y:S07]  /*120c0*/  HMMA.16816.F32.BF16 R44, R8, R12, R44 ;  /* 0x0000000c082c723c */ /* 0x000fee000004182c */
[----:B------:R-:W-:Y:S02]  /*120d0*/  FADD.FTZ R8, R137, R246 ;  /* 0x000000f689087221 */ /* 0x000fe40000010000 */
[----:B-1----:R-:W-:-:S02]  /*120e0*/  FFMA.FTZ R3, R166, c[0x0][0x2d0], -R5 ;  /* 0x0000b400a6037a23 */ /* 0x002fc40000010805 */
[----:B------:R-:W1:Y:S02]  /*120f0*/  LDSM.16.MT88.4 R164, [R225+0x3100] ;  /* 0x00310000e1a4783b */ /* 0x000e640000004200 */
[----:B------:R2:W-:Y:S02]  /*12100*/  MUFU.EX2 R24, R3 ;  /* 0x0000000300187308 */ /* 0x0005e40000000800 */
[----:B--2---:R-:W-:-:S06]  /*12110*/  FFMA.FTZ R3, R211, c[0x0][0x2d0], -R5 ;  /* 0x0000b400d3037a23 */ /* 0x004fcc0000010805 */
[----:B------:R2:W3:Y:S02]  /*12120*/  MUFU.EX2 R23, R3 ;  /* 0x0000000300177308 */ /* 0x0004e40000000800 */
[----:B--2---:R-:W-:Y:S01]  /*12130*/  FFMA.FTZ R3, R217, c[0x0][0x2d0], -R5 ;  /* 0x0000b400d9037a23 */ /* 0x004fe20000010805 */
[----:B---3--:R-:W-:-:S05]  /*12140*/  F2FP.BF16.PACK_AB R177, R23, R24 ;  /* 0x0000001817b1723e */ /* 0x008fca00000010ff */
[----:B------:R2:W-:Y:S02]  /*12150*/  MUFU.EX2 R22, R3 ;  /* 0x0000000300167308 */ /* 0x0005e40000000800 */
[----:B--2---:R-:W-:-:S06]  /*12160*/  FFMA.FTZ R3, R213, c[0x0][0x2d0], -R5 ;  /* 0x0000b400d5037a23 */ /* 0x004fcc0000010805 */
[----:B------:R2:W3:Y:S02]  /*12170*/  MUFU.EX2 R21, R3 ;  /* 0x0000000300157308 */ /* 0x0004e40000000800 */
[----:B--2---:R-:W-:Y:S01]  /*12180*/  FFMA.FTZ R3, R179, c[0x0][0x2d0], -R7 ;  /* 0x0000b400b3037a23 */ /* 0x004fe20000010807 */
[----:B---3--:R-:W-:-:S05]  /*12190*/  F2FP.BF16.PACK_AB R179, R21, R22 ;  /* 0x0000001615b3723e */ /* 0x008fca00000010ff */
[----:B------:R2:W-:Y:S02]  /*121a0*/  MUFU.EX2 R20, R3 ;  /* 0x0000000300147308 */ /* 0x0005e40000000800 */
[--C-:B--2---:R-:W-:Y:S01]  /*121b0*/  FFMA.FTZ R3, R178, c[0x0][0x2d0], -R7.reuse ;  /* 0x0000b400b2037a23 */ /* 0x104fe20000010807 */
[----:B------:R-:W-:Y:S01]  /*121c0*/  F2FP.BF16.PACK_AB R178, R25, R28 ;  /* 0x0000001c19b2723e */ /* 0x000fe200000010ff */
[----:B------:R-:W-:-:S04]  /*121d0*/  FFMA.FTZ R7, R175, c[0x0][0x2d0], -R7 ;  /* 0x0000b400af077a23 */ /* 0x000fc80000010807 */
[----:B------:R2:W3:Y:S02]  /*121e0*/  MUFU.EX2 R15, R3 ;  /* 0x00000003000f7308 */ /* 0x0004e40000000800 */
[C---:B------:R-:W-:Y:S06]  /*121f0*/  HMMA.16816.F32.BF16 R120, R176.reuse, R132, R120 ;  /* 0x00000084b078723c */ /* 0x040fec0000041878 */
[----:B------:R4:W5:Y:S02]  /*12200*/  MUFU.EX2 R13, R7 ;  /* 0x00000007000d7308 */ /* 0x0009640000000800 */
[----:B------:R-:W-:Y:S01]  /*12210*/  HMMA.16816.F32.BF16 R128, R176, R134, R128 ;  /* 0x00000086b080723c */ /* 0x000fe20000041880 */
[----:B--2---:R-:W-:Y:S01]  /*12220*/  FFMA.FTZ R3, R174, c[0x0][0x2d0], -R0 ;  /* 0x0000b400ae037a23 */ /* 0x004fe20000010800 */
[----:B---3--:R-:W-:-:S04]  /*12230*/  F2FP.BF16.PACK_AB R180, R15, R20 ;  /* 0x000000140fb4723e */ /* 0x008fc800000010ff */
[----:B------:R2:W-:Y:S02]  /*12240*/  MUFU.EX2 R10, R3 ;  /* 0x00000003000a7308 */ /* 0x0005e40000000800 */
[----:B------:R-:W-:Y:S01]  /*12250*/  HMMA.16816.F32.BF16 R140, R176, R148, R140 ;  /* 0x00000094b08c723c */ /* 0x000fe2000004188c */
[----:B----4-:R-:W-:Y:S01]  /*12260*/  FADD.FTZ R7, R244, R4 ;  /* 0x00000004f4077221 */ /* 0x010fe20000010000 */
[----:B-----5:R-:W-:Y:S01]  /*12270*/  F2FP.BF16.PACK_AB R182, R13, R14 ;  /* 0x0000000e0db6723e */ /* 0x020fe200000010ff */
[----:B------:R-:W-:-:S05]  /*12280*/  FADD.FTZ R4, R85, R8 ;  /* 0x0000000855047221 */ /* 0x000fca0000010000 */
[----:B------:R-:W-:Y:S01]  /*12290*/  HMMA.16816.F32.BF16 R144, R176, R150, R144 ;  /* 0x00000096b090723c */ /* 0x000fe20000041890 */
[----:B--2---:R-:W-:-:S07]  /*122a0*/  FFMA.FTZ R3, R251, c[0x0][0x2d0], -R0 ;  /* 0x0000b400fb037a23 */ /* 0x004fce0000010800 */
[C---:B-1----:R-:W-:Y:S01]  /*122b0*/  HMMA.16816.F32.BF16 R156, R176.reuse, R164, R156 ;  /* 0x000000a4b09c723c */ /* 0x042fe2000004189c */
[----:B------:R1:W2:Y:S07]  /*122c0*/  MUFU.EX2 R9, R3 ;  /* 0x0000000300097308 */ /* 0x0002ae0000000800 */
[----:B------:R-:W-:Y:S01]  /*122d0*/  HMMA.16816.F32.BF16 R160, R176, R166, R160 ;  /* 0x000000a6b0a0723c */ /* 0x000fe200000418a0 */
[--C-:B-1----:R-:W-:Y:S01]  /*122e0*/  FFMA.FTZ R3, R172, c[0x0][0x2d0], -R0.reuse ;  /* 0x0000b400ac037a23 */ /* 0x102fe20000010800 */
[----:B--2---:R-:W-:Y:S01]  /*122f0*/  F2FP.BF16.PACK_AB R181, R9, R10 ;  /* 0x0000000a09b5723e */ /* 0x004fe200000010ff */
[----:B------:R-:W-:-:S02]  /*12300*/  FFMA.FTZ R0, R173, c[0x0][0x2d0], -R0 ;  /* 0x0000b400ad007a23 */ /* 0x000fc40000010800 */
[----:B------:R1:W-:Y:S03]  /*12310*/  MUFU.EX2 R11, R3 ;  /* 0x00000003000b7308 */ /* 0x0003e60000000800 */
[C---:B------:R-:W-:Y:S05]  /*12320*/  HMMA.16816.F32.BF16 R172, R176.reuse, R16, R80 ;  /* 0x00000010b0ac723c */ /* 0x040fea0000041850 */
[----:B------:R2:W3:Y:S03]  /*12330*/  MUFU.EX2 R12, R0 ;  /* 0x00000000000c7308 */ /* 0x0004e60000000800 */
[----:B------:R-:W-:Y:S01]  /*12340*/  HMMA.16816.F32.BF16 R176, R176, R18, R76 ;  /* 0x00000012b0b0723c */ /* 0x000fe2000004184c */
[----:B-1----:R-:W-:-:S04]  /*12350*/  FADD.FTZ R3, R220, R218 ;  /* 0x000000dadc037221 */ /* 0x002fc80000010000 */
[----:B------:R-:W-:Y:S02]  /*12360*/  FADD.FTZ R6, R219, R3 ;  /* 0x00000003db067221 */ /* 0x000fe40000010000 */
[----:B------:R-:W-:Y:S02]  /*12370*/  FADD.FTZ R3, R86, R7 ;  /* 0x0000000756037221 */ /* 0x000fe40000010000 */
[----:B--2---:R-:W-:Y:S01]  /*12380*/  FADD.FTZ R0, R139, R152 ;  /* 0x000000988b007221 */ /* 0x004fe20000010000 */
[----:B---3--:R-:W-:Y:S01]  /*12390*/  F2FP.BF16.PACK_AB R183, R12, R11 ;  /* 0x0000000b0cb7723e */ /* 0x008fe200000010ff */
        /* <DEDUP_REMOVED lines=113> */
[----:B------:R-:W2:Y:S01]  /*12ab0*/  LDL R223, [R1] ;  /* 0x0000000001df7983 */ /* 0x000ea20000100800 */
[----:B------:R-:W-:Y:S01]  /*12ac0*/  IMAD.MOV.U32 R116, RZ, RZ, R72 ;  /* 0x000000ffff747224 */ /* 0x000fe200078e0048 */
[----:B------:R-:W-:Y:S01]  /*12ad0*/  MOV R118, R2 ;  /* 0x0000000200767202 */ /* 0x000fe20000000f00 */
[----:B-1----:R-:W-:Y:S01]  /*12ae0*/  IMAD.MOV.U32 R3, RZ, RZ, R73 ;  /* 0x000000ffff037224 */ /* 0x002fe200078e0049 */
[----:B------:R-:W-:Y:S01]  /*12af0*/  MOV R117, R71 ;  /* 0x0000004700757202 */ /* 0x000fe20000000f00 */
[----:B------:R-:W-:-:S02]  /*12b00*/  ULDC UR6, c[0x0][0x210] ;  /* 0x0000840000067ab9 */ /* 0x000fc40000000800 */
[----:B------:R-:W-:Y:S02]  /*12b10*/  ULDC UR4, c[0x0][0x1e8] ;  /* 0x00007a0000047ab9 */ /* 0x000fe40000000800 */
[----:B------:R-:W-:Y:S02]  /*12b20*/  UIADD3 UR12, UR12, -0x2, URZ ;  /* 0xfffffffe0c0c7890 */ /* 0x000fe4000fffe03f */
[----:B------:R-:W-:Y:S02]  /*12b30*/  UIMAD UR6, UR15, UR6, URZ ;  /* 0x000000060f0672a4 */ /* 0x000fe4000f8e023f */
[----:B------:R-:W-:Y:S02]  /*12b40*/  UIMAD UR4, UR15, UR4, URZ ;  /* 0x000000040f0472a4 */ /* 0x000fe4000f8e023f */
[----:B------:R-:W-:Y:S02]  /*12b50*/  ULDC.64 UR22, c[0x0][0x118] ;  /* 0x0000460000167ab9 */ /* 0x000fe40000000a00 */
[----:B------:R-:W-:Y:S01]  /*12b60*/  ULDC.64 UR18, c[0x0][0x118] ;  /* 0x0000460000127ab9 */ /* 0x000fe20000000a00 */
[----:B--2---:R-:W-:Y:S01]  /*12b70*/  IADD3 R251, R223, 0x100, RZ ;  /* 0x00000100dffb7810 */ /* 0x004fe20007ffe0ff */
[----:B------:R-:W-:Y:S05]  /*12b80*/  BRA `(.L_x_134) ;  /* 0x0000045000007947 */ /* 0x000fea0003800000 */
.L_x_136:
[----:B------:R-:W2:Y:S01]  /*12b90*/  LDL R4, [R1+0x20] ;  /* 0x0000200001047983 */ /* 0x000ea20000100800 */
[----:B------:R-:W-:Y:S01]  /*12ba0*/  IMAD.MOV.U32 R2, RZ, RZ, c[0x0][0x2b8] ;  /* 0x0000ae00ff027624 */ /* 0x000fe200078e00ff */
[----:B------:R-:W-:Y:S01]  /*12bb0*/  UIMAD UR11, UR12, 0x70, UR17 ;  /* 0x000000700c0b78a4 */ /* 0x000fe2000f8e0211 */
[----:B------:R-:W-:Y:S01]  /*12bc0*/  IMAD.MOV.U32 R7, RZ, RZ, RZ ;  /* 0x000000ffff077224 */ /* 0x000fe200078e00ff */
[----:B------:R-:W3:Y:S02]  /*12bd0*/  LDL R65, [R1] ;  /* 0x0000000001417983 */ /* 0x000ee40000100800 */
[----:B------:R-:W-:Y:S02]  /*12be0*/  ISETP.NE.AND P2, PT, R2, 0x1, PT ;  /* 0x000000010200780c */ /* 0x000fe40003f45270 */
[----:B------:R-:W-:Y:S05]  /*12bf0*/  IMAD.U32 R2, RZ, RZ, UR11 ;  /* 0x0000000bff027e24 */ /* 0x000fea000f8e00ff */
[----:B--2---:R-:W-:Y:S06]  /*12c00*/  IADD3 R2, R2, -0x70, R4 ;  /* 0xffffff9002027810 */ /* 0x004fec0007ffe004 */
        /* <DEDUP_REMOVED lines=16> */
[----:B--2---:R-:W-:Y:S01]  /*12d10*/  STL [R1+0x8], R7 ;  /* 0x0000080701007387 */ /* 0x004fe20000100800 */
[----:B------:R-:W-:Y:S02]  /*12d20*/  SHF.R.S32.HI R2, RZ, 0x1f, R7 ;  /* 0x0000001fff027819 */ /* 0x000fe40000011407 */
        /* <DEDUP_REMOVED lines=17> */
[-C--:B--2---:R-:W-:Y:S03]  /*12e40*/  IADD3.X R7, R7, R241.reuse, RZ, P1, !PT ;  /* 0x000000f107077210 */ /* 0x084fe60000ffe4ff */
[----:B------:R-:W2:Y:S01]  /*12e50*/  SHFL.IDX PT, R16, R0, 0x3, 0x181f ;  /* 0x00781f0000107f89 */ /* 0x000ea200000e0000 */
[-C--:B----4-:R-:W-:Y:S03]  /*12e60*/  IADD3 R4, P0, R4, R242.reuse, RZ ;  /* 0x000000f204047210 */ /* 0x090fe60007f1e0ff */
[----:B---3--:R3:W-:Y:S02]  /*12e70*/  LDGSTS.E.BYPASS.LTC128B.128 [R65+0x3900], [R6.64], !P3 ;  /* 0x0390000006417fae */ /* 0x0087e4000d901d52 */
[--C-:B-----5:R-:W-:Y:S01]  /*12e80*/  IMAD.X R5, R5, 0x1, R241.reuse, P0 ;  /* 0x0000000105057824 */ /* 0x120fe200000e06f1 */
        /* <DEDUP_REMOVED lines=11> */
[--C-:B--2---:R-:W-:Y:S01]  /*12f40*/  IMAD.X R11, R16, 0x1, R241.reuse, P4 ;  /* 0x00000001100b7824 */ /* 0x104fe200020e06f1 */
[----:B----4-:R-:W-:Y:S04]  /*12f50*/  IADD3.X R9, R15, R241, RZ, P2, !PT ;  /* 0x000000f10f097210 */ /* 0x010fe800017fe4ff */
[----:B------:R2:W-:Y:S01]  /*12f60*/  LDGSTS.E.BYPASS.LTC128B.128 [R65+0x5100], [R10.64], !P3 ;  /* 0x051000000a417fae */ /* 0x0005e2000d901d52 */
[----:B-----5:R-:W-:Y:S03]  /*12f70*/  IADD3 R4, P0, R2, R242, RZ ;  /* 0x000000f202047210 */ /* 0x020fe60007f1e0ff */
[----:B------:R2:W-:Y:S01]  /*12f80*/  LDGSTS.E.BYPASS.LTC128B.128 [R65+0x5900], [R8.64], !P3 ;  /* 0x0590000008417fae */ /* 0x0005e2000d901d52 */
[--C-:B-1----:R-:W-:Y:S02]  /*12f90*/  IMAD.X R7, R14, 0x1, R241.reuse, P1 ;  /* 0x000000010e077824 */ /* 0x102fe400008e06f1 */
[----:B------:R-:W-:Y:S03]  /*12fa0*/  IMAD.X R5, R0, 0x1, R241, P0 ;  /* 0x0000000100057824 */ /* 0x000fe600000e06f1 */
[----:B------:R2:W-:Y:S04]  /*12fb0*/  LDGSTS.E.BYPASS.LTC128B.128 [R65+0x6100], [R6.64], !P3 ;  /* 0x0610000006417fae */ /* 0x0005e8000d901d52 */
[----:B------:R2:W-:Y:S01]  /*12fc0*/  LDGSTS.E.BYPASS.LTC128B.128 [R65+0x6900], [R4.64], !P3 ;  /* 0x0690000004417fae */ /* 0x0005e2000d901d52 */
[----:B------:R-:W-:-:S05]  /*12fd0*/  BRA `(.L_x_135) ;  /* 0x00001b0000007947 */ /* 0x000fca0003800000 */
.L_x_134:
        /* <DEDUP_REMOVED lines=36> */
[----:B--2---:R-:W-:Y:S03]  /*13220*/  SHF.R.S32.HI R0, RZ, 0x1f, R56 ;  /* 0x0000001fff007819 */ /* 0x004fe60000011438 */
[----:B------:R-:W-:Y:S04]  /*13230*/  IMAD.WIDE.U32 R68, R56, c[0x0][0x208], RZ ;  /* 0x0000820038447a25 */ /* 0x000fe800078e00ff */
[----:B------:R-:W-:Y:S04]  /*13240*/  IMAD R0, R0, c[0x0][0x208], RZ ;  /* 0x0000820000007a24 */ /* 0x000fe800078e02ff */
[----:B------:R-:W-:Y:S02]  /*13250*/  IMAD R0, R56, c[0x0][0x20c], R0 ;  /* 0x0000830038007a24 */ /* 0x000fe400078e0200 */
[C---:B------:R-:W-:Y:S07]  /*13260*/  HMMA.16816.F32.BF16 R56, R108.reuse, R64, RZ ;  /* 0x000000406c38723c */ /* 0x040fee00000418ff */
[----:B------:R-:W-:Y:S01]  /*13270*/  IADD3 R65, R69, R0, RZ ;  /* 0x0000000045417210 */ /* 0x000fe20007ffe0ff */
[-C--:B------:R-:W-:Y:S01]  /*13280*/  HMMA.16816.F32.BF16 R60, R108, R66.reuse, RZ ;  /* 0x000000426c3c723c */ /* 0x080fe200000418ff */
[----:B------:R-:W-:Y:S03]  /*13290*/  MOV R64, R68 ;  /* 0x0000004400407202 */ /* 0x000fe60000000f00 */
[----:B---3--:R-:W-:Y:S02]  /*132a0*/  SHF.R.S32.HI R0, RZ, 0x1f, R2 ;  /* 0x0000001fff007819 */ /* 0x008fe40000011402 */
[----:B------:R-:W-:Y:S02]  /*132b0*/  IMAD.WIDE.U32 R72, R2, c[0x0][0x218], R64 ;  /* 0x0000860002487a25 */ /* 0x000fe400078e0040 */
[C---:B------:R-:W-:Y:S04]  /*132c0*/  HMMA.16816.F32.BF16 R64, R112.reuse, R66, RZ ;  /* 0x000000427040723c */ /* 0x040fe800000418ff */
[----:B------:R-:W-:Y:S04]  /*132d0*/  IMAD R0, R0, c[0x0][0x218], RZ ;  /* 0x0000860000007a24 */ /* 0x000fe800078e02ff */
[-C--:B------:R-:W-:Y:S01]  /*132e0*/  HMMA.16816.F32.BF16 R68, R112, R80.reuse, RZ ;  /* 0x000000507044723c */ /* 0x080fe200000418ff */
[----:B------:R-:W-:Y:S03]  /*132f0*/  IMAD R2, R2, c[0x0][0x21c], R0 ;  /* 0x0000870002027a24 */ /* 0x000fe600078e0200 */
[----:B------:R-:W-:Y:S04]  /*13300*/  IADD3 R0, P0, R72, UR6, RZ ;  /* 0x0000000648007c10 */ /* 0x000fe8000ff1e0ff */
[----:B------:R-:W-:Y:S04]  /*13310*/  IADD3.X R72, R73, UR5, R2, P0, !PT ;  /* 0x0000000549487c10 */ /* 0x000fe800087fe402 */
[C---:B------:R-:W-:Y:S04]  /*13320*/  LEA R2, P0, R0.reuse, c[0x0][0x1f8], 0x1 ;  /* 0x00007e0000027a11 */ /* 0x040fe800078008ff */
[----:B------:R-:W-:Y:S01]  /*13330*/  LEA.HI.X R0, R0, c[0x0][0x1fc], R72, 0x1, P0 ;  /* 0x00007f0000007a11 */ /* 0x000fe200000f0c48 */
[----:B------:R-:W1:Y:S01]  /*13340*/  SHFL.IDX PT, R94, R2, RZ, 0x181f ;  /* 0x00181fff025e7589 */ /* 0x000e6200000e0000 */
[C---:B------:R-:W-:Y:S07]  /*13350*/  HMMA.16816.F32.BF16 R72, R108.reuse, R80, RZ ;  /* 0x000000506c48723c */ /* 0x040fee00000418ff */
[----:B------:R-:W2:Y:S01]  /*13360*/  SHFL.IDX PT, R88, R0, RZ, 0x181f ;  /* 0x00181fff00587589 */ /* 0x000ea200000e0000 */
[-C--:B------:R-:W-:Y:S07]  /*13370*/  HMMA.16816.F32.BF16 R76, R108, R82.reuse, RZ ;  /* 0x000000526c4c723c */ /* 0x080fee00000418ff */
[----:B------:R-:W3:Y:S01]  /*13380*/  SHFL.IDX PT, R92, R2, 0x1, 0x181f ;  /* 0x00381f00025c7f89 */ /* 0x000ee200000e0000 */
[C---:B------:R-:W-:Y:S04]  /*13390*/  HMMA.16816.F32.BF16 R80, R112.reuse, R82, RZ ;  /* 0x000000527050723c */ /* 0x040fe800000418ff */
[-C--:B-1----:R-:W-:Y:S03]  /*133a0*/  IADD3 R94, P0, R94, R242.reuse, RZ ;  /* 0x000000f25e5e7210 */ /* 0x082fe60007f1e0ff */
[----:B------:R-:W1:Y:S01]  /*133b0*/  SHFL.IDX PT, R93, R0, 0x1, 0x181f ;  /* 0x00381f00005d7f89 */ /* 0x000e6200000e0000 */
[-C--:B------:R-:W-:Y:S01]  /*133c0*/  HMMA.16816.F32.BF16 R84, R112, R96.reuse, RZ ;  /* 0x000000607054723c */ /* 0x080fe200000418ff */
[-C--:B--2---:R-:W-:Y:S06]  /*133d0*/  IADD3.X R95, R88, R241.reuse, RZ, P0, !PT ;  /* 0x000000f1585f7210 */ /* 0x084fec00007fe4ff */
[----:B------:R-:W2:Y:S01]  /*133e0*/  SHFL.IDX PT, R100, R2, 0x2, 0x181f ;  /* 0x00581f0002647f89 */ /* 0x000ea200000e0000 */
[C---:B------:R-:W-:Y:S04]  /*133f0*/  HMMA.16816.F32.BF16 R88, R108.reuse, R96, RZ ;  /* 0x000000606c58723c */ /* 0x040fe800000418ff */
[-C--:B---3--:R-:W-:Y:S03]  /*13400*/  IADD3 R92, P1, R92, R242.reuse, RZ ;  /* 0x000000f25c5c7210 */ /* 0x088fe60007f3e0ff */
[----:B------:R3:W-:Y:S01]  /*13410*/  LDGSTS.E.BYPASS.LTC128B.128 [R251], [R94.64], !P3 ;  /* 0x000000005efb7fae */ /* 0x0007e2000d901d56 */
[-C--:B-1----:R-:W-:Y:S07]  /*13420*/  IADD3.X R93, R93, R241.reuse, RZ, P1, !PT ;  /* 0x000000f15d5d7210 */ /* 0x082fee0000ffe4ff */
        /* <DEDUP_REMOVED lines=363> */
.L_x_135:
        /* <DEDUP_REMOVED lines=872> */
.L_x_133:
        /* <DEDUP_REMOVED lines=121> */
.L_x_103:
[----:B------:R-:W-:Y:S02]  /*188f0*/  USHF.R.S32.HI UR8, URZ, 0x1f, UR15 ;  /* 0x0000001f3f087899 */ /* 0x000fe4000801140f */
[----:B------:R-:W-:Y:S01]  /*18900*/  ULDC.64 UR10, c[0x0][0x118] ;  /* 0x00004600000a7ab9 */ /* 0x000fe20000000a00 */
[----:B------:R-:W-:Y:S05]  /*18910*/  @P4 BRA `(.L_x_137) ;  /* 0x0000149000004947 */ /* 0x000fea0003800000 */
[----:B------:R-:W1:Y:S01]  /*18920*/  S2R R40, SR_TID.X ;  /* 0x0000000000287919 */ /* 0x000e620000002100 */
[----:B------:R-:W-:Y:S01]  /*18930*/  F2FP.BF16.PACK_AB R6, R125, R124 ;  /* 0x0000007c7d06723e */ /* 0x000fe200000010ff */
[----:B------:R-:W-:Y:S01]  /*18940*/  IMAD.MOV.U32 R5, RZ, RZ, -0x10 ;  /* 0xfffffff0ff057424 */ /* 0x000fe200078e00ff */
[----:B------:R-:W-:Y:S01]  /*18950*/  F2FP.BF16.PACK_AB R27, R27, R126 ;  /* 0x0000007e1b1b723e */ /* 0x000fe200000010ff */
[----:B------:R-:W-:Y:S01]  /*18960*/  BAR.SYNC.DEFER_BLOCKING 0x1, 0x80 ;  /* 0x0042000000007b1d */ /* 0x000fe20000010000 */
[----:B------:R-:W-:Y:S02]  /*18970*/  F2FP.BF16.PACK_AB R26, R26, R132 ;  /* 0x000000841a1a723e */ /* 0x000fe400000010ff */
[----:B------:R-:W-:-:S02]  /*18980*/  F2FP.BF16.PACK_AB R31, R31, R134 ;  /* 0x000000861f1f723e */ /* 0x000fc400000010ff */
        /* <DEDUP_REMOVED lines=8> */
[----:B------:R-:W-:Y:S02]  /*18a10*/  F2FP.BF16.PACK_AB R30, R30, R136 ;  /* 0x000000881e1e723e */ /* 0x000fe400000010ff */
[----:B------:R-:W-:Y:S01]  /*18a20*/  F2FP.BF16.PACK_AB R29, R29, R138 ;  /* 0x0000008a1d1d723e */ /* 0x000fe200000010ff */
[----:B------:R-:W-:Y:S01]  /*18a30*/  ULDC.64 UR4, c[0x0][0x500] ;  /* 0x0001400000047ab9 */ /* 0x000fe20000000a00 */
[----:B------:R-:W-:Y:S01]  /*18a40*/  F2FP.BF16.PACK_AB R21, R21, R148 ;  /* 0x000000941515723e */ /* 0x000fe200000010ff */
[----:B------:R-:W-:Y:S01]  /*18a50*/  UIMAD.WIDE UR4, UR20, UR6, UR4 ;  /* 0x00000006140472a5 */ /* 0x000fe2000f8e0204 */
[----:B------:R-:W-:-:S02]  /*18a60*/  F2FP.BF16.PACK_AB R20, R20, R150 ;  /* 0x000000961414723e */ /* 0x000fc400000010ff */
[----:B-1----:R-:W-:Y:S02]  /*18a70*/  SHF.R.S32.HI R41, RZ, 0x1f, R40 ;  /* 0x0000001fff297819 */ /* 0x002fe40000011428 */
[----:B------:R-:W-:Y:S02]  /*18a80*/  F2FP.BF16.PACK_AB R28, R28, R140 ;  /* 0x0000008c1c1c723e */ /* 0x000fe400000010ff */
[CC--:B------:R-:W-:Y:S02]  /*18a90*/  LEA.HI R2, R41.reuse, R40.reuse, RZ, 0x2 ;  /* 0x0000002829027211 */ /* 0x0c0fe400078f10ff */
[----:B------:R-:W-:Y:S02]  /*18aa0*/  LEA.HI R35, R41, R40, RZ, 0x5 ;  /* 0x0000002829237211 */ /* 0x000fe400078f28ff */
[--C-:B------:R-:W-:Y:S02]  /*18ab0*/  SHF.R.S32.HI R3, RZ, 0x2, R2.reuse ;  /* 0x00000002ff037819 */ /* 0x100fe40000011402 */
[----:B------:R-:W-:-:S02]  /*18ac0*/  SHF.R.S32.HI R0, RZ, 0x1f, R2 ;  /* 0x0000001fff007819 */ /* 0x000fc40000011402 */
[----:B------:R-:W-:Y:S02]  /*18ad0*/  SHF.R.S32.HI R34, RZ, 0x5, R35 ;  /* 0x00000005ff227819 */ /* 0x000fe40000011423 */
[----:B------:R-:W-:Y:S02]  /*18ae0*/  LEA.HI R0, R0, R3, RZ, 0x3 ;  /* 0x0000000300007211 */ /* 0x000fe400078f18ff */
[----:B------:R-:W-:Y:S02]  /*18af0*/  F2FP.BF16.PACK_AB R142, R143, R142 ;  /* 0x0000008e8f8e723e */ /* 0x000fe400000010ff */
[----:B------:R-:W-:Y:S02]  /*18b00*/  LOP3.LUT R0, R0, 0xfffffff8, RZ, 0xc0, !PT ;  /* 0xfffffff800007812 */ /* 0x000fe400078ec0ff */
[----:B------:R-:W-:Y:S02]  /*18b10*/  F2FP.BF16.PACK_AB R25, R25, R144 ;  /* 0x000000901919723e */ /* 0x000fe400000010ff */
[----:B------:R-:W-:Y:S01]  /*18b20*/  F2FP.BF16.PACK_AB R146, R147, R146 ;  /* 0x000000929392723e */ /* 0x000fe200000010ff */
[----:B------:R-:W-:Y:S01]  /*18b30*/  IMAD.IADD R3, R3, 0x1, -R0 ;  /* 0x0000000103037824 */ /* 0x000fe200078e0a00 */
[----:B------:R-:W-:-:S02]  /*18b40*/  LOP3.LUT R0, R2, 0xfffffffc, RZ, 0xc0, !PT ;  /* 0xfffffffc02007812 */ /* 0x000fc400078ec0ff */
[----:B------:R-:W-:Y:S01]  /*18b50*/  F2FP.BF16.PACK_AB R24, R24, R152 ;  /* 0x000000981818723e */ /* 0x000fe200000010ff */
[C---:B------:R-:W-:Y:S01]  /*18b60*/  IMAD.SHL.U32 R2, R3.reuse, 0x40, RZ ;  /* 0x0000004003027824 */ /* 0x040fe200078e00ff */
[----:B------:R-:W-:Y:S01]  /*18b70*/  LOP3.LUT R4, R3, 0x1, RZ, 0xc0, !PT ;  /* 0x0000000103047812 */ /* 0x000fe200078ec0ff */
[----:B------:R-:W-:Y:S01]  /*18b80*/  IMAD.IADD R14, R40, 0x1, -R0 ;  /* 0x00000001280e7824 */ /* 0x000fe200078e0a00 */
[----:B------:R-:W-:Y:S02]  /*18b90*/  F2FP.BF16.PACK_AB R23, R23, R154 ;  /* 0x0000009a1717723e */ /* 0x000fe400000010ff */
[----:B------:R-:W-:Y:S01]  /*18ba0*/  LOP3.LUT R0, R2, 0x1c0, RZ, 0xc0, !PT ;  /* 0x000001c002007812 */ /* 0x000fe200078ec0ff */
[----:B------:R-:W-:Y:S01]  /*18bb0*/  IMAD R2, R34, 0x200, R14 ;  /* 0x0000020022027824 */ /* 0x000fe200078e020e */
[----:B------:R-:W-:Y:S02]  /*18bc0*/  ISETP.NE.U32.AND P0, PT, R4, 0x1, PT ;  /* 0x000000010400780c */ /* 0x000fe40003f05070 */
[----:B------:R-:W-:-:S02]  /*18bd0*/  LEA.HI R0, R0, R0, RZ, 0x1d ;  /* 0x0000000000007211 */ /* 0x000fc400078fe8ff */
[----:B------:R-:W-:Y:S02]  /*18be0*/  R2P PR, R3, 0x6 ;  /* 0x0000000603007804 */ /* 0x000fe40000000000 */
[----:B------:R-:W-:Y:S01]  /*18bf0*/  SEL R5, R5, 0x10, !P0 ;  /* 0x0000001005057807 */ /* 0x000fe20004000000 */
[----:B------:R-:W-:Y:S01]  /*18c00*/  IMAD.U32 R0, R2, 0x2, R0 ;  /* 0x0000000202007824 */ /* 0x000fe200078e0000 */
[----:B------:R-:W-:Y:S02]  /*18c10*/  F2FP.BF16.PACK_AB R18, R18, R164 ;  /* 0x000000a41212723e */ /* 0x000fe400000010ff */
[----:B------:R-:W-:Y:S01]  /*18c20*/  F2FP.BF16.PACK_AB R13, R13, R166 ;  /* 0x000000a60d0d723e */ /* 0x000fe200000010ff */
[----:B------:R-:W-:Y:S01]  /*18c30*/  IMAD.SHL.U32 R0, R0, 0x2, RZ ;  /* 0x0000000200007824 */ /* 0x000fe200078e00ff */
[----:B------:R-:W-:Y:S02]  /*18c40*/  F2FP.BF16.PACK_AB R22, R22, R156 ;  /* 0x0000009c1616723e */ /* 0x000fe400000010ff */
[----:B------:R-:W-:Y:S01]  /*18c50*/  F2FP.BF16.PACK_AB R158, R159, R158 ;  /* 0x0000009e9f9e723e */ /* 0x000fe200000010ff */
[C---:B------:R-:W-:Y:S01]  /*18c60*/  IMAD.IADD R3, R0.reuse, 0x1, R5 ;  /* 0x0000000100037824 */ /* 0x040fe200078e0205 */
[----:B------:R1:W-:Y:S01]  /*18c70*/  STS [R0+0x80], R6 ;  /* 0x0000800600007388 */ /* 0x0003e20000000800 */
[----:B------:R-:W-:-:S02]  /*18c80*/  IADD3 R4, R0, 0x80, RZ ;  /* 0x0000008000047810 */ /* 0x000fc40007ffe0ff */
[----:B------:R-:W-:Y:S01]  /*18c90*/  IADD3 R2, R0, 0xc0, RZ ;  /* 0x000000c000027810 */ /* 0x000fe20007ffe0ff */
[----:B------:R-:W-:Y:S01]  /*18ca0*/  STS [R0+0x480], R27 ;  /* 0x0004801b00007388 */ /* 0x000fe20000000800 */
[----:B------:R-:W-:Y:S02]  /*18cb0*/  @P2 IADD3 R2, R4, -0x40, RZ ;  /* 0xffffffc004022810 */ /* 0x000fe40007ffe0ff */
[----:B------:R-:W-:Y:S01]  /*18cc0*/  F2FP.BF16.PACK_AB R12, R12, R160 ;  /* 0x000000a00c0c723e */ /* 0x000fe200000010ff */
[----:B------:R-:W-:Y:S01]  /*18cd0*/  STS [R3+0x80], R26 ;  /* 0x0000801a03007388 */ /* 0x000fe20000000800 */
[----:B------:R-:W-:Y:S02]  /*18ce0*/  F2FP.BF16.PACK_AB R19, R19, R162 ;  /* 0x000000a21313723e */ /* 0x000fe400000010ff */
[----:B------:R-:W-:Y:S01]  /*18cf0*/  F2FP.BF16.PACK_AB R17, R17, R168 ;  /* 0x000000a81111723e */ /* 0x000fe200000010ff */
[----:B------:R-:W-:Y:S01]  /*18d00*/  STS [R3+0x480], R31 ;  /* 0x0004801f03007388 */ /* 0x000fe20000000800 */
[----:B------:R-:W-:-:S02]  /*18d10*/  F2FP.BF16.PACK_AB R16, R16, R170 ;  /* 0x000000aa1010723e */ /* 0x000fc400000010ff */
[----:B------:R-:W-:Y:S01]  /*18d20*/  F2FP.BF16.PACK_AB R9, R181, R180 ;  /* 0x000000b4b509723e */ /* 0x000fe200000010ff */
[----:B------:R-:W-:Y:S01]  /*18d30*/  STS [R0+0x2080], R33 ;  /* 0x0020802100007388 */ /* 0x000fe20000000800 */
[----:B------:R-:W-:Y:S02]  /*18d40*/  F2FP.BF16.PACK_AB R8, R183, R182 ;  /* 0x000000b6b708723e */ /* 0x000fe400000010ff */
[----:B------:R-:W-:Y:S01]  /*18d50*/  F2FP.BF16.PACK_AB R11, R173, R172 ;  /* 0x000000acad0b723e */ /* 0x000fe200000010ff */
[----:B------:R3:W-:Y:S01]  /*18d60*/  STS [R0+0x2480], R122 ;  /* 0x0024807a00007388 */ /* 0x0007e20000000800 */
[----:B------:R-:W-:Y:S02]  /*18d70*/  F2FP.BF16.PACK_AB R15, R15, R174 ;  /* 0x000000ae0f0f723e */ /* 0x000fe400000010ff */
[----:B------:R-:W-:Y:S01]  /*18d80*/  F2FP.BF16.PACK_AB R10, R177, R176 ;  /* 0x000000b0b10a723e */ /* 0x000fe200000010ff */
[----:B------:R-:W-:Y:S01]  /*18d90*/  STS [R3+0x2080], R32 ;  /* 0x0020802003007388 */ /* 0x000fe20000000800 */
[----:B-1----:R-:W-:Y:S01]  /*18da0*/  IMAD.MOV.U32 R6, RZ, RZ, 0x20 ;  /* 0x00000020ff067424 */ /* 0x002fe200078e00ff */
[----:B------:R-:W-:-:S02]  /*18db0*/  F2FP.BF16.PACK_AB R7, R179, R178 ;  /* 0x000000b2b307723e */ /* 0x000fc400000010ff */
[----:B------:R1:W-:Y:S01]  /*18dc0*/  STS [R3+0x2480], R130 ;  /* 0x0024808203007388 */ /* 0x0003e20000000800 */
[----:B------:R-:W-:Y:S02]  /*18dd0*/  PLOP3.LUT P0, PT, PT, PT, UP1, 0x80, 0x0 ;  /* 0x000000000000781c */ /* 0x000fe40003f0f018 */
[----:B------:R-:W-:-:S05]  /*18de0*/  SEL R6, R6, 0xffffffe0, !P1 ;  /* 0xffffffe006067807 */ /* 0x000fca0004800000 */
[----:B------:R-:W-:-:S05]  /*18df0*/  IMAD.IADD R4, R0, 0x1, R6 ;  /* 0x0000000100047824 */ /* 0x000fca00078e0206 */
[----:B------:R-:W-:Y:S01]  /*18e00*/  STS [R4+0x80], R30 ;  /* 0x0000801e04007388 */ /* 0x000fe20000000800 */
[----:B---3--:R-:W-:-:S03]  /*18e10*/  IMAD.IADD R0, R6, 0x1, R3 ;  /* 0x0000000106007824 */ /* 0x008fc600078e0203 */
[----:B------:R-:W-:Y:S04]  /*18e20*/  STS [R4+0x480], R29 ;  /* 0x0004801d04007388 */ /* 0x000fe80000000800 */
        /* <DEDUP_REMOVED lines=10> */
[----:B---3--:R-:W-:-:S04]  /*18ed0*/  IMAD.IADD R0, R5, 0x1, R2 ;  /* 0x0000000105007824 */ /* 0x008fc800078e0202 */
        /* <DEDUP_REMOVED lines=17> */
[----:B---3--:R-:W-:Y:S01]  /*18ff0*/  IMAD.U32 R8, RZ, RZ, UR4 ;  /* 0x00000004ff087e24 */ /* 0x008fe2000f8e00ff */
[----:B------:R-:W-:Y:S06]  /*19000*/  BAR.SYNC.DEFER_BLOCKING 0x1, 0x80 ;  /* 0x0042000000007b1d */ /* 0x000fec0000010000 */
[----:B------:R-:W-:Y:S02]  /*19010*/  ULDC.64 UR4, c[0x0][0x508] ;  /* 0x0001420000047ab9 */ /* 0x000fe40000000a00 */
[----:B------:R-:W-:Y:S01]  /*19020*/  UISETP.NE.U32.AND UP0, UPT, URZ, UR4, UPT ;  /* 0x000000043f00728c */ /* 0x000fe2000bf05070 */
[----:B------:R-:W3:Y:S03]  /*19030*/  @P0 LDG.E R0, [R8.64] ;  /* 0x0000000a08000981 */ /* 0x000ee6000c1e1900 */
[----:B------:R-:W-:Y:S01]  /*19040*/  UISETP.NE.AND.EX UP0, UPT, URZ, UR5, UPT, UP0 ;  /* 0x000000053f00728c */ /* 0x000fe2000bf05300 */
[----:B------:R-:W-:-:S02]  /*19050*/  IMAD.MOV.U32 R12, RZ, RZ, c[0x0][0x388] ;  /* 0x0000e200ff0c7624 */ /* 0x000fc400078e00ff */
[----:B------:R-:W-:-:S03]  /*19060*/  ULDC.64 UR4, c[0x0][0x508] ;  /* 0x0001420000047ab9 */ /* 0x000fc60000000a00 */
[----:B------:R-:W-:-:S05]  /*19070*/  PLOP3.LUT P1, PT, PT, PT, UP0, 0x80, 0x0 ;  /* 0x000000000000781c */ /* 0x000fca0003f2f008 */
[----:B------:R-:W-:-:S06]  /*19080*/  @UP0 UIMAD.WIDE UR4, UR20, UR6, UR4 ;  /* 0x00000006140402a5 */ /* 0x000fcc000f8e0204 */
[----:B----4-:R-:W-:Y:S02]  /*19090*/  IMAD.U32 R2, RZ, RZ, UR4 ;  /* 0x00000004ff027e24 */ /* 0x010fe4000f8e00ff */
[----:B--2---:R-:W-:-:S05]  /*190a0*/  IMAD.U32 R3, RZ, RZ, UR5 ;  /* 0x00000005ff037e24 */ /* 0x004fca000f8e00ff */
[----:B------:R1:W5:Y:S01]  /*190b0*/  @P1 LDG.E R12, [R2.64] ;  /* 0x0000000a020c1981 */ /* 0x000362000c1e1900 */
[----:B------:R-:W-:Y:S02]  /*190c0*/  UMOV UR6, URZ ;  /* 0x0000003f00067c82 */ /* 0x000fe40008000000 */
[----:B------:R-:W-:Y:S01]  /*190d0*/  UMOV UR7, URZ ;  /* 0x0000003f00077c82 */ /* 0x000fe20008000000 */
[----:B---3--:R-:W2:Y:S02]  /*190e0*/  @P0 R2UR UR5, R0 ;  /* 0x00000000000503c2 */ /* 0x008ea400000e0000 */
        /* <DEDUP_REMOVED lines=8> */
.L_x_138:
        /* <DEDUP_REMOVED lines=25> */
[----:B------:R-:W-:Y:S01]  /*19300*/  USEL UR9, UR9, URZ, !UP1 ;  /* 0x0000003f09097287 */ /* 0x000fe2000c800000 */
[----:B------:R-:W-:Y:S01]  /*19310*/  LEA.HI R0, R3, R5, RZ, 0x2 ;  /* 0x0000000503007211 */ /* 0x000fe200078f10ff */
[----:B------:R-:W-:-:S02]  /*19320*/  UMOV UR18, UR6 ;  /* 0x0000000600127c82 */ /* 0x000fc40008000000 */
[----:B------:R-:W-:Y:S01]  /*19330*/  IMAD.IADD R2, R34, 0x1, -R2 ;  /* 0x0000000122027824 */ /* 0x000fe200078e0a02 */
[----:B------:R-:W-:Y:S01]  /*19340*/  SHF.R.S32.HI R0, RZ, 0x2, R0 ;  /* 0x00000002ff007819 */ /* 0x000fe20000011400 */
[----:B------:R-:W-:Y:S02]  /*19350*/  UMOV UR19, UR7 ;  /* 0x0000000700137c82 */ /* 0x000fe40008000000 */
[----:B------:R-:W-:Y:S02]  /*19360*/  UIMAD.WIDE.U32 UR22, UR6, UR4, URZ ;  /* 0x00000004061672a5 */ /* 0x000fe4000f8e003f */
[----:B------:R-:W-:Y:S01]  /*19370*/  IMAD R11, R2, 0x10, R0 ;  /* 0x00000010020b7824 */ /* 0x000fe200078e0200 */
[----:B------:R-:W-:Y:S01]  /*19380*/  LOP3.LUT R0, R6, 0xfffffff8, RZ, 0xc0, !PT ;  /* 0xfffffff806007812 */ /* 0x000fe200078ec0ff */
[----:B------:R-:W-:Y:S02]  /*19390*/  UIMAD UR16, UR6, UR5, UR16 ;  /* 0x00000005061072a4 */ /* 0x000fe4000f8e0210 */
[----:B------:R-:W-:Y:S01]  /*193a0*/  IMAD.IADD R3, R11, 0x1, R4 ;  /* 0x000000010b037824 */ /* 0x000fe200078e0204 */
[----:B------:R-:W-:Y:S01]  /*193b0*/  ULDC.64 UR6, c[0x0][0x498] ;  /* 0x0001260000067ab9 */ /* 0x000fe20000000a00 */
[----:B------:R-:W-:Y:S01]  /*193c0*/  IMAD.IADD R0, R40, 0x1, -R0 ;  /* 0x0000000128007824 */ /* 0x000fe200078e0a00 */
[----:B------:R-:W-:Y:S01]  /*193d0*/  UIMAD.WIDE.U32 UR18, UR15, UR12, UR18 ;  /* 0x0000000c0f1272a5 */ /* 0x000fe2000f8e0012 */
[----:B-1----:R-:W-:Y:S01]  /*193e0*/  IMAD R3, R22, 0x80, R3 ;  /* 0x0000008016037824 */ /* 0x002fe200078e0203 */
[----:B------:R-:W-:Y:S01]  /*193f0*/  USEL UR12, UR20, URZ, !UP1 ;  /* 0x0000003f140c7287 */ /* 0x000fe2000c800000 */
[----:B------:R-:W-:Y:S01]  /*19400*/  IMAD R6, R0, 0x10, R19 ;  /* 0x0000001000067824 */ /* 0x000fe200078e0213 */
[----:B------:R-:W-:Y:S01]  /*19410*/  UIMAD UR17, UR9, UR6, URZ ;  /* 0x00000006091172a4 */ /* 0x000fe2000f8e023f */
[----:B------:R-:W-:Y:S01]  /*19420*/  @P0 IMAD.HI.U32 R4, R3, c[0x0][0x4ec], RZ ;  /* 0x00013b0003040a27 */ /* 0x000fe200078e00ff */
[----:B------:R-:W-:-:S02]  /*19430*/  ULDC.64 UR4, c[0x0][0x3e8] ;  /* 0x0000fa0000047ab9 */ /* 0x000fc40000000a00 */
[----:B------:R-:W-:Y:S01]  /*19440*/  UIADD3 UR19, UR19, UR13, URZ ;  /* 0x0000000d13137290 */ /* 0x000fe2000fffe03f */
[----:B------:R-:W-:Y:S01]  /*19450*/  IMAD R9, R22, 0x80, R6 ;  /* 0x0000008016097824 */ /* 0x000fe200078e0206 */
[----:B------:R-:W-:Y:S01]  /*19460*/  UIMAD UR7, UR12, UR7, UR17 ;  /* 0x000000070c0772a4 */ /* 0x000fe2000f8e0211 */
[----:B------:R-:W-:Y:S01]  /*19470*/  IMAD.MOV.U32 R2, RZ, RZ, R3 ;  /* 0x000000ffff027224 */ /* 0x000fe200078e0003 */
[----:B------:R-:W-:Y:S01]  /*19480*/  @P0 SHF.R.U32.HI R2, RZ, c[0x0][0x4f0], R4 ;  /* 0x00013c00ff020a19 */ /* 0x000fe20000011604 */
[----:B------:R-:W-:Y:S01]  /*19490*/  @P0 IMAD.HI.U32 R4, R9, c[0x0][0x4ec], RZ ;  /* 0x00013b0009040a27 */ /* 0x000fe200078e00ff */
[----:B------:R-:W-:Y:S02]  /*194a0*/  UIMAD UR14, UR8, UR4, URZ ;  /* 0x00000004080e72a4 */ /* 0x000fe4000f8e023f */
[----:B------:R-:W-:Y:S01]  /*194b0*/  UIADD3 UR17, UR23, UR16, URZ ;  /* 0x0000001017117290 */ /* 0x000fe2000fffe03f */
[----:B------:R-:W-:Y:S01]  /*194c0*/  IMAD.MOV.U32 R7, RZ, RZ, R9 ;  /* 0x000000ffff077224 */ /* 0x000fe200078e0009 */
[----:B------:R-:W-:Y:S01]  /*194d0*/  @P0 SHF.R.U32.HI R7, RZ, c[0x0][0x4f0], R4 ;  /* 0x00013c00ff070a19 */ /* 0x000fe20000011604 */
[----:B------:R-:W-:Y:S01]  /*194e0*/  IMAD.SHL.U32 R4, R19, 0x40, RZ ;  /* 0x0000004013047824 */ /* 0x000fe200078e00ff */
[----:B------:R-:W-:Y:S01]  /*194f0*/  UMOV UR16, UR22 ;  /* 0x0000001600107c82 */ /* 0x000fe20008000000 */
[--C-:B------:R-:W-:Y:S01]  /*19500*/  IMAD.MOV R6, RZ, RZ, -R2.reuse ;  /* 0x000000ffff067224 */ /* 0x100fe200078e0a02 */
[----:B------:R-:W-:Y:S01]  /*19510*/  UIMAD.WIDE.U32 UR18, UR12, UR6, UR18 ;  /* 0x000000060c1272a5 */ /* 0x000fe2000f8e0012 */
[----:B------:R-:W-:Y:S01]  /*19520*/  IMAD.SHL.U32 R0, R0, 0x8, RZ ;  /* 0x0000000800007824 */ /* 0x000fe200078e00ff */
[----:B------:R-:W-:Y:S01]  /*19530*/  UIMAD UR14, UR15, UR5, UR14 ;  /* 0x000000050f0e72a4 */ /* 0x000fe2000f8e020e */
[----:B------:R-:W-:Y:S01]  /*19540*/  LOP3.LUT R4, R4, 0x1c0, RZ, 0xc0, !PT ;  /* 0x000001c004047812 */ /* 0x000fe200078ec0ff */
[----:B------:R-:W-:Y:S01]  /*19550*/  UIMAD.WIDE.U32 UR16, UR15, UR4, UR16 ;  /* 0x000000040f1072a5 */ /* 0x000fe2000f8e0010 */
[----:B------:R-:W-:Y:S01]  /*19560*/  IMAD R6, R6, c[0x0][0x4e8], R3 ;  /* 0x00013a0006067a24 */ /* 0x000fe200078e0203 */
[----:B------:R-:W-:Y:S01]  /*19570*/  SHF.R.S32.HI R8, RZ, 0x1f, R2 ;  /* 0x0000001fff087819 */ /* 0x000fe20000011402 */
[----:B------:R-:W-:Y:S01]  /*19580*/  ULDC.64 UR4, c[0x0][0x3f0] ;  /* 0x0000fc0000047ab9 */ /* 0x000fe20000000a00 */
[----:B------:R-:W-:Y:S01]  /*19590*/  LOP3.LUT R10, R4, 0x38, R0, 0xf8, !PT ;  /* 0x00000038040a7812 */ /* 0x000fe200078ef800 */
[----:B------:R-:W-:Y:S01]  /*195a0*/  UIMAD UR9, UR9, UR4, URZ ;  /* 0x00000004090972a4 */ /* 0x000fe2000f8e023f */
[----:B------:R-:W-:Y:S01]  /*195b0*/  SHF.R.U32.HI R5, RZ, 0x3, R4 ;  /* 0x00000003ff057819 */ /* 0x000fe20000011604 */
[----:B------:R-:W-:Y:S01]  /*195c0*/  UIADD3 UR17, UR17, UR14, URZ ;  /* 0x0000000e11117290 */ /* 0x000fe2000fffe03f */
[----:B------:R-:W-:Y:S01]  /*195d0*/  IMAD.U32 R3, RZ, RZ, UR7 ;  /* 0x00000007ff037e24 */ /* 0x000fe2000f8e00ff */
[----:B------:R-:W-:Y:S01]  /*195e0*/  IADD3 R2, P0, R2, UR18, RZ ;  /* 0x0000001202027c10 */ /* 0x000fe2000ff1e0ff */
[----:B------:R-:W-:Y:S01]  /*195f0*/  UIMAD UR5, UR12, UR5, UR9 ;  /* 0x000000050c0572a4 */ /* 0x000fe2000f8e0209 */
[----:B------:R-:W-:Y:S01]  /*19600*/  SHF.R.S32.HI R4, RZ, 0x1f, R6 ;  /* 0x0000001fff047819 */ /* 0x000fe20000011406 */
[----:B------:R-:W-:Y:S01]  /*19610*/  UIMAD.WIDE.U32 UR12, UR12, UR4, UR16 ;  /* 0x000000040c0c72a5 */ /* 0x000fe2000f8e0010 */
[----:B------:R-:W-:Y:S01]  /*19620*/  IADD3.X R3, R8, UR19, R3, P0, !PT ;  /* 0x0000001308037c10 */ /* 0x000fe200087fe403 */
[--C-:B------:R-:W-:Y:S01]  /*19630*/  IMAD.MOV R18, RZ, RZ, -R7.reuse ;  /* 0x000000ffff127224 */ /* 0x100fe200078e0a07 */
[----:B------:R-:W-:Y:S01]  /*19640*/  LOP3.LUT R20, R10, R5, RZ, 0x3c, !PT ;  /* 0x000000050a147212 */ /* 0x000fe200078e3cff */
[----:B------:R-:W-:Y:S01]  /*19650*/  IMAD R8, R4, c[0x0][0x488], RZ ;  /* 0x0001220004087a24 */ /* 0x000fe200078e02ff */
[----:B------:R-:W-:Y:S01]  /*19660*/  UIADD3 UR5, UR13, UR5, URZ ;  /* 0x000000050d057290 */ /* 0x000fe2000fffe03f */
[----:B------:R-:W-:Y:S01]  /*19670*/  SHF.R.S32.HI R10, RZ, 0x1f, R7 ;  /* 0x0000001fff0a7819 */ /* 0x000fe20000011407 */
[----:B------:R-:W-:Y:S01]  /*19680*/  IMAD.WIDE.U32 R4, R6, c[0x0][0x488], R2 ;  /* 0x0001220006047a25 */ /* 0x000fe200078e0002 */
[----:B------:R-:W-:-:S03]  /*19690*/  SHF.R.S32.HI R53, RZ, 0x1f, R0 ;  /* 0x0000001fff357819 */ /* 0x000fc60000011400 */
        /* <DEDUP_REMOVED lines=15> */
[----:B------:R-:W-:Y:S02]  /*19790*/  IMAD.MOV.U32 R4, RZ, RZ, R6 ;  /* 0x000000ffff047224 */ /* 0x000fe400078e0006 */
[----:B------:R-:W-:Y:S01]  /*197a0*/  IMAD R8, R22, 0x80, R11 ;  /* 0x0000008016087824 */ /* 0x000fe200078e020b */
[----:B------:R-:W-:Y:S01]  /*197b0*/  SHFL.IDX PT, R14, R9, 0x1, 0x1c1f ;  /* 0x003c1f00090e7f89 */ /* 0x000fe200000e0000 */
[----:B------:R-:W-:-:S02]  /*197c0*/  IMAD R6, R10, c[0x0][0x3d8], RZ ;  /* 0x0000f6000a067a24 */ /* 0x000fc400078e02ff */
[----:B------:R-:W-:Y:S01]  /*197d0*/  IMAD.IADD R5, R7, 0x1, R5 ;  /* 0x0000000107057824 */ /* 0x000fe200078e0205 */
[----:B------:R-:W2:Y:S01]  /*197e0*/  SHFL.IDX PT, R15, R3, 0x1, 0x1c1f ;  /* 0x003c1f00030f7f89 */ /* 0x000ea200000e0000 */
[----:B------:R-:W-:Y:S01]  /*197f0*/  IADD3 R7, R8, 0x8, RZ ;  /* 0x0000000808077810 */ /* 0x000fe20007ffe0ff */
[----:B------:R-:W-:Y:S01]  /*19800*/  IMAD R6, R18, c[0x0][0x3dc], R6 ;  /* 0x0000f70012067a24 */ /* 0x000fe200078e0206 */
[-C--:B------:R-:W-:Y:S01]  /*19810*/  ISETP.GE.OR P5, PT, R8, R2.reuse, P1 ;  /* 0x000000020800720c */ /* 0x080fe20000fa6670 */
[----:B------:R-:W-:Y:S01]  /*19820*/  SHFL.IDX PT, R12, R9, 0x2, 0x1c1f ;  /* 0x005c1f00090c7f89 */ /* 0x000fe200000e0000 */
[----:B------:R-:W-:Y:S01]  /*19830*/  IMAD.WIDE.U32 R4, R18, c[0x0][0x3d8], R4 ;  /* 0x0000f60012047a25 */ /* 0x000fe200078e0004 */
[----:B------:R-:W-:Y:S02]  /*19840*/  ISETP.GE.OR P4, PT, R7, R2, P1 ;  /* 0x000000020700720c */ /* 0x000fe40000f86670 */
[----:B------:R-:W3:Y:S01]  /*19850*/  SHFL.IDX PT, R13, R3, 0x2, 0x1c1f ;  /* 0x005c1f00030d7f89 */ /* 0x000ee200000e0000 */
[----:B------:R-:W-:Y:S01]  /*19860*/  IMAD.IADD R6, R5, 0x1, R6 ;  /* 0x0000000105067824 */ /* 0x000fe200078e0206 */
[C---:B------:R-:W-:Y:S01]  /*19870*/  LEA R5, P2, R4.reuse, c[0x0][0x380], 0x1 ;  /* 0x0000e00004057a11 */ /* 0x040fe200078408ff */
[----:B------:R-:W-:Y:S01]  /*19880*/  IMAD.SHL.U32 R7, R21, 0x8, RZ ;  /* 0x0000000815077824 */ /* 0x000fe200078e00ff */
[----:B------:R-:W-:Y:S02]  /*19890*/  SHFL.IDX PT, R10, R9, 0x3, 0x1c1f ;  /* 0x007c1f00090a7f89 */ /* 0x000fe400000e0000 */
[----:B------:R-:W-:-:S02]  /*198a0*/  LEA.HI.X R4, R4, c[0x0][0x384], R6, 0x1, P2 ;  /* 0x0000e10004047a11 */ /* 0x000fc400010f0c06 */
[----:B------:R4:W3:Y:S01]  /*198b0*/  SHFL.IDX PT, R11, R3, 0x3, 0x1c1f ;  /* 0x007c1f00030b7f89 */ /* 0x0008e200000e0000 */
[----:B------:R-:W-:-:S03]  /*198c0*/  LOP3.LUT R7, R20, 0x7ffffe00, R7, 0xf8, !PT ;  /* 0x7ffffe0014077812 */ /* 0x000fc600078ef807 */
[----:B-1----:R-:W-:Y:S02]  /*198d0*/  @!P5 ST.E [R16.64], R36 ;  /* 0x000000241000d985 */ /* 0x002fe4000c10190a */
[----:B------:R-:W-:Y:S02]  /*198e0*/  IMAD.SHL.U32 R6, R7, 0x2, RZ ;  /* 0x0000000207067824 */ /* 0x000fe400078e00ff */
[----:B--2---:R-:W-:Y:S04]  /*198f0*/  @!P4 ST.E [R14.64], R37 ;  /* 0x000000250e00c985 */ /* 0x004fe8000c10190a */
[----:B------:R-:W-:Y:S04]  /*19900*/  SHFL.IDX PT, R9, R4, RZ, 0x181f ;  /* 0x00181fff04097589 */ /* 0x000fe800000e0000 */
[----:B------:R-:W-:Y:S04]  /*19910*/  SHFL.IDX PT, R14, R5, 0x2, 0x181f ;  /* 0x00581f00050e7f89 */ /* 0x000fe800000e0000 */
[----:B------:R-:W-:Y:S01]  /*19920*/  SHFL.IDX PT, R44, R4, 0x2, 0x181f ;  /* 0x00581f00042c7f89 */ /* 0x000fe200000e0000 */
[----:B----4-:R-:W-:-:S03]  /*19930*/  IADD3 R3, R8, 0x40, RZ ;  /* 0x0000004008037810 */ /* 0x010fc60007ffe0ff */
[----:B------:R-:W-:Y:S01]  /*19940*/  SHFL.IDX PT, R15, R5, 0x3, 0x181f ;  /* 0x00781f00050f7f89 */ /* 0x000fe200000e0000 */
[----:B------:R-:W-:Y:S02]  /*19950*/  IADD3 R8, R8, 0x48, RZ ;  /* 0x0000004808087810 */ /* 0x000fe40007ffe0ff */
[-C--:B------:R-:W-:Y:S01]  /*19960*/  ISETP.GE.OR P3, PT, R3, R2.reuse, P1 ;  /* 0x000000020300720c */ /* 0x080fe20000f66670 */
[----:B------:R-:W-:Y:S01]  /*19970*/  IMAD R3, R22, 0x80, R19 ;  /* 0x0000008016037824 */ /* 0x000fe200078e0213 */
[----:B------:R-:W-:Y:S01]  /*19980*/  ISETP.GE.OR P0, PT, R8, R2, P1 ;  /* 0x000000020800720c */ /* 0x000fe20000f06670 */
[----:B------:R-:W-:Y:S03]  /*19990*/  SHFL.IDX PT, R45, R4, 0x3, 0x181f ;  /* 0x00781f00042d7f89 */ /* 0x000fe600000e0000 */
[C---:B------:R-:W-:Y:S01]  /*199a0*/  IADD3 R7, R3.reuse, 0x10, RZ ;  /* 0x0000001003077810 */ /* 0x040fe20007ffe0ff */
[----:B------:R-:W1:Y:S01]  /*199b0*/  SHFL.IDX PT, R8, R5, 0x1, 0x181f ;  /* 0x00381f0005087f89 */ /* 0x000e6200000e0000 */
[----:B------:R-:W-:-:S02]  /*199c0*/  IADD3 R32, R3, 0x40, RZ ;  /* 0x0000004003207810 */ /* 0x000fc40007ffe0ff */
[----:B------:R-:W-:Y:S01]  /*199d0*/  IADD3 R54, R3, 0x60, RZ ;  /* 0x0000006003367810 */ /* 0x000fe20007ffe0ff */
[----:B------:R-:W-:Y:S04]  /*199e0*/  SHFL.IDX PT, R48, R5, 0x4, 0x181f ;  /* 0x00981f0005307f89 */ /* 0x000fe800000e0000 */
[----:B---3--:R-:W-:Y:S04]  /*199f0*/  @!P3 ST.E [R12.64], R38 ;  /* 0x000000260c00b985 */ /* 0x008fe8000c10190a */
[----:B------:R1:W-:Y:S01]  /*19a00*/  @!P0 ST.E [R10.64], R39 ;  /* 0x000000270a008985 */ /* 0x0003e2000c10190a */
[----:B------:R-:W-:-:S03]  /*19a10*/  ISETP.GE.AND P0, PT, R0, c[0x0][0x3c8], PT ;  /* 0x0000f20000007a0c */ /* 0x000fc60003f06270 */
[----:B------:R-:W2:Y:S01]  /*19a20*/  SHFL.IDX PT, R12, R5, RZ, 0x181f ;  /* 0x00181fff050c7589 */ /* 0x000ea200000e0000 */
[-C--:B------:R-:W-:Y:S02]  /*19a30*/  ISETP.GE.OR P4, PT, R7, R2.reuse, P0 ;  /* 0x000000020700720c */ /* 0x080fe40000786670 */
[C---:B------:R-:W-:Y:S01]  /*19a40*/  ISETP.GE.OR P1, PT, R3.reuse, R2, P0 ;  /* 0x000000020300720c */ /* 0x040fe20000726670 */
[----:B------:R-:W-:Y:S01]  /*19a50*/  LDS.128 R24, [R6+0x80] ;  /* 0x0000800006187984 */ /* 0x000fe20000000c00 */
[----:B------:R-:W-:-:S03]  /*19a60*/  IADD3 R7, R3, 0x20, RZ ;  /* 0x0000002003077810 */ /* 0x000fc60007ffe0ff */
[----:B------:R-:W3:Y:S01]  /*19a70*/  SHFL.IDX PT, R11, R4, 0x1, 0x181f ;  /* 0x00381f00040b7f89 */ /* 0x000ee200000e0000 */
[-C--:B------:R-:W-:Y:S02]  /*19a80*/  ISETP.GE.OR P3, PT, R7, R2.reuse, P0 ;  /* 0x000000020700720c */ /* 0x080fe40000766670 */
[----:B------:R-:W-:Y:S01]  /*19a90*/  IADD3 R7, R3, 0x30, RZ ;  /* 0x0000003003077810 */ /* 0x000fe20007ffe0ff */
[----:B------:R-:W4:Y:S03]  /*19aa0*/  LDS.128 R20, [R6+0x880] ;  /* 0x0008800006147984 */ /* 0x000f260000000c00 */
[----:B------:R-:W-:Y:S01]  /*19ab0*/  ISETP.GE.OR P2, PT, R7, R2, P0 ;  /* 0x000000020700720c */ /* 0x000fe20000746670 */
[----:B------:R-:W4:Y:S04]  /*19ac0*/  LDS.128 R16, [R6+0x1080] ;  /* 0x0010800006107984 */ /* 0x000f280000000c00 */
[----:B------:R-:W4:Y:S01]  /*19ad0*/  LDS.128 R28, [R6+0x1880] ;  /* 0x00188000061c7984 */ /* 0x000f220000000c00 */
[----:B-1----:R-:W-:-:S03]  /*19ae0*/  @!P4 LEA R10, P6, R0, R8, 0x1 ;  /* 0x00000008000ac211 */ /* 0x002fc600078c08ff */
[----:B------:R-:W-:Y:S01]  /*19af0*/  LDS.128 R36, [R6+0x2880] ;  /* 0x0028800006247984 */ /* 0x000fe20000000c00 */
[----:B--2---:R-:W-:-:S03]  /*19b00*/  @!P1 LEA R12, P5, R0, R12, 0x1 ;  /* 0x0000000c000c9211 */ /* 0x004fc600078a08ff */
[----:B------:R-:W-:Y:S01]  /*19b10*/  LDS.128 R40, [R6+0x3080] ;  /* 0x0030800006287984 */ /* 0x000fe20000000c00 */
[----:B------:R-:W-:-:S03]  /*19b20*/  @!P1 LEA.HI.X R13, R0, R9, R53, 0x1, P5 ;  /* 0x00000009000d9211 */ /* 0x000fc600028f0c35 */
[----:B------:R-:W1:Y:S02]  /*19b30*/  SHFL.IDX PT, R49, R5, 0x6, 0x181f ;  /* 0x00d81f0005317f89 */ /* 0x000e6400000e0000 */
[----:B------:R-:W-:Y:S02]  /*19b40*/  P2R R7, PR, RZ, 0x40 ;  /* 0x00000040ff077803 */ /* 0x000fe40000000000 */
[----:B------:R-:W-:Y:S01]  /*19b50*/  SHFL.IDX PT, R52, R4, 0x4, 0x181f ;  /* 0x00981f0004347f89 */ /* 0x000fe200000e0000 */
[----:B------:R-:W-:Y:S02]  /*19b60*/  ISETP.GE.OR P6, PT, R32, R2, P0 ;  /* 0x000000022000720c */ /* 0x000fe400007c6670 */
[----:B------:R-:W-:Y:S01]  /*19b70*/  ISETP.NE.AND P5, PT, R7, RZ, PT ;  /* 0x000000ff0700720c */ /* 0x000fe20003fa5270 */
[----:B------:R-:W-:Y:S03]  /*19b80*/  LDS.128 R32, [R6+0x2080] ;  /* 0x0020800006207984 */ /* 0x000fe60000000c00 */
[C---:B---3--:R-:W-:Y:S01]  /*19b90*/  @!P4 LEA.HI.X R11, R0.reuse, R11, R53, 0x1, P5 ;  /* 0x0000000b000bc211 */ /* 0x048fe200028f0c35 */
[----:B------:R-:W2:Y:S01]  /*19ba0*/  SHFL.IDX PT, R7, R5, 0x5, 0x181f ;  /* 0x00b81f0005077f89 */ /* 0x000ea200000e0000 */
[----:B------:R-:W-:-:S03]  /*19bb0*/  @!P3 LEA R8, P5, R0, R14, 0x1 ;  /* 0x0000000e0008b211 */ /* 0x000fc600078a08ff */
[----:B------:R-:W3:Y:S01]  /*19bc0*/  SHFL.IDX PT, R51, R4, 0x5, 0x181f ;  /* 0x00b81f0004337f89 */ /* 0x000ee200000e0000 */
[C-C-:B------:R-:W-:Y:S02]  /*19bd0*/  @!P3 LEA.HI.X R9, R0.reuse, R44, R53.reuse, 0x1, P5 ;  /* 0x0000002c0009b211 */ /* 0x140fe400028f0c35 */
[C---:B------:R-:W-:Y:S01]  /*19be0*/  @!P2 LEA R14, P5, R0.reuse, R15, 0x1 ;  /* 0x0000000f000ea211 */ /* 0x040fe200078a08ff */
[----:B------:R-:W1:Y:S01]  /*19bf0*/  SHFL.IDX PT, R50, R4, 0x6, 0x181f ;  /* 0x00d81f0004327f89 */ /* 0x000e6200000e0000 */
[C---:B------:R-:W-:Y:S02]  /*19c00*/  IADD3 R44, R3.reuse, 0x50, RZ ;  /* 0x00000050032c7810 */ /* 0x040fe40007ffe0ff */
[----:B------:R-:W-:Y:S01]  /*19c10*/  @!P2 LEA.HI.X R15, R0, R45, R53, 0x1, P5 ;  /* 0x0000002d000fa211 */ /* 0x000fe200028f0c35 */
[----:B------:R-:W1:Y:S01]  /*19c20*/  SHFL.IDX PT, R5, R5, 0x7, 0x181f ;  /* 0x00f81f0005057f89 */ /* 0x000e6200000e0000 */
[-C--:B------:R-:W-:Y:S02]  /*19c30*/  ISETP.GE.OR P5, PT, R44, R2.reuse, P0 ;  /* 0x000000022c00720c */ /* 0x080fe400007a6670 */
[----:B------:R-:W-:Y:S01]  /*19c40*/  IADD3 R3, R3, 0x70, RZ ;  /* 0x0000007003037810 */ /* 0x000fe20007ffe0ff */
[----:B------:R1:W2:Y:S04]  /*19c50*/  LDS.128 R44, [R6+0x3880] ;  /* 0x00388000062c7984 */ /* 0x0002a80000000c00 */
[----:B------:R-:W-:Y:S01]  /*19c60*/  @!P1 ST.E.128 [R12.64], R24 ;  /* 0x000000180c009985 */ /* 0x000fe2000c101d0a */
[----:B------:R-:W-:-:S02]  /*19c70*/  ISETP.GE.OR P1, PT, R54, R2, P0 ;  /* 0x000000023600720c */ /* 0x000fc40000726670 */
[----:B------:R-:W-:Y:S01]  /*19c80*/  ISETP.GE.OR P0, PT, R3, R2, P0 ;  /* 0x000000020300720c */ /* 0x000fe20000706670 */
[----:B----4-:R4:W-:Y:S04]  /*19c90*/  @!P4 ST.E.128 [R10.64], R20 ;  /* 0x000000140a00c985 */ /* 0x0109e8000c101d0a */
[----:B------:R2:W-:Y:S04]  /*19ca0*/  @!P3 ST.E.128 [R8.64], R16 ;  /* 0x000000100800b985 */ /* 0x0005e8000c101d0a */
[----:B------:R3:W-:Y:S04]  /*19cb0*/  @!P2 ST.E.128 [R14.64], R28 ;  /* 0x0000001c0e00a985 */ /* 0x0007e8000c101d0a */
[----:B------:R-:W2:Y:S01]  /*19cc0*/  SHFL.IDX PT, R4, R4, 0x7, 0x181f ;  /* 0x00f81f0004047f89 */ /* 0x000ea200000e0000 */
[----:B-1----:R-:W-:-:S02]  /*19cd0*/  @!P1 LEA R6, P2, R0, R49, 0x1 ;  /* 0x0000003100069211 */ /* 0x002fc400078408ff */
[C---:B----4-:R-:W-:Y:S02]  /*19ce0*/  @!P6 LEA R10, P4, R0.reuse, R48, 0x1 ;  /* 0x00000030000ae211 */ /* 0x050fe400078808ff */
[C---:B--2---:R-:W-:Y:S02]  /*19cf0*/  @!P5 LEA R8, P3, R0.reuse, R7, 0x1 ;  /* 0x000000070008d211 */ /* 0x044fe400078608ff */
[C-C-:B------:R-:W-:Y:S02]  /*19d00*/  @!P6 LEA.HI.X R11, R0.reuse, R52, R53.reuse, 0x1, P4 ;  /* 0x00000034000be211 */ /* 0x140fe400020f0c35 */
[C-C-:B---3--:R-:W-:Y:S02]  /*19d10*/  @!P5 LEA.HI.X R9, R0.reuse, R51, R53.reuse, 0x1, P3 ;  /* 0x000000330009d211 */ /* 0x148fe400018f0c35 */
[----:B------:R-:W-:Y:S01]  /*19d20*/  @!P1 LEA.HI.X R7, R0, R50, R53, 0x1, P2 ;  /* 0x0000003200079211 */ /* 0x000fe200010f0c35 */
[----:B------:R1:W-:Y:S04]  /*19d30*/  @!P6 ST.E.128 [R10.64], R32 ;  /* 0x000000200a00e985 */ /* 0x0003e8000c101d0a */
[----:B------:R1:W-:Y:S04]  /*19d40*/  @!P5 ST.E.128 [R8.64], R36 ;  /* 0x000000240800d985 */ /* 0x0003e8000c101d0a */
[----:B------:R1:W-:Y:S01]  /*19d50*/  @!P1 ST.E.128 [R6.64], R40 ;  /* 0x0000002806009985 */ /* 0x0003e2000c101d0a */
[----:B------:R-:W-:Y:S05]  /*19d60*/  @P0 EXIT ;  /* 0x000000000000094d */ /* 0x000fea0003800000 */
[----:B------:R-:W-:-:S04]  /*19d70*/  LEA R2, P0, R0, R5, 0x1 ;  /* 0x0000000500027211 */ /* 0x000fc800078008ff */
[----:B------:R-:W-:-:S05]  /*19d80*/  LEA.HI.X R3, R0, R4, R53, 0x1, P0 ;  /* 0x0000000400037211 */ /* 0x000fca00000f0c35 */
[----:B------:R-:W-:Y:S01]  /*19d90*/  ST.E.128 [R2.64], R44 ;  /* 0x0000002c02007985 */ /* 0x000fe2000c101d0a */
[----:B------:R-:W-:Y:S05]  /*19da0*/  EXIT ;  /* 0x000000000000794d */ /* 0x000fea0003800000 */
.L_x_137:
        /* <DEDUP_REMOVED lines=10> */
[----:B------:R-:W3:Y:S01]  /*19e50*/  @P0 LDG.E R0, [R4.64] ;  /* 0x0000000a04000981 */ /* 0x000ee2000c1e1900 */
        /* <DEDUP_REMOVED lines=11> */
[----:B---3--:R-:W3:Y:S02]  /*19f10*/  @P0 R2UR UR5, R0 ;  /* 0x00000000000503c2 */ /* 0x008ee400000e0000 */
[----:B---3--:R-:W-:Y:S02]  /*19f20*/  @UP1 USHF.R.S32.HI UR4, URZ, 0x1f, UR5 ;  /* 0x0000001f3f041899 */ /* 0x008fe40008011405 */
[----:B------:R-:W-:-:S05]  /*19f30*/  @UP1 UMOV UR12, UR5 ;  /* 0x00000005000c1c82 */ /* 0x000fca0008000000 */
[----:B------:R-:W-:Y:S01]  /*19f40*/  @UP1 UMOV UR13, UR4 ;  /* 0x00000004000d1c82 */ /* 0x000fe20008000000 */
[----:B------:R-:W-:Y:S05]  /*19f50*/  @P1 BRA `(.L_x_139) ;  /* 0x0000004000001947 */ /* 0x000fea0003800000 */
[----:B-1----:R-:W-:Y:S05]  /*19f60*/  @!P0 BRA `(.L_x_139) ;  /* 0x0000003000008947 */ /* 0x002fea0003800000 */
[----:B------:R-:W3:Y:S04]  /*19f70*/  LDG.E R0, [R4.64] ;  /* 0x0000000a04007981 */ /* 0x000ee8000c1e1900 */
[----:B------:R-:W3:Y:S02]  /*19f80*/  LDG.E R2, [R4.64+0x4] ;  /* 0x0000040a04027981 */ /* 0x000ee4000c1e1900 */
[----:B---3-5:R-:W-:Y:S02]  /*19f90*/  IADD3 R9, -R0, R2, RZ ;  /* 0x0000000200097210 */ /* 0x028fe40007ffe1ff */
.L_x_139:
        /* <DEDUP_REMOVED lines=43> */
.L_x_141:
[----:B------:R-:W-:Y:S05]  /*1a250*/  BSYNC B0 ;  /* 0x0000000000007941 */ /* 0x000fea0003800000 */
.L_x_140:
[----:B------:R-:W3:Y:S01]  /*1a260*/  S2R R10, SR_CTAID.X ;  /* 0x00000000000a7919 */ /* 0x000ee20000002500 */
        /* <DEDUP_REMOVED lines=18> */
[----:B---3--:R-:W-:Y:S02]  /*1a390*/  IMAD R0, R10, 0x80, R0 ;  /* 0x000000800a007824 */ /* 0x008fe400078e0200 */
        /* <DEDUP_REMOVED lines=30> */
[----:B------:R-:W3:Y:S01]  /*1a580*/  SHFL.IDX PT, R7, R3, RZ, 0x181f ;  /* 0x00181fff03077589 */ /* 0x000ee200000e0000 */
[----:B------:R-:W-:Y:S02]  /*1a590*/  SHF.R.S32.HI R20, RZ, 0x1f, R0 ;  /* 0x0000001fff147819 */ /* 0x000fe40000011400 */
[C---:B------:R-:W-:Y:S01]  /*1a5a0*/  IADD3 R8, R2.reuse, 0x10, RZ ;  /* 0x0000001002087810 */ /* 0x040fe20007ffe0ff */
[----:B------:R-:W4:Y:S01]  /*1a5b0*/  SHFL.IDX PT, R5, R4, 0x1, 0x181f ;  /* 0x00381f0004057f89 */ /* 0x000f2200000e0000 */
[----:B------:R-:W-:-:S02]  /*1a5c0*/  ISETP.GE.OR P1, PT, R2, R19, P0 ;  /* 0x000000130200720c */ /* 0x000fc40000726670 */
[-C--:B------:R-:W-:Y:S01]  /*1a5d0*/  ISETP.GE.OR P5, PT, R8, R19.reuse, P0 ;  /* 0x000000130800720c */ /* 0x080fe200007a6670 */
[----:B------:R-:W2:Y:S01]  /*1a5e0*/  SHFL.IDX PT, R9, R3, 0x1, 0x181f ;  /* 0x00381f0003097f89 */ /* 0x000ea200000e0000 */
[C---:B------:R-:W-:Y:S02]  /*1a5f0*/  IADD3 R14, R2.reuse, 0x20, RZ ;  /* 0x00000020020e7810 */ /* 0x040fe40007ffe0ff */
[----:B------:R-:W-:Y:S01]  /*1a600*/  IADD3 R10, R2, 0x40, RZ ;  /* 0x00000040020a7810 */ /* 0x000fe20007ffe0ff */
[----:B------:R-:W2:Y:S01]  /*1a610*/  SHFL.IDX PT, R8, R4, 0x2, 0x181f ;  /* 0x00581f0004087f89 */ /* 0x000ea200000e0000 */
[-C--:B------:R-:W-:Y:S02]  /*1a620*/  ISETP.GE.OR P4, PT, R14, R19.reuse, P0 ;  /* 0x000000130e00720c */ /* 0x080fe40000786670 */
[----:B------:R-:W-:Y:S01]  /*1a630*/  IADD3 R13, R2, 0x30, RZ ;  /* 0x00000030020d7810 */ /* 0x000fe20007ffe0ff */
[----:B------:R-:W2:Y:S01]  /*1a640*/  SHFL.IDX PT, R12, R3, 0x2, 0x181f ;  /* 0x00581f00030c7f89 */ /* 0x000ea200000e0000 */
[----:B------:R-:W-:-:S02]  /*1a650*/  ISETP.GE.OR P6, PT, R10, R19, P0 ;  /* 0x000000130a00720c */ /* 0x000fc400007c6670 */
[----:B------:R-:W-:Y:S01]  /*1a660*/  ISETP.GE.OR P3, PT, R13, R19, P0 ;  /* 0x000000130d00720c */ /* 0x000fe20000766670 */
[----:B------:R-:W2:Y:S01]  /*1a670*/  SHFL.IDX PT, R11, R4, 0x3, 0x181f ;  /* 0x00781f00040b7f89 */ /* 0x000ea200000e0000 */
[----:B-1----:R-:W-:-:S03]  /*1a680*/  @!P1 LEA R6, P2, R0, R6, 0x1 ;  /* 0x0000000600069211 */ /* 0x002fc600078408ff */
[----:B------:R-:W1:Y:S01]  /*1a690*/  SHFL.IDX PT, R14, R3, 0x3, 0x181f ;  /* 0x00781f00030e7f89 */ /* 0x000e6200000e0000 */
[----:B---3--:R-:W-:-:S03]  /*1a6a0*/  @!P1 LEA.HI.X R7, R0, R7, R20, 0x1, P2 ;  /* 0x0000000700079211 */ /* 0x008fc600010f0c14 */
[----:B------:R-:W3:Y:S04]  /*1a6b0*/  SHFL.IDX PT, R10, R4, 0x4, 0x181f ;  /* 0x00981f00040a7f89 */ /* 0x000ee800000e0000 */
[----:B------:R1:W-:Y:S04]  /*1a6c0*/  @!P1 ST.E.128 [R6.64], RZ ;  /* 0x000000ff06009985 */ /* 0x0003e8000c101d0a */
[----:B------:R-:W-:Y:S04]  /*1a6d0*/  SHFL.IDX PT, R13, R4, 0x5, 0x181f ;  /* 0x00b81f00040d7f89 */ /* 0x000fe800000e0000 */
[----:B------:R-:W-:Y:S04]  /*1a6e0*/  SHFL.IDX PT, R15, R4, 0x6, 0x181f ;  /* 0x00d81f00040f7f89 */ /* 0x000fe800000e0000 */
[----:B------:R-:W3:Y:S04]  /*1a6f0*/  SHFL.IDX PT, R18, R3, 0x4, 0x181f ;  /* 0x00981f0003127f89 */ /* 0x000ee800000e0000 */
[----:B------:R-:W3:Y:S04]  /*1a700*/  SHFL.IDX PT, R17, R3, 0x5, 0x181f ;  /* 0x00b81f0003117f89 */ /* 0x000ee800000e0000 */
[----:B------:R-:W3:Y:S04]  /*1a710*/  SHFL.IDX PT, R16, R3, 0x6, 0x181f ;  /* 0x00d81f0003107f89 */ /* 0x000ee800000e0000 */
[----:B------:R-:W3:Y:S01]  /*1a720*/  SHFL.IDX PT, R4, R4, 0x7, 0x181f ;  /* 0x00f81f0004047f89 */ /* 0x000ee200000e0000 */
[----:B-1----:R-:W-:-:S02]  /*1a730*/  IADD3 R7, R2, 0x50, RZ ;  /* 0x0000005002077810 */ /* 0x002fc40007ffe0ff */
[C---:B----4-:R-:W-:Y:S01]  /*1a740*/  @!P5 LEA R6, P1, R0.reuse, R5, 0x1 ;  /* 0x000000050006d211 */ /* 0x050fe200078208ff */
[----:B------:R-:W1:Y:S01]  /*1a750*/  SHFL.IDX PT, R3, R3, 0x7, 0x181f ;  /* 0x00f81f0003037f89 */ /* 0x000e6200000e0000 */
[----:B------:R-:W-:Y:S02]  /*1a760*/  ISETP.GE.OR P2, PT, R7, R19, P0 ;  /* 0x000000130700720c */ /* 0x000fe40000746670 */
[C---:B--2---:R-:W-:Y:S02]  /*1a770*/  @!P5 LEA.HI.X R7, R0.reuse, R9, R20, 0x1, P1 ;  /* 0x000000090007d211 */ /* 0x044fe400008f0c14 */
[----:B------:R-:W-:Y:S02]  /*1a780*/  @!P4 LEA R8, P1, R0, R8, 0x1 ;  /* 0x000000080008c211 */ /* 0x000fe400078208ff */
[C---:B------:R-:W-:Y:S01]  /*1a790*/  IADD3 R9, R2.reuse, 0x60, RZ ;  /* 0x0000006002097810 */ /* 0x040fe20007ffe0ff */
[----:B------:R2:W-:Y:S01]  /*1a7a0*/  @!P5 ST.E.128 [R6.64], RZ ;  /* 0x000000ff0600d985 */ /* 0x0005e2000c101d0a */
[----:B------:R-:W-:-:S09]  /*1a7b0*/  IADD3 R2, R2, 0x70, RZ ;  /* 0x0000007002027810 */ /* 0x000fd20007ffe0ff */
[----:B------:R-:W-:Y:S02]  /*1a7c0*/  P2R R5, PR, RZ, 0x2 ;  /* 0x00000002ff057803 */ /* 0x000fe40000000000 */
[-C--:B------:R-:W-:Y:S02]  /*1a7d0*/  ISETP.GE.OR P1, PT, R9, R19.reuse, P0 ;  /* 0x000000130900720c */ /* 0x080fe40000726670 */
[----:B------:R-:W-:Y:S02]  /*1a7e0*/  ISETP.NE.AND P5, PT, R5, RZ, PT ;  /* 0x000000ff0500720c */ /* 0x000fe40003fa5270 */
[----:B------:R-:W-:Y:S02]  /*1a7f0*/  ISETP.GE.OR P0, PT, R2, R19, P0 ;  /* 0x000000130200720c */ /* 0x000fe40000706670 */
[----:B------:R-:W-:-:S05]  /*1a800*/  @!P4 LEA.HI.X R9, R0, R12, R20, 0x1, P5 ;  /* 0x0000000c0009c211 */ /* 0x000fca00028f0c14 */
[----:B------:R4:W-:Y:S01]  /*1a810*/  @!P4 ST.E.128 [R8.64], RZ ;  /* 0x000000ff0800c985 */ /* 0x0009e2000c101d0a */
[----:B--2---:R-:W-:-:S04]  /*1a820*/  @!P3 LEA R6, P5, R0, R11, 0x1 ;  /* 0x0000000b0006b211 */ /* 0x004fc800078a08ff */
[C---:B------:R-:W-:Y:S02]  /*1a830*/  @!P3 LEA.HI.X R7, R0.reuse, R14, R20, 0x1, P5 ;  /* 0x0000000e0007b211 */ /* 0x040fe400028f0c14 */
[----:B---3--:R-:W-:-:S03]  /*1a840*/  @!P6 LEA R10, P5, R0, R10, 0x1 ;  /* 0x0000000a000ae211 */ /* 0x008fc600078a08ff */
[----:B------:R2:W-:Y:S01]  /*1a850*/  @!P3 ST.E.128 [R6.64], RZ ;  /* 0x000000ff0600b985 */ /* 0x0005e2000c101d0a */
[----:B------:R-:W-:-:S05]  /*1a860*/  @!P6 LEA.HI.X R11, R0, R18, R20, 0x1, P5 ;  /* 0x00000012000be211 */ /* 0x000fca00028f0c14 */
[----:B------:R3:W-:Y:S01]  /*1a870*/  @!P6 ST.E.128 [R10.64], RZ ;  /* 0x000000ff0a00e985 */ /* 0x0007e2000c101d0a */
[----:B----4-:R-:W-:-:S04]  /*1a880*/  @!P2 LEA R8, P4, R0, R13, 0x1 ;  /* 0x0000000d0008a211 */ /* 0x010fc800078808ff */
[----:B------:R-:W-:-:S05]  /*1a890*/  @!P2 LEA.HI.X R9, R0, R17, R20, 0x1, P4 ;  /* 0x000000110009a211 */ /* 0x000fca00020f0c14 */
[----:B------:R3:W-:Y:S01]  /*1a8a0*/  @!P2 ST.E.128 [R8.64], RZ ;  /* 0x000000ff0800a985 */ /* 0x0007e2000c101d0a */
[----:B--2---:R-:W-:-:S04]  /*1a8b0*/  @!P1 LEA R6, P3, R0, R15, 0x1 ;  /* 0x0000000f00069211 */ /* 0x004fc800078608ff */
[----:B------:R-:W-:-:S05]  /*1a8c0*/  @!P1 LEA.HI.X R7, R0, R16, R20, 0x1, P3 ;  /* 0x0000001000079211 */ /* 0x000fca00018f0c14 */
[----:B------:R3:W-:Y:S01]  /*1a8d0*/  @!P1 ST.E.128 [R6.64], RZ ;  /* 0x000000ff06009985 */ /* 0x0007e2000c101d0a */
[----:B------:R-:W-:Y:S05]  /*1a8e0*/  @P0 EXIT ;  /* 0x000000000000094d */ /* 0x000fea0003800000 */
[----:B-1----:R-:W-:-:S04]  /*1a8f0*/  LEA R2, P0, R0, R4, 0x1 ;  /* 0x0000000400027211 */ /* 0x002fc800078008ff */
[----:B------:R-:W-:-:S05]  /*1a900*/  LEA.HI.X R3, R0, R3, R20, 0x1, P0 ;  /* 0x0000000300037211 */ /* 0x000fca00000f0c14 */
[----:B------:R-:W-:Y:S01]  /*1a910*/  ST.E.128 [R2.64], RZ ;  /* 0x000000ff02007985 */ /* 0x000fe2000c101d0a */
[----:B------:R-:W-:Y:S05]  /*1a920*/  EXIT ;  /* 0x000000000000794d */ /* 0x000fea0003800000 */
.L_x_142:
        /* <DEDUP_REMOVED lines=13> */
.L_x_800:


//--------------------- .text._ZN7cutlass13device_kernelIN5flash19enable_sm80_to_sm89INS1_16FlashAttnFwdSm80INS1_25CollectiveMainloopFwdSm80ILi4ELi1ELb0EN4cute5tupleIJNS5_1CILi128EEENS7_ILi96EEENS7_ILi64EEEEEELi64ENS_10bfloat16_tEfNS_4arch4Sm80ELb0ELb1ELb1ELb0ELb1ELb0ELb1ELb0EEENS1_21CollectiveEpilogueFwdINS6_IJS8_SA_S9_EEENS6_IJNS7_ILi1EEESI_SI_EEESC_SE_Li128ELb0ELb1ELb0ELb0EEENS1_19SingleTileSchedulerILb0ELb0ELb1ELi128EEEEEEEEEvNT_6ParamsE --------------------------
	.section	.text._ZN7cutlass13device_kernelIN5flash19enable_sm80_to_sm89INS1_16FlashAttnFwdSm80INS1_25CollectiveMainloopFwdSm80ILi4ELi1ELb0EN4cute5tupleIJNS5_1CILi128EEENS7_ILi96EEENS7_ILi64EEEEEELi64ENS_10bfloat16_tEfNS_4arch4Sm80ELb0ELb1ELb1ELb0ELb1ELb0ELb1ELb0EEENS1_21CollectiveEpilogueFwdINS6_IJS8_SA_S9_EEENS6_IJNS7_ILi1EEESI_SI_EEESC_SE_Li128ELb0ELb1ELb0ELb0EEENS1_19SingleTileSchedulerILb0ELb0ELb1ELi128EEEEEEEEEvNT_6ParamsE,"ax",@progbits
	.sectioninfo	@"SHI_REGISTERS=255"
	.align	128
.text._ZN7cutlass13device_kernelIN5flash19enable_sm80_to_sm89INS1_16FlashAttnFwdSm80INS1_25CollectiveMainloopFwdSm80ILi4ELi1ELb0EN4cute5tupleIJNS5_1CILi128EEENS7_ILi96EEENS7_ILi64EEEEEELi64ENS_10bfloat16_tEfNS_4arch4Sm80ELb0ELb1ELb1ELb0ELb1ELb0ELb1ELb0EEENS1_21CollectiveEpilogueFwdINS6_IJS8_SA_S9_EEENS6_IJNS7_ILi1EEESI_SI_EEESC_SE_Li128ELb0ELb1ELb0ELb0EEENS1_19SingleTileSchedulerILb0ELb0ELb1ELi128EEEEEEEEEvNT_6ParamsE:
        .type           _ZN7cutlass13device_kernelIN5flash19enable_sm80_to_sm89INS1_16FlashAttnFwdSm80INS1_25CollectiveMainloopFwdSm80ILi4ELi1ELb0EN4cute5tupleIJNS5_1CILi128EEENS7_ILi96EEENS7_ILi64EEEEEELi64ENS_10bfloat16_tEfNS_4arch4Sm80ELb0ELb1ELb1ELb0ELb1ELb0ELb1ELb0EEENS1_21CollectiveEpilogueFwdINS6_IJS8_SA_S9_EEENS6_IJNS7_ILi1EEESI_SI_EEESC_SE_Li128ELb0ELb1ELb0ELb0EEENS1_19SingleTileSchedulerILb0ELb0ELb1ELi128EEEEEEEEEvNT_6ParamsE,@function
        .size           _ZN7cutlass13device_kernelIN5flash19enable_sm80_to_sm89INS1_16FlashAttnFwdSm80INS1_25CollectiveMainloopFwdSm80ILi4ELi1ELb0EN4cute5tupleIJNS5_1CILi128EEENS7_ILi96EEENS7_ILi64EEEEEELi64ENS_10bfloat16_tEfNS_4arch4Sm80ELb0ELb1ELb1ELb0ELb1ELb0ELb1ELb0EEENS1_21CollectiveEpilogueFwdINS6_IJS8_SA_S9_EEENS6_IJNS7_ILi1EEESI_SI_EEESC_SE_Li128ELb0ELb1ELb0ELb0EEENS1_19SingleTileSchedulerILb0ELb0ELb1ELi128EEEEEEEEEvNT_6ParamsE,(.L_x_801 - _ZN7cutlass13device_kernelIN5flash19enable_sm80_to_sm89INS1_16FlashAttnFwdSm80INS1_25CollectiveMainloopFwdSm80ILi4ELi1ELb0EN4cute5tupleIJNS5_1CILi128EEENS7_ILi96EEENS7_ILi64EEEEEELi64ENS_10bfloat16_tEfNS_4arch4Sm80ELb0ELb1ELb1ELb0ELb1ELb0ELb1ELb0EEENS1_21CollectiveEpilogueFwdINS6_IJS8_SA_S9_EEENS6_IJNS7_ILi1EEESI_SI_EEESC_SE_Li128ELb0ELb1ELb0ELb0EEENS1_19SingleTileSchedulerILb0ELb0ELb1ELi128EEEEEEEEEvNT_6ParamsE)
        .other          _ZN7cutlass13device_kernelIN5flash19enable_sm80_to_sm89INS1_16FlashAttnFwdSm80INS1_25CollectiveMainloopFwdSm80ILi4ELi1ELb0EN4cute5tupleIJNS5_1CILi128EEENS7_ILi96EEENS7_ILi64EEEEEELi64ENS_10bfloat16_tEfNS_4arch4Sm80ELb0ELb1ELb1ELb0ELb1ELb0ELb1ELb0EEENS1_21CollectiveEpilogueFwdINS6_IJS8_SA_S9_EEENS6_IJNS7_ILi1EEESI_SI_EEESC_SE_Li128ELb0ELb1ELb0ELb0EEENS1_19SingleTileSchedulerILb0ELb0ELb1ELi128EEEEEEEEEvNT_6ParamsE,@"STO_CUDA_ENTRY STV_DEFAULT"
_ZN7cutlass13device_kernelIN5flash19enable_sm80_to_sm89INS1_16FlashAttnFwdSm80INS1_25CollectiveMainloopFwdSm80ILi4ELi1ELb0EN4cute5tupleIJNS5_1CILi128EEENS7_ILi96EEENS7_ILi64EEEEEELi64ENS_10bfloat16_tEfNS_4arch4Sm80ELb0ELb1ELb1ELb0ELb1ELb0ELb1ELb0EEENS1_21CollectiveEpilogueFwdINS6_IJS8_SA_S9_EEENS6_IJNS7_ILi1EEESI_SI_EEESC_SE_Li128ELb0ELb1ELb0ELb0EEENS1_19SingleTileSchedulerILb0ELb0ELb1ELi128EEEEEEEEEvNT_6ParamsE:
[----:B------:R-:W-:-:S03]  /*0000*/  MOV R1, c[0x0][0x28] ;  /* 0x00000a0000017a02 */ /* 0x000fc60000000f00 */
[----:B------:R-:W1:Y:S01]  /*0010*/  S2UR UR16, SR_CTAID.Z ;  /* 0x00000000001079c3 */ /* 0x000e620000002700 */
[----:B------:R-:W-:Y:S02]  /*0020*/  IADD3 R1, R1, -0x40, RZ ;  /* 0xffffffc001017810 */ /* 0x000fe40007ffe0ff */
[----:B-1----:R-:W-:-:S13]  /*0030*/  ISETP.LE.AND P0, PT, RZ, UR16, PT ;  /* 0x00000010ff007c0c */ /* 0x002fda000bf03270 */
[----:B------:R-:W-:Y:S05]  /*0040*/  @!P0 EXIT ;  /* 0x000000000000894d */ /* 0x000fea0003800000 */
[----:B------:R-:W-:Y:S01]  /*0050*/  ULDC.64 UR4, c[0x0][0x370] ;  /* 0x0000dc0000047ab9 */ /* 0x000fe20000000a00 */
[----:B------:R-:W-:Y:S01]  /*0060*/  IMAD.MOV.U32 R204, RZ, RZ, RZ ;  /* 0x000000ffffcc7224 */ /* 0x000fe200078e00ff */
[----:B------:R-:W-:Y:S02]  /*0070*/  UISETP.NE.U32.AND UP0, UPT, URZ, UR4, UPT ;  /* 0x000000043f00728c */ /* 0x000fe4000bf05070 */
[----:B------:R-:W-:Y:S02]  /*0080*/  ULDC.64 UR6, c[0x0][0x370] ;  /* 0x0000dc0000067ab9 */ /* 0x000fe40000000a00 */
[----:B------:R-:W-:Y:S02]  /*0090*/  UISETP.NE.AND.EX UP0, UPT, URZ, UR5, UPT, UP0 ;  /* 0x000000053f00728c */ /* 0x000fe4000bf05300 */
[----:B------:R-:W-:-:S04]  /*00a0*/  ULDC.64 UR48, c[0x0][0x118] ;  /* 0x0000460000307ab9 */ /* 0x000fc80000000a00 */
[----:B------:R-:W-:-:S05]  /*00b0*/  PLOP3.LUT P0, PT, PT, PT, UP0, 0x80, 0x0 ;  /* 0x000000000000781c */ /* 0x000fca0003f0f008 */
[----:B------:R-:W-:Y:S02]  /*00c0*/  @UP0 UMOV UR4, 0x4 ;  /* 0x0000000400040882 */ /* 0x000fe40000000000 */
[----:B------:R-:W-:-:S06]  /*00d0*/  @UP0 UIMAD.WIDE UR4, UR16, UR4, UR6 ;  /* 0x00000004100402a5 */ /* 0x000fcc000f8e0206 */
[----:B------:R-:W-:Y:S01]  /*00e0*/  MOV R2, UR4 ;  /* 0x0000000400027c02 */ /* 0x000fe20008000f00 */
[----:B------:R-:W-:Y:S01]  /*00f0*/  IMAD.U32 R3, RZ, RZ, UR5 ;  /* 0x00000005ff037e24 */ /* 0x000fe2000f8e00ff */
[----:B------:R-:W1:Y:S01]  /*0100*/  S2UR UR14, SR_CTAID.X ;  /* 0x00000000000e79c3 */ /* 0x000e620000002500 */
[----:B------:R-:W-:Y:S02]  /*0110*/  ULDC UR12, c[0x0][0x2c4] ;  /* 0x0000b100000c7ab9 */ /* 0x000fe40000000800 */
[----:B------:R-:W-:Y:S01]  /*0120*/  ULDC.64 UR4, c[0x0][0x2c8] ;  /* 0x0000b20000047ab9 */ /* 0x000fe20000000a00 */
[----:B------:R-:W2:Y:S01]  /*0130*/  @P0 LDG.E R204, [R2.64] ;  /* 0x0000003002cc0981 */ /* 0x000ea2000c1e1900 */
[----:B------:R-:W-:Y:S02]  /*0140*/  UISETP.NE.AND UP2, UPT, UR12, 0x1, UPT ;  /* 0x000000010c00788c */ /* 0x000fe4000bf45270 */
[----:B------:R-:W-:Y:S01]  /*0150*/  ULDC UR10, c[0x0][0x1d0] ;  /* 0x00007400000a7ab9 */ /* 0x000fe20000000800 */
[----:B------:R-:W3:Y:S01]  /*0160*/  S2UR UR11, SR_CTAID.Y ;  /* 0x00000000000b79c3 */ /* 0x000ee20000002600 */
[----:B------:R-:W4:Y:S01]  /*0170*/  S2R R200, SR_TID.X ;  /* 0x0000000000c87919 */ /* 0x000f220000002100 */
[----:B-1----:R-:W-:-:S06]  /*0180*/  USHF.L.U32 UR14, UR14, 0x7, URZ ;  /* 0x000000070e0e7899 */ /* 0x002fcc000800063f */
[----:B------:R-:W-:Y:S02]  /*0190*/  @UP2 UIADD3 UR8, UR14, 0x7f, URZ ;  /* 0x0000007f0e082890 */ /* 0x000fe4000fffe03f */
[----:B------:R-:W-:Y:S02]  /*01a0*/  UIADD3 UR6, UR14, 0x7f, URZ ;  /* 0x0000007f0e067890 */ /* 0x000fe4000fffe03f */
[----:B------:R-:W-:Y:S02]  /*01b0*/  UIMAD.WIDE.U32 UR8, UR8, UR4, URZ ;  /* 0x00000004080872a5 */ /* 0x000fe4000f8e003f */
[----:B---3--:R-:W-:-:S05]  /*01c0*/  USHF.R.S32.HI UR15, URZ, 0x1f, UR11 ;  /* 0x0000001f3f0f7899 */ /* 0x008fca000801140b */
[----:B------:R-:W-:Y:S02]  /*01d0*/  @UP2 UMOV UR7, UR9 ;  /* 0x0000000900072c82 */ /* 0x000fe40008000000 */
[----:B------:R-:W-:Y:S02]  /*01e0*/  @UP2 USHF.R.U32.HI UR6, URZ, UR5, UR7 ;  /* 0x000000053f062299 */ /* 0x000fe40008011607 */
[----:B------:R-:W-:Y:S02]  /*01f0*/  UMOV UR8, 0x1 ;  /* 0x0000000100087882 */ /* 0x000fe40000000000 */
[----:B------:R-:W-:Y:S02]  /*0200*/  ULDC.64 UR4, c[0x0][0x328] ;  /* 0x0000ca0000047ab9 */ /* 0x000fe40000000a00 */
[----:B------:R-:W-:Y:S02]  /*0210*/  UISETP.LE.AND UP0, UPT, UR8, UR5, UPT ;  /* 0x000000050800728c */ /* 0x000fe4000bf03270 */
[----:B------:R-:W-:-:S02]  /*0220*/  ULDC UR7, c[0x0][0x2ac] ;  /* 0x0000ab0000077ab9 */ /* 0x000fc40000000800 */
[----:B------:R-:W-:Y:S02]  /*0230*/  UIMAD UR10, UR7, UR10, URZ ;  /* 0x0000000a070a72a4 */ /* 0x000fe4000f8e023f */
[----:B------:R-:W-:Y:S01]  /*0240*/  PLOP3.LUT P0, PT, PT, PT, UP0, 0x40, 0x0 ;  /* 0x000000000000781c */ /* 0x000fe20003f0e808 */
[----:B------:R-:W-:Y:S02]  /*0250*/  ULDC UR9, c[0x0][0x168] ;  /* 0x00005a0000097ab9 */ /* 0x000fe40000000800 */
[----:B------:R-:W-:-:S04]  /*0260*/  UIADD3 UR9, UR10, -UR9, UR8 ;  /* 0x800000090a097290 */ /* 0x000fc8000fffe008 */
[----:B------:R-:W-:-:S04]  /*0270*/  UIADD3 UR5, UR9, UR6, URZ ;  /* 0x0000000609057290 */ /* 0x000fc8000fffe03f */
[----:B------:R-:W-:Y:S01]  /*0280*/  UIADD3 UR6, UR5, UR4, URZ ;  /* 0x0000000405067290 */ /* 0x000fe2000fffe03f */
[----:B--2---:R1:W-:Y:S01]  /*0290*/  STL [R1+0x2c], R204 ;  /* 0x00002ccc01007387 */ /* 0x0043e20000100800 */
[----:B------:R-:W-:Y:S05]  /*02a0*/  @P0 BRA `(.L_x_143) ;  /* 0x0000016000000947 */ /* 0x000fea0003800000 */
[----:B----4-:R-:W-:Y:S01]  /*02b0*/  ISETP.LT.AND P0, PT, RZ, UR5, PT ;  /* 0x00000005ff007c0c */ /* 0x010fe2000bf01270 */
[----:B------:R-:W-:-:S12]  /*02c0*/  UIADD3 UR9, UR5, -0x1, URZ ;  /* 0xffffffff05097890 */ /* 0x000fd8000fffe03f */
[----:B------:R-:W-:Y:S05]  /*02d0*/  @P0 BRA `(.L_x_144) ;  /* 0x0000009000000947 */ /* 0x000fea0003800000 */
[----:B------:R-:W-:Y:S02]  /*02e0*/  ULDC UR4, c[0x0][0x32c] ;  /* 0x0000cb0000047ab9 */ /* 0x000fe40000000800 */
[----:B------:R-:W-:Y:S02]  /*02f0*/  UISETP.NE.AND UP1, UPT, UR8, UR4, UPT ;  /* 0x000000040800728c */ /* 0x000fe4000bf25270 */
[----:B------:R-:W-:-:S03]  /*0300*/  UIADD3 UR9, -UR5, URZ, URZ ;  /* 0x0000003f05097290 */ /* 0x000fc6000fffe13f */
[----:B------:R-:W-:Y:S02]  /*0310*/  ULDC.64 UR4, c[0x0][0x330] ;  /* 0x0000cc0000047ab9 */ /* 0x000fe40000000a00 */
[----:B------:R-:W-:-:S07]  /*0320*/  UIMAD.WIDE.U32 UR18, UR9, UR4, URZ ;  /* 0x00000004091272a5 */ /* 0x000fce000f8e003f */
[----:B------:R-:W-:Y:S02]  /*0330*/  @UP1 UMOV UR13, UR19 ;  /* 0x00000013000d1c82 */ /* 0x000fe40008000000 */
[----:B------:R-:W-:-:S04]  /*0340*/  @UP1 USHF.R.U32.HI UR9, URZ, UR5, UR13 ;  /* 0x000000053f091299 */ /* 0x000fc8000801160d */
[----:B------:R-:W-:Y:S01]  /*0350*/  ULOP3.LUT UR9, URZ, UR9, URZ, 0x33, !UPT ;  /* 0x000000093f097292 */ /* 0x000fe2000f8e333f */
[----:B------:R-:W-:Y:S05]  /*0360*/  BRA `(.L_x_145) ;  /* 0x0000006000007947 */ /* 0x000fea0003800000 */
.L_x_144:
[----:B------:R-:W-:Y:S02]  /*0370*/  ULDC UR4, c[0x0][0x32c] ;  /* 0x0000cb0000047ab9 */ /* 0x000fe40000000800 */
[----:B------:R-:W-:-:S03]  /*0380*/  UISETP.NE.AND UP1, UPT, UR8, UR4, UPT ;  /* 0x000000040800728c */ /* 0x000fc6000bf25270 */
[----:B------:R-:W-:Y:S02]  /*0390*/  ULDC.64 UR4, c[0x0][0x330] ;  /* 0x0000cc0000047ab9 */ /* 0x000fe40000000a00 */
[----:B------:R-:W-:-:S07]  /*03a0*/  UIMAD.WIDE.U32 UR18, UR9, UR4, URZ ;  /* 0x00000004091272a5 */ /* 0x000fce000f8e003f */
[----:B------:R-:W-:Y:S02]  /*03b0*/  @UP1 UMOV UR13, UR19 ;  /* 0x00000013000d1c82 */ /* 0x000fe40008000000 */
[----:B------:R-:W-:Y:S02]  /*03c0*/  @UP1 USHF.R.U32.HI UR9, URZ, UR5, UR13 ;  /* 0x000000053f091299 */ /* 0x000fe4000801160d */
.L_x_145:
[----:B------:R-:W-:Y:S02]  /*03d0*/  ULDC UR4, c[0x0][0x32c] ;  /* 0x0000cb0000047ab9 */ /* 0x000fe40000000800 */
[----:B------:R-:W-:-:S04]  /*03e0*/  UIMAD UR4, UR9, UR4, UR4 ;  /* 0x00000004090472a4 */ /* 0x000fc8000f8e0204 */
[----:B------:R-:W-:-:S04]  /*03f0*/  UISETP.LT.AND UP1, UPT, UR6, UR4, UPT ;  /* 0x000000040600728c */ /* 0x000fc8000bf21270 */
[----:B------:R-:W-:Y:S02]  /*0400*/  USEL UR6, UR6, UR4, UP1 ;  /* 0x0000000406067287 */ /* 0x000fe40008800000 */
.L_x_143:
[----:B----4-:R-:W-:Y:S01]  /*0410*/  UIADD3 UR8, UR10, 0x5f, URZ ;  /* 0x0000005f0a087890 */ /* 0x010fe2000fffe03f */
[----:B------:R-:W-:Y:S01]  /*0420*/  PLOP3.LUT P0, PT, PT, PT, UP0, 0x40, 0x0 ;  /* 0x000000000000781c */ /* 0x000fe20003f0e808 */
[----:B------:R-:W-:Y:S02]  /*0430*/  UIADD3 UR18, UR6, 0x5f, URZ ;  /* 0x0000005f06127890 */ /* 0x000fe4000fffe03f */
[----:B------:R-:W-:Y:S02]  /*0440*/  UIMAD.WIDE UR8, UR8, 0x2aaaaaab, URZ ;  /* 0x2aaaaaab080878a5 */ /* 0x000fe4000f8e023f */
[----:B------:R-:W-:Y:S02]  /*0450*/  UIMAD.WIDE UR18, UR18, 0x2aaaaaab, URZ ;  /* 0x2aaaaaab121278a5 */ /* 0x000fe4000f8e023f */
[----:B------:R-:W-:Y:S02]  /*0460*/  ULDC.64 UR4, c[0x0][0x2c8] ;  /* 0x0000b20000047ab9 */ /* 0x000fe40000000a00 */
[----:B------:R-:W-:-:S02]  /*0470*/  UIMAD.WIDE.U32 UR20, UR14, UR4, URZ ;  /* 0x000000040e1472a5 */ /* 0x000fc4000f8e003f */
[----:B------:R-:W-:Y:S02]  /*0480*/  UMOV UR17, UR9 ;  /* 0x0000000900117c82 */ /* 0x000fe40008000000 */
[----:B------:R-:W-:Y:S02]  /*0490*/  UMOV UR9, UR19 ;  /* 0x0000001300097c82 */ /* 0x000fe40008000000 */
[----:B------:R-:W-:Y:S02]  /*04a0*/  USHF.R.U32.HI UR8, URZ, 0x1f, UR17 ;  /* 0x0000001f3f087899 */ /* 0x000fe40008011611 */
[----:B------:R-:W-:Y:S02]  /*04b0*/  USHF.R.U32.HI UR6, URZ, 0x1f, UR9 ;  /* 0x0000001f3f067899 */ /* 0x000fe40008011609 */
[----:B------:R-:W-:Y:S02]  /*04c0*/  ULDC UR13, c[0x0][0x168] ;  /* 0x00005a00000d7ab9 */ /* 0x000fe40000000800 */
[----:B------:R-:W-:-:S02]  /*04d0*/  UMOV UR4, UR14 ;  /* 0x0000000e00047c82 */ /* 0x000fc40008000000 */
[----:B------:R-:W-:Y:S02]  /*04e0*/  @UP2 USHF.R.U32.HI UR4, URZ, UR5, UR21 ;  /* 0x000000053f042299 */ /* 0x000fe40008011615 */
[----:B------:R-:W-:Y:S02]  /*04f0*/  UIADD3 UR13, UR10, -UR13, URZ ;  /* 0x8000000d0a0d7290 */ /* 0x000fe4000fffe03f */
[----:B------:R-:W-:Y:S02]  /*0500*/  ULEA.HI.SX32 UR17, UR17, UR8, 0x1c ;  /* 0x0000000811117291 */ /* 0x000fe4000f8fe23f */
[----:B------:R-:W-:Y:S02]  /*0510*/  ULEA.HI.SX32 UR6, UR9, UR6, 0x1c ;  /* 0x0000000609067291 */ /* 0x000fe4000f8fe23f */
[----:B------:R-:W-:Y:S02]  /*0520*/  UIADD3 UR4, UR13, UR4, URZ ;  /* 0x000000040d047290 */ /* 0x000fe4000fffe03f */
[----:B------:R-:W-:-:S02]  /*0530*/  UISETP.LT.AND UP1, UPT, UR17, UR6, UPT ;  /* 0x000000061100728c */ /* 0x000fc4000bf21270 */
[----:B------:R-:W-:Y:S02]  /*0540*/  ULDC UR5, c[0x0][0x324] ;  /* 0x0000c90000057ab9 */ /* 0x000fe40000000800 */
[----:B------:R-:W-:Y:S02]  /*0550*/  UIADD3 UR8, UR4, -UR5, URZ ;  /* 0x8000000504087290 */ /* 0x000fe4000fffe03f */
[----:B------:R-:W-:Y:S01]  /*0560*/  USEL UR6, UR17, UR6, UP1 ;  /* 0x0000000611067287 */ /* 0x000fe20008800000 */
[----:B------:R-:W-:Y:S05]  /*0570*/  @P0 BRA `(.L_x_146) ;  /* 0x0000017000000947 */ /* 0x000fea0003800000 */
[----:B------:R-:W-:Y:S02]  /*0580*/  UMOV UR9, UR4 ;  /* 0x0000000400097c82 */ /* 0x000fe40008000000 */
[----:B------:R-:W-:-:S06]  /*0590*/  UISETP.GT.AND UP1, UPT, UR9, -0x1, UPT ;  /* 0xffffffff0900788c */ /* 0x000fcc000bf24270 */
[----:B------:R-:W-:-:S13]  /*05a0*/  PLOP3.LUT P0, PT, PT, PT, UP1, 0x80, 0x0 ;  /* 0x000000000000781c */ /* 0x000fda0003f0f018 */
[----:B------:R-:W-:Y:S05]  /*05b0*/  @P0 BRA `(.L_x_147) ;  /* 0x0000009000000947 */ /* 0x000fea0003800000 */
[----:B------:R-:W-:Y:S02]  /*05c0*/  ULDC UR4, c[0x0][0x32c] ;  /* 0x0000cb0000047ab9 */ /* 0x000fe40000000800 */
[----:B------:R-:W-:Y:S02]  /*05d0*/  UISETP.NE.AND UP1, UPT, UR4, 0x1, UPT ;  /* 0x000000010400788c */ /* 0x000fe4000bf25270 */
[----:B------:R-:W-:Y:S02]  /*05e0*/  ULOP3.LUT UR9, URZ, UR9, URZ, 0x33, !UPT ;  /* 0x000000093f097292 */ /* 0x000fe4000f8e333f */
[----:B------:R-:W-:Y:S02]  /*05f0*/  ULDC.64 UR4, c[0x0][0x330] ;  /* 0x0000cc0000047ab9 */ /* 0x000fe40000000a00 */
[----:B------:R-:W-:-:S07]  /*0600*/  UIMAD.WIDE.U32 UR18, UR9, UR4, URZ ;  /* 0x00000004091272a5 */ /* 0x000fce000f8e003f */
[----:B------:R-:W-:Y:S02]  /*0610*/  @UP1 UMOV UR17, UR19 ;  /* 0x0000001300111c82 */ /* 0x000fe40008000000 */
[----:B------:R-:W-:-:S04]  /*0620*/  @UP1 USHF.R.U32.HI UR9, URZ, UR5, UR17 ;  /* 0x000000053f091299 */ /* 0x000fc80008011611 */
[----:B------:R-:W-:Y:S01]  /*0630*/  ULOP3.LUT UR9, URZ, UR9, URZ, 0x33, !UPT ;  /* 0x000000093f097292 */ /* 0x000fe2000f8e333f */
[----:B------:R-:W-:Y:S05]  /*0640*/  BRA `(.L_x_148) ;  /* 0x0000006000007947 */ /* 0x000fea0003800000 */
.L_x_147:
[----:B------:R-:W-:Y:S02]  /*0650*/  ULDC UR4, c[0x0][0x32c] ;  /* 0x0000cb0000047ab9 */ /* 0x000fe40000000800 */
[----:B------:R-:W-:-:S03]  /*0660*/  UISETP.NE.AND UP1, UPT, UR4, 0x1, UPT ;  /* 0x000000010400788c */ /* 0x000fc6000bf25270 */
[----:B------:R-:W-:Y:S02]  /*0670*/  ULDC.64 UR4, c[0x0][0x330] ;  /* 0x0000cc0000047ab9 */ /* 0x000fe40000000a00 */
[----:B------:R-:W-:-:S07]  /*0680*/  UIMAD.WIDE.U32 UR18, UR9, UR4, URZ ;  /* 0x00000004091272a5 */ /* 0x000fce000f8e003f */
[----:B------:R-:W-:Y:S02]  /*0690*/  @UP1 UMOV UR17, UR19 ;  /* 0x0000001300111c82 */ /* 0x000fe40008000000 */
[----:B------:R-:W-:Y:S02]  /*06a0*/  @UP1 USHF.R.U32.HI UR9, URZ, UR5, UR17 ;  /* 0x000000053f091299 */ /* 0x000fe40008011611 */
.L_x_148:
[----:B------:R-:W-:Y:S02]  /*06b0*/  ULDC UR4, c[0x0][0x32c] ;  /* 0x0000cb0000047ab9 */ /* 0x000fe40000000800 */
[----:B------:R-:W-:-:S04]  /*06c0*/  UIMAD UR4, UR9, UR4, URZ ;  /* 0x00000004090472a4 */ /* 0x000fc8000f8e023f */
[----:B------:R-:W-:-:S04]  /*06d0*/  UISETP.LT.AND UP1, UPT, UR8, UR4, UPT ;  /* 0x000000040800728c */ /* 0x000fc8000bf21270 */
[----:B------:R-:W-:-:S04]  /*06e0*/  USEL UR8, UR8, UR4, !UP1 ;  /* 0x0000000408087287 */ /* 0x000fc8000c800000 */
.L_x_146:
[----:B------:R-:W-:Y:S01]  /*06f0*/  UIMAD.WIDE UR4, UR8, 0x2aaaaaab, URZ ;  /* 0x2aaaaaab080478a5 */ /* 0x000fe2000f8e023f */
[----:B------:R-:W-:Y:S01]  /*0700*/  PLOP3.LUT P4, PT, PT, PT, PT, 0x80, 0x0 ;  /* 0x000000000000781c */ /* 0x000fe20003f8f070 */
[----:B------:R-:W-:Y:S01]  /*0710*/  CS2R R162, SRZ ;  /* 0x0000000000a27805 */ /* 0x000fe2000001ff00 */
[----:B------:R-:W-:Y:S01]  /*0720*/  CS2R R160, SRZ ;  /* 0x0000000000a07805 */ /* 0x000fe2000001ff00 */
[----:B------:R-:W-:Y:S01]  /*0730*/  USHF.R.U32.HI UR4, URZ, 0x1f, UR5 ;  /* 0x0000001f3f047899 */ /* 0x000fe20008011605 */
[----:B------:R-:W-:Y:S01]  /*0740*/  CS2R R166, SRZ ;  /* 0x0000000000a67805 */ /* 0x000fe2000001ff00 */
[----:B------:R-:W-:Y:S01]  /*0750*/  CS2R R164, SRZ ;  /* 0x0000000000a47805 */ /* 0x000fe2000001ff00 */
[----:B------:R-:W-:Y:S01]  /*0760*/  CS2R R158, SRZ ;  /* 0x00000000009e7805 */ /* 0x000fe2000001ff00 */
[----:B------:R-:W-:Y:S01]  /*0770*/  ULEA.HI.SX32 UR4, UR5, UR4, 0x1c ;  /* 0x0000000405047291 */ /* 0x000fe2000f8fe23f */
[----:B------:R-:W-:Y:S01]  /*0780*/  CS2R R156, SRZ ;  /* 0x00000000009c7805 */ /* 0x000fe2000001ff00 */
[----:B------:R-:W-:Y:S01]  /*0790*/  CS2R R154, SRZ ;  /* 0x00000000009a7805 */ /* 0x000fe2000001ff00 */
[----:B------:R-:W-:Y:S01]  /*07a0*/  CS2R R152, SRZ ;  /* 0x0000000000987805 */ /* 0x000fe2000001ff00 */
[----:B------:R-:W-:Y:S01]  /*07b0*/  UISETP.LT.AND UP1, UPT, URZ, UR4, UPT ;  /* 0x000000043f00728c */ /* 0x000fe2000bf21270 */
[----:B------:R-:W-:Y:S01]  /*07c0*/  CS2R R146, SRZ ;  /* 0x0000000000927805 */ /* 0x000fe2000001ff00 */
[----:B------:R-:W-:Y:S01]  /*07d0*/  CS2R R144, SRZ ;  /* 0x0000000000907805 */ /* 0x000fe2000001ff00 */
[----:B------:R-:W-:Y:S01]  /*07e0*/  CS2R R150, SRZ ;  /* 0x0000000000967805 */ /* 0x000fe2000001ff00 */
[----:B------:R-:W-:Y:S01]  /*07f0*/  USEL UR5, URZ, UR4, !UP1 ;  /* 0x000000043f057287 */ /* 0x000fe2000c800000 */
[----:B------:R-:W-:Y:S01]  /*0800*/  CS2R R148, SRZ ;  /* 0x0000000000947805 */ /* 0x000fe2000001ff00 */
[----:B------:R-:W-:Y:S01]  /*0810*/  CS2R R142, SRZ ;  /* 0x00000000008e7805 */ /* 0x000fe2000001ff00 */
[----:B------:R-:W-:Y:S01]  /*0820*/  CS2R R140, SRZ ;  /* 0x00000000008c7805 */ /* 0x000fe2000001ff00 */
[----:B------:R-:W-:Y:S01]  /*0830*/  UISETP.GT.AND UP1, UPT, UR6, UR5, UPT ;  /* 0x000000050600728c */ /* 0x000fe2000bf24270 */
[----:B------:R-:W-:Y:S01]  /*0840*/  CS2R R138, SRZ ;  /* 0x00000000008a7805 */ /* 0x000fe2000001ff00 */
[----:B------:R-:W-:Y:S01]  /*0850*/  CS2R R136, SRZ ;  /* 0x0000000000887805 */ /* 0x000fe2000001ff00 */
[----:B------:R-:W-:Y:S01]  /*0860*/  CS2R R130, SRZ ;  /* 0x0000000000827805 */ /* 0x000fe2000001ff00 */
[----:B------:R-:W-:Y:S01]  /*0870*/  CS2R R128, SRZ ;  /* 0x0000000000807805 */ /* 0x000fe2000001ff00 */
[----:B------:R-:W-:Y:S01]  /*0880*/  CS2R R134, SRZ ;  /* 0x0000000000867805 */ /* 0x000fe2000001ff00 */
[----:B------:R-:W-:Y:S01]  /*0890*/  PLOP3.LUT P0, PT, PT, PT, UP1, 0x80, 0x0 ;  /* 0x000000000000781c */ /* 0x000fe20003f0f018 */
        /* <DEDUP_REMOVED lines=9> */
[----:B------:R-:W-:Y:S01]  /*0930*/  IMAD.MOV.U32 R116, RZ, RZ, RZ ;  /* 0x000000ffff747224 */ /* 0x000fe200078e00ff */
[----:B------:R-:W-:Y:S01]  /*0940*/  CS2R R110, SRZ ;  /* 0x00000000006e7805 */ /* 0x000fe2000001ff00 */
[----:B------:R-:W-:Y:S01]  /*0950*/  CS2R R108, SRZ ;  /* 0x00000000006c7805 */ /* 0x000fe2000001ff00 */
[----:B------:R-:W-:Y:S01]  /*0960*/  CS2R R106, SRZ ;  /* 0x00000000006a7805 */ /* 0x000fe2000001ff00 */
[----:B------:R-:W-:Y:S01]  /*0970*/  CS2R R104, SRZ ;  /* 0x0000000000687805 */ /* 0x000fe2000001ff00 */
[----:B------:R-:W-:Y:S01]  /*0980*/  IMAD.MOV.U32 R28, RZ, RZ, RZ ;  /* 0x000000ffff1c7224 */ /* 0x000fe200078e00ff */
[----:B------:R-:W-:Y:S01]  /*0990*/  CS2R R26, SRZ ;  /* 0x00000000001a7805 */ /* 0x000fe2000001ff00 */
[----:B------:R-:W-:Y:S05]  /*09a0*/  @!P0 BRA `(.L_x_149) ;  /* 0x0001b29000008947 */ /* 0x000fea0003800000 */
[----:B------:R-:W-:Y:S02]  /*09b0*/  ULDC.64 UR8, c[0x0][0x340] ;  /* 0x0000d00000087ab9 */ /* 0x000fe40000000a00 */
[----:B------:R-:W-:-:S04]  /*09c0*/  UISETP.NE.U32.AND UP3, UPT, URZ, UR8, UPT ;  /* 0x000000083f00728c */ /* 0x000fc8000bf65070 */
[----:B------:R-:W-:-:S03]  /*09d0*/  UISETP.NE.AND.EX UP3, UPT, URZ, UR9, UPT, UP3 ;  /* 0x000000093f00728c */ /* 0x000fc6000bf65330 */
[----:B------:R-:W-:-:S03]  /*09e0*/  ULDC.64 UR8, c[0x0][0x340] ;  /* 0x0000d00000087ab9 */ /* 0x000fc60000000a00 */
[----:B------:R-:W-:-:S05]  /*09f0*/  PLOP3.LUT P2, PT, PT, PT, UP3, 0x80, 0x0 ;  /* 0x000000000000781c */ /* 0x000fca0003f4f038 */
[----:B------:R-:W-:Y:S02]  /*0a00*/  @UP3 UMOV UR4, 0x4 ;  /* 0x0000000400043882 */ /* 0x000fe40000000000 */
[----:B------:R-:W-:-:S06]  /*0a10*/  @UP3 UIMAD.WIDE UR8, UR16, UR4, UR8 ;  /* 0x00000004100832a5 */ /* 0x000fcc000f8e0208 */
[----:B------:R-:W-:Y:S02]  /*0a20*/  IMAD.U32 R2, RZ, RZ, UR8 ;  /* 0x00000008ff027e24 */ /* 0x000fe4000f8e00ff */
[----:B------:R-:W-:Y:S01]  /*0a30*/  IMAD.U32 R3, RZ, RZ, UR9 ;  /* 0x00000009ff037e24 */ /* 0x000fe2000f8e00ff */
[----:B------:R-:W-:Y:S01]  /*0a40*/  SHF.R.S32.HI R201, RZ, 0x1f, R200 ;  /* 0x0000001fffc97819 */ /* 0x000fe200000114c8 */
[----:B------:R-:W-:Y:S02]  /*0a50*/  ULDC.64 UR8, c[0x0][0x1b8] ;  /* 0x00006e0000087ab9 */ /* 0x000fe40000000a00 */
[----:B------:R-:W-:Y:S01]  /*0a60*/  UIMAD UR4, UR15, UR8, URZ ;  /* 0x000000080f0472a4 */ /* 0x000fe2000f8e023f */
[----:B------:R2:W3:Y:S01]  /*0a70*/  @P2 LDG.E R16, [R2.64] ;  /* 0x0000003002102981 */ /* 0x0004e2000c1e1900 */
[----:B------:R-:W-:Y:S01]  /*0a80*/  PLOP3.LUT P1, PT, PT, PT, UP2, 0x80, 0x0 ;  /* 0x000000000000781c */ /* 0x000fe20003f2f028 */
[----:B------:R-:W-:Y:S01]  /*0a90*/  UIMAD.WIDE.U32 UR18, UR11, UR8, URZ ;  /* 0x000000080b1272a5 */ /* 0x000fe2000f8e003f */
[----:B------:R-:W-:Y:S01]  /*0aa0*/  PLOP3.LUT P0, PT, PT, PT, UP2, 0x80, 0x0 ;  /* 0x000000000000781c */ /* 0x000fe20003f0f028 */
[----:B------:R-:W-:Y:S01]  /*0ab0*/  UIMAD UR4, UR11, UR9, UR4 ;  /* 0x000000090b0472a4 */ /* 0x000fe2000f8e0204 */
[----:B------:R-:W-:Y:S01]  /*0ac0*/  IMAD.MOV.U32 R228, RZ, RZ, RZ ;  /* 0x000000ffffe47224 */ /* 0x000fe200078e00ff */
[----:B------:R-:W-:-:S02]  /*0ad0*/  USHF.R.S32.HI UR17, URZ, 0x1f, UR16 ;  /* 0x0000001f3f117899 */ /* 0x000fc40008011410 */
[----:B------:R-:W-:Y:S02]  /*0ae0*/  ULDC.64 UR8, c[0x0][0x1c0] ;  /* 0x0000700000087ab9 */ /* 0x000fe40000000a00 */
[----:B------:R-:W-:Y:S02]  /*0af0*/  UIADD3 UR19, UR19, UR4, URZ ;  /* 0x0000000413137290 */ /* 0x000fe4000fffe03f */
[----:B------:R-:W-:Y:S02]  /*0b00*/  UIMAD UR17, UR17, UR8, URZ ;  /* 0x00000008111172a4 */ /* 0x000fe4000f8e023f */
[----:B------:R-:W-:Y:S02]  /*0b10*/  UIMAD.WIDE.U32 UR18, UR16, UR8, UR18 ;  /* 0x00000008101272a5 */ /* 0x000fe4000f8e0012 */
[----:B------:R-:W-:Y:S02]  /*0b20*/  UIMAD UR9, UR16, UR9, UR17 ;  /* 0x00000009100972a4 */ /* 0x000fe4000f8e0211 */
[----:B------:R-:W-:-:S02]  /*0b30*/  ULDC UR4, c[0x0][0x168] ;  /* 0x00005a0000047ab9 */ /* 0x000fc40000000800 */
[----:B------:R-:W-:Y:S02]  /*0b40*/  UIADD3 UR9, UR19, UR9, URZ ;  /* 0x0000000913097290 */ /* 0x000fe4000fffe03f */
[----:B------:R-:W-:Y:S02]  /*0b50*/  UIMAD UR4, UR12, UR4, URZ ;  /* 0x000000040c0472a4 */ /* 0x000fe4000f8e023f */
[----:B------:R-:W-:Y:S01]  /*0b60*/  ULDC UR8, c[0x0][0x2b8] ;  /* 0x0000ae0000087ab9 */ /* 0x000fe20000000800 */
[----:B--2---:R-:W-:Y:S01]  /*0b70*/  LEA.HI R2, R201, R200, RZ, 0x3 ;  /* 0x000000c8c9027211 */ /* 0x004fe200078f18ff */
[----:B------:R-:W-:Y:S01]  /*0b80*/  IMAD.U32 R3, RZ, RZ, UR19 ;  /* 0x00000013ff037e24 */ /* 0x000fe2000f8e00ff */
[----:B------:R-:W-:Y:S01]  /*0b90*/  UMOV UR35, 0x60 ;  /* 0x0000006000237882 */ /* 0x000fe20000000000 */
[----:B------:R-:W-:Y:S01]  /*0ba0*/  IMAD.U32 R3, RZ, RZ, UR9 ;  /* 0x00000009ff037e24 */ /* 0x000fe2000f8e00ff */
[----:B------:R-:W-:Y:S01]  /*0bb0*/  LOP3.LUT R0, R2, 0xfffffff8, RZ, 0xc0, !PT ;  /* 0xfffffff802007812 */ /* 0x000fe200078ec0ff */
[----:B------:R-:W-:Y:S01]  /*0bc0*/  UISETP.NE.AND UP1, UPT, UR8, 0x1, UPT ;  /* 0x000000010800788c */ /* 0x000fe2000bf25270 */
[----:B------:R-:W-:Y:S01]  /*0bd0*/  SHF.R.S32.HI R18, RZ, 0x3, R2 ;  /* 0x00000003ff127819 */ /* 0x000fe20000011402 */
[----:B------:R-:W-:Y:S01]  /*0be0*/  IMAD.U32 R2, RZ, RZ, UR18 ;  /* 0x00000012ff027e24 */ /* 0x000fe2000f8e00ff */
[----:B------:R-:W-:Y:S01]  /*0bf0*/  UIMAD UR12, UR6, UR35, -0x60 ;  /* 0xffffffa0060c74a4 */ /* 0x000fe2000f8e0223 */
[----:B------:R-:W-:Y:S01]  /*0c00*/  IMAD.IADD R28, R200, 0x1, -R0 ;  /* 0x00000001c81c7824 */ /* 0x000fe200078e0a00 */
[----:B------:R-:W-:Y:S01]  /*0c10*/  IADD3 R9, R18, UR14, RZ ;  /* 0x0000000e12097c10 */ /* 0x000fe2000fffe0ff */
[----:B------:R-:W-:-:S02]  /*0c20*/  ULDC.64 UR8, c[0x0][0x2b0] ;  /* 0x0000ac0000087ab9 */ /* 0x000fc40000000a00 */
[C---:B------:R-:W-:Y:S01]  /*0c30*/  IMAD R203, R28.reuse, 0x10, R18 ;  /* 0x000000101ccb7824 */ /* 0x040fe200078e0212 */
[----:B------:R-:W-:Y:S01]  /*0c40*/  ISETP.GE.AND P3, PT, R9, UR4, PT ;  /* 0x0000000409007c0c */ /* 0x000fe2000bf66270 */
[----:B------:R-:W-:-:S03]  /*0c50*/  IMAD.SHL.U32 R24, R28, 0x8, RZ ;  /* 0x000000081c187824 */ /* 0x000fc600078e00ff */
[----:B------:R-:W-:Y:S01]  /*0c60*/  IADD3 R5, R203, UR14, RZ ;  /* 0x0000000ecb057c10 */ /* 0x000fe2000fffe0ff */
[----:B---3--:R2:W3:Y:S04]  /*0c70*/  @P2 R2UR UR17, R16 ;  /* 0x00000000101123c2 */ /* 0x0084e800000e0000 */
[----:B------:R-:W-:Y:S01]  /*0c80*/  @P1 IMAD.HI.U32 R0, R5, c[0x0][0x2c8], RZ ;  /* 0x0000b20005001a27 */ /* 0x000fe200078e00ff */
[----:B------:R-:W-:Y:S01]  /*0c90*/  ISETP.GE.AND P5, PT, R24, c[0x0][0x198], PT ;  /* 0x0000660018007a0c */ /* 0x000fe20003fa6270 */
[----:B---3--:R-:W-:Y:S01]  /*0ca0*/  @!UP3 UMOV UR17, UR16 ;  /* 0x000000100011bc82 */ /* 0x008fe20008000000 */
[----:B------:R-:W-:Y:S01]  /*0cb0*/  SHF.R.S32.HI R30, RZ, 0x1f, R24 ;  /* 0x0000001fff1e7819 */ /* 0x000fe20000011418 */
[----:B------:R-:W-:Y:S01]  /*0cc0*/  IMAD.MOV.U32 R4, RZ, RZ, R5 ;  /* 0x000000ffff047224 */ /* 0x000fe200078e0005 */
[----:B------:R-:W-:Y:S01]  /*0cd0*/  @P0 SHF.R.U32.HI R4, RZ, c[0x0][0x2cc], R0 ;  /* 0x0000b300ff040a19 */ /* 0x000fe20000011600 */
[----:B------:R-:W-:Y:S01]  /*0ce0*/  USHF.R.S32.HI UR16, URZ, 0x1f, UR17 ;  /* 0x0000001f3f107899 */ /* 0x000fe20008011411 */
[----:B------:R-:W-:Y:S01]  /*0cf0*/  LEA.HI R199, R201, R200, RZ, 0x5 ;  /* 0x000000c8c9c77211 */ /* 0x000fe200078f28ff */
[----:B------:R-:W-:Y:S01]  /*0d00*/  UIMAD.WIDE.U32 UR42, UR17, UR8, URZ ;  /* 0x00000008112a72a5 */ /* 0x000fe2000f8e003f */
[--C-:B------:R-:W-:Y:S01]  /*0d10*/  SHF.R.S32.HI R6, RZ, 0x1f, R4.reuse ;  /* 0x0000001fff067819 */ /* 0x100fe20000011404 */
[----:B------:R-:W-:Y:S01]  /*0d20*/  IMAD.MOV R0, RZ, RZ, -R4 ;  /* 0x000000ffff007224 */ /* 0x000fe200078e0a04 */
[----:B------:R-:W-:Y:S01]  /*0d30*/  UIMAD UR16, UR16, UR8, URZ ;  /* 0x00000008101072a4 */ /* 0x000fe2000f8e023f */
[----:B------:R-:W-:Y:S01]  /*0d40*/  IMAD.WIDE.U32 R2, R4, c[0x0][0x1b0], R2 ;  /* 0x00006c0004027a25 */ /* 0x000fe200078e0002 */
[----:B------:R-:W-:Y:S01]  /*0d50*/  UIMAD UR35, UR6, -0x60, UR35 ;  /* 0xffffffa0062378a4 */ /* 0x000fe2000f8e0223 */
[----:B------:R-:W-:Y:S02]  /*0d60*/  STL [R1+0x10], R203 ;  /* 0x000010cb01007387 */ /* 0x000fe40000100800 */
[----:B------:R-:W-:-:S02]  /*0d70*/  IMAD R5, R0, c[0x0][0x2c4], R5 ;  /* 0x0000b10000057a24 */ /* 0x000fc400078e0205 */
[----:B------:R-:W-:-:S03]  /*0d80*/  IMAD R6, R6, c[0x0][0x1b0], RZ ;  /* 0x00006c0006067a24 */ /* 0x000fc600078e02ff */
[----:B------:R-:W-:Y:S01]  /*0d90*/  SHF.R.S32.HI R0, RZ, 0x1f, R5 ;  /* 0x0000001fff007819 */ /* 0x000fe20000011405 */
[----:B------:R-:W-:-:S04]  /*0da0*/  IMAD R4, R4, c[0x0][0x1b4], R6 ;  /* 0x00006d0004047a24 */ /* 0x000fc800078e0206 */
[----:B------:R-:W-:Y:S01]  /*0db0*/  IMAD.IADD R3, R3, 0x1, R4 ;  /* 0x0000000103037824 */ /* 0x000fe200078e0204 */
[----:B------:R-:W-:Y:S01]  /*0dc0*/  IADD3 R4, R9, 0x10, RZ ;  /* 0x0000001009047810 */ /* 0x000fe20007ffe0ff */
[----:B------:R-:W-:Y:S02]  /*0dd0*/  IMAD R0, R0, c[0x0][0x1a8], RZ ;  /* 0x00006a0000007a24 */ /* 0x000fe400078e02ff */
[----:B------:R-:W-:Y:S01]  /*0de0*/  IMAD.WIDE.U32 R2, R5, c[0x0][0x1a8], R2 ;  /* 0x00006a0005027a25 */ /* 0x000fe200078e0002 */
[----:B------:R-:W-:Y:S02]  /*0df0*/  ISETP.GE.AND P6, PT, R4, UR4, PT ;  /* 0x0000000404007c0c */ /* 0x000fe4000bfc6270 */
[----:B------:R-:W-:Y:S01]  /*0e00*/  IADD3 R4, R9, 0x30, RZ ;  /* 0x0000003009047810 */ /* 0x000fe20007ffe0ff */
[----:B------:R-:W-:Y:S01]  /*0e10*/  IMAD R0, R5, c[0x0][0x1ac], R0 ;  /* 0x00006b0005007a24 */ /* 0x000fe200078e0200 */
[----:B------:R-:W-:-:S03]  /*0e20*/  LEA R7, P0, R2, c[0x0][0x160], 0x1 ;  /* 0x0000580002077a11 */ /* 0x000fc600078008ff */
[----:B------:R-:W-:Y:S02]  /*0e30*/  IMAD.IADD R0, R3, 0x1, R0 ;  /* 0x0000000103007824 */ /* 0x000fe400078e0200 */
[----:B------:R-:W-:Y:S01]  /*0e40*/  IMAD.SHL.U32 R3, R18, 0x40, RZ ;  /* 0x0000004012037824 */ /* 0x000fe200078e00ff */
[----:B------:R-:W3:Y:S02]  /*0e50*/  SHFL.IDX PT, R5, R7, RZ, 0x181f ;  /* 0x00181fff07057589 */ /* 0x000ee400000e0000 */
[----:B------:R-:W-:Y:S02]  /*0e60*/  LEA.HI.X R6, R2, c[0x0][0x164], R0, 0x1, P0 ;  /* 0x0000590002067a11 */ /* 0x000fe400000f0c00 */
[----:B------:R-:W-:Y:S01]  /*0e70*/  LOP3.LUT R0, R3, 0x1c0, RZ, 0xc0, !PT ;  /* 0x000001c003007812 */ /* 0x000fe200078ec0ff */
[----:B------:R-:W-:Y:S01]  /*0e80*/  SHFL.IDX PT, R8, R7, 0x1, 0x181f ;  /* 0x00381f0007087f89 */ /* 0x000fe200000e0000 */
[----:B------:R-:W-:Y:S02]  /*0e90*/  IADD3 R3, R9, 0x20, RZ ;  /* 0x0000002009037810 */ /* 0x000fe40007ffe0ff */
[----:B------:R-:W-:Y:S01]  /*0ea0*/  SHF.R.U32.HI R2, RZ, 0x3, R0 ;  /* 0x00000003ff027819 */ /* 0x000fe20000011600 */
[----:B------:R-:W4:Y:S01]  /*0eb0*/  SHFL.IDX PT, R11, R6, RZ, 0x181f ;  /* 0x00181fff060b7589 */ /* 0x000f2200000e0000 */
[----:B------:R-:W-:-:S02]  /*0ec0*/  LOP3.LUT R0, R0, 0x38, R24, 0xf8, !PT ;  /* 0x0000003800007812 */ /* 0x000fc400078ef818 */
[----:B------:R-:W-:Y:S01]  /*0ed0*/  ISETP.GE.AND P1, PT, R3, UR4, PT ;  /* 0x0000000403007c0c */ /* 0x000fe2000bf26270 */
[----:B------:R-:W5:Y:S01]  /*0ee0*/  SHFL.IDX PT, R12, R6, 0x1, 0x181f ;  /* 0x00381f00060c7f89 */ /* 0x000f6200000e0000 */
[----:B------:R-:W-:Y:S02]  /*0ef0*/  LOP3.LUT R0, R0, R2, RZ, 0x3c, !PT ;  /* 0x0000000200007212 */ /* 0x000fe400078e3cff */
[----:B------:R-:W-:Y:S01]  /*0f00*/  LEA.HI R2, R201, R200, RZ, 0x6 ;  /* 0x000000c8c9027211 */ /* 0x000fe200078f30ff */
[----:B------:R-:W1:Y:S04]  /*0f10*/  SHFL.IDX PT, R10, R7, 0x2, 0x181f ;  /* 0x00581f00070a7f89 */ /* 0x000e6800000e0000 */
[----:B------:R-:W-:Y:S01]  /*0f20*/  IMAD.SHL.U32 R2, R2, 0x8, RZ ;  /* 0x0000000802027824 */ /* 0x000fe200078e00ff */
[----:B------:R-:W-:Y:S04]  /*0f30*/  SHFL.IDX PT, R15, R6, 0x2, 0x181f ;  /* 0x00581f00060f7f89 */ /* 0x000fe800000e0000 */
[----:B------:R-:W-:Y:S01]  /*0f40*/  LOP3.LUT R0, R0, 0xfffffe00, R2, 0xf8, !PT ;  /* 0xfffffe0000007812 */ /* 0x000fe200078ef802 */
[----:B------:R-:W-:Y:S01]  /*0f50*/  SHFL.IDX PT, R14, R6, 0x3, 0x181f ;  /* 0x00781f00060e7f89 */ /* 0x000fe200000e0000 */
[----:B---3--:R-:W-:-:S03]  /*0f60*/  @!P3 LEA R2, P0, R24, R5, 0x1 ;  /* 0x000000051802b211 */ /* 0x008fc600078008ff */
[----:B------:R-:W3:Y:S01]  /*0f70*/  SHFL.IDX PT, R5, R7, 0x3, 0x181f ;  /* 0x00781f0007057f89 */ /* 0x000ee200000e0000 */
[----:B------:R-:W-:Y:S01]  /*0f80*/  IMAD.SHL.U32 R202, R0, 0x2, RZ ;  /* 0x0000000200ca7824 */ /* 0x000fe200078e00ff */
[--C-:B----4-:R-:W-:Y:S02]  /*0f90*/  @!P3 LEA.HI.X R3, R24, R11, R30.reuse, 0x1, P0 ;  /* 0x0000000b1803b211 */ /* 0x110fe400000f0c1e */
[----:B------:R-:W-:Y:S01]  /*0fa0*/  SHFL.IDX PT, R11, R7, 0x5, 0x181f ;  /* 0x00b81f00070b7f89 */ /* 0x000fe200000e0000 */
[----:B------:R-:W-:Y:S02]  /*0fb0*/  ISETP.GE.AND P0, PT, R4, UR4, PT ;  /* 0x0000000404007c0c */ /* 0x000fe4000bf06270 */
[C---:B------:R-:W-:Y:S01]  /*0fc0*/  IADD3 R0, R9.reuse, 0x40, RZ ;  /* 0x0000004009007810 */ /* 0x040fe20007ffe0ff */
[----:B------:R4:W-:Y:S03]  /*0fd0*/  @!P3 LDGSTS.E.BYPASS.LTC128B.128 [R202+0x6100], [R2.64], !P5 ;  /* 0x0610000002cabfae */ /* 0x0009e6000e901d70 */
[----:B------:R-:W-:Y:S01]  /*0fe0*/  ISETP.GE.AND P4, PT, R0, UR4, PT ;  /* 0x0000000400007c0c */ /* 0x000fe2000bf86270 */
[----:B------:R-:W-:Y:S01]  /*0ff0*/  SHFL.IDX PT, R13, R6, 0x4, 0x181f ;  /* 0x00981f00060d7f89 */ /* 0x000fe200000e0000 */
[----:B------:R-:W-:Y:S01]  /*1000*/  IADD3 R0, R9, 0x50, RZ ;  /* 0x0000005009007810 */ /* 0x000fe20007ffe0ff */
[----:B------:R-:W-:Y:S01]  /*1010*/  UIADD3 UR18, UR35, UR10, URZ ;  /* 0x0000000a23127290 */ /* 0x000fe2000fffe03f */
[----:B------:R-:W-:Y:S01]  /*1020*/  SHF.R.S32.HI R198, RZ, 0x5, R199 ;  /* 0x00000005ffc67819 */ /* 0x000fe200000114c7 */
[C---:B------:R-:W-:Y:S01]  /*1030*/  IMAD.SHL.U32 R226, R24.reuse, 0x2, RZ ;  /* 0x0000000218e27824 */ /* 0x040fe200078e00ff */
[C---:B------:R-:W-:Y:S01]  /*1040*/  SHF.L.U64.HI R225, R24.reuse, 0x1, R30 ;  /* 0x0000000118e17819 */ /* 0x040fe2000001021e */
[----:B------:R-:W-:Y:S01]  /*1050*/  STL [R1+0x8], R202 ;  /* 0x000008ca01007387 */ /* 0x000fe20000100800 */
[----:B----4-:R-:W-:-:S03]  /*1060*/  @!P6 LEA R2, P3, R24, R8, 0x1 ;  /* 0x000000081802e211 */ /* 0x010fc600078608ff */
[----:B------:R-:W4:Y:S01]  /*1070*/  SHFL.IDX PT, R8, R7, 0x4, 0x181f ;  /* 0x00981f0007087f89 */ /* 0x000f2200000e0000 */
[----:B-----5:R-:W-:-:S03]  /*1080*/  @!P6 LEA.HI.X R3, R24, R12, R30, 0x1, P3 ;  /* 0x0000000c1803e211 */ /* 0x020fc600018f0c1e */
[----:B------:R-:W5:Y:S01]  /*1090*/  SHFL.IDX PT, R12, R6, 0x5, 0x181f ;  /* 0x00b81f00060c7f89 */ /* 0x000f6200000e0000 */
[----:B------:R-:W-:Y:S02]  /*10a0*/  ISETP.GE.AND P3, PT, R0, UR4, PT ;  /* 0x0000000400007c0c */ /* 0x000fe4000bf66270 */
[----:B------:R-:W-:Y:S01]  /*10b0*/  IADD3 R0, R9, 0x60, RZ ;  /* 0x0000006009007810 */ /* 0x000fe20007ffe0ff */
[----:B------:R3:W-:Y:S01]  /*10c0*/  @!P6 LDGSTS.E.BYPASS.LTC128B.128 [R202+0x6900], [R2.64], !P5 ;  /* 0x0690000002caefae */ /* 0x0007e2000e901d70 */
[----:B-1----:R-:W-:-:S03]  /*10d0*/  @!P1 LEA R4, P6, R24, R10, 0x1 ;  /* 0x0000000a18049211 */ /* 0x002fc600078c08ff */
[----:B------:R-:W1:Y:S01]  /*10e0*/  SHFL.IDX PT, R10, R7, 0x6, 0x181f ;  /* 0x00d81f00070a7f89 */ /* 0x000e6200000e0000 */
[C---:B---3--:R-:W-:Y:S02]  /*10f0*/  @!P0 LEA R2, P2, R24.reuse, R5, 0x1 ;  /* 0x0000000518028211 */ /* 0x048fe400078408ff */
[C-C-:B------:R-:W-:Y:S02]  /*1100*/  @!P1 LEA.HI.X R5, R24.reuse, R15, R30.reuse, 0x1, P6 ;  /* 0x0000000f18059211 */ /* 0x140fe400030f0c1e */
[----:B------:R-:W-:Y:S02]  /*1110*/  @!P0 LEA.HI.X R3, R24, R14, R30, 0x1, P2 ;  /* 0x0000000e18038211 */ /* 0x000fe400010f0c1e */
[----:B------:R-:W-:Y:S01]  /*1120*/  ISETP.GE.AND P2, PT, R0, UR4, PT ;  /* 0x0000000400007c0c */ /* 0x000fe2000bf46270 */
[----:B------:R4:W-:Y:S01]  /*1130*/  @!P1 LDGSTS.E.BYPASS.LTC128B.128 [R202+0x7100], [R4.64], !P5 ;  /* 0x0710000004ca9fae */ /* 0x0009e2000e901d70 */
[----:B------:R-:W-:Y:S02]  /*1140*/  PLOP3.LUT P1, PT, PT, PT, UP1, 0x80, 0x0 ;  /* 0x000000000000781c */ /* 0x000fe40003f2f018 */
[----:B------:R-:W-:Y:S01]  /*1150*/  IADD3 R0, R203, UR12, RZ ;  /* 0x0000000ccb007c10 */ /* 0x000fe2000fffe0ff */
[----:B------:R3:W-:Y:S01]  /*1160*/  @!P0 LDGSTS.E.BYPASS.LTC128B.128 [R202+0x7900], [R2.64], !P5 ;  /* 0x0790000002ca8fae */ /* 0x0007e2000e901d70 */
[----:B----4-:R-:W-:-:S03]  /*1170*/  @!P4 LEA R4, P0, R24, R8, 0x1 ;  /* 0x000000081804c211 */ /* 0x010fc600078008ff */
[----:B------:R-:W-:Y:S01]  /*1180*/  IMAD.IADD R8, R0, 0x1, R204 ;  /* 0x0000000100087824 */ /* 0x000fe200078e02cc */
[C---:B---3--:R-:W-:Y:S02]  /*1190*/  @!P3 LEA R2, P6, R24.reuse, R11, 0x1 ;  /* 0x0000000b1802b211 */ /* 0x048fe400078c08ff */
[----:B------:R3:W-:Y:S01]  /*11a0*/  SHFL.IDX PT, R11, R7, 0x7, 0x181f ;  /* 0x00f81f00070b7f89 */ /* 0x0007e200000e0000 */
[C-C-:B------:R-:W-:Y:S02]  /*11b0*/  @!P4 LEA.HI.X R5, R24.reuse, R13, R30.reuse, 0x1, P0 ;  /* 0x0000000d1805c211 */ /* 0x140fe400000f0c1e */
[----:B-----5:R-:W-:Y:S01]  /*11c0*/  @!P3 LEA.HI.X R3, R24, R12, R30, 0x1, P6 ;  /* 0x0000000c1803b211 */ /* 0x020fe200030f0c1e */
[----:B------:R-:W4:Y:S01]  /*11d0*/  SHFL.IDX PT, R13, R6, 0x6, 0x181f ;  /* 0x00d81f00060d7f89 */ /* 0x000f2200000e0000 */
[----:B------:R-:W-:Y:S02]  /*11e0*/  PLOP3.LUT P0, PT, PT, PT, UP1, 0x80, 0x0 ;  /* 0x000000000000781c */ /* 0x000fe40003f0f018 */
[----:B------:R-:W-:Y:S01]  /*11f0*/  ISETP.GE.AND P6, PT, R0, UR10, PT ;  /* 0x0000000a00007c0c */ /* 0x000fe2000bfc6270 */
[----:B------:R5:W1:Y:S01]  /*1200*/  SHFL.IDX PT, R12, R6, 0x7, 0x181f ;  /* 0x00f81f00060c7f89 */ /* 0x000a6200000e0000 */
[----:B------:R-:W-:-:S02]  /*1210*/  IMAD.MOV.U32 R0, RZ, RZ, R8 ;  /* 0x000000ffff007224 */ /* 0x000fc400078e0008 */
[----:B------:R-:W-:Y:S01]  /*1220*/  ISETP.GT.OR P6, PT, R203, 0x5f, P6 ;  /* 0x0000005fcb00780c */ /* 0x000fe200037c4670 */
[----:B------:R2:W-:Y:S04]  /*1230*/  @!P4 LDGSTS.E.BYPASS.LTC128B.128 [R202+0x8100], [R4.64], !P5 ;  /* 0x0810000004cacfae */ /* 0x0005e8000e901d70 */
[----:B------:R4:W-:Y:S01]  /*1240*/  @!P3 LDGSTS.E.BYPASS.LTC128B.128 [R202+0x8900], [R2.64], !P5 ;  /* 0x0890000002cabfae */ /* 0x0009e2000e901d70 */
[----:B---3--:R-:W-:Y:S01]  /*1250*/  IADD3 R7, R9, 0x70, RZ ;  /* 0x0000007009077810 */ /* 0x008fe20007ffe0ff */
[----:B-----5:R-:W-:-:S03]  /*1260*/  @P1 IMAD.HI.U32 R6, R8, c[0x0][0x2bc], RZ ;  /* 0x0000af0008061a27 */ /* 0x020fc600078e00ff */
[----:B------:R-:W-:Y:S01]  /*1270*/  ISETP.GE.AND P1, PT, R7, UR4, PT ;  /* 0x0000000407007c0c */ /* 0x000fe2000bf26270 */
[----:B------:R-:W-:Y:S01]  /*1280*/  UIMAD UR4, UR17, UR9, UR16 ;  /* 0x00000009110472a4 */ /* 0x000fe2000f8e0210 */
[----:B------:R-:W-:-:S03]  /*1290*/  @P0 SHF.R.U32.HI R0, RZ, c[0x0][0x2c0], R6 ;  /* 0x0000b000ff000a19 */ /* 0x000fc60000011606 */
[----:B------:R-:W-:Y:S01]  /*12a0*/  UIADD3 UR4, UR43, UR4, URZ ;  /* 0x000000042b047290 */ /* 0x000fe2000fffe03f */
[----:B-1----:R-:W-:Y:S01]  /*12b0*/  @!P2 LEA R6, P4, R24, R10, 0x1 ;  /* 0x0000000a1806a211 */ /* 0x002fe200078808ff */
[----:B------:R-:W-:Y:S01]  /*12c0*/  ULDC.64 UR8, c[0x0][0x1e8] ;  /* 0x00007a0000087ab9 */ /* 0x000fe20000000a00 */
[----:B--2---:R-:W-:Y:S02]  /*12d0*/  @!P6 IADD3 R5, P0, R0, UR42, RZ ;  /* 0x0000002a0005ec10 */ /* 0x004fe4000ff1e0ff */
[----:B----4-:R-:W-:Y:S02]  /*12e0*/  @!P2 LEA.HI.X R7, R24, R13, R30, 0x1, P4 ;  /* 0x0000000d1807a211 */ /* 0x010fe400020f0c1e */
[----:B------:R-:W-:Y:S02]  /*12f0*/  @!P6 LEA R2, P3, R5, c[0x0][0x2a0], 0x2 ;  /* 0x0000a8000502ea11 */ /* 0x000fe400078610ff */
[----:B------:R-:W-:Y:S01]  /*1300*/  @!P6 LEA.HI.X.SX32 R3, R0, UR4, 0x1, P0 ;  /* 0x000000040003ec11 */ /* 0x000fe200080f0eff */
[----:B------:R1:W-:Y:S01]  /*1310*/  @!P2 LDGSTS.E.BYPASS.LTC128B.128 [R202+0x9100], [R6.64], !P5 ;  /* 0x0910000006caafae */ /* 0x0003e2000e901d70 */
[----:B------:R-:W-:-:S02]  /*1320*/  @!P1 LEA R4, P0, R24, R11, 0x1 ;  /* 0x0000000b18049211 */ /* 0x000fc400078008ff */
[----:B------:R-:W-:Y:S02]  /*1330*/  @!P6 LEA.HI.X R3, R5, c[0x0][0x2a4], R3, 0x2, P3 ;  /* 0x0000a9000503ea11 */ /* 0x000fe400018f1403 */
[----:B------:R-:W-:-:S05]  /*1340*/  @!P1 LEA.HI.X R5, R24, R12, R30, 0x1, P0 ;  /* 0x0000000c18059211 */ /* 0x000fca00000f0c1e */
[----:B------:R2:W-:Y:S04]  /*1350*/  @!P1 LDGSTS.E.BYPASS.LTC128B.128 [R202+0x9900], [R4.64], !P5 ;  /* 0x0990000004ca9fae */ /* 0x0005e8000e901d70 */
[----:B------:R-:W0:Y:S04]  /*1360*/  LDGDEPBAR ;  /* 0x00000000000079af */ /* 0x000e280000000000 */
[----:B------:R-:W-:Y:S06]  /*1370*/  BAR.SYNC.DEFER_BLOCKING 0x0 ;  /* 0x0000000000007b1d */ /* 0x000fec0000010000 */
[----:B------:R3:W4:Y:S01]  /*1380*/  @!P6 LDG.E R228, [R2.64] ;  /* 0x0000003002e4e981 */ /* 0x000722000c1e1900 */
[----:B------:R-:W-:Y:S01]  /*1390*/  IMAD.MOV R0, RZ, RZ, -R0 ;  /* 0x000000ffff007224 */ /* 0x000fe200078e0a00 */
[----:B------:R-:W-:Y:S01]  /*13a0*/  UIMAD UR16, UR15, UR8, URZ ;  /* 0x000000080f1072a4 */ /* 0x000fe2000f8e023f */
[----:B------:R-:W-:Y:S01]  /*13b0*/  IADD3 R29, -R18, UR18, RZ ;  /* 0x00000012121d7c10 */ /* 0x000fe2000fffe1ff */
[----:B------:R-:W-:Y:S01]  /*13c0*/  UIMAD.WIDE.U32 UR46, UR11, UR8, URZ ;  /* 0x000000080b2e72a5 */ /* 0x000fe2000f8e003f */
[----:B------:R-:W-:Y:S01]  /*13d0*/  IMAD R234, R0, c[0x0][0x2b8], R8 ;  /* 0x0000ae0000ea7a24 */ /* 0x000fe200078e0208 */
[----:B------:R-:W-:Y:S01]  /*13e0*/  UIMAD UR8, UR11, UR9, UR16 ;  /* 0x000000090b0872a4 */ /* 0x000fe2000f8e0210 */
[----:B------:R-:W-:-:S02]  /*13f0*/  ISETP.GE.AND P3, PT, R24, c[0x0][0x1d4], PT ;  /* 0x0000750018007a0c */ /* 0x000fc40003f66270 */
[C---:B------:R-:W-:Y:S01]  /*1400*/  ISETP.GE.AND P6, PT, R29.reuse, 0x21, PT ;  /* 0x000000211d00780c */ /* 0x040fe20003fc6270 */
[----:B------:R-:W-:Y:S01]  /*1410*/  UIADD3 UR8, UR47, UR8, URZ ;  /* 0x000000082f087290 */ /* 0x000fe2000fffe03f */
[----:B------:R-:W-:Y:S01]  /*1420*/  SHF.R.S32.HI R26, RZ, 0x1f, R234 ;  /* 0x0000001fff1a7819 */ /* 0x000fe200000114ea */
[----:B------:R-:W-:Y:S01]  /*1430*/  ULDC.64 UR16, c[0x0][0x210] ;  /* 0x0000840000107ab9 */ /* 0x000fe20000000a00 */
[C---:B------:R-:W-:Y:S01]  /*1440*/  ISETP.GE.AND P5, PT, R29.reuse, 0x31, PT ;  /* 0x000000311d00780c */ /* 0x040fe20003fa6270 */
[----:B------:R-:W-:Y:S01]  /*1450*/  UIMAD UR15, UR15, UR16, URZ ;  /* 0x000000100f0f72a4 */ /* 0x000fe2000f8e023f */
[C---:B------:R-:W-:Y:S01]  /*1460*/  ISETP.GE.AND P4, PT, R29.reuse, 0x41, PT ;  /* 0x000000411d00780c */ /* 0x040fe20003f86270 */
[----:B------:R-:W-:Y:S01]  /*1470*/  IMAD R0, R26, c[0x0][0x1e0], RZ ;  /* 0x000078001a007a24 */ /* 0x000fe200078e02ff */
[----:B------:R-:W-:Y:S01]  /*1480*/  ISETP.GE.AND P2, PT, R29, 0x51, PT ;  /* 0x000000511d00780c */ /* 0x000fe20003f46270 */
[----:B------:R-:W-:Y:S02]  /*1490*/  UIMAD.WIDE.U32 UR44, UR11, UR16, URZ ;  /* 0x000000100b2c72a5 */ /* 0x000fe4000f8e003f */
[----:B------:R-:W-:Y:S01]  /*14a0*/  IMAD R0, R234, c[0x0][0x1e4], R0 ;  /* 0x00007900ea007a24 */ /* 0x000fe200078e0200 */
[----:B------:R-:W-:-:S02]  /*14b0*/  UIMAD UR9, UR11, UR17, UR15 ;  /* 0x000000110b0972a4 */ /* 0x000fc4000f8e020f */
[----:B------:R-:W-:Y:S01]  /*14c0*/  UIADD3 UR15, UR6, -0x1, URZ ;  /* 0xffffffff060f7890 */ /* 0x000fe2000fffe03f */
[----:B---3--:R-:W-:Y:S01]  /*14d0*/  IMAD.WIDE.U32 R2, R234, c[0x0][0x1e0], RZ ;  /* 0x00007800ea027a25 */ /* 0x008fe200078e00ff */
[----:B------:R-:W-:Y:S02]  /*14e0*/  UIADD3 UR9, UR45, UR9, URZ ;  /* 0x000000092d097290 */ /* 0x000fe4000fffe03f */
[----:B------:R-:W-:Y:S01]  /*14f0*/  UISETP.GT.AND UP3, UPT, UR15, UR5, UPT ;  /* 0x000000050f00728c */ /* 0x000fe2000bf64270 */
[----:B------:R-:W-:Y:S01]  /*1500*/  IMAD.IADD R3, R3, 0x1, R0 ;  /* 0x0000000103037824 */ /* 0x000fe200078e0200 */
[----:B----4-:R-:W-:-:S03]  /*1510*/  SHF.R.S32.HI R27, RZ, 0x1f, R228 ;  /* 0x0000001fff1b7819 */ /* 0x010fc600000114e4 */
[----:B------:R-:W-:-:S04]  /*1520*/  IMAD.WIDE.U32 R2, R228, c[0x0][0x1f0], R2 ;  /* 0x00007c00e4027a25 */ /* 0x000fc800078e0002 */
[----:B------:R-:W-:Y:S01]  /*1530*/  IMAD R0, R27, c[0x0][0x1f0], RZ ;  /* 0x00007c001b007a24 */ /* 0x000fe200078e02ff */
[----:B--2---:R-:W-:-:S03]  /*1540*/  IADD3 R4, P1, R2, UR46, RZ ;  /* 0x0000002e02047c10 */ /* 0x004fc6000ff3e0ff */
[----:B------:R-:W-:Y:S01]  /*1550*/  IMAD R0, R228, c[0x0][0x1f4], R0 ;  /* 0x00007d00e4007a24 */ /* 0x000fe200078e0200 */
[----:B------:R-:W-:-:S04]  /*1560*/  LEA R2, P0, R4, c[0x0][0x1c8], 0x1 ;  /* 0x0000720004027a11 */ /* 0x000fc800078008ff */
[----:B------:R-:W-:Y:S01]  /*1570*/  IADD3.X R0, R3, UR8, R0, P1, !PT ;  /* 0x0000000803007c10 */ /* 0x000fe20008ffe400 */
[----:B-1----:R-:W-:Y:S01]  /*1580*/  SHFL.IDX PT, R6, R2, 0x1, 0x181f ;  /* 0x00381f0002067f89 */ /* 0x002fe200000e0000 */
[----:B------:R-:W-:Y:S02]  /*1590*/  ISETP.GE.AND P1, PT, R29, 0x1, PT ;  /* 0x000000011d00780c */ /* 0x000fe40003f26270 */
[----:B------:R-:W-:Y:S01]  /*15a0*/  LEA.HI.X R0, R4, c[0x0][0x1cc], R0, 0x1, P0 ;  /* 0x0000730004007a11 */ /* 0x000fe200000f0c00 */
[----:B------:R-:W-:Y:S04]  /*15b0*/  SHFL.IDX PT, R8, R2, 0x2, 0x181f ;  /* 0x00581f0002087f89 */ /* 0x000fe800000e0000 */
[----:B------:R-:W1:Y:S04]  /*15c0*/  SHFL.IDX PT, R4, R2, RZ, 0x181f ;  /* 0x00181fff02047589 */ /* 0x000e6800000e0000 */
[----:B------:R-:W2:Y:S04]  /*15d0*/  SHFL.IDX PT, R3, R0, RZ, 0x181f ;  /* 0x00181fff00037589 */ /* 0x000ea800000e0000 */
[----:B------:R-:W3:Y:S04]  /*15e0*/  SHFL.IDX PT, R7, R0, 0x1, 0x181f ;  /* 0x00381f0000077f89 */ /* 0x000ee800000e0000 */
[----:B------:R-:W4:Y:S04]  /*15f0*/  SHFL.IDX PT, R9, R2, 0x3, 0x181f ;  /* 0x00781f0002097f89 */ /* 0x000f2800000e0000 */
[----:B------:R-:W5:Y:S04]  /*1600*/  SHFL.IDX PT, R14, R0, 0x2, 0x181f ;  /* 0x00581f00000e7f89 */ /* 0x000f6800000e0000 */
[----:B------:R-:W3:Y:S01]  /*1610*/  SHFL.IDX PT, R13, R2, 0x4, 0x181f ;  /* 0x00981f00020d7f89 */ /* 0x000ee200000e0000 */
[----:B-1----:R-:W-:-:S03]  /*1620*/  @P1 LEA R4, P0, R24, R4, 0x1 ;  /* 0x0000000418041211 */ /* 0x002fc600078008ff */
[----:B------:R-:W1:Y:S01]  /*1630*/  SHFL.IDX PT, R16, R0, 0x3, 0x181f ;  /* 0x00781f0000107f89 */ /* 0x000e6200000e0000 */
[----:B--2---:R-:W-:-:S03]  /*1640*/  @P1 LEA.HI.X R5, R24, R3, R30, 0x1, P0 ;  /* 0x0000000318051211 */ /* 0x004fc600000f0c1e */
[----:B------:R2:W-:Y:S01]  /*1650*/  SHFL.IDX PT, R12, R2, 0x5, 0x181f ;  /* 0x00b81f00020c7f89 */ /* 0x0005e200000e0000 */
[----:B------:R-:W-:Y:S02]  /*1660*/  ISETP.GE.AND P0, PT, R29, 0x11, PT ;  /* 0x000000111d00780c */ /* 0x000fe40003f06270 */
[----:B------:R-:W-:Y:S01]  /*1670*/  LEA.HI R3, R201, R200, RZ, 0x4 ;  /* 0x000000c8c9037211 */ /* 0x000fe200078f20ff */
[----:B------:R1:W-:Y:S04]  /*1680*/  @P1 LDGSTS.E.BYPASS.LTC128B.128 [R202+0x3100], [R4.64], !P3 ;  /* 0x0310000004ca1fae */ /* 0x0003e8000d901d70 */
[----:B------:R-:W3:Y:S04]  /*1690*/  SHFL.IDX PT, R17, R0, 0x4, 0x181f ;  /* 0x00981f0000117f89 */ /* 0x000ee800000e0000 */
[----:B------:R3:W3:Y:S02]  /*16a0*/  SHFL.IDX PT, R15, R0, 0x5, 0x181f ;  /* 0x00b81f00000f7f89 */ /* 0x0006e400000e0000 */
[----:B--2---:R-:W-:-:S02]  /*16b0*/  @P0 LEA R2, P1, R24, R6, 0x1 ;  /* 0x0000000618020211 */ /* 0x004fc400078208ff */
[----:B-1----:R-:W-:Y:S02]  /*16c0*/  LOP3.LUT R5, R3, 0xfffffff0, RZ, 0xc0, !PT ;  /* 0xfffffff003057812 */ /* 0x002fe400078ec0ff */
[----:B------:R-:W-:-:S03]  /*16d0*/  SHF.R.S32.HI R4, RZ, 0x4, R3 ;  /* 0x00000004ff047819 */ /* 0x000fc60000011403 */
[----:B------:R-:W-:Y:S01]  /*16e0*/  IMAD.IADD R5, R200, 0x1, -R5 ;  /* 0x00000001c8057824 */ /* 0x000fe200078e0a05 */
[----:B------:R-:W-:-:S04]  /*16f0*/  LEA.HI R3, R3, R4, RZ, 0x1 ;  /* 0x0000000403037211 */ /* 0x000fc800078f08ff */
[----:B---3--:R-:W-:Y:S02]  /*1700*/  LOP3.LUT R0, R3, 0xfffffffe, RZ, 0xc0, !PT ;  /* 0xfffffffe03007812 */ /* 0x008fe400078ec0ff */
[----:B------:R-:W-:Y:S02]  /*1710*/  SHF.R.S32.HI R10, RZ, 0x1f, R5 ;  /* 0x0000001fff0a7819 */ /* 0x000fe40000011405 */
[----:B------:R-:W-:Y:S01]  /*1720*/  @P0 LEA.HI.X R3, R24, R7, R30, 0x1, P1 ;  /* 0x0000000718030211 */ /* 0x000fe200008f0c1e */
[----:B------:R-:W-:Y:S01]  /*1730*/  IMAD.IADD R11, R4, 0x1, -R0 ;  /* 0x00000001040b7824 */ /* 0x000fe200078e0a00 */
[----:B------:R-:W-:Y:S02]  /*1740*/  LEA.HI R10, R10, R5, RZ, 0x3 ;  /* 0x000000050a0a7211 */ /* 0x000fe400078f18ff */
[C---:B------:R-:W-:Y:S01]  /*1750*/  @P6 LEA R8, P1, R24.reuse, R8, 0x1 ;  /* 0x0000000818086211 */ /* 0x040fe200078208ff */
[----:B------:R1:W-:Y:S01]  /*1760*/  @P0 LDGSTS.E.BYPASS.LTC128B.128 [R202+0x3900], [R2.64], !P3 ;  /* 0x0390000002ca0fae */ /* 0x0003e2000d901d70 */
[----:B----4-:R-:W-:-:S02]  /*1770*/  @P5 LEA R6, P0, R24, R9, 0x1 ;  /* 0x0000000918065211 */ /* 0x010fc400078008ff */
[----:B------:R-:W-:Y:S02]  /*1780*/  LOP3.LUT R0, R10, 0xfffffff8, RZ, 0xc0, !PT ;  /* 0xfffffff80a007812 */ /* 0x000fe400078ec0ff */
[C---:B-----5:R-:W-:Y:S02]  /*1790*/  @P6 LEA.HI.X R9, R24.reuse, R14, R30, 0x1, P1 ;  /* 0x0000000e18096211 */ /* 0x060fe400008f0c1e */
[C---:B------:R-:W-:Y:S01]  /*17a0*/  @P4 LEA R4, P1, R24.reuse, R13, 0x1 ;  /* 0x0000000d18044211 */ /* 0x040fe200078208ff */
[----:B------:R-:W-:Y:S01]  /*17b0*/  IMAD.IADD R25, R5, 0x1, -R0 ;  /* 0x0000000105197824 */ /* 0x000fe200078e0a00 */
[C-C-:B------:R-:W-:Y:S01]  /*17c0*/  @P5 LEA.HI.X R7, R24.reuse, R16, R30.reuse, 0x1, P0 ;  /* 0x0000001018075211 */ /* 0x140fe200000f0c1e */
[----:B------:R2:W-:Y:S01]  /*17d0*/  @P6 LDGSTS.E.BYPASS.LTC128B.128 [R202+0x4100], [R8.64], !P3 ;  /* 0x0410000008ca6fae */ /* 0x0005e2000d901d70 */
[----:B------:R-:W-:Y:S01]  /*17e0*/  @P4 LEA.HI.X R5, R24, R17, R30, 0x1, P1 ;  /* 0x0000001118054211 */ /* 0x000fe200008f0c1e */
[----:B------:R-:W-:Y:S02]  /*17f0*/  IMAD.SHL.U32 R0, R28, 0x40, RZ ;  /* 0x000000401c007824 */ /* 0x000fe400078e00ff */
[----:B------:R3:W-:Y:S03]  /*1800*/  @P5 LDGSTS.E.BYPASS.LTC128B.128 [R202+0x4900], [R6.64], !P3 ;  /* 0x0490000006ca5fae */ /* 0x0007e6000d901d70 */
[----:B------:R-:W-:Y:S01]  /*1810*/  LOP3.LUT R0, R0, 0x1c0, RZ, 0xc0, !PT ;  /* 0x000001c000007812 */ /* 0x000fe200078ec0ff */
[----:B------:R4:W-:Y:S01]  /*1820*/  @P4 LDGSTS.E.BYPASS.LTC128B.128 [R202+0x5100], [R4.64], !P3 ;  /* 0x0510000004ca4fae */ /* 0x0009e2000d901d70 */
[----:B-1----:R-:W-:-:S04]  /*1830*/  @P2 LEA R2, P0, R24, R12, 0x1 ;  /* 0x0000000c18022211 */ /* 0x002fc800078008ff */
[----:B------:R-:W-:-:S05]  /*1840*/  @P2 LEA.HI.X R3, R24, R15, R30, 0x1, P0 ;  /* 0x0000000f18032211 */ /* 0x000fca00000f0c1e */
[----:B------:R1:W-:Y:S04]  /*1850*/  @P2 LDGSTS.E.BYPASS.LTC128B.128 [R202+0x5900], [R2.64], !P3 ;  /* 0x0590000002ca2fae */ /* 0x0003e8000d901d70 */
[----:B------:R-:W0:Y:S01]  /*1860*/  LDGDEPBAR ;  /* 0x00000000000079af */ /* 0x000e220000000000 */
[----:B----4-:R-:W-:Y:S02]  /*1870*/  IMAD.SHL.U32 R4, R11, 0x8, RZ ;  /* 0x000000080b047824 */ /* 0x010fe400078e00ff */
[----:B------:R-:W-:-:S05]  /*1880*/  IMAD.SHL.U32 R5, R10, 0x40, RZ ;  /* 0x000000400a057824 */ /* 0x000fca00078e00ff */
[----:B------:R-:W-:Y:S01]  /*1890*/  LOP3.LUT R197, R5, 0xfffffe00, RZ, 0xc0, !PT ;  /* 0xfffffe0005c57812 */ /* 0x000fe200078ec0ff */
[----:B-1----:R-:W-:Y:S01]  /*18a0*/  IMAD.SHL.U32 R2, R25, 0x40, RZ ;  /* 0x0000004019027824 */ /* 0x002fe200078e00ff */
[----:B------:R-:W-:-:S04]  /*18b0*/  DEPBAR.LE SB0, 0x1 ;  /* 0x000080400000791a */ /* 0x000fc80000000000 */
[----:B------:R-:W-:-:S04]  /*18c0*/  DEPBAR.LE SB0, 0x0 ;  /* 0x000080000000791a */ /* 0x000fc80000000000 */
[----:B------:R-:W-:Y:S01]  /*18d0*/  IMAD.SHL.U32 R3, R18, 0x8, RZ ;  /* 0x0000000812037824 */ /* 0x000fe200078e00ff */
[----:B------:R-:W-:-:S04]  /*18e0*/  LOP3.LUT R2, R2, 0x1c0, RZ, 0xc0, !PT ;  /* 0x000001c002027812 */ /* 0x000fc800078ec0ff */
[----:B------:R-:W-:Y:S02]  /*18f0*/  LOP3.LUT R3, R0, 0x8, R3, 0xf8, !PT ;  /* 0x0000000800037812 */ /* 0x000fe400078ef803 */
[----:B------:R-:W-:Y:S02]  /*1900*/  LOP3.LUT R4, R2, 0x8, R4, 0xf8, !PT ;  /* 0x0000000802047812 */ /* 0x000fe400078ef804 */
[----:B------:R-:W-:Y:S02]  /*1910*/  SHF.R.U32.HI R0, RZ, 0x3, R0 ;  /* 0x00000003ff007819 */ /* 0x000fe40000011600 */
[----:B------:R-:W-:Y:S02]  /*1920*/  SHF.R.U32.HI R2, RZ, 0x3, R2 ;  /* 0x00000003ff027819 */ /* 0x000fe40000011602 */
[----:B------:R-:W-:Y:S02]  /*1930*/  LOP3.LUT R0, R3, R0, RZ, 0x3c, !PT ;  /* 0x0000000003007212 */ /* 0x000fe400078e3cff */
[----:B------:R-:W-:Y:S01]  /*1940*/  LOP3.LUT R196, R4, R2, RZ, 0x3c, !PT ;  /* 0x0000000204c47212 */ /* 0x000fe200078e3cff */
[----:B------:R-:W-:-:S02]  /*1950*/  IMAD R2, R198, 0x400, R197 ;  /* 0x00000400c6027824 */ /* 0x000fc400078e02c5 */
[----:B------:R-:W-:Y:S02]  /*1960*/  IMAD R0, R11, 0x200, R0 ;  /* 0x000002000b007824 */ /* 0x000fe400078e0200 */
[----:B------:R-:W-:Y:S02]  /*1970*/  IMAD.IADD R2, R196, 0x1, R2 ;  /* 0x00000001c4027824 */ /* 0x000fe400078e0202 */
[----:B------:R-:W-:Y:S01]  /*1980*/  IMAD.SHL.U32 R208, R0, 0x2, RZ ;  /* 0x0000000200d07824 */ /* 0x000fe200078e00ff */
[----:B------:R-:W-:Y:S01]  /*1990*/  BAR.SYNC.DEFER_BLOCKING 0x0 ;  /* 0x0000000000007b1d */ /* 0x000fe20000010000 */
[----:B------:R-:W-:Y:S02]  /*19a0*/  IMAD.SHL.U32 R215, R2, 0x2, RZ ;  /* 0x0000000202d77824 */ /* 0x000fe400078e00ff */
[----:B------:R-:W-:Y:S01]  /*19b0*/  IMAD R0, R26, c[0x0][0x208], RZ ;  /* 0x000082001a007a24 */ /* 0x000fe200078e02ff */
[----:B------:R-:W-:Y:S01]  /*19c0*/  IADD3 R219, R208, 0x3120, RZ ;  /* 0x00003120d0db7810 */ /* 0x000fe20007ffe0ff */
[----:B------:R-:W-:-:S04]  /*19d0*/  IMAD.WIDE.U32 R2, R234, c[0x0][0x208], RZ ;  /* 0x00008200ea027a25 */ /* 0x000fc800078e00ff */
[----:B------:R-:W-:-:S04]  /*19e0*/  IMAD R0, R234, c[0x0][0x20c], R0 ;  /* 0x00008300ea007a24 */ /* 0x000fc800078e0200 */
[----:B------:R-:W-:Y:S02]  /*19f0*/  IMAD.IADD R3, R3, 0x1, R0 ;  /* 0x0000000103037824 */ /* 0x000fe400078e0200 */
[----:B------:R-:W-:Y:S02]  /*1a00*/  IMAD R0, R27, c[0x0][0x218], RZ ;  /* 0x000086001b007a24 */ /* 0x000fe400078e02ff */
[C---:B------:R-:W-:Y:S01]  /*1a10*/  IMAD.WIDE.U32 R2, R228.reuse, c[0x0][0x218], R2 ;  /* 0x00008600e4027a25 */ /* 0x040fe200078e0002 */
[----:B---3--:R-:W-:Y:S04]  /*1a20*/  LDSM.16.M88.4 R4, [R208+0x3100] ;  /* 0x00310000d004783b */ /* 0x008fe80000000200 */
[----:B------:R-:W1:Y:S04]  /*1a30*/  LDSM.16.M88.4 R16, [R215+0x6100] ;  /* 0x00610000d710783b */ /* 0x000e680000000200 */
[----:B------:R-:W3:Y:S04]  /*1a40*/  LDSM.16.M88.4 R12, [R215+0x8100] ;  /* 0x00810000d70c783b */ /* 0x000ee80000000200 */
[----:B--2---:R-:W2:Y:S04]  /*1a50*/  LDSM.16.M88.4 R8, [R208+0x3900] ;  /* 0x00390000d008783b */ /* 0x004ea80000000200 */
[----:B------:R-:W-:Y:S04]  /*1a60*/  LDSM.16.M88.4 R20, [R208+0x4100] ;  /* 0x00410000d014783b */ /* 0x000fe80000000200 */
[----:B------:R-:W-:Y:S04]  /*1a70*/  LDSM.16.M88.4 R36, [R208+0x4900] ;  /* 0x00490000d024783b */ /* 0x000fe80000000200 */
[----:B------:R-:W-:Y:S04]  /*1a80*/  LDSM.16.M88.4 R40, [R208+0x5900] ;  /* 0x00590000d028783b */ /* 0x000fe80000000200 */
[----:B------:R-:W-:Y:S01]  /*1a90*/  LDSM.16.M88.4 R32, [R208+0x5100] ;  /* 0x00510000d020783b */ /* 0x000fe20000000200 */
[-C--:B-1----:R-:W-:Y:S08]  /*1aa0*/  HMMA.16816.F32.BF16 R160, R16, R4.reuse, RZ ;  /* 0x0000000410a0723c */ /* 0x082ff000000418ff */
[C---:B---3--:R-:W-:Y:S07]  /*1ab0*/  HMMA.16816.F32.BF16 R132, R12.reuse, R4, RZ ;  /* 0x000000040c84723c */ /* 0x048fee00000418ff */
[----:B------:R-:W-:Y:S01]  /*1ac0*/  IMAD R4, R228, c[0x0][0x21c], R0 ;  /* 0x00008700e4047a24 */ /* 0x000fe200078e0200 */
[----:B------:R-:W-:Y:S01]  /*1ad0*/  IADD3 R0, P0, R2, UR44, RZ ;  /* 0x0000002c02007c10 */ /* 0x000fe2000ff1e0ff */
[----:B------:R-:W-:Y:S03]  /*1ae0*/  HMMA.16816.F32.BF16 R156, R12, R6, RZ ;  /* 0x000000060c9c723c */ /* 0x000fe600000418ff */
[----:B------:R-:W-:-:S02]  /*1af0*/  IADD3.X R2, R3, UR9, R4, P0, !PT ;  /* 0x0000000903027c10 */ /* 0x000fc400087fe404 */
[----:B------:R-:W-:-:S03]  /*1b00*/  LEA R3, P0, R0, c[0x0][0x1f8], 0x1 ;  /* 0x00007e0000037a11 */ /* 0x000fc600078008ff */
[C---:B------:R-:W-:Y:S01]  /*1b10*/  HMMA.16816.F32.BF16 R192, R16.reuse, R6, RZ ;  /* 0x0000000610c0723c */ /* 0x040fe200000418ff */
[----:B------:R-:W-:Y:S01]  /*1b20*/  LEA.HI.X R0, R0, c[0x0][0x1fc], R2, 0x1, P0 ;  /* 0x00007f0000007a11 */ /* 0x000fe200000f0c02 */
[----:B------:R-:W1:Y:S01]  /*1b30*/  SHFL.IDX PT, R4, R3, RZ, 0x181f ;  /* 0x00181fff03047589 */ /* 0x000e6200000e0000 */
[----:B------:R-:W-:Y:S02]  /*1b40*/  LOP3.LUT P0, RZ, R28, 0x2, RZ, 0xc0, !PT ;  /* 0x000000021cff7812 */ /* 0x000fe4000780c0ff */
[----:B------:R-:W-:Y:S01]  /*1b50*/  IADD3 R2, R208, 0x3100, RZ ;  /* 0x00003100d0027810 */ /* 0x000fe20007ffe0ff */
[----:B------:R-:W-:Y:S01]  /*1b60*/  SHFL.IDX PT, R5, R3, 0x1, 0x181f ;  /* 0x00381f0003057f89 */ /* 0x000fe200000e0000 */
[----:B------:R-:W-:Y:S01]  /*1b70*/  R2P PR, R25, 0x6 ;  /* 0x0000000619007804 */ /* 0x000fe20000000000 */
[-C--:B--2---:R-:W-:Y:S01]  /*1b80*/  HMMA.16816.F32.BF16 R168, R16, R8.reuse, RZ ;  /* 0x0000000810a8723c */ /* 0x084fe200000418ff */
[----:B------:R-:W-:Y:S01]  /*1b90*/  ISETP.GE.AND P4, PT, R24, c[0x0][0x1d4], PT ;  /* 0x0000750018007a0c */ /* 0x000fe20003f86270 */
[----:B------:R-:W2:Y:S03]  /*1ba0*/  SHFL.IDX PT, R7, R0, RZ, 0x181f ;  /* 0x00181fff00077589 */ /* 0x000ea600000e0000 */
[C---:B------:R-:W-:Y:S01]  /*1bb0*/  ISETP.LT.OR P6, PT, R29.reuse, 0x11, P4 ;  /* 0x000000111d00780c */ /* 0x040fe200027c1670 */
[----:B------:R-:W3:Y:S02]  /*1bc0*/  SHFL.IDX PT, R6, R3, 0x2, 0x181f ;  /* 0x00581f0003067f89 */ /* 0x000ee400000e0000 */
[----:B------:R-:W-:Y:S01]  /*1bd0*/  HMMA.16816.F32.BF16 R128, R12, R8, RZ ;  /* 0x000000080c80723c */ /* 0x000fe200000418ff */
[----:B------:R-:W-:Y:S01]  /*1be0*/  @P0 IADD3 R219, R2, -0x20, RZ ;  /* 0xffffffe002db0810 */ /* 0x000fe20007ffe0ff */
[----:B------:R-:W-:Y:S01]  /*1bf0*/  SHFL.IDX PT, R9, R0, 0x1, 0x181f ;  /* 0x00381f0000097f89 */ /* 0x000fe200000e0000 */
[----:B------:R-:W-:-:S02]  /*1c00*/  ISETP.LT.OR P0, PT, R29, 0x1, P4 ;  /* 0x000000011d00780c */ /* 0x000fc40002701670 */
[C---:B------:R-:W-:Y:S01]  /*1c10*/  IADD3 R224, R219.reuse, 0x800, RZ ;  /* 0x00000800dbe07810 */ /* 0x040fe20007ffe0ff */
[----:B------:R-:W-:Y:S01]  /*1c20*/  SHFL.IDX PT, R8, R3, 0x3, 0x181f ;  /* 0x00781f0003087f89 */ /* 0x000fe200000e0000 */
[C---:B------:R-:W-:Y:S01]  /*1c30*/  IADD3 R223, R219.reuse, 0x1000, RZ ;  /* 0x00001000dbdf7810 */ /* 0x040fe20007ffe0ff */
[-C--:B------:R-:W-:Y:S01]  /*1c40*/  HMMA.16816.F32.BF16 R152, R12, R10.reuse, RZ ;  /* 0x0000000a0c98723c */ /* 0x080fe200000418ff */
[C---:B------:R-:W-:Y:S01]  /*1c50*/  IADD3 R222, R219.reuse, 0x1800, RZ ;  /* 0x00001800dbde7810 */ /* 0x040fe20007ffe0ff */
[----:B------:R-:W-:Y:S01]  /*1c60*/  SHFL.IDX PT, R30, R3, 0x4, 0x181f ;  /* 0x00981f00031e7f89 */ /* 0x000fe200000e0000 */
[----:B-1----:R-:W-:Y:S02]  /*1c70*/  IADD3 R24, P5, R4, R226, RZ ;  /* 0x000000e204187210 */ /* 0x002fe40007fbe0ff */
[C---:B------:R-:W-:Y:S01]  /*1c80*/  IADD3 R221, R219.reuse, 0x2000, RZ ;  /* 0x00002000dbdd7810 */ /* 0x040fe20007ffe0ff */
[----:B------:R-:W-:Y:S01]  /*1c90*/  SHFL.IDX PT, R3, R3, 0x5, 0x181f ;  /* 0x00b81f0003037f89 */ /* 0x000fe200000e0000 */
[----:B------:R-:W-:Y:S01]  /*1ca0*/  IADD3 R220, R219, 0x2800, RZ ;  /* 0x00002800dbdc7810 */ /* 0x000fe20007ffe0ff */
[----:B------:R-:W-:Y:S02]  /*1cb0*/  HMMA.16816.F32.BF16 R188, R16, R10, RZ ;  /* 0x0000000a10bc723c */ /* 0x000fe400000418ff */
[----:B------:R-:W1:Y:S01]  /*1cc0*/  SHFL.IDX PT, R11, R0, 0x2, 0x181f ;  /* 0x00581f00000b7f89 */ /* 0x000e6200000e0000 */
[----:B--2---:R-:W-:-:S03]  /*1cd0*/  IMAD.X R25, R7, 0x1, R225, P5 ;  /* 0x0000000107197824 */ /* 0x004fc600028e06e1 */
[----:B------:R-:W2:Y:S02]  /*1ce0*/  SHFL.IDX PT, R10, R0, 0x3, 0x181f ;  /* 0x00781f00000a7f89 */ /* 0x000ea400000e0000 */
[-C--:B------:R-:W-:Y:S02]  /*1cf0*/  HMMA.16816.F32.BF16 R172, R16, R20.reuse, RZ ;  /* 0x0000001410ac723c */ /* 0x080fe400000418ff */
[----:B------:R-:W-:Y:S04]  /*1d00*/  SHFL.IDX PT, R31, R0, 0x4, 0x181f ;  /* 0x00981f00001f7f89 */ /* 0x000fe800000e0000 */
[----:B------:R4:W5:Y:S02]  /*1d10*/  SHFL.IDX PT, R64, R0, 0x5, 0x181f ;  /* 0x00b81f0000407f89 */ /* 0x00096400000e0000 */
[C---:B------:R-:W-:Y:S02]  /*1d20*/  HMMA.16816.F32.BF16 R120, R12.reuse, R20, RZ ;  /* 0x000000140c78723c */ /* 0x040fe400000418ff */
[----:B------:R-:W-:Y:S04]  /*1d30*/  LDSM.16.M88.4 R60, [R219] ;  /* 0x00000000db3c783b */ /* 0x000fe80000000200 */
[----:B------:R-:W-:Y:S01]  /*1d40*/  LDSM.16.M88.4 R56, [R219+0x800] ;  /* 0x00080000db38783b */ /* 0x000fe20000000200 */
[----:B------:R-:W-:Y:S01]  /*1d50*/  IMAD.MOV.U32 R20, RZ, RZ, 0x10 ;  /* 0x00000010ff147424 */ /* 0x000fe200078e00ff */
[----:B------:R-:W-:Y:S02]  /*1d60*/  HMMA.16816.F32.BF16 R148, R12, R22, RZ ;  /* 0x000000160c94723c */ /* 0x000fe400000418ff */
[----:B------:R-:W-:Y:S02]  /*1d70*/  LDSM.16.M88.4 R52, [R219+0x1000] ;  /* 0x00100000db34783b */ /* 0x000fe40000000200 */
[----:B------:R-:W-:-:S02]  /*1d80*/  SEL R2, R20, 0xfffffff0, !P1 ;  /* 0xfffffff014027807 */ /* 0x000fc40004800000 */
[-C--:B---3--:R-:W-:Y:S01]  /*1d90*/  IADD3 R20, P5, R6, R226.reuse, RZ ;  /* 0x000000e206147210 */ /* 0x088fe20007fbe0ff */
[----:B------:R-:W-:Y:S01]  /*1da0*/  LDSM.16.M88.4 R48, [R219+0x1800] ;  /* 0x00180000db30783b */ /* 0x000fe20000000200 */
[C---:B------:R-:W-:Y:S01]  /*1db0*/  HMMA.16816.F32.BF16 R164, R16.reuse, R22, RZ ;  /* 0x0000001610a4723c */ /* 0x040fe200000418ff */
[----:B------:R-:W-:Y:S02]  /*1dc0*/  IMAD R218, R2, 0x2, R215 ;  /* 0x0000000202da7824 */ /* 0x000fe400078e02d7 */
[--C-:B-1----:R-:W-:Y:S01]  /*1dd0*/  IMAD.X R21, R11, 0x1, R225.reuse, P5 ;  /* 0x000000010b157824 */ /* 0x102fe200028e06e1 */
[----:B------:R-:W-:Y:S01]  /*1de0*/  ISETP.LT.OR P5, PT, R29, 0x21, P4 ;  /* 0x000000211d00780c */ /* 0x000fe200027a1670 */
[----:B------:R-:W-:Y:S01]  /*1df0*/  LDSM.16.M88.4 R44, [R219+0x2000] ;  /* 0x00200000db2c783b */ /* 0x000fe20000000200 */
[----:B----4-:R-:W-:Y:S01]  /*1e00*/  IMAD.MOV.U32 R0, RZ, RZ, 0x40 ;  /* 0x00000040ff007424 */ /* 0x010fe200078e00ff */
[-C--:B------:R-:W-:Y:S01]  /*1e10*/  IADD3 R22, P1, R5, R226.reuse, RZ ;  /* 0x000000e205167210 */ /* 0x080fe20007f3e0ff */
[----:B------:R-:W-:Y:S01]  /*1e20*/  HMMA.16816.F32.BF16 R144, R16, R36, RZ ;  /* 0x000000241090723c */ /* 0x000fe200000418ff */
[----:B------:R-:W-:Y:S03]  /*1e30*/  LDSM.16.M88.4 R4, [R218+0x8100] ;  /* 0x00810000da04783b */ /* 0x000fe60000000200 */
[----:B------:R-:W-:Y:S01]  /*1e40*/  IMAD.X R23, R9, 0x1, R225, P1 ;  /* 0x0000000109177824 */ /* 0x000fe200008e06e1 */
[----:B------:R-:W-:-:S03]  /*1e50*/  IADD3 R26, P1, R8, R226, RZ ;  /* 0x000000e2081a7210 */ /* 0x000fc60007f3e0ff */
[C---:B------:R-:W-:Y:S02]  /*1e60*/  HMMA.16816.F32.BF16 R100, R12.reuse, R36, RZ ;  /* 0x000000240c64723c */ /* 0x040fe400000418ff */
[----:B--2---:R-:W-:Y:S01]  /*1e70*/  IMAD.X R27, R10, 0x1, R225, P1 ;  /* 0x000000010a1b7824 */ /* 0x004fe200008e06e1 */
[----:B------:R-:W-:Y:S01]  /*1e80*/  ISETP.LT.OR P1, PT, R29, 0x31, P4 ;  /* 0x000000311d00780c */ /* 0x000fe20002721670 */
[----:B------:R-:W-:Y:S04]  /*1e90*/  LDSM.16.M88.4 R8, [R218+0x6100] ;  /* 0x00610000da08783b */ /* 0x000fe80000000200 */
[-C--:B------:R-:W-:Y:S08]  /*1ea0*/  HMMA.16816.F32.BF16 R136, R12, R38.reuse, RZ ;  /* 0x000000260c88723c */ /* 0x080ff000000418ff */
[----:B------:R-:W-:Y:S01]  /*1eb0*/  HMMA.16816.F32.BF16 R140, R16, R38, RZ ;  /* 0x00000026108c723c */ /* 0x000fe200000418ff */
[----:B------:R-:W1:Y:S04]  /*1ec0*/  LDSM.16.M88.4 R36, [R219+0x2800] ;  /* 0x00280000db24783b */ /* 0x000e680000000200 */
[----:B------:R-:W-:Y:S01]  /*1ed0*/  @!PT LDS RZ, [RZ] ;  /* 0x00000000fffff984 */ /* 0x000fe20000000800 */
[----:B------:R-:W-:Y:S01]  /*1ee0*/  @!PT LDS RZ, [RZ] ;  /* 0x00000000fffff984 */ /* 0x000fe20000000800 */
[----:B------:R-:W-:Y:S01]  /*1ef0*/  @!PT LDS RZ, [RZ] ;  /* 0x00000000fffff984 */ /* 0x000fe20000000800 */
[----:B------:R2:W-:Y:S01]  /*1f00*/  LDGSTS.E.BYPASS.LTC128B.128 [R202+0x100], [R24.64], !P0 ;  /* 0x0010000018ca7fae */ /* 0x0005e2000c101d70 */
[----:B------:R-:W-:-:S02]  /*1f10*/  LOP3.LUT P0, RZ, R28, 0x4, RZ, 0xc0, !PT ;  /* 0x000000041cff7812 */ /* 0x000fc4000780c0ff */
[C---:B------:R-:W-:Y:S01]  /*1f20*/  HMMA.16816.F32.BF16 R76, R12.reuse, R40, RZ ;  /* 0x000000280c4c723c */ /* 0x040fe200000418ff */
[----:B------:R3:W-:Y:S01]  /*1f30*/  LDGSTS.E.BYPASS.LTC128B.128 [R202+0x900], [R22.64], !P6 ;  /* 0x0090000016ca7fae */ /* 0x0007e2000f101d70 */
[C---:B------:R-:W-:Y:S02]  /*1f40*/  ISETP.LT.OR P6, PT, R29.reuse, 0x41, P4 ;  /* 0x000000411d00780c */ /* 0x040fe400027c1670 */
[----:B------:R-:W-:Y:S01]  /*1f50*/  ISETP.LT.OR P4, PT, R29, 0x51, P4 ;  /* 0x000000511d00780c */ /* 0x000fe20002781670 */
[----:B------:R4:W-:Y:S01]  /*1f60*/  LDGSTS.E.BYPASS.LTC128B.128 [R202+0x1100], [R20.64], !P5 ;  /* 0x0110000014ca7fae */ /* 0x0009e2000e901d70 */
[----:B------:R-:W-:Y:S02]  /*1f70*/  SEL R0, R0, 0xffffffc0, !P0 ;  /* 0xffffffc000007807 */ /* 0x000fe40004000000 */
[----:B------:R-:W-:Y:S01]  /*1f80*/  HMMA.16816.F32.BF16 R92, R12, R32, RZ ;  /* 0x000000200c5c723c */ /* 0x000fe200000418ff */
[----:B------:R1:W-:Y:S01]  /*1f90*/  LDGSTS.E.BYPASS.LTC128B.128 [R202+0x1900], [R26.64], !P1 ;  /* 0x019000001aca7fae */ /* 0x0003e2000c901d70 */
[----:B------:R-:W-:Y:S01]  /*1fa0*/  PLOP3.LUT P0, PT, PT, PT, UP3, 0x80, 0x0 ;  /* 0x000000000000781c */ /* 0x000fe20003f0f038 */
[----:B------:R-:W-:-:S02]  /*1fb0*/  IMAD.IADD R214, R208, 0x1, R0 ;  /* 0x00000001d0d67824 */ /* 0x000fc400078e0200 */
[----:B------:R-:W-:Y:S01]  /*1fc0*/  IMAD.IADD R213, R0, 0x1, R219 ;  /* 0x0000000100d57824 */ /* 0x000fe200078e02db */
[----:B------:R-:W-:Y:S02]  /*1fd0*/  LOP3.LUT R0, R196, R197, RZ, 0xfc, !PT ;  /* 0x000000c5c4007212 */ /* 0x000fe400078efcff */
[----:B------:R-:W-:Y:S01]  /*1fe0*/  HMMA.16816.F32.BF16 R104, R12, R34, RZ ;  /* 0x000000220c68723c */ /* 0x000fe200000418ff */
[----:B--2---:R-:W-:-:S07]  /*1ff0*/  IMAD.MOV.U32 R24, RZ, RZ, 0x20 ;  /* 0x00000020ff187424 */ /* 0x004fce00078e00ff */
[----:B------:R-:W-:Y:S01]  /*2000*/  HMMA.16816.F32.BF16 R84, R12, R42, RZ ;  /* 0x0000002a0c54723c */ /* 0x000fe200000418ff */
[-C--:B---3--:R-:W-:Y:S02]  /*2010*/  IADD3 R22, P1, R3, R226.reuse, RZ ;  /* 0x000000e203167210 */ /* 0x088fe40007f3e0ff */
[----:B------:R-:W-:Y:S02]  /*2020*/  SEL R3, R24, 0xffffffe0, !P2 ;  /* 0xffffffe018037807 */ /* 0x000fe40005000000 */
[----:B----4-:R-:W-:Y:S01]  /*2030*/  IADD3 R20, P5, R30, R226, RZ ;  /* 0x000000e21e147210 */ /* 0x010fe20007fbe0ff */
[----:B-----5:R-:W-:Y:S02]  /*2040*/  IMAD.X R23, R64, 0x1, R225, P1 ;  /* 0x0000000140177824 */ /* 0x020fe400008e06e1 */
[----:B-1----:R-:W-:Y:S01]  /*2050*/  HMMA.16816.F32.BF16 R12, R4, R36, R76 ;  /* 0x00000024040c723c */ /* 0x002fe2000004184c */
[----:B------:R-:W-:Y:S02]  /*2060*/  IMAD R216, R3, 0x2, R215 ;  /* 0x0000000203d87824 */ /* 0x000fe400078e02d7 */
[----:B------:R-:W-:-:S02]  /*2070*/  IMAD.X R21, R31, 0x1, R225, P5 ;  /* 0x000000011f157824 */ /* 0x000fc400028e06e1 */
[----:B------:R-:W-:-:S03]  /*2080*/  IMAD R217, R2, 0x2, R216 ;  /* 0x0000000202d97824 */ /* 0x000fc600078e02d8 */
[----:B------:R1:W-:Y:S01]  /*2090*/  LDGSTS.E.BYPASS.LTC128B.128 [R202+0x2100], [R20.64], !P6 ;  /* 0x0210000014ca7fae */ /* 0x0003e2000f101d70 */
[----:B------:R-:W-:Y:S03]  /*20a0*/  HMMA.16816.F32.BF16 R112, R16, R32, RZ ;  /* 0x000000201070723c */ /* 0x000fe600000418ff */
[----:B------:R1:W-:Y:S01]  /*20b0*/  LDGSTS.E.BYPASS.LTC128B.128 [R202+0x2900], [R22.64], !P4 ;  /* 0x0290000016ca7fae */ /* 0x0003e2000e101d70 */
[----:B------:R-:W-:-:S03]  /*20c0*/  ISETP.GT.AND P4, PT, R203, 0x5f, PT ;  /* 0x0000005fcb00780c */ /* 0x000fc60003f84270 */
[----:B------:R-:W-:Y:S01]  /*20d0*/  LDSM.16.M88.4 R124, [R214+0x5900] ;  /* 0x00590000d67c783b */ /* 0x000fe20000000200 */
[C---:B------:R-:W-:Y:S03]  /*20e0*/  HMMA.16816.F32.BF16 R96, R16.reuse, R34, RZ ;  /* 0x000000221060723c */ /* 0x040fe600000418ff */
[----:B------:R-:W-:Y:S04]  /*20f0*/  LDSM.16.M88.4 R72, [R214+0x3100] ;  /* 0x00310000d648783b */ /* 0x000fe80000000200 */
[----:B------:R-:W-:Y:S01]  /*2100*/  LDSM.16.M88.4 R68, [R214+0x3900] ;  /* 0x00390000d644783b */ /* 0x000fe20000000200 */
[C---:B------:R-:W-:Y:S03]  /*2110*/  HMMA.16816.F32.BF16 R80, R16.reuse, R40, RZ ;  /* 0x000000281050723c */ /* 0x040fe600000418ff */
[----:B------:R-:W-:Y:S04]  /*2120*/  LDSM.16.M88.4 R88, [R214+0x4100] ;  /* 0x00410000d658783b */ /* 0x000fe80000000200 */
[----:B------:R-:W-:Y:S01]  /*2130*/  LDSM.16.M88.4 R108, [R214+0x4900] ;  /* 0x00490000d66c783b */ /* 0x000fe20000000200 */
[----:B------:R-:W-:Y:S03]  /*2140*/  HMMA.16816.F32.BF16 R64, R16, R42, RZ ;  /* 0x0000002a1040723c */ /* 0x000fe600000418ff */
[----:B------:R-:W-:Y:S04]  /*2150*/  LDSM.16.M88.4 R116, [R214+0x5100] ;  /* 0x00510000d674783b */ /* 0x000fe80000000200 */
[----:B-1----:R-:W1:Y:S01]  /*2160*/  LDSM.16.M88.4 R20, [R216+0x8100] ;  /* 0x00810000d814783b */ /* 0x002e620000000200 */
[C---:B------:R-:W-:Y:S03]  /*2170*/  HMMA.16816.F32.BF16 R40, R4.reuse, R60, R132 ;  /* 0x0000003c0428723c */ /* 0x040fe60000041884 */
[----:B------:R-:W0:Y:S05]  /*2180*/  LDGDEPBAR ;  /* 0x00000000000079af */ /* 0x000e2a0000000000 */
[C---:B------:R-:W-:Y:S08]  /*2190*/  HMMA.16816.F32.BF16 R32, R4.reuse, R56, R128 ;  /* 0x000000380420723c */ /* 0x040ff00000041880 */
        /* <DEDUP_REMOVED lines=8> */
[----:B------:R-:W-:Y:S01]  /*2220*/  HMMA.16816.F32.BF16 R84, R4, R38, R84 ;  /* 0x000000260454723c */ /* 0x000fe20000041854 */
[----:B------:R-:W-:Y:S07]  /*2230*/  LDSM.16.M88.4 R4, [R217+0x8100] ;  /* 0x00810000d904783b */ /* 0x000fee0000000200 */
[----:B-1----:R-:W-:Y:S01]  /*2240*/  HMMA.16816.F32.BF16 R120, R20, R124, R12 ;  /* 0x0000007c1478723c */ /* 0x002fe2000004180c */
[----:B------:R-:W1:Y:S07]  /*2250*/  LDSM.16.M88.4 R12, [R216+0x6100] ;  /* 0x00610000d80c783b */ /* 0x000e6e0000000200 */
[C---:B------:R-:W-:Y:S08]  /*2260*/  HMMA.16816.F32.BF16 R176, R8.reuse, R48, R144 ;  /* 0x0000003008b0723c */ /* 0x040ff00000041890 */
[C---:B------:R-:W-:Y:S08]  /*2270*/  HMMA.16816.F32.BF16 R184, R8.reuse, R36, R80 ;  /* 0x0000002408b8723c */ /* 0x040ff00000041850 */
[C---:B------:R-:W-:Y:S08]  /*2280*/  HMMA.16816.F32.BF16 R48, R8.reuse, R50, R140 ;  /* 0x000000320830723c */ /* 0x040ff0000004188c */
[----:B------:R-:W-:Y:S01]  /*2290*/  HMMA.16816.F32.BF16 R148, R8, R38, R64 ;  /* 0x000000260894723c */ /* 0x000fe20000041840 */
[----:B------:R-:W2:Y:S07]  /*22a0*/  LDSM.16.M88.4 R36, [R213+0x800] ;  /* 0x00080000d524783b */ /* 0x000eae0000000200 */
[C---:B------:R-:W-:Y:S01]  /*22b0*/  HMMA.16816.F32.BF16 R144, R20.reuse, R72, R40 ;  /* 0x000000481490723c */ /* 0x040fe20000041828 */
[----:B------:R-:W3:Y:S07]  /*22c0*/  LDSM.16.M88.4 R40, [R213] ;  /* 0x00000000d528783b */ /* 0x000eee0000000200 */
[C---:B------:R-:W-:Y:S01]  /*22d0*/  HMMA.16816.F32.BF16 R140, R20.reuse, R68, R32 ;  /* 0x00000044148c723c */ /* 0x040fe20000041820 */
[----:B------:R-:W4:Y:S07]  /*22e0*/  LDSM.16.M88.4 R32, [R213+0x1000] ;  /* 0x00100000d520783b */ /* 0x000f2e0000000200 */
[C---:B------:R-:W-:Y:S01]  /*22f0*/  HMMA.16816.F32.BF16 R136, R20.reuse, R88, R28 ;  /* 0x000000581488723c */ /* 0x040fe2000004181c */
[----:B------:R-:W5:Y:S07]  /*2300*/  LDSM.16.M88.4 R28, [R213+0x1800] ;  /* 0x00180000d51c783b */ /* 0x000f6e0000000200 */
[C---:B------:R-:W-:Y:S01]  /*2310*/  HMMA.16816.F32.BF16 R132, R20.reuse, R108, R24 ;  /* 0x0000006c1484723c */ /* 0x040fe20000041818 */
[----:B------:R-:W1:Y:S07]  /*2320*/  LDSM.16.M88.4 R24, [R213+0x2000] ;  /* 0x00200000d518783b */ /* 0x000e6e0000000200 */
[----:B------:R-:W-:Y:S01]  /*2330*/  HMMA.16816.F32.BF16 R128, R20, R116, R16 ;  /* 0x000000741480723c */ /* 0x000fe20000041810 */
[----:B------:R-:W1:Y:S07]  /*2340*/  LDSM.16.M88.4 R16, [R213+0x2800] ;  /* 0x00280000d510783b */ /* 0x000e6e0000000200 */
        /* <DEDUP_REMOVED lines=8> */
[----:B------:R-:W1:Y:S01]  /*23d0*/  LDSM.16.M88.4 R8, [R217+0x6100] ;  /* 0x00610000d908783b */ /* 0x000e620000000200 */
[----:B------:R-:W-:-:S06]  /*23e0*/  DEPBAR.LE SB0, 0x0 ;  /* 0x000080000000791a */ /* 0x000fcc0000000000 */
[C---:B------:R-:W-:Y:S08]  /*23f0*/  HMMA.16816.F32.BF16 R100, R20.reuse, R90, R100 ;  /* 0x0000005a1464723c */ /* 0x040ff00000041864 */
[C---:B------:R-:W-:Y:S08]  /*2400*/  HMMA.16816.F32.BF16 R112, R20.reuse, R74, R76 ;  /* 0x0000004a1470723c */ /* 0x040ff0000004184c */
[C---:B------:R-:W-:Y:S08]  /*2410*/  HMMA.16816.F32.BF16 R104, R20.reuse, R70, R92 ;  /* 0x000000461468723c */ /* 0x040ff0000004185c */
[C---:B------:R-:W-:Y:S08]  /*2420*/  HMMA.16816.F32.BF16 R96, R20.reuse, R110, R156 ;  /* 0x0000006e1460723c */ /* 0x040ff0000004189c */
[C---:B------:R-:W-:Y:S08]  /*2430*/  HMMA.16816.F32.BF16 R92, R20.reuse, R118, R152 ;  /* 0x00000076145c723c */ /* 0x040ff00000041898 */
[----:B------:R-:W-:Y:S08]  /*2440*/  HMMA.16816.F32.BF16 R84, R20, R126, R84 ;  /* 0x0000007e1454723c */ /* 0x000ff00000041854 */
[C---:B-1----:R-:W-:Y:S08]  /*2450*/  HMMA.16816.F32.BF16 R80, R12.reuse, R72, R160 ;  /* 0x000000480c50723c */ /* 0x042ff000000418a0 */
        /* <DEDUP_REMOVED lines=9> */
[----:B------:R-:W-:Y:S08]  /*24f0*/  HMMA.16816.F32.BF16 R20, R12, R124, R184 ;  /* 0x0000007c0c14723c */ /* 0x000ff000000418b8 */
[----:B--2---:R-:W-:Y:S08]  /*2500*/  HMMA.16816.F32.BF16 R152, R4, R36, R140 ;  /* 0x000000240498723c */ /* 0x004ff0000004188c */
[----:B------:R-:W-:Y:S08]  /*2510*/  HMMA.16816.F32.BF16 R12, R12, R126, R148 ;  /* 0x0000007e0c0c723c */ /* 0x000ff00000041894 */
[C---:B---3--:R-:W-:Y:S08]  /*2520*/  HMMA.16816.F32.BF16 R156, R4.reuse, R40, R144 ;  /* 0x00000028049c723c */ /* 0x048ff00000041890 */
[C---:B----4-:R-:W-:Y:S08]  /*2530*/  HMMA.16816.F32.BF16 R140, R4.reuse, R34, R100 ;  /* 0x00000022048c723c */ /* 0x050ff00000041864 */
[C---:B------:R-:W-:Y:S08]  /*2540*/  HMMA.16816.F32.BF16 R148, R4.reuse, R42, R112 ;  /* 0x0000002a0494723c */ /* 0x040ff00000041870 */
[C---:B------:R-:W-:Y:S08]  /*2550*/  HMMA.16816.F32.BF16 R144, R4.reuse, R38, R104 ;  /* 0x000000260490723c */ /* 0x040ff00000041868 */
[C---:B-----5:R-:W-:Y:S08]  /*2560*/  HMMA.16816.F32.BF16 R100, R4.reuse, R30, R96 ;  /* 0x0000001e0464723c */ /* 0x060ff00000041860 */
[C---:B------:R-:W-:Y:S08]  /*2570*/  HMMA.16816.F32.BF16 R136, R4.reuse, R32, R136 ;  /* 0x000000200488723c */ /* 0x040ff00000041888 */
[C---:B------:R-:W-:Y:S08]  /*2580*/  HMMA.16816.F32.BF16 R112, R4.reuse, R28, R132 ;  /* 0x0000001c0470723c */ /* 0x040ff00000041884 */
[C---:B------:R-:W-:Y:S08]  /*2590*/  HMMA.16816.F32.BF16 R104, R4.reuse, R24, R128 ;  /* 0x000000180468723c */ /* 0x040ff00000041880 */
[C---:B------:R-:W-:Y:S08]  /*25a0*/  HMMA.16816.F32.BF16 R96, R4.reuse, R26, R92 ;  /* 0x0000001a0460723c */ /* 0x040ff0000004185c */
[C---:B------:R-:W-:Y:S08]  /*25b0*/  HMMA.16816.F32.BF16 R120, R4.reuse, R16, R120 ;  /* 0x000000100478723c */ /* 0x040ff00000041878 */
[----:B------:R-:W-:Y:S07]  /*25c0*/  HMMA.16816.F32.BF16 R108, R4, R18, R84 ;  /* 0x00000012046c723c */ /* 0x000fee0000041854 */
[----:B------:R-:W-:Y:S01]  /*25d0*/  IADD3 R4, R202, 0x100, RZ ;  /* 0x00000100ca047810 */ /* 0x000fe20007ffe0ff */
[C---:B------:R-:W-:Y:S04]  /*25e0*/  HMMA.16816.F32.BF16 R92, R8.reuse, R40, R80 ;  /* 0x00000028085c723c */ /* 0x040fe80000041850 */
[----:B------:R1:W-:Y:S04]  /*25f0*/  STL [R1+0xc], R4 ;  /* 0x00000c0401007387 */ /* 0x0003e80000100800 */
        /* <DEDUP_REMOVED lines=11> */
[----:B------:R-:W-:Y:S06]  /*26b0*/  BAR.SYNC.DEFER_BLOCKING 0x0 ;  /* 0x0000000000007b1d */ /* 0x000fec0000010000 */
[----:B------:R-:W-:Y:S05]  /*26c0*/  @!P0 BRA `(.L_x_150) ;  /* 0x000003a000008947 */ /* 0x000fea0003800000 */
[----:B-1----:R-:W-:Y:S01]  /*26d0*/  PLOP3.LUT P1, PT, PT, PT, UP1, 0x80, 0x0 ;  /* 0x000000000000781c */ /* 0x002fe20003f2f018 */
[----:B------:R-:W-:Y:S01]  /*26e0*/  IMAD.MOV.U32 R228, RZ, RZ, RZ ;  /* 0x000000ffffe47224 */ /* 0x000fe200078e00ff */
[----:B------:R-:W-:-:S02]  /*26f0*/  IADD3 R5, R203, UR12, R204 ;  /* 0x0000000ccb057c10 */ /* 0x000fc4000fffe0cc */
[----:B------:R-:W-:Y:S02]  /*2700*/  PLOP3.LUT P0, PT, PT, PT, UP1, 0x80, 0x0 ;  /* 0x000000000000781c */ /* 0x000fe40003f0f018 */
[----:B------:R-:W-:-:S05]  /*2710*/  IADD3 R5, R5, -0x60, RZ ;  /* 0xffffffa005057810 */ /* 0x000fca0007ffe0ff */
[----:B------:R-:W-:Y:S02]  /*2720*/  IMAD.MOV.U32 R4, RZ, RZ, R5 ;  /* 0x000000ffff047224 */ /* 0x000fe400078e0005 */
[----:B------:R-:W-:-:S05]  /*2730*/  @P1 IMAD.HI.U32 R6, R5, c[0x0][0x2bc], RZ ;  /* 0x0000af0005061a27 */ /* 0x000fca00078e00ff */
        /* <DEDUP_REMOVED lines=8> */
[----:B------:R-:W-:-:S05]  /*27c0*/  SHF.R.S32.HI R4, RZ, 0x1f, R234 ;  /* 0x0000001fff047819 */ /* 0x000fca00000114ea */
[----:B-1----:R-:W-:Y:S02]  /*27d0*/  IMAD R6, R4, c[0x0][0x1e0], RZ ;  /* 0x0000780004067a24 */ /* 0x002fe400078e02ff */
[----:B------:R-:W-:-:S04]  /*27e0*/  IMAD.WIDE.U32 R4, R234, c[0x0][0x1e0], RZ ;  /* 0x00007800ea047a25 */ /* 0x000fc800078e00ff */
[----:B------:R-:W-:-:S04]  /*27f0*/  IMAD R6, R234, c[0x0][0x1e4], R6 ;  /* 0x00007900ea067a24 */ /* 0x000fc800078e0206 */
[----:B------:R-:W-:Y:S01]  /*2800*/  IMAD.IADD R5, R5, 0x1, R6 ;  /* 0x0000000105057824 */ /* 0x000fe200078e0206 */
[----:B--2---:R-:W-:-:S03]  /*2810*/  SHF.R.S32.HI R6, RZ, 0x1f, R228 ;  /* 0x0000001fff067819 */ /* 0x004fc600000114e4 */
[----:B------:R-:W-:-:S04]  /*2820*/  IMAD.WIDE.U32 R4, R228, c[0x0][0x1f0], R4 ;  /* 0x00007c00e4047a25 */ /* 0x000fc800078e0004 */
[----:B------:R-:W-:Y:S01]  /*2830*/  IMAD R6, R6, c[0x0][0x1f0], RZ ;  /* 0x00007c0006067a24 */ /* 0x000fe200078e02ff */
[----:B------:R-:W-:-:S03]  /*2840*/  IADD3 R4, P0, R4, UR46, RZ ;  /* 0x0000002e04047c10 */ /* 0x000fc6000ff1e0ff */
[----:B------:R-:W-:-:S05]  /*2850*/  IMAD R6, R228, c[0x0][0x1f4], R6 ;  /* 0x00007d00e4067a24 */ /* 0x000fca00078e0206 */
[----:B------:R-:W-:Y:S02]  /*2860*/  IADD3.X R6, R5, UR8, R6, P0, !PT ;  /* 0x0000000805067c10 */ /* 0x000fe400087fe406 */
[----:B------:R-:W-:-:S04]  /*2870*/  LEA R5, P0, R4, c[0x0][0x1c8], 0x1 ;  /* 0x0000720004057a11 */ /* 0x000fc800078008ff */
[----:B------:R-:W-:Y:S01]  /*2880*/  LEA.HI.X R4, R4, c[0x0][0x1cc], R6, 0x1, P0 ;  /* 0x0000730004047a11 */ /* 0x000fe200000f0c06 */
[----:B------:R-:W-:Y:S04]  /*2890*/  SHFL.IDX PT, R8, R5, 0x1, 0x181f ;  /* 0x00381f0005087f89 */ /* 0x000fe800000e0000 */
[----:B------:R-:W1:Y:S04]  /*28a0*/  SHFL.IDX PT, R6, R5, RZ, 0x181f ;  /* 0x00181fff05067589 */ /* 0x000e6800000e0000 */
[----:B------:R-:W2:Y:S04]  /*28b0*/  SHFL.IDX PT, R7, R4, RZ, 0x181f ;  /* 0x00181fff04077589 */ /* 0x000ea800000e0000 */
[----:B------:R-:W3:Y:S04]  /*28c0*/  SHFL.IDX PT, R10, R5, 0x2, 0x181f ;  /* 0x00581f00050a7f89 */ /* 0x000ee800000e0000 */
[----:B------:R-:W4:Y:S04]  /*28d0*/  SHFL.IDX PT, R9, R5, 0x3, 0x181f ;  /* 0x00781f0005097f89 */ /* 0x000f2800000e0000 */
[----:B------:R-:W5:Y:S04]  /*28e0*/  SHFL.IDX PT, R11, R4, 0x1, 0x181f ;  /* 0x00381f00040b7f89 */ /* 0x000f6800000e0000 */
[----:B------:R-:W-:Y:S04]  /*28f0*/  SHFL.IDX PT, R14, R5, 0x4, 0x181f ;  /* 0x00981f00050e7f89 */ /* 0x000fe800000e0000 */
[----:B------:R-:W-:Y:S01]  /*2900*/  SHFL.IDX PT, R5, R5, 0x5, 0x181f ;  /* 0x00b81f0005057f89 */ /* 0x000fe200000e0000 */
[----:B-1----:R-:W-:-:S03]  /*2910*/  IADD3 R6, P0, R6, R226, RZ ;  /* 0x000000e206067210 */ /* 0x002fc60007f1e0ff */
[----:B------:R-:W1:Y:S02]  /*2920*/  SHFL.IDX PT, R18, R4, 0x2, 0x181f ;  /* 0x00581f0004127f89 */ /* 0x000e6400000e0000 */
[----:B--2---:R-:W-:Y:S01]  /*2930*/  IMAD.X R7, R7, 0x1, R225, P0 ;  /* 0x0000000107077824 */ /* 0x004fe200000e06e1 */
[-C--:B------:R-:W-:Y:S01]  /*2940*/  IADD3 R12, P0, R8, R226.reuse, RZ ;  /* 0x000000e2080c7210 */ /* 0x080fe20007f1e0ff */
[----:B------:R-:W2:Y:S01]  /*2950*/  SHFL.IDX PT, R17, R4, 0x3, 0x181f ;  /* 0x00781f0004117f89 */ /* 0x000ea200000e0000 */
[----:B---3--:R-:W-:-:S03]  /*2960*/  IADD3 R10, P5, R10, R226, RZ ;  /* 0x000000e20a0a7210 */ /* 0x008fc60007fbe0ff */
[----:B------:R-:W-:Y:S01]  /*2970*/  SHFL.IDX PT, R16, R4, 0x4, 0x181f ;  /* 0x00981f0004107f89 */ /* 0x000fe200000e0000 */
[----:B----4-:R-:W-:-:S03]  /*2980*/  IADD3 R8, P2, R9, R226, RZ ;  /* 0x000000e209087210 */ /* 0x010fc60007f5e0ff */
[----:B------:R3:W4:Y:S01]  /*2990*/  SHFL.IDX PT, R15, R4, 0x5, 0x181f ;  /* 0x00b81f00040f7f89 */ /* 0x00072200000e0000 */
[----:B-----5:R-:W-:-:S03]  /*29a0*/  IMAD.X R13, R11, 0x1, R225, P0 ;  /* 0x000000010b0d7824 */ /* 0x020fc600000e06e1 */
[----:B------:R5:W-:Y:S04]  /*29b0*/  LDGSTS.E.BYPASS.LTC128B.128 [R202+0x3100], [R6.64], !P3 ;  /* 0x0310000006ca7fae */ /* 0x000be8000d901d70 */
[----:B------:R5:W-:Y:S01]  /*29c0*/  LDGSTS.E.BYPASS.LTC128B.128 [R202+0x3900], [R12.64], !P3 ;  /* 0x039000000cca7fae */ /* 0x000be2000d901d70 */
[--C-:B-1----:R-:W-:Y:S02]  /*29d0*/  IMAD.X R11, R18, 0x1, R225.reuse, P5 ;  /* 0x00000001120b7824 */ /* 0x102fe400028e06e1 */
[----:B--2---:R-:W-:-:S03]  /*29e0*/  IMAD.X R9, R17, 0x1, R225, P2 ;  /* 0x0000000111097824 */ /* 0x004fc600010e06e1 */
[----:B------:R1:W-:Y:S04]  /*29f0*/  LDGSTS.E.BYPASS.LTC128B.128 [R202+0x4100], [R10.64], !P3 ;  /* 0x041000000aca7fae */ /* 0x0003e8000d901d70 */
[----:B------:R1:W-:Y:S01]  /*2a00*/  LDGSTS.E.BYPASS.LTC128B.128 [R202+0x4900], [R8.64], !P3 ;  /* 0x0490000008ca7fae */ /* 0x0003e2000d901d70 */
[----:B---3--:R-:W-:-:S05]  /*2a10*/  IADD3 R4, P0, R5, R226, RZ ;  /* 0x000000e205047210 */ /* 0x008fca0007f1e0ff */
[----:B----4-:R-:W-:Y:S01]  /*2a20*/  IMAD.X R5, R15, 0x1, R225, P0 ;  /* 0x000000010f057824 */ /* 0x010fe200000e06e1 */
[----:B-----5:R-:W-:-:S05]  /*2a30*/  IADD3 R6, P1, R14, R226, RZ ;  /* 0x000000e20e067210 */ /* 0x020fca0007f3e0ff */
[----:B------:R-:W-:-:S05]  /*2a40*/  IMAD.X R7, R16, 0x1, R225, P1 ;  /* 0x0000000110077824 */ /* 0x000fca00008e06e1 */
[----:B------:R1:W-:Y:S04]  /*2a50*/  LDGSTS.E.BYPASS.LTC128B.128 [R202+0x5100], [R6.64], !P3 ;  /* 0x0510000006ca7fae */ /* 0x0003e8000d901d70 */
[----:B------:R1:W-:Y:S02]  /*2a60*/  LDGSTS.E.BYPASS.LTC128B.128 [R202+0x5900], [R4.64], !P3 ;  /* 0x0590000004ca7fae */ /* 0x0003e4000d901d70 */
.L_x_150:
[----:B-1----:R-:W-:Y:S01]  /*2a70*/  FMUL.FTZ R4, R93, c[0x0][0x320] ;  /* 0x0000c8005d047a20 */ /* 0x002fe20000410000 */
[----:B------:R-:W-:Y:S01]  /*2a80*/  SHF.R.S32.HI R7, RZ, 0x1f, R198 ;  /* 0x0000001fff077819 */ /* 0x000fe200000114c6 */
[----:B------:R-:W-:Y:S01]  /*2a90*/  FMUL.FTZ R5, R65, c[0x0][0x320] ;  /* 0x0000c80041057a20 */ /* 0x000fe20000410000 */
[----:B------:R-:W-:Y:S01]  /*2aa0*/  LEA.HI R6, R201, R200, RZ, 0x2 ;  /* 0x000000c8c9067211 */ /* 0x000fe200078f10ff */
[----:B------:R1:W2:Y:S01]  /*2ab0*/  MUFU.TANH R60, R4 ;  /* 0x00000004003c7308 */ /* 0x0002a20000002400 */
[----:B------:R-:W-:Y:S01]  /*2ac0*/  FMUL.FTZ R8, R72, c[0x0][0x320] ;  /* 0x0000c80048087a20 */ /* 0x000fe20000410000 */
[----:B------:R-:W-:Y:S01]  /*2ad0*/  PLOP3.LUT P1, PT, PT, PT, UP2, 0x80, 0x0 ;  /* 0x000000000000781c */ /* 0x000fe20003f2f028 */
[----:B------:R-:W-:Y:S01]  /*2ae0*/  FMUL.FTZ R10, R73, c[0x0][0x320] ;  /* 0x0000c800490a7a20 */ /* 0x000fe20000410000 */
[----:B------:R-:W-:Y:S01]  /*2af0*/  LOP3.LUT R6, R6, 0xfffffffc, RZ, 0xc0, !PT ;  /* 0xfffffffc06067812 */ /* 0x000fe200078ec0ff */
[----:B------:R-:W-:Y:S01]  /*2b00*/  ULDC UR12, c[0x0][0x324] ;  /* 0x0000c900000c7ab9 */ /* 0x000fe20000000800 */
[----:B------:R-:W-:Y:S01]  /*2b10*/  PLOP3.LUT P0, PT, PT, PT, UP2, 0x80, 0x0 ;  /* 0x000000000000781c */ /* 0x000fe20003f0f028 */
[----:B------:R-:W-:Y:S01]  /*2b20*/  ULDC UR15, c[0x0][0x1d0] ;  /* 0x00007400000f7ab9 */ /* 0x000fe20000000800 */
[----:B------:R3:W4:Y:S01]  /*2b30*/  MUFU.TANH R17, R5 ;  /* 0x0000000500117308 */ /* 0x0007220000002400 */
[----:B------:R-:W-:Y:S01]  /*2b40*/  IMAD.IADD R6, R200, 0x1, -R6 ;  /* 0x00000001c8067824 */ /* 0x000fe200078e0a06 */
[----:B------:R-:W-:Y:S01]  /*2b50*/  UIMAD UR15, UR7, UR15, UR35 ;  /* 0x0000000f070f72a4 */ /* 0x000fe2000f8e0223 */
[----:B------:R-:W0:Y:S01]  /*2b60*/  LDGDEPBAR ;  /* 0x00000000000079af */ /* 0x000e220000000000 */
[----:B------:R-:W-:Y:S01]  /*2b70*/  ULOP3.LUT UR12, URZ, UR12, URZ, 0x33, !UPT ;  /* 0x0000000c3f0c7292 */ /* 0x000fe2000f8e333f */
[----:B-1----:R-:W-:-:S03]  /*2b80*/  FMUL.FTZ R4, R84, c[0x0][0x320] ;  /* 0x0000c80054047a20 */ /* 0x002fc60000410000 */
[----:B------:R-:W1:Y:S01]  /*2b90*/  MUFU.TANH R16, R8 ;  /* 0x0000000800107308 */ /* 0x000e620000002400 */
[----:B---3--:R-:W-:-:S07]  /*2ba0*/  LEA.HI R5, R7, R198, RZ, 0x2 ;  /* 0x000000c607057211 */ /* 0x008fce00078f10ff */
[----:B------:R3:W1:Y:S01]  /*2bb0*/  MUFU.TANH R59, R4 ;  /* 0x00000004003b7308 */ /* 0x0006620000002400 */
[----:B------:R-:W-:-:S04]  /*2bc0*/  LOP3.LUT R5, R5, 0xffffffc, RZ, 0xc0, !PT ;  /* 0x0ffffffc05057812 */ /* 0x000fc800078ec0ff */
[----:B------:R-:W-:-:S03]  /*2bd0*/  IADD3 R9, -R5, R198, RZ ;  /* 0x000000c605097210 */ /* 0x000fc60007ffe1ff */
[----:B------:R5:W1:Y:S01]  /*2be0*/  MUFU.TANH R15, R10 ;  /* 0x0000000a000f7308 */ /* 0x000a620000002400 */
[----:B------:R-:W-:Y:S01]  /*2bf0*/  LEA.HI R5, R6, R6, RZ, 0x1 ;  /* 0x0000000606057211 */ /* 0x000fe200078f08ff */
[----:B---3--:R-:W-:-:S06]  /*2c00*/  FMUL.FTZ R4, R85, c[0x0][0x320] ;  /* 0x0000c80055047a20 */ /* 0x008fcc0000410000 */
[----:B------:R3:W1:Y:S01]  /*2c10*/  MUFU.TANH R58, R4 ;  /* 0x00000004003a7308 */ /* 0x0006620000002400 */
[----:B-----5:R-:W-:-:S07]  /*2c20*/  FMUL.FTZ R10, R76, c[0x0][0x320] ;  /* 0x0000c8004c0a7a20 */ /* 0x020fce0000410000 */
[----:B------:R-:W1:Y:S01]  /*2c30*/  MUFU.TANH R14, R10 ;  /* 0x0000000a000e7308 */ /* 0x000e620000002400 */
[----:B---3--:R-:W-:-:S07]  /*2c40*/  FMUL.FTZ R4, R88, c[0x0][0x320] ;  /* 0x0000c80058047a20 */ /* 0x008fce0000410000 */
[----:B------:R3:W1:Y:S02]  /*2c50*/  MUFU.TANH R57, R4 ;  /* 0x0000000400397308 */ /* 0x0006640000002400 */
[----:B---3--:R-:W-:-:S06]  /*2c60*/  FMUL.FTZ R4, R89, c[0x0][0x320] ;  /* 0x0000c80059047a20 */ /* 0x008fcc0000410000 */
        /* <DEDUP_REMOVED lines=21> */
[----:B---3--:R-:W-:-:S04]  /*2dc0*/  LOP3.LUT R4, R199, 0xffffffe0, RZ, 0xc0, !PT ;  /* 0xffffffe0c7047812 */ /* 0x008fc800078ec0ff */
[----:B------:R-:W-:-:S04]  /*2dd0*/  IADD3 R4, -R4, R200, RZ ;  /* 0x000000c804047210 */ /* 0x000fc80007ffe1ff */
[----:B------:R-:W-:-:S04]  /*2de0*/  SHF.R.S32.HI R7, RZ, 0x1f, R4 ;  /* 0x0000001fff077819 */ /* 0x000fc80000011404 */
[----:B------:R-:W-:-:S04]  /*2df0*/  LEA.HI R7, R7, R4, RZ, 0x2 ;  /* 0x0000000407077211 */ /* 0x000fc800078f10ff */
[C---:B------:R-:W-:Y:S02]  /*2e00*/  LEA.HI.SX32 R8, R7.reuse, UR14, 0x1e ;  /* 0x0000000e07087c11 */ /* 0x040fe4000f8ff2ff */
[----:B------:R-:W-:-:S03]  /*2e10*/  LOP3.LUT R7, R7, 0x7ffffffc, RZ, 0xc0, !PT ;  /* 0x7ffffffc07077812 */ /* 0x000fc600078ec0ff */
[----:B------:R-:W-:Y:S01]  /*2e20*/  IMAD R11, R9, 0x10, R8 ;  /* 0x00000010090b7824 */ /* 0x000fe200078e0208 */
[C---:B------:R-:W-:Y:S01]  /*2e30*/  SHF.L.U32 R8, R5.reuse, 0x5, RZ ;  /* 0x0000000505087819 */ /* 0x040fe200000006ff */
[----:B------:R-:W-:Y:S01]  /*2e40*/  IMAD.IADD R7, R4, 0x1, -R7 ;  /* 0x0000000104077824 */ /* 0x000fe200078e0a07 */
[----:B------:R-:W-:Y:S02]  /*2e50*/  LOP3.LUT R9, R5, 0x1ffffffe, RZ, 0xc0, !PT ;  /* 0x1ffffffe05097812 */ /* 0x000fe400078ec0ff */
[----:B------:R-:W-:Y:S01]  /*2e60*/  LOP3.LUT R5, R8, 0xffffffc0, RZ, 0xc0, !PT ;  /* 0xffffffc008057812 */ /* 0x000fe200078ec0ff */
[----:B------:R-:W-:Y:S01]  /*2e70*/  IMAD.SHL.U32 R8, R7, 0x2, RZ ;  /* 0x0000000207087824 */ /* 0x000fe200078e00ff */
[----:B------:R-:W-:Y:S01]  /*2e80*/  MOV R4, UR18 ;  /* 0x0000001200047c02 */ /* 0x000fe20008000f00 */
[----:B------:R-:W-:Y:S01]  /*2e90*/  IMAD.IADD R6, R6, 0x1, -R9 ;  /* 0x0000000106067824 */ /* 0x000fe200078e0a09 */
[----:B------:R-:W-:Y:S02]  /*2ea0*/  IADD3 R5, R5, R11, RZ ;  /* 0x0000000b05057210 */ /* 0x000fe40007ffe0ff */
[----:B------:R-:W-:-:S02]  /*2eb0*/  IADD3 R4, -R8, 0x1, R4 ;  /* 0x0000000108047810 */ /* 0x000fc40007ffe104 */
[----:B------:R-:W-:Y:S01]  /*2ec0*/  IADD3 R20, -R8, UR15, RZ ;  /* 0x0000000f08147c10 */ /* 0x000fe2000fffe1ff */
[----:B------:R-:W-:Y:S01]  /*2ed0*/  IMAD R12, R6, 0x8, R5 ;  /* 0x00000008060c7824 */ /* 0x000fe200078e0205 */
[----:B------:R-:W-:Y:S01]  /*2ee0*/  IADD3 R4, R4, -c[0x0][0x168], RZ ;  /* 0x80005a0004047a10 */ /* 0x000fe20007ffe0ff */
[----:B------:R-:W-:Y:S01]  /*2ef0*/  FMUL.FTZ R5, R77, c[0x0][0x320] ;  /* 0x0000c8004d057a20 */ /* 0x000fe20000410000 */
[----:B------:R-:W-:Y:S01]  /*2f00*/  IADD3 R23, -R8, UR35, RZ ;  /* 0x0000002308177c10 */ /* 0x000fe2000fffe1ff */
[----:B------:R-:W-:Y:S01]  /*2f10*/  @P1 IMAD.HI.U32 R6, R12, c[0x0][0x2c8], RZ ;  /* 0x0000b2000c061a27 */ /* 0x000fe200078e00ff */
[----:B------:R-:W-:Y:S01]  /*2f20*/  MOV R18, R12 ;  /* 0x0000000c00127202 */ /* 0x000fe20000000f00 */
[----:B------:R3:W1:Y:S01]  /*2f30*/  MUFU.TANH R13, R5 ;  /* 0x00000005000d7308 */ /* 0x0006620000002400 */
[----:B------:R5:W-:Y:S01]  /*2f40*/  STL [R1+0x28], R12 ;  /* 0x0000280c01007387 */ /* 0x000be20000100800 */
[----:B------:R-:W-:Y:S02]  /*2f50*/  IADD3 R19, R4, c[0x0][0x328], RZ ;  /* 0x0000ca0004137a10 */ /* 0x000fe40007ffe0ff */
[----:B------:R-:W-:Y:S01]  /*2f60*/  @P0 SHF.R.U32.HI R18, RZ, c[0x0][0x2cc], R6 ;  /* 0x0000b300ff120a19 */ /* 0x000fe20000011606 */
[----:B------:R-:W-:Y:S01]  /*2f70*/  STL [R1+0x24], R8 ;  /* 0x0000240801007387 */ /* 0x000fe20000100800 */
[----:B------:R-:W-:-:S02]  /*2f80*/  PLOP3.LUT P0, PT, PT, PT, UP0, 0x40, 0x0 ;  /* 0x000000000000781c */ /* 0x000fc40003f0e808 */
[----:B------:R-:W-:Y:S01]  /*2f90*/  IADD3 R21, R4, UR12, RZ ;  /* 0x0000000c04157c10 */ /* 0x000fe2000fffe0ff */
[----:B------:R-:W1:Y:S01]  /*2fa0*/  SHFL.IDX PT, R6, R18, RZ, 0x1c1f ;  /* 0x001c1fff12067589 */ /* 0x000e6200000e0000 */
[----:B---3--:R-:W-:-:S04]  /*2fb0*/  FMUL.FTZ R5, R68, c[0x0][0x320] ;  /* 0x0000c80044057a20 */ /* 0x008fc80000410000 */
[----:B-----5:R3:W2:Y:S01]  /*2fc0*/  MUFU.TANH R12, R5 ;  /* 0x00000005000c7308 */ /* 0x0206a20000002400 */
[----:B-1----:R-:W-:Y:S01]  /*2fd0*/  IADD3 R4, R21, R6, RZ ;  /* 0x0000000615047210 */ /* 0x002fe20007ffe0ff */
[----:B---3--:R-:W-:-:S06]  /*2fe0*/  FMUL.FTZ R5, R69, c[0x0][0x320] ;  /* 0x0000c80045057a20 */ /* 0x008fcc0000410000 */
[----:B------:R1:W3:Y:S02]  /*2ff0*/  MUFU.TANH R11, R5 ;  /* 0x00000005000b7308 */ /* 0x0002e40000002400 */
[----:B-1----:R-:W-:-:S06]  /*3000*/  FMUL.FTZ R5, R92, c[0x0][0x320] ;  /* 0x0000c8005c057a20 */ /* 0x002fcc0000410000 */
[----:B------:R1:W1:Y:S02]  /*3010*/  MUFU.TANH R10, R5 ;  /* 0x00000005000a7308 */ /* 0x0002640000002400 */
[----:B-1----:R-:W-:-:S06]  /*3020*/  FMUL.FTZ R5, R81, c[0x0][0x320] ;  /* 0x0000c80051057a20 */ /* 0x002fcc0000410000 */
[----:B------:R1:W1:Y:S02]  /*3030*/  MUFU.TANH R9, R5 ;  /* 0x0000000500097308 */ /* 0x0002640000002400 */
[----:B-1----:R-:W-:-:S04]  /*3040*/  IADD3 R5, R19, R6, RZ ;  /* 0x0000000613057210 */ /* 0x002fc80007ffe0ff */
[----:B------:R-:W-:Y:S01]  /*3050*/  IMNMX R5, R5, R20, PT ;  /* 0x0000001405057217 */ /* 0x000fe20003800200 */
[----:B------:R-:W-:Y:S05]  /*3060*/  @P0 BRA `(.L_x_151) ;  /* 0x0000015000000947 */ /* 0x000fea0003800000 */
[----:B--234-:R-:W-:Y:S01]  /*3070*/  IMAD.U32 R7, RZ, RZ, UR10 ;  /* 0x0000000aff077e24 */ /* 0x01cfe2000f8e00ff */
[----:B------:R-:W-:Y:S04]  /*3080*/  BSSY B0, `(.L_x_152) ;  /* 0x000000f000007945 */ /* 0x000fe80003800000 */
[----:B------:R-:W-:-:S04]  /*3090*/  IADD3 R6, R7, -c[0x0][0x168], R6 ;  /* 0x80005a0007067a10 */ /* 0x000fc80007ffe006 */
[----:B------:R-:W-:-:S13]  /*30a0*/  ISETP.GT.AND P0, PT, R6, -0x1, PT ;  /* 0xffffffff0600780c */ /* 0x000fda0003f04270 */
[----:B------:R-:W-:Y:S05]  /*30b0*/  @P0 BRA `(.L_x_153) ;  /* 0x0000007000000947 */ /* 0x000fea0003800000 */
[----:B------:R-:W-:Y:S01]  /*30c0*/  IMAD.MOV.U32 R7, RZ, RZ, c[0x0][0x32c] ;  /* 0x0000cb00ff077624 */ /* 0x000fe200078e00ff */
[----:B------:R-:W-:-:S04]  /*30d0*/  LOP3.LUT R6, RZ, R6, RZ, 0x33, !PT ;  /* 0x00000006ff067212 */ /* 0x000fc800078e33ff */
[----:B------:R-:W-:-:S13]  /*30e0*/  ISETP.NE.AND P0, PT, R7, 0x1, PT ;  /* 0x000000010700780c */ /* 0x000fda0003f05270 */
[----:B------:R-:W-:-:S05]  /*30f0*/  @P0 IMAD.HI.U32 R7, R6, c[0x0][0x330], RZ ;  /* 0x0000cc0006070a27 */ /* 0x000fca00078e00ff */
[----:B------:R-:W-:-:S04]  /*3100*/  @P0 SHF.R.U32.HI R6, RZ, c[0x0][0x334], R7 ;  /* 0x0000cd00ff060a19 */ /* 0x000fc80000011607 */
[----:B------:R-:W-:Y:S01]  /*3110*/  LOP3.LUT R6, RZ, R6, RZ, 0x33, !PT ;  /* 0x00000006ff067212 */ /* 0x000fe200078e33ff */
[----:B------:R-:W-:Y:S05]  /*3120*/  BRA `(.L_x_154) ;  /* 0x0000004000007947 */ /* 0x000fea0003800000 */
.L_x_153:
[----:B------:R-:W-:-:S04]  /*3130*/  MOV R7, c[0x0][0x32c] ;  /* 0x0000cb0000077a02 */ /* 0x000fc80000000f00 */
[----:B------:R-:W-:-:S13]  /*3140*/  ISETP.NE.AND P0, PT, R7, 0x1, PT ;  /* 0x000000010700780c */ /* 0x000fda0003f05270 */
[----:B------:R-:W-:-:S05]  /*3150*/  @P0 IMAD.HI.U32 R7, R6, c[0x0][0x330], RZ ;  /* 0x0000cc0006070a27 */ /* 0x000fca00078e00ff */
[----:B------:R-:W-:Y:S02]  /*3160*/  @P0 SHF.R.U32.HI R6, RZ, c[0x0][0x334], R7 ;  /* 0x0000cd00ff060a19 */ /* 0x000fe40000011607 */
.L_x_154:
[----:B------:R-:W-:Y:S05]  /*3170*/  BSYNC B0 ;  /* 0x0000000000007941 */ /* 0x000fea0003800000 */
.L_x_152:
[----:B------:R-:W-:-:S05]  /*3180*/  IMAD R6, R6, c[0x0][0x32c], R23 ;  /* 0x0000cb0006067a24 */ /* 0x000fca00078e0217 */
[----:B------:R-:W-:Y:S02]  /*3190*/  IADD3 R7, R6, c[0x0][0x32c], RZ ;  /* 0x0000cb0006077a10 */ /* 0x000fe40007ffe0ff */
[----:B------:R-:W-:Y:S02]  /*31a0*/  IMNMX R4, R4, R6, !PT ;  /* 0x0000000604047217 */ /* 0x000fe40007800200 */
[----:B------:R-:W-:Y:S02]  /*31b0*/  IMNMX R5, R5, R7, PT ;  /* 0x0000000705057217 */ /* 0x000fe40003800200 */
.L_x_151:
[----:B--234-:R-:W-:Y:S01]  /*31c0*/  FMUL.FTZ R6, R42, c[0x0][0x320] ;  /* 0x0000c8002a067a20 */ /* 0x01cfe20000410000 */
[----:B------:R-:W-:Y:S01]  /*31d0*/  UISETP.GE.AND UP3, UPT, UR35, 0xa, UPT ;  /* 0x0000000a2300788c */ /* 0x000fe2000bf66270 */
[----:B------:R-:W-:Y:S01]  /*31e0*/  FMUL.FTZ R8, R70, c[0x0][0x320] ;  /* 0x0000c80046087a20 */ /* 0x000fe20000410000 */
[----:B------:R-:W-:Y:S01]  /*31f0*/  UISETP.GE.AND UP6, UPT, UR35, 0x1, UPT ;  /* 0x000000012300788c */ /* 0x000fe2000bfc6270 */
[----:B------:R1:W2:Y:S01]  /*3200*/  MUFU.TANH R46, R6 ;  /* 0x00000006002e7308 */ /* 0x0002a20000002400 */
[----:B------:R-:W-:Y:S01]  /*3210*/  UP2UR UR31, UPR, URZ, 0x8 ;  /* 0x000000083f1f7883 */ /* 0x000fe20008000000 */
[----:B------:R-:W-:Y:S01]  /*3220*/  FMUL.FTZ R7, R71, c[0x0][0x320] ;  /* 0x0000c80047077a20 */ /* 0x000fe20000410000 */
[----:B------:R-:W-:Y:S01]  /*3230*/  PLOP3.LUT P1, PT, PT, PT, UP3, 0x40, 0x0 ;  /* 0x000000000000781c */ /* 0x000fe20003f2e838 */
[----:B------:R-:W-:Y:S01]  /*3240*/  UISETP.GE.AND UP3, UPT, UR35, 0x11, UPT ;  /* 0x000000112300788c */ /* 0x000fe2000bf66270 */
[----:B------:R-:W-:Y:S01]  /*3250*/  PLOP3.LUT P6, PT, PT, PT, UP6, 0x40, 0x0 ;  /* 0x000000000000781c */ /* 0x000fe20003fce868 */
[----:B------:R-:W-:Y:S01]  /*3260*/  UISETP.GE.AND UP5, UPT, UR35, 0x2, UPT ;  /* 0x000000022300788c */ /* 0x000fe2000bfa6270 */
[C---:B------:R-:W-:Y:S01]  /*3270*/  ISETP.GT.AND P1, PT, R4.reuse, 0x9, P1 ;  /* 0x000000090400780c */ /* 0x040fe20000f24270 */
[----:B------:R-:W-:Y:S01]  /*3280*/  UP2UR UR30, UPR, URZ, 0x8 ;  /* 0x000000083f1e7883 */ /* 0x000fe20008000000 */
[C---:B------:R-:W-:Y:S01]  /*3290*/  ISETP.GT.AND P6, PT, R4.reuse, RZ, P6 ;  /* 0x000000ff0400720c */ /* 0x040fe200037c4270 */
[----:B------:R-:W-:Y:S01]  /*32a0*/  UISETP.GE.AND UP4, UPT, UR35, 0x9, UPT ;  /* 0x000000092300788c */ /* 0x000fe2000bf86270 */
[----:B------:R-:W-:Y:S01]  /*32b0*/  PLOP3.LUT P0, PT, PT, PT, UP3, 0x40, 0x0 ;  /* 0x000000000000781c */ /* 0x000fe20003f0e838 */
[----:B------:R-:W-:Y:S01]  /*32c0*/  UISETP.GE.AND UP3, UPT, UR35, 0x12, UPT ;  /* 0x000000122300788c */ /* 0x000fe2000bf66270 */
[----:B------:R-:W-:Y:S01]  /*32d0*/  PLOP3.LUT P5, PT, PT, PT, UP5, 0x40, 0x0 ;  /* 0x000000000000781c */ /* 0x000fe20003fae858 */
[----:B------:R-:W-:Y:S01]  /*32e0*/  UP2UR UR34, UPR, URZ, 0x40 ;  /* 0x000000403f227883 */ /* 0x000fe20008000000 */
[----:B------:R-:W-:Y:S01]  /*32f0*/  ISETP.LT.OR P6, PT, R5, 0x1, P6 ;  /* 0x000000010500780c */ /* 0x000fe200037c1670 */
[----:B-1----:R-:W-:Y:S01]  /*3300*/  FMUL.FTZ R6, R43, c[0x0][0x320] ;  /* 0x0000c8002b067a20 */ /* 0x002fe20000410000 */
[C---:B------:R-:W-:Y:S01]  /*3310*/  ISETP.GT.AND P5, PT, R4.reuse, 0x1, P5 ;  /* 0x000000010400780c */ /* 0x040fe20002fa4270 */
[----:B------:R-:W-:Y:S01]  /*3320*/  UP2UR UR29, UPR, URZ, 0x8 ;  /* 0x000000083f1d7883 */ /* 0x000fe20008000000 */
[----:B------:R-:W-:Y:S01]  /*3330*/  PLOP3.LUT P2, PT, PT, PT, UP4, 0x40, 0x0 ;  /* 0x000000000000781c */ /* 0x000fe20003f4e848 */
[----:B------:R1:W3:Y:S01]  /*3340*/  MUFU.TANH R45, R6 ;  /* 0x00000006002d7308 */ /* 0x0002e20000002400 */
[C---:B------:R-:W-:Y:S01]  /*3350*/  ISETP.LT.OR P5, PT, R5.reuse, 0x2, P5 ;  /* 0x000000020500780c */ /* 0x040fe20002fa1670 */
[----:B------:R-:W-:Y:S01]  /*3360*/  UP2UR UR33, UPR, URZ, 0x20 ;  /* 0x000000203f217883 */ /* 0x000fe20008000000 */
[C---:B------:R-:W-:Y:S01]  /*3370*/  ISETP.GT.AND P2, PT, R4.reuse, 0x8, P2 ;  /* 0x000000080400780c */ /* 0x040fe20001744270 */
[----:B------:R-:W-:Y:S01]  /*3380*/  UP2UR UR32, UPR, URZ, 0x10 ;  /* 0x000000103f207883 */ /* 0x000fe20008000000 */
[C---:B------:R-:W-:Y:S01]  /*3390*/  ISETP.LT.OR P1, PT, R5.reuse, 0xa, P1 ;  /* 0x0000000a0500780c */ /* 0x040fe20000f21670 */
[----:B------:R-:W-:Y:S01]  /*33a0*/  UISETP.GE.AND UP6, UPT, UR35, 0x51, UPT ;  /* 0x000000512300788c */ /* 0x000fe2000bfc6270 */
[----:B------:R-:W-:Y:S01]  /*33b0*/  ISETP.LT.OR P2, PT, R5, 0x9, P2 ;  /* 0x000000090500780c */ /* 0x000fe20001741670 */
[----:B------:R-:W-:Y:S01]  /*33c0*/  UISETP.GE.AND UP5, UPT, UR35, 0x52, UPT ;  /* 0x000000522300788c */ /* 0x000fe2000bfa6270 */
[----:B------:R-:W-:Y:S01]  /*33d0*/  ISETP.GT.AND P0, PT, R4, 0x10, P0 ;  /* 0x000000100400780c */ /* 0x000fe20000704270 */
[----:B------:R-:W-:Y:S01]  /*33e0*/  UISETP.GE.AND UP4, UPT, UR35, 0x59, UPT ;  /* 0x000000592300788c */ /* 0x000fe2000bf86270 */
[----:B------:R-:W-:Y:S01]  /*33f0*/  FSEL R69, R59, -INF , !P2 ;  /* 0xff8000003b457808 */ /* 0x000fe20005000000 */
[----:B------:R-:W4:Y:S01]  /*3400*/  MUFU.TANH R25, R8 ;  /* 0x0000000800197308 */ /* 0x000f220000002400 */
[----:B------:R-:W-:-:S02]  /*3410*/  FSEL R68, R58, -INF , !P1 ;  /* 0xff8000003a447808 */ /* 0x000fc40004800000 */
[----:B------:R-:W-:Y:S01]  /*3420*/  ISETP.LT.OR P0, PT, R5, 0x11, P0 ;  /* 0x000000110500780c */ /* 0x000fe20000701670 */
[----:B-1----:R-:W-:-:S03]  /*3430*/  FMUL.FTZ R6, R94, c[0x0][0x320] ;  /* 0x0000c8005e067a20 */ /* 0x002fc60000410000 */
[----:B------:R-:W-:Y:S01]  /*3440*/  FSEL R70, R57, -INF , !P0 ;  /* 0xff80000039467808 */ /* 0x000fe20004000000 */
        /* <DEDUP_REMOVED lines=23> */
[----:B-1----:R-:W-:Y:S01]  /*35c0*/  FMUL.FTZ R6, R66, c[0x0][0x320] ;  /* 0x0000c80042067a20 */ /* 0x002fe20000410000 */
[----:B------:R-:W-:-:S05]  /*35d0*/  FSEL R66, R60, -INF , !P5 ;  /* 0xff8000003c427808 */ /* 0x000fca0006800000 */
[----:B------:R1:W1:Y:S02]  /*35e0*/  MUFU.TANH R31, R6 ;  /* 0x00000006001f7308 */ /* 0x0002640000002400 */
[----:B-1----:R-:W-:Y:S01]  /*35f0*/  FMUL.FTZ R6, R67, c[0x0][0x320] ;  /* 0x0000c80043067a20 */ /* 0x002fe20000410000 */
[----:B------:R-:W-:Y:S02]  /*3600*/  FSEL R67, R10, -INF , !P6 ;  /* 0xff8000000a437808 */ /* 0x000fe40007000000 */
[----:B------:R-:W-:Y:S01]  /*3610*/  PLOP3.LUT P6, PT, PT, PT, UP3, 0x40, 0x0 ;  /* 0x000000000000781c */ /* 0x000fe20003fce838 */
[----:B------:R-:W-:Y:S02]  /*3620*/  UISETP.GE.AND UP3, UPT, UR35, 0x19, UPT ;  /* 0x000000192300788c */ /* 0x000fe4000bf66270 */
[----:B------:R1:W1:Y:S01]  /*3630*/  MUFU.TANH R32, R6 ;  /* 0x0000000600207308 */ /* 0x0002620000002400 */
[----:B------:R-:W-:Y:S01]  /*3640*/  ISETP.GT.AND P6, PT, R4, 0x11, P6 ;  /* 0x000000110400780c */ /* 0x000fe200037c4270 */
[----:B------:R-:W-:-:S02]  /*3650*/  UP2UR UR28, UPR, URZ, 0x8 ;  /* 0x000000083f1c7883 */ /* 0x000fc40008000000 */
[----:B------:R-:W-:Y:S01]  /*3660*/  PLOP3.LUT P5, PT, PT, PT, UP3, 0x40, 0x0 ;  /* 0x000000000000781c */ /* 0x000fe20003fae838 */
[----:B------:R-:W-:Y:S01]  /*3670*/  UISETP.GE.AND UP3, UPT, UR35, 0x1a, UPT ;  /* 0x0000001a2300788c */ /* 0x000fe2000bf66270 */
[C---:B------:R-:W-:Y:S02]  /*3680*/  ISETP.LT.OR P6, PT, R5.reuse, 0x12, P6 ;  /* 0x000000120500780c */ /* 0x040fe400037c1670 */
[----:B------:R-:W-:Y:S01]  /*3690*/  ISETP.GT.AND P5, PT, R4, 0x18, P5 ;  /* 0x000000180400780c */ /* 0x000fe20002fa4270 */
[----:B------:R-:W-:Y:S01]  /*36a0*/  UP2UR UR27, UPR, URZ, 0x8 ;  /* 0x000000083f1b7883 */ /* 0x000fe20008000000 */
[----:B------:R-:W-:Y:S02]  /*36b0*/  FSEL R73, R56, -INF , !P6 ;  /* 0xff80000038497808 */ /* 0x000fe40007000000 */
[----:B------:R-:W-:Y:S01]  /*36c0*/  PLOP3.LUT P2, PT, PT, PT, UP3, 0x40, 0x0 ;  /* 0x000000000000781c */ /* 0x000fe20003f4e838 */
[----:B------:R-:W-:Y:S01]  /*36d0*/  UISETP.GE.AND UP3, UPT, UR35, 0x21, UPT ;  /* 0x000000212300788c */ /* 0x000fe2000bf66270 */
[----:B------:R-:W-:Y:S01]  /*36e0*/  ISETP.LT.OR P5, PT, R5, 0x19, P5 ;  /* 0x000000190500780c */ /* 0x000fe20002fa1670 */
[----:B-1----:R-:W-:Y:S01]  /*36f0*/  FMUL.FTZ R6, R90, c[0x0][0x320] ;  /* 0x0000c8005a067a20 */ /* 0x002fe20000410000 */
[----:B------:R-:W-:Y:S01]  /*3700*/  ISETP.GT.AND P2, PT, R4, 0x19, P2 ;  /* 0x000000190400780c */ /* 0x000fe20001744270 */
[----:B------:R-:W-:-:S02]  /*3710*/  UP2UR UR26, UPR, URZ, 0x8 ;  /* 0x000000083f1a7883 */ /* 0x000fc40008000000 */
[----:B------:R-:W-:Y:S01]  /*3720*/  PLOP3.LUT P1, PT, PT, PT, UP3, 0x40, 0x0 ;  /* 0x000000000000781c */ /* 0x000fe20003f2e838 */
[----:B------:R-:W-:Y:S01]  /*3730*/  UISETP.GE.AND UP3, UPT, UR35, 0x22, UPT ;  /* 0x000000222300788c */ /* 0x000fe2000bf66270 */
[----:B------:R1:W1:Y:S01]  /*3740*/  MUFU.TANH R28, R6 ;  /* 0x00000006001c7308 */ /* 0x0002620000002400 */
[C---:B------:R-:W-:Y:S02]  /*3750*/  ISETP.LT.OR P2, PT, R5.reuse, 0x1a, P2 ;  /* 0x0000001a0500780c */ /* 0x040fe40001741670 */
[----:B------:R-:W-:Y:S01]  /*3760*/  UP2UR UR25, UPR, URZ, 0x8 ;  /* 0x000000083f197883 */ /* 0x000fe20008000000 */
[----:B------:R-:W-:Y:S02]  /*3770*/  ISETP.GT.AND P1, PT, R4, 0x20, P1 ;  /* 0x000000200400780c */ /* 0x000fe40000f24270 */
[----:B------:R-:W-:Y:S01]  /*3780*/  PLOP3.LUT P0, PT, PT, PT, UP3, 0x40, 0x0 ;  /* 0x000000000000781c */ /* 0x000fe20003f0e838 */
[----:B------:R-:W-:Y:S01]  /*3790*/  UISETP.GE.AND UP3, UPT, UR35, 0x29, UPT ;  /* 0x000000292300788c */ /* 0x000fe2000bf66270 */
[----:B------:R-:W-:-:S02]  /*37a0*/  ISETP.LT.OR P1, PT, R5, 0x21, P1 ;  /* 0x000000210500780c */ /* 0x000fc40000f21670 */
[----:B------:R-:W-:Y:S01]  /*37b0*/  ISETP.GT.AND P0, PT, R4, 0x21, P0 ;  /* 0x000000210400780c */ /* 0x000fe20000704270 */
[----:B------:R-:W-:Y:S01]  /*37c0*/  UP2UR UR24, UPR, URZ, 0x8 ;  /* 0x000000083f187883 */ /* 0x000fe20008000000 */
[----:B------:R-:W-:Y:S02]  /*37d0*/  FSEL R77, R53, -INF , !P1 ;  /* 0xff800000354d7808 */ /* 0x000fe40004800000 */
[----:B------:R-:W-:Y:S01]  /*37e0*/  PLOP3.LUT P6, PT, PT, PT, UP3, 0x40, 0x0 ;  /* 0x000000000000781c */ /* 0x000fe20003fce838 */
[----:B------:R-:W-:Y:S01]  /*37f0*/  UISETP.GE.AND UP3, UPT, UR35, 0x2a, UPT ;  /* 0x0000002a2300788c */ /* 0x000fe2000bf66270 */
[----:B-1----:R-:W-:Y:S01]  /*3800*/  FMUL.FTZ R6, R74, c[0x0][0x320] ;  /* 0x0000c8004a067a20 */ /* 0x002fe20000410000 */
[----:B------:R-:W-:Y:S02]  /*3810*/  FSEL R74, R55, -INF , !P5 ;  /* 0xff800000374a7808 */ /* 0x000fe40006800000 */
[----:B------:R-:W-:Y:S01]  /*3820*/  UP2UR UR23, UPR, URZ, 0x8 ;  /* 0x000000083f177883 */ /* 0x000fe20008000000 */
[----:B------:R1:W1:Y:S01]  /*3830*/  MUFU.TANH R27, R6 ;  /* 0x00000006001b7308 */ /* 0x0002620000002400 */
[----:B------:R-:W-:Y:S01]  /*3840*/  PLOP3.LUT P5, PT, PT, PT, UP3, 0x40, 0x0 ;  /* 0x000000000000781c */ /* 0x000fe20003fae838 */
[----:B------:R-:W-:Y:S01]  /*3850*/  UISETP.GE.AND UP3, UPT, UR35, 0x31, UPT ;  /* 0x000000312300788c */ /* 0x000fe2000bf66270 */
[----:B------:R-:W-:-:S02]  /*3860*/  ISETP.LT.OR P0, PT, R5, 0x22, P0 ;  /* 0x000000220500780c */ /* 0x000fc40000701670 */
[C---:B------:R-:W-:Y:S01]  /*3870*/  ISETP.GT.AND P6, PT, R4.reuse, 0x28, P6 ;  /* 0x000000280400780c */ /* 0x040fe200037c4270 */
[----:B------:R-:W-:Y:S01]  /*3880*/  UP2UR UR22, UPR, URZ, 0x8 ;  /* 0x000000083f167883 */ /* 0x000fe20008000000 */
[----:B------:R-:W-:Y:S02]  /*3890*/  ISETP.GT.AND P5, PT, R4, 0x29, P5 ;  /* 0x000000290400780c */ /* 0x000fe40002fa4270 */
[C---:B------:R-:W-:Y:S02]  /*38a0*/  ISETP.LT.OR P6, PT, R5.reuse, 0x29, P6 ;  /* 0x000000290500780c */ /* 0x040fe400037c1670 */
[----:B------:R-:W-:Y:S02]  /*38b0*/  ISETP.LT.OR P5, PT, R5, 0x2a, P5 ;  /* 0x0000002a0500780c */ /* 0x000fe40002fa1670 */
[----:B------:R-:W-:Y:S02]  /*38c0*/  FSEL R80, R51, -INF , !P6 ;  /* 0xff80000033507808 */ /* 0x000fe40007000000 */
[----:B------:R-:W-:Y:S01]  /*38d0*/  FSEL R81, R50, -INF , !P5 ;  /* 0xff80000032517808 */ /* 0x000fe20006800000 */
[----:B-1----:R-:W-:Y:S01]  /*38e0*/  FMUL.FTZ R6, R75, c[0x0][0x320] ;  /* 0x0000c8004b067a20 */ /* 0x002fe20000410000 */
[----:B------:R-:W-:-:S02]  /*38f0*/  FSEL R75, R54, -INF , !P2 ;  /* 0xff800000364b7808 */ /* 0x000fc40005000000 */
[----:B------:R-:W-:Y:S01]  /*3900*/  PLOP3.LUT P2, PT, PT, PT, UP3, 0x40, 0x0 ;  /* 0x000000000000781c */ /* 0x000fe20003f4e838 */
[----:B------:R1:W1:Y:S01]  /*3910*/  MUFU.TANH R30, R6 ;  /* 0x00000006001e7308 */ /* 0x0002620000002400 */
[----:B------:R-:W-:Y:S02]  /*3920*/  UISETP.GE.AND UP3, UPT, UR35, 0x32, UPT ;  /* 0x000000322300788c */ /* 0x000fe4000bf66270 */
[----:B------:R-:W-:Y:S02]  /*3930*/  ISETP.GT.AND P2, PT, R4, 0x30, P2 ;  /* 0x000000300400780c */ /* 0x000fe40001744270 */
[----:B------:R-:W-:Y:S02]  /*3940*/  UP2UR UR21, UPR, URZ, 0x8 ;  /* 0x000000083f157883 */ /* 0x000fe40008000000 */
[----:B------:R-:W-:Y:S01]  /*3950*/  PLOP3.LUT P1, PT, PT, PT, UP3, 0x40, 0x0 ;  /* 0x000000000000781c */ /* 0x000fe20003f2e838 */
[----:B------:R-:W-:Y:S01]  /*3960*/  UISETP.GE.AND UP3, UPT, UR35, 0x39, UPT ;  /* 0x000000392300788c */ /* 0x000fe2000bf66270 */
[----:B------:R-:W-:-:S02]  /*3970*/  ISETP.LT.OR P2, PT, R5, 0x31, P2 ;  /* 0x000000310500780c */ /* 0x000fc40001741670 */
[----:B------:R-:W-:Y:S01]  /*3980*/  ISETP.GT.AND P1, PT, R4, 0x31, P1 ;  /* 0x000000310400780c */ /* 0x000fe20000f24270 */
[----:B------:R-:W-:Y:S01]  /*3990*/  UP2UR UR20, UPR, URZ, 0x8 ;  /* 0x000000083f147883 */ /* 0x000fe20008000000 */
[----:B------:R-:W-:Y:S02]  /*39a0*/  FSEL R82, R49, -INF , !P2 ;  /* 0xff80000031527808 */ /* 0x000fe40005000000 */
[----:B------:R-:W-:Y:S01]  /*39b0*/  ISETP.LT.OR P1, PT, R5, 0x32, P1 ;  /* 0x000000320500780c */ /* 0x000fe20000f21670 */
[----:B-1----:R-:W-:-:S03]  /*39c0*/  FMUL.FTZ R6, R91, c[0x0][0x320] ;  /* 0x0000c8005b067a20 */ /* 0x002fc60000410000 */
[----:B------:R-:W-:Y:S01]  /*39d0*/  FSEL R132, R9, -INF , !P1 ;  /* 0xff80000009847808 */ /* 0x000fe20004800000 */
[----:B------:R1:W1:Y:S02]  /*39e0*/  MUFU.TANH R24, R6 ;  /* 0x0000000600187308 */ /* 0x0002640000002400 */
[----:B-1----:R-:W-:-:S06]  /*39f0*/  FMUL.FTZ R6, R78, c[0x0][0x320] ;  /* 0x0000c8004e067a20 */ /* 0x002fcc0000410000 */
        /* <DEDUP_REMOVED lines=17> */
[----:B-1----:R-:W1:Y:S01]  /*3b10*/  SHFL.IDX PT, R6, R18, 0x1, 0x1c1f ;  /* 0x003c1f0012067f89 */ /* 0x002e6200000e0000 */
[----:B------:R-:W-:Y:S01]  /*3b20*/  ISETP.GT.AND P5, PT, R4, 0x40, P5 ;  /* 0x000000400400780c */ /* 0x000fe20002fa4270 */
[----:B------:R-:W-:Y:S01]  /*3b30*/  UP2UR UR17, UPR, URZ, 0x8 ;  /* 0x000000083f117883 */ /* 0x000fe20008000000 */
[----:B------:R-:W-:-:S02]  /*3b40*/  FSEL R134, R47, -INF , !P6 ;  /* 0xff8000002f867808 */ /* 0x000fc40007000000 */
        /* <DEDUP_REMOVED lines=9> */
[----:B------:R1:W1:Y:S01]  /*3be0*/  MUFU.TANH R22, R7 ;  /* 0x0000000700167308 */ /* 0x0002620000002400 */
[----:B------:R-:W-:Y:S01]  /*3bf0*/  ISETP.GT.AND P1, PT, R4, 0x48, P1 ;  /* 0x000000480400780c */ /* 0x000fe20000f24270 */
[----:B------:R-:W-:Y:S01]  /*3c00*/  UP2UR UR15, UPR, URZ, 0x8 ;  /* 0x000000083f0f7883 */ /* 0x000fe20008000000 */
[----:B------:R-:W-:-:S02]  /*3c10*/  FSEL R233, R17, -INF , !P2 ;  /* 0xff80000011e97808 */ /* 0x000fc40005000000 */
[----:B------:R-:W-:Y:S01]  /*3c20*/  PLOP3.LUT P0, PT, PT, PT, UP3, 0x40, 0x0 ;  /* 0x000000000000781c */ /* 0x000fe20003f0e838 */
[----:B------:R-:W-:Y:S01]  /*3c30*/  UISETP.GE.AND UP3, UPT, UR35, 0x5a, UPT ;  /* 0x0000005a2300788c */ /* 0x000fe2000bf66270 */
[C---:B------:R-:W-:Y:S02]  /*3c40*/  ISETP.LT.OR P1, PT, R5.reuse, 0x49, P1 ;  /* 0x000000490500780c */ /* 0x040fe40000f21670 */
[----:B------:R-:W-:Y:S02]  /*3c50*/  ISETP.GT.AND P0, PT, R4, 0x49, P0 ;  /* 0x000000490400780c */ /* 0x000fe40000704270 */
[----:B------:R-:W-:Y:S02]  /*3c60*/  FSEL R232, R16, -INF , !P1 ;  /* 0xff80000010e87808 */ /* 0x000fe40004800000 */
[----:B------:R-:W-:Y:S02]  /*3c70*/  ISETP.LT.OR P0, PT, R5, 0x4a, P0 ;  /* 0x0000004a0500780c */ /* 0x000fe40000701670 */
[----:B------:R-:W-:-:S02]  /*3c80*/  PLOP3.LUT P6, PT, PT, PT, UP6, 0x40, 0x0 ;  /* 0x000000000000781c */ /* 0x000fc40003fce868 */
[----:B------:R-:W-:Y:S02]  /*3c90*/  FSEL R235, R15, -INF , !P0 ;  /* 0xff8000000feb7808 */ /* 0x000fe40004000000 */
[----:B------:R-:W-:Y:S02]  /*3ca0*/  PLOP3.LUT P0, PT, PT, PT, UP0, 0x40, 0x0 ;  /* 0x000000000000781c */ /* 0x000fe40003f0e808 */
[----:B------:R-:W-:Y:S02]  /*3cb0*/  PLOP3.LUT P5, PT, PT, PT, UP5, 0x40, 0x0 ;  /* 0x000000000000781c */ /* 0x000fe40003fae858 */
[----:B------:R-:W-:Y:S02]  /*3cc0*/  PLOP3.LUT P2, PT, PT, PT, UP4, 0x40, 0x0 ;  /* 0x000000000000781c */ /* 0x000fe40003f4e848 */
[----:B------:R-:W-:Y:S02]  /*3cd0*/  PLOP3.LUT P1, PT, PT, PT, UP3, 0x40, 0x0 ;  /* 0x000000000000781c */ /* 0x000fe40003f2e838 */
[----:B------:R-:W-:-:S02]  /*3ce0*/  ISETP.GT.AND P6, PT, R4, 0x50, P6 ;  /* 0x000000500400780c */ /* 0x000fc400037c4270 */
[C---:B------:R-:W-:Y:S02]  /*3cf0*/  ISETP.GT.AND P5, PT, R4.reuse, 0x51, P5 ;  /* 0x000000510400780c */ /* 0x040fe40002fa4270 */
[C---:B------:R-:W-:Y:S02]  /*3d00*/  ISETP.GT.AND P2, PT, R4.reuse, 0x58, P2 ;  /* 0x000000580400780c */ /* 0x040fe40001744270 */
[----:B------:R-:W-:Y:S01]  /*3d10*/  ISETP.GT.AND P1, PT, R4, 0x59, P1 ;  /* 0x000000590400780c */ /* 0x000fe20000f24270 */
[----:B-1----:R-:W-:Y:S01]  /*3d20*/  IMAD.IADD R4, R21, 0x1, R6 ;  /* 0x0000000115047824 */ /* 0x002fe200078e0206 */
[C---:B------:R-:W-:Y:S02]  /*3d30*/  ISETP.LT.OR P6, PT, R5.reuse, 0x51, P6 ;  /* 0x000000510500780c */ /* 0x040fe400037c1670 */
[C---:B------:R-:W-:Y:S02]  /*3d40*/  ISETP.LT.OR P5, PT, R5.reuse, 0x52, P5 ;  /* 0x000000520500780c */ /* 0x040fe40002fa1670 */
[----:B------:R-:W-:-:S02]  /*3d50*/  ISETP.LT.OR P2, PT, R5, 0x59, P2 ;  /* 0x000000590500780c */ /* 0x000fc40001741670 */
[----:B------:R-:W-:Y:S01]  /*3d60*/  ISETP.LT.OR P1, PT, R5, 0x5a, P1 ;  /* 0x0000005a0500780c */ /* 0x000fe20000f21670 */
[----:B------:R-:W-:Y:S01]  /*3d70*/  IMAD.IADD R5, R19, 0x1, R6 ;  /* 0x0000000113057824 */ /* 0x000fe200078e0206 */
[----:B------:R-:W-:Y:S02]  /*3d80*/  FSEL R236, R14, -INF , !P6 ;  /* 0xff8000000eec7808 */ /* 0x000fe40007000000 */
[----:B------:R-:W-:Y:S02]  /*3d90*/  FSEL R237, R13, -INF , !P5 ;  /* 0xff8000000ded7808 */ /* 0x000fe40006800000 */
[----:B------:R-:W-:Y:S02]  /*3da0*/  IMNMX R5, R5, R20, PT ;  /* 0x0000001405057217 */ /* 0x000fe40003800200 */
[----:B------:R-:W-:Y:S02]  /*3db0*/  FSEL R244, R12, -INF , !P2 ;  /* 0xff8000000cf47808 */ /* 0x000fe40005000000 */
[----:B------:R-:W-:Y:S01]  /*3dc0*/  FSEL R247, R11, -INF , !P1 ;  /* 0xff8000000bf77808 */ /* 0x000fe20004800000 */
        /* <DEDUP_REMOVED lines=13> */
.L_x_157:
[----:B------:R-:W-:-:S04]  /*3ea0*/  MOV R7, c[0x0][0x32c] ;  /* 0x0000cb0000077a02 */ /* 0x000fc80000000f00 */
[----:B------:R-:W-:-:S13]  /*3eb0*/  ISETP.NE.AND P0, PT, R7, 0x1, PT ;  /* 0x000000010700780c */ /* 0x000fda0003f05270 */
[----:B------:R-:W-:-:S05]  /*3ec0*/  @P0 IMAD.HI.U32 R7, R6, c[0x0][0x330], RZ ;  /* 0x0000cc0006070a27 */ /* 0x000fca00078e00ff */
[----:B------:R-:W-:Y:S02]  /*3ed0*/  @P0 SHF.R.U32.HI R6, RZ, c[0x0][0x334], R7 ;  /* 0x0000cd00ff060a19 */ /* 0x000fe40000011607 */
.L_x_158:
[----:B------:R-:W-:Y:S05]  /*3ee0*/  BSYNC B0 ;  /* 0x0000000000007941 */ /* 0x000fea0003800000 */
.L_x_156:
[----:B------:R-:W-:-:S05]  /*3ef0*/  IMAD R6, R6, c[0x0][0x32c], R23 ;  /* 0x0000cb0006067a24 */ /* 0x000fca00078e0217 */
[----:B------:R-:W-:Y:S02]  /*3f00*/  IADD3 R7, R6, c[0x0][0x32c], RZ ;  /* 0x0000cb0006077a10 */ /* 0x000fe40007ffe0ff */
[----:B------:R-:W-:Y:S02]  /*3f10*/  IMNMX R4, R4, R6, !PT ;  /* 0x0000000604047217 */ /* 0x000fe40007800200 */
[----:B------:R-:W-:Y:S02]  /*3f20*/  IMNMX R5, R5, R7, PT ;  /* 0x0000000705057217 */ /* 0x000fe40003800200 */
.L_x_155:
[----:B--234-:R-:W-:Y:S01]  /*3f30*/  UP2UR UR40, UPR, URZ, 0x20 ;  /* 0x000000203f287883 */ /* 0x01cfe20008000000 */
[----:B------:R-:W-:Y:S01]  /*3f40*/  FMUL.FTZ R6, R100, c[0x0][0x320] ;  /* 0x0000c80064067a20 */ /* 0x000fe20000410000 */
[----:B------:R-:W-:Y:S01]  /*3f50*/  UISETP.NE.AND UP5, UPT, UR34, URZ, UPT ;  /* 0x0000003f2200728c */ /* 0x000fe2000bfa5270 */
[----:B------:R-:W-:Y:S01]  /*3f60*/  FMUL.FTZ R15, R112, c[0x0][0x320] ;  /* 0x0000c800700f7a20 */ /* 0x000fe20000410000 */
[----:B------:R-:W-:Y:S01]  /*3f70*/  UP2UR UR39, UPR, URZ, 0x10 ;  /* 0x000000103f277883 */ /* 0x000fe20008000000 */
[----:B------:R1:W2:Y:S01]  /*3f80*/  MUFU.TANH R63, R6 ;  /* 0x00000006003f7308 */ /* 0x0002a20000002400 */
[----:B------:R-:W-:Y:S01]  /*3f90*/  UP2UR UR37, UPR, URZ, 0x1 ;  /* 0x000000013f257883 */ /* 0x000fe20008000000 */
[----:B------:R-:W-:Y:S01]  /*3fa0*/  FMUL.FTZ R7, R144, c[0x0][0x320] ;  /* 0x0000c80090077a20 */ /* 0x000fe20000410000 */
[----:B------:R-:W-:Y:S01]  /*3fb0*/  UISETP.NE.AND UP4, UPT, UR32, URZ, UPT ;  /* 0x0000003f2000728c */ /* 0x000fe2000bf85270 */
[----:B------:R-:W-:Y:S01]  /*3fc0*/  PLOP3.LUT P6, PT, PT, PT, UP5, 0x40, 0x0 ;  /* 0x000000000000781c */ /* 0x000fe20003fce858 */
[----:B------:R-:W-:Y:S01]  /*3fd0*/  UISETP.NE.AND UP0, UPT, UR33, URZ, UPT ;  /* 0x0000003f2100728c */ /* 0x000fe2000bf05270 */
[----:B------:R-:W-:Y:S01]  /*3fe0*/  FMUL.FTZ R17, R96, c[0x0][0x320] ;  /* 0x0000c80060117a20 */ /* 0x000fe20000410000 */
[----:B------:R-:W-:Y:S01]  /*3ff0*/  UP2UR UR36, UPR, URZ, 0x4 ;  /* 0x000000043f247883 */ /* 0x000fe20008000000 */
[C---:B------:R-:W-:Y:S01]  /*4000*/  ISETP.GT.AND P6, PT, R4.reuse, RZ, P6 ;  /* 0x000000ff0400720c */ /* 0x040fe200037c4270 */
[----:B------:R-:W-:Y:S01]  /*4010*/  UP2UR UR35, UPR, URZ, 0x2 ;  /* 0x000000023f237883 */ /* 0x000fe20008000000 */
[----:B------:R-:W-:Y:S01]  /*4020*/  PLOP3.LUT P2, PT, PT, PT, UP4, 0x40, 0x0 ;  /* 0x000000000000781c */ /* 0x000fe20003f4e848 */
[----:B------:R-:W-:Y:S01]  /*4030*/  UP2UR UR38, UPR, URZ, 0x8 ;  /* 0x000000083f267883 */ /* 0x000fe20008000000 */
[----:B------:R-:W-:Y:S01]  /*4040*/  PLOP3.LUT P5, PT, PT, PT, UP0, 0x40, 0x0 ;  /* 0x000000000000781c */ /* 0x000fe20003fae808 */
[----:B------:R-:W-:Y:S01]  /*4050*/  UISETP.NE.AND UP2, UPT, UR30, URZ, UPT ;  /* 0x0000003f1e00728c */ /* 0x000fe2000bf45270 */
[----:B------:R-:W-:Y:S01]  /*4060*/  ISETP.LT.OR P6, PT, R5, 0x1, P6 ;  /* 0x000000010500780c */ /* 0x000fe200037c1670 */
[----:B------:R-:W-:Y:S01]  /*4070*/  UISETP.NE.AND UP1, UPT, UR31, URZ, UPT ;  /* 0x0000003f1f00728c */ /* 0x000fe2000bf25270 */
[----:B-1----:R-:W-:Y:S01]  /*4080*/  FMUL.FTZ R6, R101, c[0x0][0x320] ;  /* 0x0000c80065067a20 */ /* 0x002fe20000410000 */
[----:B------:R-:W-:Y:S01]  /*4090*/  UISETP.NE.AND UP3, UPT, UR29, URZ, UPT ;  /* 0x0000003f1d00728c */ /* 0x000fe2000bf65270 */
[C---:B------:R-:W-:Y:S01]  /*40a0*/  ISETP.GT.AND P5, PT, R4.reuse, 0x1, P5 ;  /* 0x000000010400780c */ /* 0x040fe20002fa4270 */
[----:B------:R-:W-:Y:S01]  /*40b0*/  UISETP.NE.AND UP0, UPT, UR28, URZ, UPT ;  /* 0x0000003f1c00728c */ /* 0x000fe2000bf05270 */
[----:B------:R1:W3:Y:S01]  /*40c0*/  MUFU.TANH R62, R6 ;  /* 0x00000006003e7308 */ /* 0x0002e20000002400 */
[C---:B------:R-:W-:Y:S01]  /*40d0*/  ISETP.GT.AND P2, PT, R4.reuse, 0x8, P2 ;  /* 0x000000080400780c */ /* 0x040fe20001744270 */
[----:B------:R-:W-:Y:S01]  /*40e0*/  UISETP.NE.AND UP5, UPT, UR40, URZ, UPT ;  /* 0x0000003f2800728c */ /* 0x000fe2000bfa5270 */
[----:B------:R-:W-:Y:S01]  /*40f0*/  PLOP3.LUT P1, PT, PT, PT, UP1, 0x40, 0x0 ;  /* 0x000000000000781c */ /* 0x000fe20003f2e818 */
[----:B------:R-:W-:Y:S01]  /*4100*/  UISETP.NE.AND UP1, UPT, UR26, URZ, UPT ;  /* 0x0000003f1a00728c */ /* 0x000fe2000bf25270 */
[----:B------:R-:W-:Y:S01]  /*4110*/  PLOP3.LUT P0, PT, PT, PT, UP2, 0x40, 0x0 ;  /* 0x000000000000781c */ /* 0x000fe20003f0e828 */
[----:B------:R-:W-:Y:S01]  /*4120*/  UISETP.NE.AND UP2, UPT, UR27, URZ, UPT ;  /* 0x0000003f1b00728c */ /* 0x000fe2000bf45270 */
[----:B------:R-:W-:Y:S01]  /*4130*/  FSEL R52, R43, -INF , !P6 ;  /* 0xff8000002b347808 */ /* 0x000fe20007000000 */
[----:B------:R-:W-:Y:S01]  /*4140*/  UISETP.NE.AND UP4, UPT, UR39, URZ, UPT ;  /* 0x0000003f2700728c */ /* 0x000fe2000bf85270 */
[----:B------:R-:W-:Y:S01]  /*4150*/  PLOP3.LUT P6, PT, PT, PT, UP3, 0x40, 0x0 ;  /* 0x000000000000781c */ /* 0x000fe20003fce838 */
[----:B------:R-:W-:Y:S01]  /*4160*/  UISETP.NE.AND UP3, UPT, UR25, URZ, UPT ;  /* 0x0000003f1900728c */ /* 0x000fe2000bf65270 */
[C---:B------:R-:W-:Y:S01]  /*4170*/  ISETP.LT.OR P5, PT, R5.reuse, 0x2, P5 ;  /* 0x000000020500780c */ /* 0x040fe20002fa1670 */
[----:B------:R4:W2:Y:S01]  /*4180*/  MUFU.TANH R50, R7 ;  /* 0x0000000700327308 */ /* 0x0008a20000002400 */
[----:B------:R-:W-:Y:S01]  /*4190*/  ISETP.LT.OR P2, PT, R5, 0x9, P2 ;  /* 0x000000090500780c */ /* 0x000fe20001741670 */
[----:B------:R-:W-:Y:S01]  /*41a0*/  FMUL.FTZ R16, R97, c[0x0][0x320] ;  /* 0x0000c80061107a20 */ /* 0x000fe20000410000 */
[----:B------:R-:W-:Y:S01]  /*41b0*/  ISETP.GT.AND P1, PT, R4, 0x9, P1 ;  /* 0x000000090400780c */ /* 0x000fe20000f24270 */
[----:B-1----:R-:W-:Y:S01]  /*41c0*/  FMUL.FTZ R6, R156, c[0x0][0x320] ;  /* 0x0000c8009c067a20 */ /* 0x002fe20000410000 */
[----:B------:R-:W-:Y:S01]  /*41d0*/  ISETP.GT.AND P6, PT, R4, 0x11, P6 ;  /* 0x000000110400780c */ /* 0x000fe200037c4270 */
[----:B------:R-:W-:Y:S01]  /*41e0*/  FMUL.FTZ R14, R152, c[0x0][0x320] ;  /* 0x0000c800980e7a20 */ /* 0x000fe20000410000 */
[----:B------:R-:W-:Y:S01]  /*41f0*/  FSEL R51, R41, -INF , !P5 ;  /* 0xff80000029337808 */ /* 0x000fe20006800000 */
[----:B------:R1:W1:Y:S01]  /*4200*/  MUFU.TANH R55, R6 ;  /* 0x0000000600377308 */ /* 0x0002620000002400 */
[----:B------:R-:W-:Y:S01]  /*4210*/  FSEL R56, R40, -INF , !P2 ;  /* 0xff80000028387808 */ /* 0x000fe20005000000 */
[----:B------:R-:W-:Y:S01]  /*4220*/  FMUL.FTZ R13, R113, c[0x0][0x320] ;  /* 0x0000c800710d7a20 */ /* 0x000fe20000410000 */
[----:B------:R-:W-:Y:S01]  /*4230*/  PLOP3.LUT P5, PT, PT, PT, UP0, 0x40, 0x0 ;  /* 0x000000000000781c */ /* 0x000fe20003fae808 */
[----:B------:R-:W-:Y:S01]  /*4240*/  UISETP.NE.AND UP0, UPT, UR24, URZ, UPT ;  /* 0x0000003f1800728c */ /* 0x000fe2000bf05270 */
[----:B------:R-:W-:Y:S01]  /*4250*/  PLOP3.LUT P2, PT, PT, PT, UP2, 0x40, 0x0 ;  /* 0x000000000000781c */ /* 0x000fe20003f4e828 */
[----:B------:R-:W-:Y:S01]  /*4260*/  UISETP.NE.AND UP2, UPT, UR23, URZ, UPT ;  /* 0x0000003f1700728c */ /* 0x000fe2000bf45270 */
[----:B------:R-:W-:Y:S01]  /*4270*/  ISETP.GT.AND P0, PT, R4, 0x10, P0 ;  /* 0x000000100400780c */ /* 0x000fe20000704270 */
[----:B------:R-:W-:Y:S01]  /*4280*/  FMUL.FTZ R12, R149, c[0x0][0x320] ;  /* 0x0000c800950c7a20 */ /* 0x000fe20000410000 */
[C---:B------:R-:W-:Y:S01]  /*4290*/  ISETP.LT.OR P1, PT, R5.reuse, 0xa, P1 ;  /* 0x0000000a0500780c */ /* 0x040fe20000f21670 */
[----:B------:R-:W-:Y:S01]  /*42a0*/  FMUL.FTZ R11, R120, c[0x0][0x320] ;  /* 0x0000c800780b7a20 */ /* 0x000fe20000410000 */
[----:B------:R-:W-:Y:S01]  /*42b0*/  ISETP.LT.OR P6, PT, R5, 0x12, P6 ;  /* 0x000000120500780c */ /* 0x000fe200037c1670 */
[----:B------:R-:W-:Y:S01]  /*42c0*/  FMUL.FTZ R8, R121, c[0x0][0x320] ;  /* 0x0000c80079087a20 */ /* 0x000fe20000410000 */
[----:B------:R-:W-:Y:S01]  /*42d0*/  ISETP.LT.OR P0, PT, R5, 0x11, P0 ;  /* 0x000000110500780c */ /* 0x000fe20000701670 */
[----:B----4-:R-:W-:Y:S01]  /*42e0*/  FMUL.FTZ R7, R153, c[0x0][0x320] ;  /* 0x0000c80099077a20 */ /* 0x010fe20000410000 */
[----:B------:R-:W-:Y:S01]  /*42f0*/  ISETP.GT.AND P2, PT, R4, 0x19, P2 ;  /* 0x000000190400780c */ /* 0x000fe20001744270 */
[----:B-1----:R-:W-:Y:S01]  /*4300*/  FMUL.FTZ R6, R140, c[0x0][0x320] ;  /* 0x0000c8008c067a20 */ /* 0x002fe20000410000 */
[----:B------:R-:W-:Y:S01]  /*4310*/  FSEL R57, R38, -INF , !P1 ;  /* 0xff80000026397808 */ /* 0x000fe20004800000 */
[----:B------:R-:W-:Y:S01]  /*4320*/  FMUL.FTZ R10, R137, c[0x0][0x320] ;  /* 0x0000c800890a7a20 */ /* 0x000fe20000410000 */
[----:B------:R-:W-:Y:S01]  /*4330*/  PLOP3.LUT P1, PT, PT, PT, UP1, 0x40, 0x0 ;  /* 0x000000000000781c */ /* 0x000fe20003f2e818 */
[----:B------:R1:W4:Y:S01]  /*4340*/  MUFU.TANH R60, R6 ;  /* 0x00000006003c7308 */ /* 0x0003220000002400 */
[----:B------:R-:W-:Y:S01]  /*4350*/  ISETP.GT.AND P5, PT, R4, 0x18, P5 ;  /* 0x000000180400780c */ /* 0x000fe20002fa4270 */
[----:B------:R-:W-:Y:S01]  /*4360*/  UISETP.NE.AND UP1, UPT, UR22, URZ, UPT ;  /* 0x0000003f1600728c */ /* 0x000fe2000bf25270 */
[----:B------:R-:W-:Y:S01]  /*4370*/  FSEL R65, R24, -INF , !P6 ;  /* 0xff80000018417808 */ /* 0x000fe20007000000 */
[----:B------:R-:W-:Y:S01]  /*4380*/  FMUL.FTZ R9, R108, c[0x0][0x320] ;  /* 0x0000c8006c097a20 */ /* 0x000fe20000410000 */
[----:B------:R-:W-:Y:S01]  /*4390*/  PLOP3.LUT P6, PT, PT, PT, UP0, 0x40, 0x0 ;  /* 0x000000000000781c */ /* 0x000fe20003fce808 */
[----:B------:R-:W-:Y:S01]  /*43a0*/  UISETP.NE.AND UP0, UPT, UR21, URZ, UPT ;  /* 0x0000003f1500728c */ /* 0x000fe2000bf05270 */
[----:B------:R-:W-:Y:S01]  /*43b0*/  FSEL R64, R28, -INF , !P0 ;  /* 0xff8000001c407808 */ /* 0x000fe20004000000 */
[----:B------:R-:W2:Y:S01]  /*43c0*/  MUFU.TANH R53, R17 ;  /* 0x0000001100357308 */ /* 0x000ea20000002400 */
[----:B------:R-:W-:-:S02]  /*43d0*/  ISETP.LT.OR P2, PT, R5, 0x1a, P2 ;  /* 0x0000001a0500780c */ /* 0x000fc40001741670 */
[----:B------:R-:W-:Y:S01]  /*43e0*/  PLOP3.LUT P0, PT, PT, PT, UP3, 0x40, 0x0 ;  /* 0x000000000000781c */ /* 0x000fe20003f0e838 */
[----:B------:R-:W-:Y:S01]  /*43f0*/  UISETP.NE.AND UP3, UPT, UR18, URZ, UPT ;  /* 0x0000003f1200728c */ /* 0x000fe2000bf65270 */
[----:B------:R-:W-:Y:S02]  /*4400*/  ISETP.LT.OR P5, PT, R5, 0x19, P5 ;  /* 0x000000190500780c */ /* 0x000fe40002fa1670 */
[C---:B------:R-:W-:Y:S01]  /*4410*/  ISETP.GT.AND P6, PT, R4.reuse, 0x28, P6 ;  /* 0x000000280400780c */ /* 0x040fe200037c4270 */
[----:B-1----:R-:W-:Y:S01]  /*4420*/  FMUL.FTZ R6, R141, c[0x0][0x320] ;  /* 0x0000c8008d067a20 */ /* 0x002fe20000410000 */
[----:B------:R-:W-:Y:S01]  /*4430*/  FSEL R45, R45, -INF , !P2 ;  /* 0xff8000002d2d7808 */ /* 0x000fe20005000000 */
[----:B------:R-:W1:Y:S01]  /*4440*/  MUFU.TANH R54, R16 ;  /* 0x0000001000367308 */ /* 0x000e620000002400 */
[----:B------:R-:W-:Y:S01]  /*4450*/  PLOP3.LUT P2, PT, PT, PT, UP1, 0x40, 0x0 ;  /* 0x000000000000781c */ /* 0x000fe20003f4e818 */
[----:B------:R-:W-:Y:S01]  /*4460*/  UISETP.NE.AND UP1, UPT, UR19, URZ, UPT ;  /* 0x0000003f1300728c */ /* 0x000fe2000bf25270 */
[----:B------:R-:W-:-:S02]  /*4470*/  ISETP.GT.AND P0, PT, R4, 0x21, P0 ;  /* 0x000000210400780c */ /* 0x000fc40000704270 */
[----:B------:R-:W-:Y:S02]  /*4480*/  FSEL R46, R46, -INF , !P5 ;  /* 0xff8000002e2e7808 */ /* 0x000fe40006800000 */
[----:B------:R-:W-:Y:S01]  /*4490*/  ISETP.GT.AND P1, PT, R4, 0x20, P1 ;  /* 0x000000200400780c */ /* 0x000fe20000f24270 */
[----:B------:R5:W1:Y:S01]  /*44a0*/  MUFU.TANH R58, R6 ;  /* 0x00000006003a7308 */ /* 0x000a620000002400 */
[----:B------:R-:W-:Y:S01]  /*44b0*/  PLOP3.LUT P5, PT, PT, PT, UP2, 0x40, 0x0 ;  /* 0x000000000000781c */ /* 0x000fe20003fae828 */
[----:B------:R-:W-:Y:S01]  /*44c0*/  UISETP.NE.AND UP2, UPT, UR20, URZ, UPT ;  /* 0x0000003f1400728c */ /* 0x000fe2000bf45270 */
[C---:B------:R-:W-:Y:S02]  /*44d0*/  ISETP.LT.OR P6, PT, R5.reuse, 0x29, P6 ;  /* 0x000000290500780c */ /* 0x040fe400037c1670 */
[C---:B------:R-:W-:Y:S02]  /*44e0*/  ISETP.LT.OR P0, PT, R5.reuse, 0x22, P0 ;  /* 0x000000220500780c */ /* 0x040fe40000701670 */
[----:B------:R-:W-:Y:S01]  /*44f0*/  ISETP.LT.OR P1, PT, R5, 0x21, P1 ;  /* 0x000000210500780c */ /* 0x000fe20000f21670 */
[----:B------:R-:W1:Y:S01]  /*4500*/  MUFU.TANH R43, R15 ;  /* 0x0000000f002b7308 */ /* 0x000e620000002400 */
[----:B------:R-:W-:-:S02]  /*4510*/  FSEL R112, R39, -INF , !P6 ;  /* 0xff80000027707808 */ /* 0x000fc40007000000 */
[----:B------:R-:W-:Y:S01]  /*4520*/  PLOP3.LUT P6, PT, PT, PT, UP1, 0x40, 0x0 ;  /* 0x000000000000781c */ /* 0x000fe20003fce818 */
[----:B------:R-:W-:Y:S01]  /*4530*/  UISETP.NE.AND UP1, UPT, UR15, URZ, UPT ;  /* 0x0000003f0f00728c */ /* 0x000fe2000bf25270 */
[----:B------:R-:W-:Y:S02]  /*4540*/  FSEL R78, R42, -INF , !P0 ;  /* 0xff8000002a4e7808 */ /* 0x000fe40004000000 */
[----:B------:R-:W-:Y:S01]  /*4550*/  FSEL R76, R44, -INF , !P1 ;  /* 0xff8000002c4c7808 */ /* 0x000fe20004800000 */
[----:B-----5:R-:W-:Y:S01]  /*4560*/  FMUL.FTZ R6, R104, c[0x0][0x320] ;  /* 0x0000c80068067a20 */ /* 0x020fe20000410000 */
[----:B------:R-:W-:Y:S01]  /*4570*/  PLOP3.LUT P0, PT, PT, PT, UP2, 0x40, 0x0 ;  /* 0x000000000000781c */ /* 0x000fe20003f0e828 */
[----:B------:R-:W-:Y:S01]  /*4580*/  UISETP.NE.AND UP2, UPT, UR16, URZ, UPT ;  /* 0x0000003f1000728c */ /* 0x000fe2000bf45270 */
[----:B------:R-:W-:Y:S01]  /*4590*/  PLOP3.LUT P1, PT, PT, PT, UP0, 0x40, 0x0 ;  /* 0x000000000000781c */ /* 0x000fe20003f2e808 */
[----:B------:R5:W1:Y:S01]  /*45a0*/  MUFU.TANH R61, R6 ;  /* 0x00000006003d7308 */ /* 0x000a620000002400 */
[C---:B------:R-:W-:Y:S01]  /*45b0*/  ISETP.GT.AND P6, PT, R4.reuse, 0x39, P6 ;  /* 0x000000390400780c */ /* 0x040fe200037c4270 */
[----:B------:R-:W-:Y:S01]  /*45c0*/  UISETP.NE.AND UP0, UPT, UR17, URZ, UPT ;  /* 0x0000003f1100728c */ /* 0x000fe2000bf05270 */
[----:B------:R-:W-:-:S02]  /*45d0*/  ISETP.GT.AND P0, PT, R4, 0x38, P0 ;  /* 0x000000380400780c */ /* 0x000fc40000704270 */
[C---:B------:R-:W-:Y:S02]  /*45e0*/  ISETP.GT.AND P5, PT, R4.reuse, 0x29, P5 ;  /* 0x000000290400780c */ /* 0x040fe40002fa4270 */
[C---:B------:R-:W-:Y:S01]  /*45f0*/  ISETP.GT.AND P2, PT, R4.reuse, 0x30, P2 ;  /* 0x000000300400780c */ /* 0x040fe20001744270 */
[----:B------:R-:W1:Y:S01]  /*4600*/  MUFU.TANH R41, R14 ;  /* 0x0000000e00297308 */ /* 0x000e620000002400 */
[----:B------:R-:W-:Y:S02]  /*4610*/  ISETP.GT.AND P1, PT, R4, 0x31, P1 ;  /* 0x000000310400780c */ /* 0x000fe40000f24270 */
[C---:B------:R-:W-:Y:S02]  /*4620*/  ISETP.LT.OR P6, PT, R5.reuse, 0x3a, P6 ;  /* 0x0000003a0500780c */ /* 0x040fe400037c1670 */
[C---:B------:R-:W-:Y:S02]  /*4630*/  ISETP.LT.OR P0, PT, R5.reuse, 0x39, P0 ;  /* 0x000000390500780c */ /* 0x040fe40000701670 */
[----:B------:R-:W-:Y:S01]  /*4640*/  ISETP.LT.OR P5, PT, R5, 0x2a, P5 ;  /* 0x0000002a0500780c */ /* 0x000fe20002fa1670 */
[----:B-----5:R-:W-:Y:S01]  /*4650*/  FMUL.FTZ R6, R105, c[0x0][0x320] ;  /* 0x0000c80069067a20 */ /* 0x020fe20000410000 */
[C---:B------:R-:W-:Y:S01]  /*4660*/  ISETP.LT.OR P2, PT, R5.reuse, 0x31, P2 ;  /* 0x000000310500780c */ /* 0x040fe20001741670 */
[----:B------:R-:W1:Y:S01]  /*4670*/  MUFU.TANH R40, R13 ;  /* 0x0000000d00287308 */ /* 0x000e620000002400 */
[----:B------:R-:W-:-:S02]  /*4680*/  ISETP.LT.OR P1, PT, R5, 0x32, P1 ;  /* 0x000000320500780c */ /* 0x000fc40000f21670 */
[----:B------:R-:W-:Y:S02]  /*4690*/  FSEL R131, R33, -INF , !P6 ;  /* 0xff80000021837808 */ /* 0x000fe40007000000 */
[----:B------:R-:W-:Y:S02]  /*46a0*/  FSEL R127, R34, -INF , !P0 ;  /* 0xff800000227f7808 */ /* 0x000fe40004000000 */
[----:B------:R-:W-:Y:S01]  /*46b0*/  FSEL R118, R37, -INF , !P5 ;  /* 0xff80000025767808 */ /* 0x000fe20006800000 */
[----:B------:R5:W1:Y:S01]  /*46c0*/  MUFU.TANH R59, R6 ;  /* 0x00000006003b7308 */ /* 0x000a620000002400 */
[----:B------:R-:W-:Y:S02]  /*46d0*/  FSEL R126, R36, -INF , !P2 ;  /* 0xff800000247e7808 */ /* 0x000fe40005000000 */
[----:B------:R-:W-:Y:S02]  /*46e0*/  FSEL R128, R35, -INF , !P1 ;  /* 0xff80000023807808 */ /* 0x000fe40004800000 */
[----:B------:R-:W-:Y:S01]  /*46f0*/  PLOP3.LUT P0, PT, PT, PT, UP1, 0x40, 0x0 ;  /* 0x000000000000781c */ /* 0x000fe20003f0e818 */
[----:B------:R-:W-:Y:S01]  /*4700*/  UISETP.NE.AND UP1, UPT, UR35, URZ, UPT ;  /* 0x0000003f2300728c */ /* 0x000fe2000bf25270 */
[----:B------:R-:W-:Y:S01]  /*4710*/  PLOP3.LUT P5, PT, PT, PT, UP3, 0x40, 0x0 ;  /* 0x000000000000781c */ /* 0x000fe20003fae838 */
[----:B------:R-:W-:Y:S01]  /*4720*/  UISETP.NE.AND UP3, UPT, UR38, URZ, UPT ;  /* 0x0000003f2600728c */ /* 0x000fe2000bf65270 */
[----:B------:R-:W-:Y:S01]  /*4730*/  PLOP3.LUT P2, PT, PT, PT, UP0, 0x40, 0x0 ;  /* 0x000000000000781c */ /* 0x000fe20003f4e808 */
[----:B------:R-:W-:Y:S01]  /*4740*/  UISETP.NE.AND UP0, UPT, UR37, URZ, UPT ;  /* 0x0000003f2500728c */ /* 0x000fe2000bf05270 */
[----:B------:R-:W-:Y:S01]  /*4750*/  PLOP3.LUT P1, PT, PT, PT, UP2, 0x40, 0x0 ;  /* 0x000000000000781c */ /* 0x000fe20003f2e828 */
[----:B------:R-:W1:Y:S01]  /*4760*/  MUFU.TANH R38, R12 ;  /* 0x0000000c00267308 */ /* 0x000e620000002400 */
[C---:B------:R-:W-:Y:S01]  /*4770*/  ISETP.GT.AND P0, PT, R4.reuse, 0x49, P0 ;  /* 0x000000490400780c */ /* 0x040fe20000704270 */
[----:B------:R-:W-:Y:S01]  /*4780*/  UISETP.NE.AND UP2, UPT, UR36, URZ, UPT ;  /* 0x0000003f2400728c */ /* 0x000fe2000bf45270 */
[C---:B------:R-:W-:Y:S01]  /*4790*/  ISETP.GT.AND P5, PT, R4.reuse, 0x40, P5 ;  /* 0x000000400400780c */ /* 0x040fe20002fa4270 */
[----:B-----5:R-:W-:Y:S01]  /*47a0*/  FMUL.FTZ R6, R157, c[0x0][0x320] ;  /* 0x0000c8009d067a20 */ /* 0x020fe20000410000 */
[----:B------:R-:W-:-:S02]  /*47b0*/  ISETP.GT.AND P2, PT, R4, 0x41, P2 ;  /* 0x000000410400780c */ /* 0x000fc40001744270 */
[----:B------:R-:W-:Y:S01]  /*47c0*/  ISETP.GT.AND P1, PT, R4, 0x48, P1 ;  /* 0x000000480400780c */ /* 0x000fe20000f24270 */
[----:B------:R5:W1:Y:S01]  /*47d0*/  MUFU.TANH R49, R6 ;  /* 0x0000000600317308 */ /* 0x000a620000002400 */
[C---:B------:R-:W-:Y:S02]  /*47e0*/  ISETP.LT.OR P0, PT, R5.reuse, 0x4a, P0 ;  /* 0x0000004a0500780c */ /* 0x040fe40000701670 */
[C---:B------:R-:W-:Y:S02]  /*47f0*/  ISETP.LT.OR P5, PT, R5.reuse, 0x41, P5 ;  /* 0x000000410500780c */ /* 0x040fe40002fa1670 */
[C---:B------:R-:W-:Y:S02]  /*4800*/  ISETP.LT.OR P2, PT, R5.reuse, 0x42, P2 ;  /* 0x000000420500780c */ /* 0x040fe40001741670 */
[----:B------:R-:W-:Y:S01]  /*4810*/  ISETP.LT.OR P1, PT, R5, 0x49, P1 ;  /* 0x000000490500780c */ /* 0x000fe20000f21670 */
[----:B------:R-:W1:Y:S01]  /*4820*/  MUFU.TANH R42, R11 ;  /* 0x0000000b002a7308 */ /* 0x000e620000002400 */
[----:B------:R-:W-:-:S02]  /*4830*/  FSEL R205, R30, -INF , !P0 ;  /* 0xff8000001ecd7808 */ /* 0x000fc40004000000 */
[----:B------:R-:W-:Y:S02]  /*4840*/  FSEL R200, R31, -INF , !P5 ;  /* 0xff8000001fc87808 */ /* 0x000fe40006800000 */
[----:B------:R-:W-:Y:S02]  /*4850*/  FSEL R204, R32, -INF , !P2 ;  /* 0xff80000020cc7808 */ /* 0x000fe40005000000 */
[----:B------:R-:W-:Y:S01]  /*4860*/  FSEL R203, R27, -INF , !P1 ;  /* 0xff8000001bcb7808 */ /* 0x000fe20004800000 */
[----:B-----5:R-:W-:Y:S01]  /*4870*/  FMUL.FTZ R6, R148, c[0x0][0x320] ;  /* 0x0000c80094067a20 */ /* 0x020fe20000410000 */
[----:B------:R-:W-:Y:S01]  /*4880*/  PLOP3.LUT P0, PT, PT, PT, UP0, 0x40, 0x0 ;  /* 0x000000000000781c */ /* 0x000fe20003f0e808 */
[----:B------:R-:W1:Y:S01]  /*4890*/  MUFU.TANH R37, R8 ;  /* 0x0000000800257308 */ /* 0x000e620000002400 */
[----:B------:R-:W-:Y:S02]  /*48a0*/  PLOP3.LUT P6, PT, PT, PT, UP6, 0x40, 0x0 ;  /* 0x000000000000781c */ /* 0x000fe40003fce868 */
[----:B------:R-:W-:-:S02]  /*48b0*/  PLOP3.LUT P5, PT, PT, PT, UP5, 0x40, 0x0 ;  /* 0x000000000000781c */ /* 0x000fc40003fae858 */
[----:B------:R-:W-:Y:S02]  /*48c0*/  PLOP3.LUT P2, PT, PT, PT, UP4, 0x40, 0x0 ;  /* 0x000000000000781c */ /* 0x000fe40003f4e848 */
[----:B------:R-:W-:Y:S01]  /*48d0*/  PLOP3.LUT P1, PT, PT, PT, UP3, 0x40, 0x0 ;  /* 0x000000000000781c */ /* 0x000fe20003f2e838 */
[----:B------:R5:W1:Y:S01]  /*48e0*/  MUFU.TANH R48, R6 ;  /* 0x0000000600307308 */ /* 0x000a620000002400 */
[C---:B------:R-:W-:Y:S02]  /*48f0*/  ISETP.GT.AND P6, PT, R4.reuse, 0x50, P6 ;  /* 0x000000500400780c */ /* 0x040fe400037c4270 */
[C---:B------:R-:W-:Y:S02]  /*4900*/  ISETP.GT.AND P5, PT, R4.reuse, 0x51, P5 ;  /* 0x000000510400780c */ /* 0x040fe40002fa4270 */
[C---:B------:R-:W-:Y:S02]  /*4910*/  ISETP.GT.AND P2, PT, R4.reuse, 0x58, P2 ;  /* 0x000000580400780c */ /* 0x040fe40001744270 */
[----:B------:R-:W-:Y:S01]  /*4920*/  ISETP.GT.AND P1, PT, R4, 0x59, P1 ;  /* 0x000000590400780c */ /* 0x000fe20000f24270 */
[----:B------:R-:W1:Y:S01]  /*4930*/  MUFU.TANH R35, R7 ;  /* 0x0000000700237308 */ /* 0x000e620000002400 */
[----:B------:R-:W-:Y:S01]  /*4940*/  ISETP.LT.OR P6, PT, R5, 0x51, P6 ;  /* 0x000000510500780c */ /* 0x000fe200037c1670 */
[----:B------:R-:W-:Y:S01]  /*4950*/  FMUL.FTZ R4, R109, c[0x0][0x320] ;  /* 0x0000c8006d047a20 */ /* 0x000fe20000410000 */
[----:B------:R-:W-:-:S02]  /*4960*/  ISETP.LT.OR P5, PT, R5, 0x52, P5 ;  /* 0x000000520500780c */ /* 0x000fc40002fa1670 */
[C---:B------:R-:W-:Y:S02]  /*4970*/  ISETP.LT.OR P2, PT, R5.reuse, 0x59, P2 ;  /* 0x000000590500780c */ /* 0x040fe40001741670 */
[----:B------:R-:W-:Y:S01]  /*4980*/  ISETP.LT.OR P1, PT, R5, 0x5a, P1 ;  /* 0x0000005a0500780c */ /* 0x000fe20000f21670 */
[----:B-----5:R-:W-:Y:S01]  /*4990*/  FMUL.FTZ R6, R145, c[0x0][0x320] ;  /* 0x0000c80091067a20 */ /* 0x020fe20000410000 */
[----:B------:R-:W1:Y:S01]  /*49a0*/  MUFU.TANH R31, R10 ;  /* 0x0000000a001f7308 */ /* 0x000e620000002400 */
[----:B------:R-:W-:Y:S02]  /*49b0*/  FSEL R207, R29, -INF , !P6 ;  /* 0xff8000001dcf7808 */ /* 0x000fe40007000000 */
[----:B------:R-:W-:Y:S02]  /*49c0*/  FSEL R229, R26, -INF , !P5 ;  /* 0xff8000001ae57808 */ /* 0x000fe40006800000 */
[----:B------:R-:W-:Y:S02]  /*49d0*/  FSEL R230, R25, -INF , !P2 ;  /* 0xff80000019e67808 */ /* 0x000fe40005000000 */
[----:B------:R-:W-:Y:S01]  /*49e0*/  FSEL R231, R22, -INF , !P1 ;  /* 0xff80000016e77808 */ /* 0x000fe20004800000 */
[----:B------:R5:W1:Y:S08]  /*49f0*/  MUFU.TANH R47, R6 ;  /* 0x00000006002f7308 */ /* 0x000a700000002400 */
[----:B------:R-:W1:Y:S01]  /*4a00*/  MUFU.TANH R34, R9 ;  /* 0x0000000900227308 */ /* 0x000e620000002400 */
[----:B-----5:R-:W-:-:S07]  /*4a10*/  FMUL.FTZ R6, R136, c[0x0][0x320] ;  /* 0x0000c80088067a20 */ /* 0x020fce0000410000 */
[----:B------:R-:W1:Y:S08]  /*4a20*/  MUFU.TANH R32, R4 ;  /* 0x0000000400207308 */ /* 0x000e700000002400 */
[----:B------:R5:W1:Y:S02]  /*4a30*/  MUFU.TANH R33, R6 ;  /* 0x0000000600217308 */ /* 0x000a640000002400 */
[----:B-----5:R-:W5:Y:S02]  /*4a40*/  SHFL.IDX PT, R6, R18, 0x2, 0x1c1f ;  /* 0x005c1f0012067f89 */ /* 0x020f6400000e0000 */
[----:B-----5:R-:W-:-:S02]  /*4a50*/  IMAD.IADD R5, R19, 0x1, R6 ;  /* 0x0000000113057824 */ /* 0x020fc400078e0206 */
[----:B------:R-:W-:-:S03]  /*4a60*/  IMAD.IADD R4, R21, 0x1, R6 ;  /* 0x0000000115047824 */ /* 0x000fc600078e0206 */
[----:B------:R-:W-:Y:S01]  /*4a70*/  IMNMX R5, R5, R20, PT ;  /* 0x0000001405057217 */ /* 0x000fe20003800200 */
[----:B------:R-:W-:Y:S05]  /*4a80*/  @P0 BRA `(.L_x_159) ;  /* 0x0000015000000947 */ /* 0x000fea0003800000 */
[----:B-1234-:R-:W-:Y:S01]  /*4a90*/  IMAD.U32 R7, RZ, RZ, UR10 ;  /* 0x0000000aff077e24 */ /* 0x01efe2000f8e00ff */
        /* <DEDUP_REMOVED lines=11> */
.L_x_161:
[----:B------:R-:W-:-:S04]  /*4b50*/  MOV R7, c[0x0][0x32c] ;  /* 0x0000cb0000077a02 */ /* 0x000fc80000000f00 */
[----:B------:R-:W-:-:S13]  /*4b60*/  ISETP.NE.AND P0, PT, R7, 0x1, PT ;  /* 0x000000010700780c */ /* 0x000fda0003f05270 */
[----:B------:R-:W-:-:S05]  /*4b70*/  @P0 IMAD.HI.U32 R7, R6, c[0x0][0x330], RZ ;  /* 0x0000cc0006070a27 */ /* 0x000fca00078e00ff */
[----:B------:R-:W-:Y:S02]  /*4b80*/  @P0 SHF.R.U32.HI R6, RZ, c[0x0][0x334], R7 ;  /* 0x0000cd00ff060a19 */ /* 0x000fe40000011607 */
.L_x_162:
[----:B------:R-:W-:Y:S05]  /*4b90*/  BSYNC B0 ;  /* 0x0000000000007941 */ /* 0x000fea0003800000 */
.L_x_160:
[----:B------:R-:W-:-:S05]  /*4ba0*/  IMAD R6, R6, c[0x0][0x32c], R23 ;  /* 0x0000cb0006067a24 */ /* 0x000fca00078e0217 */
[----:B------:R-:W-:Y:S02]  /*4bb0*/  IADD3 R7, R6, c[0x0][0x32c], RZ ;  /* 0x0000cb0006077a10 */ /* 0x000fe40007ffe0ff */
[----:B------:R-:W-:Y:S02]  /*4bc0*/  IMNMX R4, R4, R6, !PT ;  /* 0x0000000604047217 */ /* 0x000fe40007800200 */
[----:B------:R-:W-:Y:S02]  /*4bd0*/  IMNMX R5, R5, R7, PT ;  /* 0x0000000705057217 */ /* 0x000fe40003800200 */
.L_x_159:
[----:B-1234-:R-:W-:Y:S01]  /*4be0*/  FMUL.FTZ R6, R103, c[0x0][0x320] ;  /* 0x0000c80067067a20 */ /* 0x01efe20000410000 */
[----:B------:R-:W-:Y:S01]  /*4bf0*/  UP2UR UR37, UPR, URZ, 0x1 ;  /* 0x000000013f257883 */ /* 0x000fe20008000000 */
[----:B------:R-:W-:Y:S01]  /*4c00*/  FMUL.FTZ R16, R107, c[0x0][0x320] ;  /* 0x0000c8006b107a20 */ /* 0x000fe20000410000 */
[----:B------:R-:W-:Y:S01]  /*4c10*/  UISETP.NE.AND UP0, UPT, UR34, URZ, UPT ;  /* 0x0000003f2200728c */ /* 0x000fe2000bf05270 */
[----:B------:R1:W2:Y:S01]  /*4c20*/  MUFU.TANH R39, R6 ;  /* 0x0000000600277308 */ /* 0x0002a20000002400 */
[----:B------:R-:W-:Y:S01]  /*4c30*/  UP2UR UR40, UPR, URZ, 0x20 ;  /* 0x000000203f287883 */ /* 0x000fe20008000000 */
[----:B------:R-:W-:Y:S01]  /*4c40*/  FMUL.FTZ R15, R146, c[0x0][0x320] ;  /* 0x0000c800920f7a20 */ /* 0x000fe20000410000 */
[----:B------:R-:W-:Y:S01]  /*4c50*/  UP2UR UR39, UPR, URZ, 0x10 ;  /* 0x000000103f277883 */ /* 0x000fe20008000000 */
[----:B------:R-:W-:Y:S01]  /*4c60*/  FMUL.FTZ R14, R147, c[0x0][0x320] ;  /* 0x0000c800930e7a20 */ /* 0x000fe20000410000 */
[----:B------:R-:W-:Y:S01]  /*4c70*/  UISETP.NE.AND UP5, UPT, UR33, URZ, UPT ;  /* 0x0000003f2100728c */ /* 0x000fe2000bfa5270 */
[----:B------:R-:W-:Y:S01]  /*4c80*/  PLOP3.LUT P6, PT, PT, PT, UP0, 0x40, 0x0 ;  /* 0x000000000000781c */ /* 0x000fe20003fce808 */
[----:B------:R-:W-:Y:S01]  /*4c90*/  UISETP.NE.AND UP4, UPT, UR32, URZ, UPT ;  /* 0x0000003f2000728c */ /* 0x000fe2000bf85270 */
[----:B------:R-:W3:Y:S01]  /*4ca0*/  MUFU.TANH R36, R16 ;  /* 0x0000001000247308 */ /* 0x000ee20000002400 */
[----:B------:R-:W-:Y:S01]  /*4cb0*/  UP2UR UR38, UPR, URZ, 0x8 ;  /* 0x000000083f267883 */ /* 0x000fe20008000000 */
[C---:B------:R-:W-:Y:S01]  /*4cc0*/  ISETP.GT.AND P6, PT, R4.reuse, RZ, P6 ;  /* 0x000000ff0400720c */ /* 0x040fe200037c4270 */
[----:B------:R-:W-:Y:S01]  /*4cd0*/  UISETP.NE.AND UP3, UPT, UR30, URZ, UPT ;  /* 0x0000003f1e00728c */ /* 0x000fe2000bf65270 */
[----:B------:R-:W-:Y:S01]  /*4ce0*/  PLOP3.LUT P5, PT, PT, PT, UP5, 0x40, 0x0 ;  /* 0x000000000000781c */ /* 0x000fe20003fae858 */
[----:B------:R-:W-:Y:S01]  /*4cf0*/  UP2UR UR35, UPR, URZ, 0x2 ;  /* 0x000000023f237883 */ /* 0x000fe20008000000 */
[----:B------:R-:W-:Y:S01]  /*4d00*/  PLOP3.LUT P2, PT, PT, PT, UP4, 0x40, 0x0 ;  /* 0x000000000000781c */ /* 0x000fe20003f4e848 */
[----:B------:R-:W-:Y:S01]  /*4d10*/  UISETP.NE.AND UP1, UPT, UR31, URZ, UPT ;  /* 0x0000003f1f00728c */ /* 0x000fe2000bf25270 */
[----:B-1----:R-:W-:Y:S01]  /*4d20*/  FMUL.FTZ R6, R151, c[0x0][0x320] ;  /* 0x0000c80097067a20 */ /* 0x002fe20000410000 */
[----:B------:R-:W-:Y:S01]  /*4d30*/  UP2UR UR36, UPR, URZ, 0x4 ;  /* 0x000000043f247883 */ /* 0x000fe20008000000 */
[----:B------:R-:W-:Y:S01]  /*4d40*/  PLOP3.LUT P0, PT, PT, PT, UP3, 0x40, 0x0 ;  /* 0x000000000000781c */ /* 0x000fe20003f0e838 */
[----:B------:R-:W-:Y:S01]  /*4d50*/  UISETP.NE.AND UP2, UPT, UR29, URZ, UPT ;  /* 0x0000003f1d00728c */ /* 0x000fe2000bf45270 */
[----:B------:R1:W4:Y:S01]  /*4d60*/  MUFU.TANH R29, R6 ;  /* 0x00000006001d7308 */ /* 0x0003220000002400 */
[----:B------:R-:W-:Y:S01]  /*4d70*/  ISETP.LT.OR P6, PT, R5, 0x1, P6 ;  /* 0x000000010500780c */ /* 0x000fe200037c1670 */
[----:B------:R-:W-:Y:S01]  /*4d80*/  UISETP.NE.AND UP0, UPT, UR28, URZ, UPT ;  /* 0x0000003f1c00728c */ /* 0x000fe2000bf05270 */
[----:B------:R-:W-:Y:S01]  /*4d90*/  PLOP3.LUT P1, PT, PT, PT, UP1, 0x40, 0x0 ;  /* 0x000000000000781c */ /* 0x000fe20003f2e818 */
[----:B------:R-:W-:Y:S01]  /*4da0*/  UISETP.NE.AND UP3, UPT, UR27, URZ, UPT ;  /* 0x0000003f1b00728c */ /* 0x000fe2000bf65270 */
[C---:B------:R-:W-:Y:S01]  /*4db0*/  ISETP.GT.AND P5, PT, R4.reuse, 0x1, P5 ;  /* 0x000000010400780c */ /* 0x040fe20002fa4270 */
[----:B------:R-:W-:Y:S01]  /*4dc0*/  UISETP.NE.AND UP1, UPT, UR26, URZ, UPT ;  /* 0x0000003f1a00728c */ /* 0x000fe2000bf25270 */
[C---:B------:R-:W-:Y:S01]  /*4dd0*/  ISETP.GT.AND P2, PT, R4.reuse, 0x8, P2 ;  /* 0x000000080400780c */ /* 0x040fe20001744270 */
[----:B------:R-:W2:Y:S01]  /*4de0*/  MUFU.TANH R16, R15 ;  /* 0x0000000f00107308 */ /* 0x000ea20000002400 */
[----:B------:R-:W-:Y:S01]  /*4df0*/  ISETP.GT.AND P0, PT, R4, 0x10, P0 ;  /* 0x000000100400780c */ /* 0x000fe20000704270 */
[----:B------:R-:W-:Y:S01]  /*4e00*/  FMUL.FTZ R11, R111, c[0x0][0x320] ;  /* 0x0000c8006f0b7a20 */ /* 0x000fe20000410000 */
[----:B------:R-:W-:Y:S01]  /*4e10*/  FSEL R120, R55, -INF , !P6 ;  /* 0xff80000037787808 */ /* 0x000fe20007000000 */
[----:B------:R-:W-:Y:S01]  /*4e20*/  FMUL.FTZ R10, R155, c[0x0][0x320] ;  /* 0x0000c8009b0a7a20 */ /* 0x000fe20000410000 */
[----:B------:R-:W-:Y:S01]  /*4e30*/  PLOP3.LUT P6, PT, PT, PT, UP2, 0x40, 0x0 ;  /* 0x000000000000781c */ /* 0x000fe20003fce828 */
[----:B------:R-:W-:Y:S01]  /*4e40*/  UISETP.NE.AND UP2, UPT, UR25, URZ, UPT ;  /* 0x0000003f1900728c */ /* 0x000fe2000bf45270 */
[C---:B------:R-:W-:Y:S01]  /*4e50*/  ISETP.LT.OR P5, PT, R5.reuse, 0x2, P5 ;  /* 0x000000020500780c */ /* 0x040fe20002fa1670 */
[----:B-1----:R-:W-:Y:S01]  /*4e60*/  FMUL.FTZ R6, R98, c[0x0][0x320] ;  /* 0x0000c80062067a20 */ /* 0x002fe20000410000 */
[----:B------:R-:W-:Y:S01]  /*4e70*/  ISETP.GT.AND P1, PT, R4, 0x9, P1 ;  /* 0x000000090400780c */ /* 0x000fe20000f24270 */
[----:B------:R-:W1:Y:S01]  /*4e80*/  MUFU.TANH R15, R14 ;  /* 0x0000000e000f7308 */ /* 0x000e620000002400 */
[C---:B------:R-:W-:Y:S01]  /*4e90*/  ISETP.LT.OR P2, PT, R5.reuse, 0x9, P2 ;  /* 0x000000090500780c */ /* 0x040fe20001741670 */
[----:B------:R-:W-:Y:S01]  /*4ea0*/  FMUL.FTZ R9, R158, c[0x0][0x320] ;  /* 0x0000c8009e097a20 */ /* 0x000fe20000410000 */
[----:B------:R-:W-:Y:S01]  /*4eb0*/  ISETP.LT.OR P0, PT, R5, 0x11, P0 ;  /* 0x000000110500780c */ /* 0x000fe20000701670 */
[----:B------:R-:W-:Y:S01]  /*4ec0*/  FMUL.FTZ R13, R102, c[0x0][0x320] ;  /* 0x0000c800660d7a20 */ /* 0x000fe20000410000 */
[----:B------:R-:W-:Y:S01]  /*4ed0*/  ISETP.GT.AND P6, PT, R4, 0x11, P6 ;  /* 0x000000110400780c */ /* 0x000fe200037c4270 */
[----:B------:R-:W-:Y:S01]  /*4ee0*/  FMUL.FTZ R8, R159, c[0x0][0x320] ;  /* 0x0000c8009f087a20 */ /* 0x000fe20000410000 */
[----:B------:R-:W-:Y:S01]  /*4ef0*/  ISETP.LT.OR P1, PT, R5, 0xa, P1 ;  /* 0x0000000a0500780c */ /* 0x000fe20000f21670 */
[----:B------:R5:W1:Y:S01]  /*4f00*/  MUFU.TANH R44, R6 ;  /* 0x00000006002c7308 */ /* 0x000a620000002400 */
[----:B------:R-:W-:Y:S01]  /*4f10*/  FSEL R124, R48, -INF , !P2 ;  /* 0xff800000307c7808 */ /* 0x000fe20005000000 */
[----:B------:R-:W-:Y:S01]  /*4f20*/  UISETP.NE.AND UP5, UPT, UR40, URZ, UPT ;  /* 0x0000003f2800728c */ /* 0x000fe2000bfa5270 */
[----:B------:R-:W-:Y:S01]  /*4f30*/  PLOP3.LUT P2, PT, PT, PT, UP3, 0x40, 0x0 ;  /* 0x000000000000781c */ /* 0x000fe20003f4e838 */
[----:B------:R-:W-:Y:S01]  /*4f40*/  UISETP.NE.AND UP3, UPT, UR23, URZ, UPT ;  /* 0x0000003f1700728c */ /* 0x000fe2000bf65270 */
[----:B------:R-:W-:Y:S01]  /*4f50*/  FSEL R129, R41, -INF , !P0 ;  /* 0xff80000029817808 */ /* 0x000fe20004000000 */
[----:B------:R-:W-:Y:S01]  /*4f60*/  UISETP.NE.AND UP4, UPT, UR39, URZ, UPT ;  /* 0x0000003f2700728c */ /* 0x000fe2000bf85270 */
[----:B------:R-:W-:Y:S01]  /*4f70*/  PLOP3.LUT P0, PT, PT, PT, UP2, 0x40, 0x0 ;  /* 0x000000000000781c */ /* 0x000fe20003f0e828 */
[----:B------:R-:W-:Y:S01]  /*4f80*/  UISETP.NE.AND UP2, UPT, UR21, URZ, UPT ;  /* 0x0000003f1500728c */ /* 0x000fe2000bf45270 */
[----:B------:R-:W-:Y:S01]  /*4f90*/  ISETP.LT.OR P6, PT, R5, 0x12, P6 ;  /* 0x000000120500780c */ /* 0x000fe200037c1670 */
[----:B------:R-:W-:Y:S01]  /*4fa0*/  FMUL.FTZ R12, R110, c[0x0][0x320] ;  /* 0x0000c8006e0c7a20 */ /* 0x000fe20000410000 */
[----:B------:R-:W-:Y:S01]  /*4fb0*/  FSEL R125, R38, -INF , !P1 ;  /* 0xff800000267d7808 */ /* 0x000fe20004800000 */
[----:B------:R-:W-:Y:S01]  /*4fc0*/  FMUL.FTZ R7, R154, c[0x0][0x320] ;  /* 0x0000c8009a077a20 */ /* 0x000fe20000410000 */
[----:B------:R-:W-:Y:S01]  /*4fd0*/  PLOP3.LUT P1, PT, PT, PT, UP1, 0x40, 0x0 ;  /* 0x000000000000781c */ /* 0x000fe20003f2e818 */
[----:B------:R-:W-:Y:S01]  /*4fe0*/  UISETP.NE.AND UP1, UPT, UR22, URZ, UPT ;  /* 0x0000003f1600728c */ /* 0x000fe2000bf25270 */
[C---:B------:R-:W-:Y:S01]  /*4ff0*/  ISETP.GT.AND P2, PT, R4.reuse, 0x19, P2 ;  /* 0x000000190400780c */ /* 0x040fe20001744270 */
[----:B-----5:R-:W-:Y:S01]  /*5000*/  FMUL.FTZ R6, R99, c[0x0][0x320] ;  /* 0x0000c80063067a20 */ /* 0x020fe20000410000 */
[----:B------:R-:W-:Y:S01]  /*5010*/  ISETP.GT.AND P0, PT, R4, 0x21, P0 ;  /* 0x000000210400780c */ /* 0x000fe20000704270 */
[----:B------:R-:W-:Y:S01]  /*5020*/  FMUL.FTZ R17, R142, c[0x0][0x320] ;  /* 0x0000c8008e117a20 */ /* 0x000fe20000410000 */
[----:B------:R-:W-:Y:S01]  /*5030*/  FSEL R130, R35, -INF , !P6 ;  /* 0xff80000023827808 */ /* 0x000fe20007000000 */
[----:B------:R5:W1:Y:S01]  /*5040*/  MUFU.TANH R137, R6 ;  /* 0x0000000600897308 */ /* 0x000a620000002400 */
[----:B------:R-:W-:-:S02]  /*5050*/  ISETP.GT.AND P1, PT, R4, 0x20, P1 ;  /* 0x000000200400780c */ /* 0x000fc40000f24270 */
[C---:B------:R-:W-:Y:S02]  /*5060*/  ISETP.LT.OR P2, PT, R5.reuse, 0x1a, P2 ;  /* 0x0000001a0500780c */ /* 0x040fe40001741670 */
[C---:B------:R-:W-:Y:S02]  /*5070*/  ISETP.LT.OR P0, PT, R5.reuse, 0x22, P0 ;  /* 0x000000220500780c */ /* 0x040fe40000701670 */
[----:B------:R-:W-:Y:S01]  /*5080*/  ISETP.LT.OR P1, PT, R5, 0x21, P1 ;  /* 0x000000210500780c */ /* 0x000fe20000f21670 */
[----:B------:R-:W1:Y:S01]  /*5090*/  MUFU.TANH R22, R7 ;  /* 0x0000000700167308 */ /* 0x000e620000002400 */
[----:B------:R-:W-:Y:S02]  /*50a0*/  FSEL R140, R47, -INF , !P2 ;  /* 0xff8000002f8c7808 */ /* 0x000fe40005000000 */
[----:B------:R-:W-:Y:S01]  /*50b0*/  PLOP3.LUT P2, PT, PT, PT, UP1, 0x40, 0x0 ;  /* 0x000000000000781c */ /* 0x000fe20003f4e818 */
[----:B------:R-:W-:Y:S01]  /*50c0*/  UISETP.NE.AND UP1, UPT, UR19, URZ, UPT ;  /* 0x0000003f1300728c */ /* 0x000fe2000bf25270 */
[----:B------:R-:W-:-:S02]  /*50d0*/  FSEL R185, R31, -INF , !P0 ;  /* 0xff8000001fb97808 */ /* 0x000fc40004000000 */
[----:B------:R-:W-:Y:S01]  /*50e0*/  FSEL R186, R33, -INF , !P1 ;  /* 0xff80000021ba7808 */ /* 0x000fe20004800000 */
[----:B-----5:R-:W-:Y:S01]  /*50f0*/  FMUL.FTZ R6, R114, c[0x0][0x320] ;  /* 0x0000c80072067a20 */ /* 0x020fe20000410000 */
[----:B------:R-:W-:Y:S01]  /*5100*/  PLOP3.LUT P1, PT, PT, PT, UP2, 0x40, 0x0 ;  /* 0x000000000000781c */ /* 0x000fe20003f2e828 */
[----:B------:R-:W-:Y:S01]  /*5110*/  UISETP.NE.AND UP2, UPT, UR16, URZ, UPT ;  /* 0x0000003f1000728c */ /* 0x000fe2000bf45270 */
[C---:B------:R-:W-:Y:S01]  /*5120*/  ISETP.GT.AND P2, PT, R4.reuse, 0x30, P2 ;  /* 0x000000300400780c */ /* 0x040fe20001744270 */
[----:B------:R5:W1:Y:S01]  /*5130*/  MUFU.TANH R28, R6 ;  /* 0x00000006001c7308 */ /* 0x000a620000002400 */
[----:B------:R-:W-:Y:S02]  /*5140*/  ISETP.GT.AND P1, PT, R4, 0x31, P1 ;  /* 0x000000310400780c */ /* 0x000fe40000f24270 */
[C---:B------:R-:W-:Y:S02]  /*5150*/  ISETP.LT.OR P2, PT, R5.reuse, 0x31, P2 ;  /* 0x000000310500780c */ /* 0x040fe40001741670 */
[----:B------:R-:W-:-:S02]  /*5160*/  ISETP.LT.OR P1, PT, R5, 0x32, P1 ;  /* 0x000000320500780c */ /* 0x000fc40000f21670 */
[----:B------:R-:W-:Y:S01]  /*5170*/  FSEL R199, R43, -INF , !P2 ;  /* 0xff8000002bc77808 */ /* 0x000fe20005000000 */
[----:B------:R-:W1:Y:S01]  /*5180*/  MUFU.TANH R13, R13 ;  /* 0x0000000d000d7308 */ /* 0x000e620000002400 */
[----:B------:R-:W-:Y:S02]  /*5190*/  FSEL R201, R40, -INF , !P1 ;  /* 0xff80000028c97808 */ /* 0x000fe40004800000 */
[----:B------:R-:W-:Y:S01]  /*51a0*/  PLOP3.LUT P1, PT, PT, PT, UP2, 0x40, 0x0 ;  /* 0x000000000000781c */ /* 0x000fe20003f2e828 */
[----:B------:R-:W-:-:S03]  /*51b0*/  UISETP.NE.AND UP2, UPT, UR36, URZ, UPT ;  /* 0x0000003f2400728c */ /* 0x000fc6000bf45270 */
[----:B------:R-:W-:Y:S01]  /*51c0*/  ISETP.GT.AND P1, PT, R4, 0x48, P1 ;  /* 0x000000480400780c */ /* 0x000fe20000f24270 */
[----:B-----5:R-:W-:Y:S01]  /*51d0*/  FMUL.FTZ R6, R115, c[0x0][0x320] ;  /* 0x0000c80073067a20 */ /* 0x020fe20000410000 */
[----:B------:R-:W1:Y:S02]  /*51e0*/  MUFU.TANH R135, R12 ;  /* 0x0000000c00877308 */ /* 0x000e640000002400 */
[----:B------:R-:W-:-:S04]  /*51f0*/  ISETP.LT.OR P1, PT, R5, 0x49, P1 ;  /* 0x000000490500780c */ /* 0x000fc80000f21670 */
[----:B------:R-:W-:Y:S02]  /*5200*/  FSEL R242, R53, -INF , !P1 ;  /* 0xff80000035f27808 */ /* 0x000fe40004800000 */
[----:B------:R5:W1:Y:S02]  /*5210*/  MUFU.TANH R27, R6 ;  /* 0x00000006001b7308 */ /* 0x000a640000002400 */
[----:B-----5:R-:W-:-:S06]  /*5220*/  FMUL.FTZ R6, R138, c[0x0][0x320] ;  /* 0x0000c8008a067a20 */ /* 0x020fcc0000410000 */
[----:B------:R5:W1:Y:S02]  /*5230*/  MUFU.TANH R26, R6 ;  /* 0x00000006001a7308 */ /* 0x000a640000002400 */
[----:B-----5:R-:W-:-:S06]  /*5240*/  FMUL.FTZ R6, R150, c[0x0][0x320] ;  /* 0x0000c80096067a20 */ /* 0x020fcc0000410000 */
[----:B------:R5:W1:Y:S02]  /*5250*/  MUFU.TANH R25, R6 ;  /* 0x0000000600197308 */ /* 0x000a640000002400 */
[----:B-----5:R-:W-:-:S06]  /*5260*/  FMUL.FTZ R6, R139, c[0x0][0x320] ;  /* 0x0000c8008b067a20 */ /* 0x020fcc0000410000 */
[----:B------:R5:W1:Y:S02]  /*5270*/  MUFU.TANH R24, R6 ;  /* 0x0000000600187308 */ /* 0x000a640000002400 */
[----:B-----5:R-:W-:-:S06]  /*5280*/  FMUL.FTZ R6, R106, c[0x0][0x320] ;  /* 0x0000c8006a067a20 */ /* 0x020fcc0000410000 */
[----:B------:R5:W1:Y:S02]  /*5290*/  MUFU.TANH R30, R6 ;  /* 0x00000006001e7308 */ /* 0x000a640000002400 */
[----:B-----5:R-:W-:Y:S01]  /*52a0*/  FMUL.FTZ R6, R122, c[0x0][0x320] ;  /* 0x0000c8007a067a20 */ /* 0x020fe20000410000 */
[----:B------:R-:W-:Y:S02]  /*52b0*/  FSEL R122, R49, -INF , !P5 ;  /* 0xff800000317a7808 */ /* 0x000fe40006800000 */
[----:B------:R-:W-:Y:S01]  /*52c0*/  PLOP3.LUT P5, PT, PT, PT, UP0, 0x40, 0x0 ;  /* 0x000000000000781c */ /* 0x000fe20003fae808 */
[----:B------:R-:W-:Y:S02]  /*52d0*/  UISETP.NE.AND UP0, UPT, UR24, URZ, UPT ;  /* 0x0000003f1800728c */ /* 0x000fe4000bf05270 */
[----:B------:R5:W1:Y:S01]  /*52e0*/  MUFU.TANH R136, R6 ;  /* 0x0000000600887308 */ /* 0x000a620000002400 */
[----:B------:R-:W-:-:S03]  /*52f0*/  ISETP.GT.AND P5, PT, R4, 0x18, P5 ;  /* 0x000000180400780c */ /* 0x000fc60002fa4270 */
[----:B------:R-:W-:Y:S01]  /*5300*/  PLOP3.LUT P6, PT, PT, PT, UP0, 0x40, 0x0 ;  /* 0x000000000000781c */ /* 0x000fe20003fce808 */
[----:B------:R-:W-:Y:S01]  /*5310*/  UISETP.NE.AND UP0, UPT, UR20, URZ, UPT ;  /* 0x0000003f1400728c */ /* 0x000fe2000bf05270 */
[C---:B------:R-:W-:Y:S02]  /*5320*/  ISETP.LT.OR P5, PT, R5.reuse, 0x19, P5 ;  /* 0x000000190500780c */ /* 0x040fe40002fa1670 */
[----:B------:R-:W-:Y:S02]  /*5330*/  ISETP.GT.AND P6, PT, R4, 0x28, P6 ;  /* 0x000000280400780c */ /* 0x000fe400037c4270 */
[----:B------:R-:W-:Y:S02]  /*5340*/  FSEL R141, R50, -INF , !P5 ;  /* 0xff800000328d7808 */ /* 0x000fe40006800000 */
[----:B------:R-:W-:Y:S01]  /*5350*/  PLOP3.LUT P0, PT, PT, PT, UP0, 0x40, 0x0 ;  /* 0x000000000000781c */ /* 0x000fe20003f0e808 */
[----:B------:R-:W-:Y:S01]  /*5360*/  UISETP.NE.AND UP0, UPT, UR17, URZ, UPT ;  /* 0x0000003f1100728c */ /* 0x000fe2000bf05270 */
[----:B------:R-:W-:Y:S01]  /*5370*/  ISETP.LT.OR P6, PT, R5, 0x29, P6 ;  /* 0x000000290500780c */ /* 0x000fe200037c1670 */
[----:B-----5:R-:W-:Y:S01]  /*5380*/  FMUL.FTZ R6, R123, c[0x0][0x320] ;  /* 0x0000c8007b067a20 */ /* 0x020fe20000410000 */
[----:B------:R-:W-:Y:S01]  /*5390*/  PLOP3.LUT P5, PT, PT, PT, UP3, 0x40, 0x0 ;  /* 0x000000000000781c */ /* 0x000fe20003fae838 */
[----:B------:R-:W-:Y:S01]  /*53a0*/  UISETP.NE.AND UP3, UPT, UR18, URZ, UPT ;  /* 0x0000003f1200728c */ /* 0x000fe2000bf65270 */
[----:B------:R-:W-:Y:S01]  /*53b0*/  ISETP.GT.AND P0, PT, R4, 0x38, P0 ;  /* 0x000000380400780c */ /* 0x000fe20000704270 */
[----:B------:R5:W1:Y:S01]  /*53c0*/  MUFU.TANH R138, R6 ;  /* 0x00000006008a7308 */ /* 0x000a620000002400 */
[----:B------:R-:W-:-:S02]  /*53d0*/  FSEL R147, R60, -INF , !P6 ;  /* 0xff8000003c937808 */ /* 0x000fc40007000000 */
[----:B------:R-:W-:Y:S01]  /*53e0*/  PLOP3.LUT P6, PT, PT, PT, UP1, 0x40, 0x0 ;  /* 0x000000000000781c */ /* 0x000fe20003fce818 */
[----:B------:R-:W-:Y:S01]  /*53f0*/  UISETP.NE.AND UP1, UPT, UR15, URZ, UPT ;  /* 0x0000003f0f00728c */ /* 0x000fe2000bf25270 */
[----:B------:R-:W-:Y:S02]  /*5400*/  ISETP.GT.AND P5, PT, R4, 0x29, P5 ;  /* 0x000000290400780c */ /* 0x000fe40002fa4270 */
[C---:B------:R-:W-:Y:S02]  /*5410*/  ISETP.LT.OR P0, PT, R5.reuse, 0x39, P0 ;  /* 0x000000390500780c */ /* 0x040fe40000701670 */
[----:B------:R-:W-:Y:S02]  /*5420*/  ISETP.LT.OR P5, PT, R5, 0x2a, P5 ;  /* 0x0000002a0500780c */ /* 0x000fe40002fa1670 */
[----:B------:R-:W-:Y:S02]  /*5430*/  FSEL R202, R63, -INF , !P0 ;  /* 0xff8000003fca7808 */ /* 0x000fe40004000000 */
[----:B------:R-:W-:Y:S01]  /*5440*/  PLOP3.LUT P0, PT, PT, PT, UP1, 0x40, 0x0 ;  /* 0x000000000000781c */ /* 0x000fe20003f0e818 */
[----:B------:R-:W-:Y:S01]  /*5450*/  UISETP.NE.AND UP1, UPT, UR35, URZ, UPT ;  /* 0x0000003f2300728c */ /* 0x000fe2000bf25270 */
        /* <DEDUP_REMOVED lines=10> */
[----:B------:R-:W-:Y:S01]  /*5500*/  ISETP.GT.AND P2, PT, R4, 0x41, P2 ;  /* 0x000000410400780c */ /* 0x000fe20001744270 */
[----:B------:R1:W1:Y:S01]  /*5510*/  MUFU.TANH R58, R11 ;  /* 0x0000000b003a7308 */ /* 0x0002620000002400 */
[C---:B------:R-:W-:Y:S02]  /*5520*/  ISETP.LT.OR P0, PT, R5.reuse, 0x4a, P0 ;  /* 0x0000004a0500780c */ /* 0x040fe40000701670 */
[C---:B------:R-:W-:Y:S02]  /*5530*/  ISETP.LT.OR P6, PT, R5.reuse, 0x3a, P6 ;  /* 0x0000003a0500780c */ /* 0x040fe400037c1670 */
[C---:B------:R-:W-:Y:S02]  /*5540*/  ISETP.LT.OR P5, PT, R5.reuse, 0x41, P5 ;  /* 0x000000410500780c */ /* 0x040fe40002fa1670 */
[----:B------:R-:W-:Y:S01]  /*5550*/  ISETP.LT.OR P2, PT, R5, 0x42, P2 ;  /* 0x000000420500780c */ /* 0x000fe20001741670 */
[----:B-----5:R-:W5:Y:S01]  /*5560*/  SHFL.IDX PT, R6, R18, 0x3, 0x1c1f ;  /* 0x007c1f0012067f89 */ /* 0x020f6200000e0000 */
[----:B------:R-:W-:Y:S01]  /*5570*/  FSEL R240, R54, -INF , !P0 ;  /* 0xff80000036f07808 */ /* 0x000fe20004000000 */
[----:B------:R1:W1:Y:S01]  /*5580*/  MUFU.TANH R11, R10 ;  /* 0x0000000a000b7308 */ /* 0x0002620000002400 */
[----:B------:R-:W-:-:S02]  /*5590*/  PLOP3.LUT P0, PT, PT, PT, UP0, 0x40, 0x0 ;  /* 0x000000000000781c */ /* 0x000fc40003f0e808 */
[----:B------:R-:W-:Y:S02]  /*55a0*/  FSEL R206, R62, -INF , !P6 ;  /* 0xff8000003ece7808 */ /* 0x000fe40007000000 */
[----:B------:R-:W-:Y:S02]  /*55b0*/  FSEL R241, R61, -INF , !P5 ;  /* 0xff8000003df17808 */ /* 0x000fe40006800000 */
[----:B------:R-:W-:Y:S01]  /*55c0*/  FSEL R243, R59, -INF , !P2 ;  /* 0xff8000003bf37808 */ /* 0x000fe20005000000 */
[----:B------:R1:W1:Y:S01]  /*55d0*/  MUFU.TANH R10, R9 ;  /* 0x00000009000a7308 */ /* 0x0002620000002400 */
[----:B------:R-:W-:Y:S02]  /*55e0*/  PLOP3.LUT P6, PT, PT, PT, UP6, 0x40, 0x0 ;  /* 0x000000000000781c */ /* 0x000fe40003fce868 */
[----:B------:R-:W-:Y:S02]  /*55f0*/  PLOP3.LUT P5, PT, PT, PT, UP5, 0x40, 0x0 ;  /* 0x000000000000781c */ /* 0x000fe40003fae858 */
[----:B------:R-:W-:-:S02]  /*5600*/  PLOP3.LUT P2, PT, PT, PT, UP4, 0x40, 0x0 ;  /* 0x000000000000781c */ /* 0x000fc40003f4e848 */
[----:B------:R-:W-:Y:S01]  /*5610*/  PLOP3.LUT P1, PT, PT, PT, UP3, 0x40, 0x0 ;  /* 0x000000000000781c */ /* 0x000fe20003f2e838 */
[----:B------:R1:W1:Y:S01]  /*5620*/  MUFU.TANH R9, R8 ;  /* 0x0000000800097308 */ /* 0x0002620000002400 */
[C---:B------:R-:W-:Y:S02]  /*5630*/  ISETP.GT.AND P6, PT, R4.reuse, 0x50, P6 ;  /* 0x000000500400780c */ /* 0x040fe400037c4270 */
[C---:B------:R-:W-:Y:S02]  /*5640*/  ISETP.GT.AND P5, PT, R4.reuse, 0x51, P5 ;  /* 0x000000510400780c */ /* 0x040fe40002fa4270 */
[C---:B------:R-:W-:Y:S02]  /*5650*/  ISETP.GT.AND P2, PT, R4.reuse, 0x58, P2 ;  /* 0x000000580400780c */ /* 0x040fe40001744270 */
[----:B------:R-:W-:Y:S01]  /*5660*/  ISETP.GT.AND P1, PT, R4, 0x59, P1 ;  /* 0x000000590400780c */ /* 0x000fe20000f24270 */
[----:B------:R1:W1:Y:S01]  /*5670*/  MUFU.TANH R8, R17 ;  /* 0x0000001100087308 */ /* 0x0002620000002400 */
[----:B-----5:R-:W-:Y:S01]  /*5680*/  IMAD.IADD R4, R19, 0x1, R6 ;  /* 0x0000000113047824 */ /* 0x020fe200078e0206 */
[----:B------:R-:W-:-:S02]  /*5690*/  ISETP.LT.OR P6, PT, R5, 0x51, P6 ;  /* 0x000000510500780c */ /* 0x000fc400037c1670 */
[C---:B------:R-:W-:Y:S02]  /*56a0*/  ISETP.LT.OR P5, PT, R5.reuse, 0x52, P5 ;  /* 0x000000520500780c */ /* 0x040fe40002fa1670 */
[C---:B------:R-:W-:Y:S02]  /*56b0*/  ISETP.LT.OR P2, PT, R5.reuse, 0x59, P2 ;  /* 0x000000590500780c */ /* 0x040fe40001741670 */
[----:B------:R-:W-:Y:S02]  /*56c0*/  ISETP.LT.OR P1, PT, R5, 0x5a, P1 ;  /* 0x0000005a0500780c */ /* 0x000fe40000f21670 */
[----:B------:R-:W-:Y:S01]  /*56d0*/  IMNMX R5, R4, R20, PT ;  /* 0x0000001404057217 */ /* 0x000fe20003800200 */
[----:B------:R-:W-:Y:S01]  /*56e0*/  IMAD.IADD R4, R21, 0x1, R6 ;  /* 0x0000000115047824 */ /* 0x000fe200078e0206 */
[----:B------:R-:W-:Y:S02]  /*56f0*/  FSEL R238, R42, -INF , !P6 ;  /* 0xff8000002aee7808 */ /* 0x000fe40007000000 */
[----:B------:R-:W-:-:S02]  /*5700*/  FSEL R239, R37, -INF , !P5 ;  /* 0xff80000025ef7808 */ /* 0x000fc40006800000 */
[----:B------:R-:W-:Y:S02]  /*5710*/  FSEL R245, R34, -INF , !P2 ;  /* 0xff80000022f57808 */ /* 0x000fe40005000000 */
[----:B------:R-:W-:Y:S01]  /*5720*/  FSEL R246, R32, -INF , !P1 ;  /* 0xff80000020f67808 */ /* 0x000fe20004800000 */
        /* <DEDUP_REMOVED lines=13> */
.L_x_165:
[----:B------:R-:W-:-:S04]  /*5800*/  MOV R7, c[0x0][0x32c] ;  /* 0x0000cb0000077a02 */ /* 0x000fc80000000f00 */
[----:B------:R-:W-:-:S13]  /*5810*/  ISETP.NE.AND P0, PT, R7, 0x1, PT ;  /* 0x000000010700780c */ /* 0x000fda0003f05270 */
[----:B------:R-:W-:-:S05]  /*5820*/  @P0 IMAD.HI.U32 R7, R6, c[0x0][0x330], RZ ;  /* 0x0000cc0006070a27 */ /* 0x000fca00078e00ff */
[----:B------:R-:W-:Y:S02]  /*5830*/  @P0 SHF.R.U32.HI R6, RZ, c[0x0][0x334], R7 ;  /* 0x0000cd00ff060a19 */ /* 0x000fe40000011607 */
.L_x_166:
[----:B------:R-:W-:Y:S05]  /*5840*/  BSYNC B0 ;  /* 0x0000000000007941 */ /* 0x000fea0003800000 */
.L_x_164:
[----:B------:R-:W-:-:S05]  /*5850*/  IMAD R6, R6, c[0x0][0x32c], R23 ;  /* 0x0000cb0006067a24 */ /* 0x000fca00078e0217 */
[----:B------:R-:W-:Y:S02]  /*5860*/  IADD3 R7, R6, c[0x0][0x32c], RZ ;  /* 0x0000cb0006077a10 */ /* 0x000fe40007ffe0ff */
[----:B------:R-:W-:Y:S02]  /*5870*/  IMNMX R4, R4, R6, !PT ;  /* 0x0000000604047217 */ /* 0x000fe40007800200 */
[----:B------:R-:W-:Y:S02]  /*5880*/  IMNMX R5, R5, R7, PT ;  /* 0x0000000705057217 */ /* 0x000fe40003800200 */
.L_x_163:
[----:B-1234-:R-:W-:Y:S01]  /*5890*/  FMNMX.FTZ R7, R67, R66, !PT ;  /* 0x0000004243077209 */ /* 0x01efe20007810000 */
[----:B------:R-:W-:Y:S01]  /*58a0*/  UP2UR UR35, UPR, URZ, 0x40 ;  /* 0x000000403f237883 */ /* 0x000fe20008000000 */
[----:B------:R-:W-:Y:S01]  /*58b0*/  FMNMX.FTZ R6, R52, R51, !PT ;  /* 0x0000003334067209 */ /* 0x000fe20007810000 */
[----:B------:R-:W-:Y:S01]  /*58c0*/  UISETP.NE.AND UP6, UPT, UR34, URZ, UPT ;  /* 0x0000003f2200728c */ /* 0x000fe2000bfc5270 */
[----:B------:R-:W-:Y:S01]  /*58d0*/  FMNMX.FTZ R7, R69, R7, !PT ;  /* 0x0000000745077209 */ /* 0x000fe20007810000 */
        /* <DEDUP_REMOVED lines=20> */
[----:B------:R-:W-:Y:S01]  /*5a20*/  IMAD.SHL.U32 R209, R0, 0x2, RZ ;  /* 0x0000000200d17824 */ /* 0x000fe200078e00ff */
[----:B------:R-:W-:Y:S01]  /*5a30*/  FMNMX.FTZ R6, R45, R6, !PT ;  /* 0x000000062d067209 */ /* 0x000fe20007810000 */
[----:B------:R-:W-:Y:S01]  /*5a40*/  UP2UR UR30, UPR, URZ, 0x2 ;  /* 0x000000023f1e7883 */ /* 0x000fe20008000000 */
[----:B------:R-:W-:Y:S01]  /*5a50*/  FMNMX.FTZ R72, R77, R72, !PT ;  /* 0x000000484d487209 */ /* 0x000fe20007810000 */
[--C-:B------:R-:W-:Y:S01]  /*5a60*/  IMAD R210, R3, 0x2, R209.reuse ;  /* 0x0000000203d27824 */ /* 0x100fe200078e02d1 */
[----:B------:R-:W-:Y:S01]  /*5a70*/  FMNMX.FTZ R6, R76, R6, !PT ;  /* 0x000000064c067209 */ /* 0x000fe20007810000 */
[----:B------:R-:W-:Y:S01]  /*5a80*/  IMAD R212, R2, 0x2, R209 ;  /* 0x0000000202d47824 */ /* 0x000fe200078e02d1 */
[----:B------:R-:W-:Y:S01]  /*5a90*/  FMNMX.FTZ R72, R79, R72, !PT ;  /* 0x000000484f487209 */ /* 0x000fe20007810000 */
[----:B------:R-:W-:Y:S01]  /*5aa0*/  UISETP.NE.AND UP1, UPT, UR31, URZ, UPT ;  /* 0x0000003f1f00728c */ /* 0x000fe2000bf25270 */
[----:B------:R-:W-:Y:S01]  /*5ab0*/  FMNMX.FTZ R6, R78, R6, !PT ;  /* 0x000000064e067209 */ /* 0x000fe20007810000 */
[----:B------:R-:W-:Y:S01]  /*5ac0*/  LDSM.16.MT88.4 R60, [R209+0x100] ;  /* 0x00010000d13c783b */ /* 0x000fe20000004200 */
[----:B------:R-:W-:-:S02]  /*5ad0*/  FMNMX.FTZ R72, R80, R72, !PT ;  /* 0x0000004850487209 */ /* 0x000fc40007810000 */
[----:B------:R-:W-:Y:S01]  /*5ae0*/  FMNMX.FTZ R6, R112, R6, !PT ;  /* 0x0000000670067209 */ /* 0x000fe20007810000 */
[----:B------:R-:W-:Y:S01]  /*5af0*/  LDSM.16.MT88.4 R84, [R212+0x100] ;  /* 0x00010000d454783b */ /* 0x000fe20000004200 */
[----:B------:R-:W-:Y:S02]  /*5b00*/  FMNMX.FTZ R72, R81, R72, !PT ;  /* 0x0000004851487209 */ /* 0x000fe40007810000 */
[----:B------:R-:W-:Y:S01]  /*5b10*/  FMNMX.FTZ R6, R118, R6, !PT ;  /* 0x0000000676067209 */ /* 0x000fe20007810000 */
[----:B------:R-:W-:Y:S01]  /*5b20*/  STL [R1+0x3c], R215 ;  /* 0x00003cd701007387 */ /* 0x000fe20000100800 */
[----:B------:R-:W-:Y:S02]  /*5b30*/  FMNMX.FTZ R72, R82, R72, !PT ;  /* 0x0000004852487209 */ /* 0x000fe40007810000 */
[----:B------:R-:W-:Y:S01]  /*5b40*/  FMNMX.FTZ R6, R126, R6, !PT ;  /* 0x000000067e067209 */ /* 0x000fe20007810000 */
[----:B------:R-:W-:Y:S01]  /*5b50*/  LDSM.16.MT88.4 R100, [R210+0x100] ;  /* 0x00010000d264783b */ /* 0x000fe20000004200 */
[----:B------:R-:W-:-:S02]  /*5b60*/  FMNMX.FTZ R72, R132, R72, !PT ;  /* 0x0000004884487209 */ /* 0x000fc40007810000 */
[----:B------:R-:W-:Y:S01]  /*5b70*/  FMNMX.FTZ R6, R128, R6, !PT ;  /* 0x0000000680067209 */ /* 0x000fe20007810000 */
[----:B------:R-:W-:Y:S01]  /*5b80*/  STL [R1+0x38], R214 ;  /* 0x000038d601007387 */ /* 0x000fe20000100800 */
[----:B------:R-:W-:Y:S02]  /*5b90*/  FMNMX.FTZ R72, R133, R72, !PT ;  /* 0x0000004885487209 */ /* 0x000fe40007810000 */
[----:B------:R-:W-:Y:S01]  /*5ba0*/  FMNMX.FTZ R6, R127, R6, !PT ;  /* 0x000000067f067209 */ /* 0x000fe20007810000 */
[----:B------:R-:W-:Y:S01]  /*5bb0*/  LDSM.16.MT88.4 R104, [R209+0x900] ;  /* 0x00090000d168783b */ /* 0x000fe20000004200 */
[----:B------:R-:W-:Y:S02]  /*5bc0*/  FMNMX.FTZ R72, R134, R72, !PT ;  /* 0x0000004886487209 */ /* 0x000fe40007810000 */
[----:B------:R-:W-:Y:S01]  /*5bd0*/  FMNMX.FTZ R6, R131, R6, !PT ;  /* 0x0000000683067209 */ /* 0x000fe20007810000 */
[----:B------:R-:W-:Y:S01]  /*5be0*/  LDSM.16.MT88.4 R92, [R212+0x900] ;  /* 0x00090000d45c783b */ /* 0x000fe20000004200 */
[----:B------:R-:W-:-:S02]  /*5bf0*/  FMNMX.FTZ R72, R227, R72, !PT ;  /* 0x00000048e3487209 */ /* 0x000fc40007810000 */
[----:B------:R-:W-:Y:S01]  /*5c00*/  FMNMX.FTZ R6, R200, R6, !PT ;  /* 0x00000006c8067209 */ /* 0x000fe20007810000 */
[----:B------:R-:W-:Y:S01]  /*5c10*/  LDSM.16.MT88.4 R88, [R210+0x900] ;  /* 0x00090000d258783b */ /* 0x000fe20000004200 */
        /* <DEDUP_REMOVED lines=11> */
[----:B------:R-:W-:Y:S01]  /*5cd0*/  STL [R1+0x30], R208 ;  /* 0x000030d001007387 */ /* 0x000fe20000100800 */
[----:B------:R-:W-:Y:S02]  /*5ce0*/  FMNMX.FTZ R72, R237, R72, !PT ;  /* 0x00000048ed487209 */ /* 0x000fe40007810000 */
[----:B------:R-:W-:Y:S02]  /*5cf0*/  FMNMX.FTZ R6, R229, R6, !PT ;  /* 0x00000006e5067209 */ /* 0x000fe40007810000 */
[----:B------:R-:W-:-:S02]  /*5d00*/  FMNMX.FTZ R72, R244, R72, !PT ;  /* 0x00000048f4487209 */ /* 0x000fc40007810000 */
[----:B------:R-:W-:Y:S02]  /*5d10*/  FMNMX.FTZ R6, R230, R6, !PT ;  /* 0x00000006e6067209 */ /* 0x000fe40007810000 */
[----:B------:R-:W-:Y:S02]  /*5d20*/  FMNMX.FTZ R72, R247, R72, !PT ;  /* 0x00000048f7487209 */ /* 0x000fe40007810000 */
[----:B------:R-:W-:Y:S02]  /*5d30*/  FMNMX.FTZ R71, R231, R6, !PT ;  /* 0x00000006e7477209 */ /* 0x000fe40007810000 */
[----:B------:R-:W-:Y:S01]  /*5d40*/  PLOP3.LUT P6, PT, PT, PT, UP0, 0x40, 0x0 ;  /* 0x000000000000781c */ /* 0x000fe20003fce808 */
[----:B------:R-:W1:Y:S01]  /*5d50*/  SHFL.BFLY PT, R6, R72, 0x2, 0x1f ;  /* 0x0c401f0048067f89 */ /* 0x000e6200000e0000 */
[----:B------:R-:W-:Y:S01]  /*5d60*/  PLOP3.LUT P2, PT, PT, PT, UP5, 0x40, 0x0 ;  /* 0x000000000000781c */ /* 0x000fe20003f4e858 */
[----:B------:R-:W-:Y:S01]  /*5d70*/  UISETP.NE.AND UP0, UPT, UR25, URZ, UPT ;  /* 0x0000003f1900728c */ /* 0x000fe2000bf05270 */
[C---:B------:R-:W-:Y:S01]  /*5d80*/  ISETP.GT.AND P6, PT, R4.reuse, 0x10, P6 ;  /* 0x000000100400780c */ /* 0x040fe200037c4270 */
[----:B------:R-:W2:Y:S01]  /*5d90*/  SHFL.BFLY PT, R7, R71, 0x2, 0x1f ;  /* 0x0c401f0047077f89 */ /* 0x000ea200000e0000 */
[----:B------:R-:W-:Y:S01]  /*5da0*/  ISETP.GT.AND P2, PT, R4, 0x1, P2 ;  /* 0x000000010400780c */ /* 0x000fe20001744270 */
[----:B------:R-:W-:Y:S01]  /*5db0*/  UISETP.NE.AND UP5, UPT, UR34, URZ, UPT ;  /* 0x0000003f2200728c */ /* 0x000fe2000bfa5270 */
[----:B------:R-:W-:-:S02]  /*5dc0*/  ISETP.LT.OR P6, PT, R5, 0x11, P6 ;  /* 0x000000110500780c */ /* 0x000fc400037c1670 */
[----:B------:R-:W-:Y:S02]  /*5dd0*/  ISETP.LT.OR P2, PT, R5, 0x2, P2 ;  /* 0x000000020500780c */ /* 0x000fe40001741670 */
[----:B------:R-:W-:Y:S02]  /*5de0*/  FSEL R117, R22, -INF , !P6 ;  /* 0xff80000016757808 */ /* 0x000fe40007000000 */
[----:B------:R-:W-:Y:S01]  /*5df0*/  PLOP3.LUT P6, PT, PT, PT, UP0, 0x40, 0x0 ;  /* 0x000000000000781c */ /* 0x000fe20003fce808 */
[----:B------:R-:W-:Y:S01]  /*5e00*/  UISETP.NE.AND UP0, UPT, UR21, URZ, UPT ;  /* 0x0000003f1500728c */ /* 0x000fe2000bf05270 */
[----:B------:R-:W-:Y:S02]  /*5e10*/  FSEL R115, R9, -INF , !P2 ;  /* 0xff80000009737808 */ /* 0x000fe40005000000 */
[----:B------:R-:W-:Y:S02]  /*5e20*/  ISETP.GT.AND P6, PT, R4, 0x21, P6 ;  /* 0x000000210400780c */ /* 0x000fe400037c4270 */
[----:B------:R-:W-:Y:S01]  /*5e30*/  PLOP3.LUT P2, PT, PT, PT, UP4, 0x40, 0x0 ;  /* 0x000000000000781c */ /* 0x000fe20003f4e848 */
[----:B------:R-:W-:Y:S01]  /*5e40*/  UISETP.NE.AND UP4, UPT, UR20, URZ, UPT ;  /* 0x0000003f1400728c */ /* 0x000fe2000bf85270 */
[----:B------:R-:W-:-:S02]  /*5e50*/  ISETP.LT.OR P6, PT, R5, 0x22, P6 ;  /* 0x000000220500780c */ /* 0x000fc400037c1670 */
[----:B------:R-:W-:Y:S02]  /*5e60*/  FMNMX.FTZ R3, R120, R122, !PT ;  /* 0x0000007a78037209 */ /* 0x000fe40007810000 */
[----:B-1----:R-:W-:Y:S02]  /*5e70*/  FMNMX.FTZ R72, R72, R6, !PT ;  /* 0x0000000648487209 */ /* 0x002fe40007810000 */
[----:B------:R-:W-:Y:S02]  /*5e80*/  FSEL R143, R24, -INF , !P6 ;  /* 0xff800000188f7808 */ /* 0x000fe40007000000 */
[----:B--2---:R-:W-:Y:S01]  /*5e90*/  FMNMX.FTZ R71, R71, R7, !PT ;  /* 0x0000000747477209 */ /* 0x004fe20007810000 */
[----:B------:R-:W1:Y:S01]  /*5ea0*/  SHFL.BFLY PT, R6, R72, 0x1, 0x1f ;  /* 0x0c201f0048067f89 */ /* 0x000e6200000e0000 */
[----:B------:R-:W-:Y:S01]  /*5eb0*/  PLOP3.LUT P6, PT, PT, PT, UP4, 0x40, 0x0 ;  /* 0x000000000000781c */ /* 0x000fe20003fce848 */
[----:B------:R-:W-:Y:S01]  /*5ec0*/  UISETP.NE.AND UP4, UPT, UR33, URZ, UPT ;  /* 0x0000003f2100728c */ /* 0x000fe2000bf85270 */
[----:B------:R-:W-:Y:S01]  /*5ed0*/  LEA R211, R2, R210, 0x1 ;  /* 0x000000d202d37211 */ /* 0x000fe200078e08ff */
[----:B------:R-:W2:Y:S01]  /*5ee0*/  SHFL.BFLY PT, R7, R71, 0x1, 0x1f ;  /* 0x0c201f0047077f89 */ /* 0x000ea200000e0000 */
[----:B------:R-:W-:-:S02]  /*5ef0*/  ISETP.GT.AND P6, PT, R4, 0x38, P6 ;  /* 0x000000380400780c */ /* 0x000fc400037c4270 */
[----:B------:R-:W-:Y:S01]  /*5f00*/  FMNMX.FTZ R2, R124, R3, !PT ;  /* 0x000000037c027209 */ /* 0x000fe20007810000 */
[----:B------:R-:W3:Y:S01]  /*5f10*/  LDSM.16.MT88.4 R96, [R211+0x100] ;  /* 0x00010000d360783b */ /* 0x000ee20000004200 */
[----:B------:R-:W-:Y:S02]  /*5f20*/  ISETP.LT.OR P6, PT, R5, 0x39, P6 ;  /* 0x000000390500780c */ /* 0x000fe400037c1670 */
[----:B------:R-:W-:Y:S01]  /*5f30*/  FMNMX.FTZ R2, R125, R2, !PT ;  /* 0x000000027d027209 */ /* 0x000fe20007810000 */
[----:B------:R-:W4:Y:S01]  /*5f40*/  LDSM.16.MT88.4 R108, [R211+0x900] ;  /* 0x00090000d36c783b */ /* 0x000f220000004200 */
[----:B------:R-:W-:Y:S02]  /*5f50*/  FSEL R193, R13, -INF , !P6 ;  /* 0xff8000000dc17808 */ /* 0x000fe40007000000 */
[----:B------:R-:W-:Y:S01]  /*5f60*/  FMNMX.FTZ R2, R129, R2, !PT ;  /* 0x0000000281027209 */ /* 0x000fe20007810000 */
[----:B------:R-:W-:Y:S01]  /*5f70*/  LDSM.16.MT88.4 R172, [R211+0x1900] ;  /* 0x00190000d3ac783b */ /* 0x000fe20000004200 */
[----:B------:R-:W-:Y:S01]  /*5f80*/  PLOP3.LUT P5, PT, PT, PT, UP6, 0x40, 0x0 ;  /* 0x000000000000781c */ /* 0x000fe20003fae868 */
[----:B------:R-:W-:Y:S01]  /*5f90*/  UISETP.NE.AND UP6, UPT, UR35, URZ, UPT ;  /* 0x0000003f2300728c */ /* 0x000fe2000bfc5270 */
[----:B------:R-:W-:Y:S01]  /*5fa0*/  PLOP3.LUT P1, PT, PT, PT, UP2, 0x40, 0x0 ;  /* 0x000000000000781c */ /* 0x000fe20003f2e828 */
[----:B------:R-:W-:Y:S01]  /*5fb0*/  UISETP.NE.AND UP2, UPT, UR27, URZ, UPT ;  /* 0x0000003f1b00728c */ /* 0x000fe2000bf45270 */
[----:B------:R-:W-:-:S02]  /*5fc0*/  ISETP.GT.AND P5, PT, R4, RZ, P5 ;  /* 0x000000ff0400720c */ /* 0x000fc40002fa4270 */
[----:B------:R-:W-:Y:S01]  /*5fd0*/  PLOP3.LUT P0, PT, PT, PT, UP1, 0x40, 0x0 ;  /* 0x000000000000781c */ /* 0x000fe20003f0e818 */
[----:B------:R-:W-:Y:S01]  /*5fe0*/  UISETP.NE.AND UP1, UPT, UR26, URZ, UPT ;  /* 0x0000003f1a00728c */ /* 0x000fe2000bf25270 */
[----:B-1----:R-:W-:Y:S02]  /*5ff0*/  FMNMX.FTZ R72, R72, R6, !PT ;  /* 0x0000000648487209 */ /* 0x002fe40007810000 */
[----:B------:R-:W-:Y:S02]  /*6000*/  ISETP.LT.OR P5, PT, R5, 0x1, P5 ;  /* 0x000000010500780c */ /* 0x000fe40002fa1670 */
[----:B--2---:R-:W-:Y:S01]  /*6010*/  FMNMX.FTZ R71, R71, R7, !PT ;  /* 0x0000000747477209 */ /* 0x004fe20007810000 */
[C---:B------:R-:W-:Y:S01]  /*6020*/  FMUL.FTZ R7, R72.reuse, c[0x0][0x2d0] ;  /* 0x0000b40048077a20 */ /* 0x040fe20000410000 */
[----:B------:R-:W-:Y:S02]  /*6030*/  FSETP.NEU.FTZ.AND P6, PT, R72, -INF , PT ;  /* 0xff8000004800780b */ /* 0x000fe40003fdd000 */
[----:B------:R-:W-:Y:S01]  /*6040*/  ISETP.GT.AND P1, PT, R4, 0x8, P1 ;  /* 0x000000080400780c */ /* 0x000fe20000f24270 */
[----:B------:R-:W-:Y:S01]  /*6050*/  FMUL.FTZ R6, R71, c[0x0][0x2d0] ;  /* 0x0000b40047067a20 */ /* 0x000fe20000410000 */
[----:B------:R-:W-:-:S02]  /*6060*/  FSEL R7, R7, RZ, P6 ;  /* 0x000000ff07077208 */ /* 0x000fc40003000000 */
[----:B------:R-:W-:Y:S02]  /*6070*/  FSETP.NEU.FTZ.AND P6, PT, R71, -INF , PT ;  /* 0xff8000004700780b */ /* 0x000fe40003fdd000 */
[----:B------:R-:W-:Y:S02]  /*6080*/  FSEL R116, R10, -INF , !P5 ;  /* 0xff8000000a747808 */ /* 0x000fe40006800000 */
[----:B------:R-:W-:Y:S02]  /*6090*/  FSEL R6, R6, RZ, P6 ;  /* 0x000000ff06067208 */ /* 0x000fe40003000000 */
[----:B------:R-:W-:Y:S02]  /*60a0*/  ISETP.LT.OR P1, PT, R5, 0x9, P1 ;  /* 0x000000090500780c */ /* 0x000fe40000f21670 */
[----:B------:R-:W-:Y:S01]  /*60b0*/  ISETP.GT.AND P0, PT, R4, 0x9, P0 ;  /* 0x000000090400780c */ /* 0x000fe20000704270 */
[----:B------:R-:W-:Y:S01]  /*60c0*/  FFMA.FTZ R0, R56, c[0x0][0x2d0], -R6 ;  /* 0x0000b40038007a23 */ /* 0x000fe20000010806 */
[----:B------:R-:W-:Y:S01]  /*60d0*/  PLOP3.LUT P5, PT, PT, PT, UP3, 0x40, 0x0 ;  /* 0x000000000000781c */ /* 0x000fe20003fae838 */
[----:B------:R-:W-:Y:S01]  /*60e0*/  UISETP.NE.AND UP3, UPT, UR24, URZ, UPT ;  /* 0x0000003f1800728c */ /* 0x000fe2000bf65270 */
[----:B------:R-:W-:Y:S01]  /*60f0*/  FSEL R114, R25, -INF , !P1 ;  /* 0xff80000019727808 */ /* 0x000fe20004800000 */
[----:B------:R1:W-:Y:S01]  /*6100*/  MUFU.EX2 R167, R0 ;  /* 0x0000000000a77308 */ /* 0x0003e20000000800 */
[----:B------:R-:W-:-:S02]  /*6110*/  ISETP.LT.OR P0, PT, R5, 0xa, P0 ;  /* 0x0000000a0500780c */ /* 0x000fc40000701670 */
[----:B------:R-:W-:Y:S02]  /*6120*/  FMNMX.FTZ R3, R116, R115, !PT ;  /* 0x0000007374037209 */ /* 0x000fe40007810000 */
[----:B------:R-:W-:Y:S02]  /*6130*/  FSEL R113, R29, -INF , !P0 ;  /* 0xff8000001d717808 */ /* 0x000fe40004000000 */
[----:B------:R-:W-:Y:S02]  /*6140*/  ISETP.GT.AND P5, PT, R4, 0x11, P5 ;  /* 0x000000110400780c */ /* 0x000fe40002fa4270 */
[----:B------:R-:W-:Y:S02]  /*6150*/  FMNMX.FTZ R3, R114, R3, !PT ;  /* 0x0000000372037209 */ /* 0x000fe40007810000 */
[----:B------:R-:W-:Y:S01]  /*6160*/  PLOP3.LUT P1, PT, PT, PT, UP2, 0x40, 0x0 ;  /* 0x000000000000781c */ /* 0x000fe20003f2e828 */
[----:B------:R-:W-:Y:S01]  /*6170*/  UISETP.NE.AND UP2, UPT, UR23, URZ, UPT ;  /* 0x0000003f1700728c */ /* 0x000fe2000bf45270 */
[----:B------:R-:W-:-:S02]  /*6180*/  ISETP.LT.OR P5, PT, R5, 0x12, P5 ;  /* 0x000000120500780c */ /* 0x000fc40002fa1670 */
[C---:B------:R-:W-:Y:S01]  /*6190*/  ISETP.GT.AND P2, PT, R4.reuse, 0x18, P2 ;  /* 0x000000180400780c */ /* 0x040fe20001744270 */
[----:B-1----:R-:W-:Y:S01]  /*61a0*/  FFMA.FTZ R0, R57, c[0x0][0x2d0], -R6 ;  /* 0x0000b40039007a23 */ /* 0x002fe20000010806 */
[----:B------:R-:W-:Y:S02]  /*61b0*/  FMNMX.FTZ R3, R113, R3, !PT ;  /* 0x0000000371037209 */ /* 0x000fe40007810000 */
[----:B------:R-:W-:Y:S01]  /*61c0*/  PLOP3.LUT P0, PT, PT, PT, UP1, 0x40, 0x0 ;  /* 0x000000000000781c */ /* 0x000fe20003f0e818 */
[----:B------:R1:W2:Y:S01]  /*61d0*/  MUFU.EX2 R183, R0 ;  /* 0x0000000000b77308 */ /* 0x0002a20000000800 */
[----:B------:R-:W-:Y:S01]  /*61e0*/  FSEL R119, R11, -INF , !P5 ;  /* 0xff8000000b777808 */ /* 0x000fe20006800000 */
[----:B------:R-:W-:Y:S01]  /*61f0*/  UISETP.NE.AND UP1, UPT, UR22, URZ, UPT ;  /* 0x0000003f1600728c */ /* 0x000fe2000bf25270 */
[----:B------:R-:W-:Y:S02]  /*6200*/  ISETP.LT.OR P2, PT, R5, 0x19, P2 ;  /* 0x000000190500780c */ /* 0x000fe40001741670 */
[----:B------:R-:W-:-:S02]  /*6210*/  ISETP.GT.AND P1, PT, R4, 0x19, P1 ;  /* 0x000000190400780c */ /* 0x000fc40000f24270 */
[----:B------:R-:W-:Y:S02]  /*6220*/  FMNMX.FTZ R3, R117, R3, !PT ;  /* 0x0000000375037209 */ /* 0x000fe40007810000 */
[----:B------:R-:W-:Y:S02]  /*6230*/  FSEL R121, R16, -INF , !P2 ;  /* 0xff80000010797808 */ /* 0x000fe40005000000 */
[----:B------:R-:W-:Y:S02]  /*6240*/  ISETP.LT.OR P1, PT, R5, 0x1a, P1 ;  /* 0x0000001a0500780c */ /* 0x000fe40000f21670 */
[----:B------:R-:W-:Y:S02]  /*6250*/  ISETP.GT.AND P0, PT, R4, 0x20, P0 ;  /* 0x000000200400780c */ /* 0x000fe40000704270 */
[----:B------:R-:W-:Y:S01]  /*6260*/  FMNMX.FTZ R3, R119, R3, !PT ;  /* 0x0000000377037209 */ /* 0x000fe20007810000 */
[----:B-1----:R-:W-:Y:S01]  /*6270*/  FFMA.FTZ R0, R70, c[0x0][0x2d0], -R7 ;  /* 0x0000b40046007a23 */ /* 0x002fe20000010807 */
[----:B------:R-:W-:-:S02]  /*6280*/  FSEL R123, R15, -INF , !P1 ;  /* 0xff8000000f7b7808 */ /* 0x000fc40004800000 */
[C---:B------:R-:W-:Y:S01]  /*6290*/  ISETP.LT.OR P0, PT, R5.reuse, 0x21, P0 ;  /* 0x000000210500780c */ /* 0x040fe20000701670 */
[----:B------:R1:W-:Y:S01]  /*62a0*/  MUFU.EX2 R151, R0 ;  /* 0x0000000000977308 */ /* 0x0003e20000000800 */
[----:B------:R-:W-:Y:S01]  /*62b0*/  PLOP3.LUT P5, PT, PT, PT, UP3, 0x40, 0x0 ;  /* 0x000000000000781c */ /* 0x000fe20003fae838 */
[----:B------:R-:W-:Y:S01]  /*62c0*/  UISETP.NE.AND UP3, UPT, UR19, URZ, UPT ;  /* 0x0000003f1300728c */ /* 0x000fe2000bf65270 */
[----:B------:R-:W-:Y:S02]  /*62d0*/  FSEL R142, R26, -INF , !P0 ;  /* 0xff8000001a8e7808 */ /* 0x000fe40004000000 */
[----:B------:R-:W-:Y:S01]  /*62e0*/  PLOP3.LUT P2, PT, PT, PT, UP2, 0x40, 0x0 ;  /* 0x000000000000781c */ /* 0x000fe20003f4e828 */
[----:B------:R-:W-:Y:S01]  /*62f0*/  UISETP.NE.AND UP2, UPT, UR18, URZ, UPT ;  /* 0x0000003f1200728c */ /* 0x000fe2000bf45270 */
[----:B------:R-:W-:Y:S02]  /*6300*/  ISETP.GT.AND P5, PT, R4, 0x28, P5 ;  /* 0x000000280400780c */ /* 0x000fe40002fa4270 */
[----:B------:R-:W-:Y:S01]  /*6310*/  PLOP3.LUT P1, PT, PT, PT, UP1, 0x40, 0x0 ;  /* 0x000000000000781c */ /* 0x000fe20003f2e818 */
[----:B------:R-:W-:Y:S01]  /*6320*/  UISETP.NE.AND UP1, UPT, UR16, URZ, UPT ;  /* 0x0000003f1000728c */ /* 0x000fe2000bf25270 */
[----:B------:R-:W-:Y:S01]  /*6330*/  PLOP3.LUT P0, PT, PT, PT, UP0, 0x40, 0x0 ;  /* 0x000000000000781c */ /* 0x000fe20003f0e808 */
[----:B------:R-:W-:Y:S01]  /*6340*/  UISETP.NE.AND UP0, UPT, UR17, URZ, UPT ;  /* 0x0000003f1100728c */ /* 0x000fe2000bf05270 */
[----:B------:R-:W-:-:S02]  /*6350*/  ISETP.LT.OR P5, PT, R5, 0x29, P5 ;  /* 0x000000290500780c */ /* 0x000fc40002fa1670 */
[C---:B------:R-:W-:Y:S01]  /*6360*/  ISETP.GT.AND P2, PT, R4.reuse, 0x29, P2 ;  /* 0x000000290400780c */ /* 0x040fe20001744270 */
[--C-:B-1----:R-:W-:Y:S01]  /*6370*/  FFMA.FTZ R0, R73, c[0x0][0x2d0], -R7.reuse ;  /* 0x0000b40049007a23 */ /* 0x102fe20000010807 */
[C---:B------:R-:W-:Y:S01]  /*6380*/  ISETP.GT.AND P1, PT, R4.reuse, 0x30, P1 ;  /* 0x000000300400780c */ /* 0x040fe20000f24270 */
[----:B------:R-:W-:Y:S01]  /*6390*/  ULDC.64 UR16, c[0x0][0x2c8] ;  /* 0x0000b20000107ab9 */ /* 0x000fe20000000a00 */
[----:B------:R-:W-:Y:S01]  /*63a0*/  ISETP.GT.AND P0, PT, R4, 0x31, P0 ;  /* 0x000000310400780c */ /* 0x000fe20000704270 */
[----:B------:R1:W-:Y:S01]  /*63b0*/  MUFU.EX2 R250, R0 ;  /* 0x0000000000fa7308 */ /* 0x0003e20000000800 */
[----:B------:R-:W-:Y:S01]  /*63c0*/  FSEL R144, R8, -INF , !P5 ;  /* 0xff80000008907808 */ /* 0x000fe20006800000 */
[----:B------:R-:W-:Y:S01]  /*63d0*/  FFMA.FTZ R8, R67, c[0x0][0x2d0], -R7 ;  /* 0x0000b40043087a23 */ /* 0x000fe20000010807 */
[C---:B------:R-:W-:Y:S02]  /*63e0*/  ISETP.LT.OR P2, PT, R5.reuse, 0x2a, P2 ;  /* 0x0000002a0500780c */ /* 0x040fe40001741670 */
[----:B------:R-:W-:-:S02]  /*63f0*/  ISETP.LT.OR P1, PT, R5, 0x31, P1 ;  /* 0x000000310500780c */ /* 0x000fc40000f21670 */
[----:B------:R-:W-:Y:S01]  /*6400*/  ISETP.LT.OR P0, PT, R5, 0x32, P0 ;  /* 0x000000320500780c */ /* 0x000fe20000701670 */
[----:B------:R2:W-:Y:S01]  /*6410*/  MUFU.EX2 R149, R8 ;  /* 0x0000000800957308 */ /* 0x0005e20000000800 */
[----:B------:R-:W-:Y:S02]  /*6420*/  FSEL R145, R14, -INF , !P2 ;  /* 0xff8000000e917808 */ /* 0x000fe40005000000 */
[----:B------:R-:W-:Y:S02]  /*6430*/  FSEL R194, R28, -INF , !P1 ;  /* 0xff8000001cc27808 */ /* 0x000fe40004800000 */
[----:B------:R-:W-:Y:S02]  /*6440*/  FSEL R197, R27, -INF , !P0 ;  /* 0xff8000001bc57808 */ /* 0x000fe40004000000 */
[----:B------:R-:W-:Y:S01]  /*6450*/  PLOP3.LUT P5, PT, PT, PT, UP3, 0x40, 0x0 ;  /* 0x000000000000781c */ /* 0x000fe20003fae838 */
[--C-:B-1----:R-:W-:Y:S01]  /*6460*/  FFMA.FTZ R0, R74, c[0x0][0x2d0], -R7.reuse ;  /* 0x0000b4004a007a23 */ /* 0x102fe20000010807 */
[----:B------:R-:W-:Y:S01]  /*6470*/  PLOP3.LUT P2, PT, PT, PT, UP2, 0x40, 0x0 ;  /* 0x000000000000781c */ /* 0x000fe20003f4e828 */
[----:B------:R-:W-:Y:S01]  /*6480*/  UISETP.NE.AND UP3, UPT, UR28, URZ, UPT ;  /* 0x0000003f1c00728c */ /* 0x000fe2000bf65270 */
[----:B------:R-:W-:Y:S01]  /*6490*/  PLOP3.LUT P1, PT, PT, PT, UP0, 0x40, 0x0 ;  /* 0x000000000000781c */ /* 0x000fe20003f2e808 */
[----:B------:R1:W-:Y:S01]  /*64a0*/  MUFU.EX2 R165, R0 ;  /* 0x0000000000a57308 */ /* 0x0003e20000000800 */
[----:B------:R-:W-:Y:S01]  /*64b0*/  PLOP3.LUT P0, PT, PT, PT, UP1, 0x40, 0x0 ;  /* 0x000000000000781c */ /* 0x000fe20003f0e818 */
[----:B------:R-:W-:Y:S01]  /*64c0*/  UISETP.NE.AND UP1, UPT, UR15, URZ, UPT ;  /* 0x0000003f0f00728c */ /* 0x000fe2000bf25270 */
[----:B------:R-:W-:Y:S01]  /*64d0*/  ISETP.GT.AND P5, PT, R4, 0x39, P5 ;  /* 0x000000390400780c */ /* 0x000fe20002fa4270 */
[----:B--2---:R-:W-:Y:S01]  /*64e0*/  FFMA.FTZ R8, R66, c[0x0][0x2d0], -R7 ;  /* 0x0000b40042087a23 */ /* 0x004fe20000010807 */
[C---:B------:R-:W-:Y:S01]  /*64f0*/  ISETP.GT.AND P2, PT, R4.reuse, 0x40, P2 ;  /* 0x000000400400780c */ /* 0x040fe20001744270 */
[----:B------:R-:W-:Y:S01]  /*6500*/  UISETP.NE.AND UP2, UPT, UR29, URZ, UPT ;  /* 0x0000003f1d00728c */ /* 0x000fe2000bf45270 */
[C---:B------:R-:W-:Y:S01]  /*6510*/  ISETP.GT.AND P1, PT, R4.reuse, 0x41, P1 ;  /* 0x000000410400780c */ /* 0x040fe20000f24270 */
[----:B------:R2:W2:Y:S01]  /*6520*/  MUFU.EX2 R150, R8 ;  /* 0x0000000800967308 */ /* 0x0004a20000000800 */
[----:B------:R-:W-:Y:S01]  /*6530*/  ISETP.GT.AND P0, PT, R4, 0x48, P0 ;  /* 0x000000480400780c */ /* 0x000fe20000704270 */
[----:B------:R-:W-:Y:S01]  /*6540*/  UISETP.NE.AND UP0, UPT, UR32, URZ, UPT ;  /* 0x0000003f2000728c */ /* 0x000fe2000bf05270 */
[----:B------:R-:W-:-:S02]  /*6550*/  ISETP.LT.OR P5, PT, R5, 0x3a, P5 ;  /* 0x0000003a0500780c */ /* 0x000fc40002fa1670 */
[C---:B------:R-:W-:Y:S02]  /*6560*/  ISETP.LT.OR P2, PT, R5.reuse, 0x41, P2 ;  /* 0x000000410500780c */ /* 0x040fe40001741670 */
[----:B------:R-:W-:Y:S01]  /*6570*/  ISETP.LT.OR P1, PT, R5, 0x42, P1 ;  /* 0x000000420500780c */ /* 0x000fe20000f21670 */
[--C-:B-1----:R-:W-:Y:S01]  /*6580*/  FFMA.FTZ R0, R75, c[0x0][0x2d0], -R7.reuse ;  /* 0x0000b4004b007a23 */ /* 0x102fe20000010807 */
[----:B------:R-:W-:Y:S02]  /*6590*/  ISETP.LT.OR P0, PT, R5, 0x49, P0 ;  /* 0x000000490500780c */ /* 0x000fe40000701670 */
[----:B------:R-:W-:Y:S01]  /*65a0*/  FSEL R192, R39, -INF , !P5 ;  /* 0xff80000027c07808 */ /* 0x000fe20006800000 */
[----:B------:R1:W-:Y:S01]  /*65b0*/  MUFU.EX2 R155, R0 ;  /* 0x00000000009b7308 */ /* 0x0003e20000000800 */
[----:B------:R-:W-:Y:S02]  /*65c0*/  FSEL R198, R30, -INF , !P2 ;  /* 0xff8000001ec67808 */ /* 0x000fe40005000000 */
[----:B------:R-:W-:Y:S01]  /*65d0*/  FSEL R195, R36, -INF , !P1 ;  /* 0xff80000024c37808 */ /* 0x000fe20004800000 */
[----:B--2---:R-:W-:Y:S01]  /*65e0*/  FFMA.FTZ R8, R69, c[0x0][0x2d0], -R7 ;  /* 0x0000b40045087a23 */ /* 0x004fe20000010807 */
[----:B------:R-:W-:-:S02]  /*65f0*/  FSEL R196, R44, -INF , !P0 ;  /* 0xff8000002cc47808 */ /* 0x000fc40004000000 */
[----:B------:R-:W-:Y:S01]  /*6600*/  PLOP3.LUT P6, PT, PT, PT, UP1, 0x40, 0x0 ;  /* 0x000000000000781c */ /* 0x000fe20003fce818 */
[----:B------:R2:W-:Y:S01]  /*6610*/  MUFU.EX2 R148, R8 ;  /* 0x0000000800947308 */ /* 0x0005e20000000800 */
[----:B------:R-:W-:Y:S02]  /*6620*/  PLOP3.LUT P5, PT, PT, PT, UP6, 0x40, 0x0 ;  /* 0x000000000000781c */ /* 0x000fe40003fae868 */
[----:B------:R-:W-:Y:S01]  /*6630*/  F2FP.BF16.PACK_AB R15, R183, R167 ;  /* 0x000000a7b70f723e */ /* 0x000fe200000010ff */
[----:B------:R-:W-:Y:S01]  /*6640*/  UIMAD.WIDE.U32 UR18, UR14, UR16, URZ ;  /* 0x000000100e1272a5 */ /* 0x000fe2000f8e003f */
[----:B------:R-:W-:Y:S01]  /*6650*/  PLOP3.LUT P2, PT, PT, PT, UP5, 0x40, 0x0 ;  /* 0x000000000000781c */ /* 0x000fe20003f4e858 */
[----:B------:R-:W-:Y:S01]  /*6660*/  UIADD3 UR6, UR6, -0x2, URZ ;  /* 0xfffffffe06067890 */ /* 0x000fe2000fffe03f */
[----:B------:R-:W-:Y:S01]  /*6670*/  PLOP3.LUT P1, PT, PT, PT, UP4, 0x40, 0x0 ;  /* 0x000000000000781c */ /* 0x000fe20003f2e848 */
[----:B------:R-:W-:Y:S01]  /*6680*/  UISETP.NE.AND UP1, UPT, UR30, URZ, UPT ;  /* 0x0000003f1e00728c */ /* 0x000fe2000bf25270 */
[----:B-1----:R-:W-:Y:S01]  /*6690*/  FMNMX.FTZ R0, R130, R2, !PT ;  /* 0x0000000282007209 */ /* 0x002fe20007810000 */
[----:B------:R-:W-:Y:S01]  /*66a0*/  FFMA.FTZ R2, R64, c[0x0][0x2d0], -R6 ;  /* 0x0000b40040027a23 */ /* 0x000fe20000010806 */
[----:B------:R-:W-:-:S02]  /*66b0*/  PLOP3.LUT P0, PT, PT, PT, UP3, 0x40, 0x0 ;  /* 0x000000000000781c */ /* 0x000fc40003f0e838 */
[----:B------:R-:W-:Y:S01]  /*66c0*/  FMNMX.FTZ R0, R141, R0, !PT ;  /* 0x000000008d007209 */ /* 0x000fe20007810000 */
[----:B------:R1:W-:Y:S01]  /*66d0*/  MUFU.EX2 R74, R2 ;  /* 0x00000002004a7308 */ /* 0x0003e20000000800 */
[----:B------:R-:W-:Y:S01]  /*66e0*/  ISETP.GT.AND P6, PT, R4, 0x49, P6 ;  /* 0x000000490400780c */ /* 0x000fe200037c4270 */
[----:B--2---:R-:W-:Y:S01]  /*66f0*/  FFMA.FTZ R8, R68, c[0x0][0x2d0], -R7 ;  /* 0x0000b40044087a23 */ /* 0x004fe20000010807 */
[C---:B------:R-:W-:Y:S02]  /*6700*/  ISETP.GT.AND P5, PT, R4.reuse, 0x50, P5 ;  /* 0x000000500400780c */ /* 0x040fe40002fa4270 */
[C---:B------:R-:W-:Y:S02]  /*6710*/  ISETP.GT.AND P2, PT, R4.reuse, 0x51, P2 ;  /* 0x000000510400780c */ /* 0x040fe40001744270 */
[C---:B------:R-:W-:Y:S01]  /*6720*/  ISETP.GT.AND P1, PT, R4.reuse, 0x58, P1 ;  /* 0x000000580400780c */ /* 0x040fe20000f24270 */
[----:B------:R2:W2:Y:S01]  /*6730*/  MUFU.EX2 R180, R8 ;  /* 0x0000000800b47308 */ /* 0x0004a20000000800 */
[----:B------:R-:W-:-:S02]  /*6740*/  ISETP.GT.AND P0, PT, R4, 0x59, P0 ;  /* 0x000000590400780c */ /* 0x000fc40000704270 */
[C---:B------:R-:W-:Y:S02]  /*6750*/  ISETP.LT.OR P6, PT, R5.reuse, 0x4a, P6 ;  /* 0x0000004a0500780c */ /* 0x040fe400037c1670 */
[----:B------:R-:W-:Y:S02]  /*6760*/  ISETP.LT.OR P5, PT, R5, 0x51, P5 ;  /* 0x000000510500780c */ /* 0x000fe40002fa1670 */
[----:B------:R-:W-:Y:S02]  /*6770*/  FSEL R187, R137, -INF , !P6 ;  /* 0xff80000089bb7808 */ /* 0x000fe40007000000 */
[----:B-1----:R-:W-:Y:S01]  /*6780*/  FMNMX.FTZ R2, R140, R0, !PT ;  /* 0x000000008c027209 */ /* 0x002fe20007810000 */
[--C-:B------:R-:W-:Y:S01]  /*6790*/  FFMA.FTZ R0, R65, c[0x0][0x2d0], -R6.reuse ;  /* 0x0000b40041007a23 */ /* 0x100fe20000010806 */
[C---:B------:R-:W-:Y:S01]  /*67a0*/  ISETP.LT.OR P2, PT, R5.reuse, 0x52, P2 ;  /* 0x000000520500780c */ /* 0x040fe20001741670 */
[----:B------:R-:W-:Y:S01]  /*67b0*/  LDSM.16.MT88.4 R64, [R209+0x1100] ;  /* 0x00110000d140783b */ /* 0x000fe20000004200 */
[----:B------:R-:W-:Y:S01]  /*67c0*/  FMNMX.FTZ R2, R186, R2, !PT ;  /* 0x00000002ba027209 */ /* 0x000fe20007810000 */
[----:B------:R1:W1:Y:S01]  /*67d0*/  MUFU.EX2 R154, R0 ;  /* 0x00000000009a7308 */ /* 0x0002620000000800 */
[----:B------:R-:W-:Y:S01]  /*67e0*/  FSEL R189, R136, -INF , !P5 ;  /* 0xff80000088bd7808 */ /* 0x000fe20006800000 */
[----:B--2---:R-:W-:Y:S01]  /*67f0*/  FFMA.FTZ R8, R52, c[0x0][0x2d0], -R6 ;  /* 0x0000b40034087a23 */ /* 0x004fe20000010806 */
[----:B------:R-:W-:-:S02]  /*6800*/  ISETP.LT.OR P1, PT, R5, 0x59, P1 ;  /* 0x000000590500780c */ /* 0x000fc40000f21670 */
[----:B------:R-:W-:Y:S02]  /*6810*/  FSEL R191, R138, -INF , !P2 ;  /* 0xff8000008abf7808 */ /* 0x000fe40005000000 */
[----:B------:R-:W-:Y:S01]  /*6820*/  F2FP.BF16.PACK_AB R12, R150, R149 ;  /* 0x00000095960c723e */ /* 0x000fe200000010ff */
[----:B------:R2:W-:Y:S01]  /*6830*/  MUFU.EX2 R214, R8 ;  /* 0x0000000800d67308 */ /* 0x0005e20000000800 */
[----:B------:R-:W-:Y:S02]  /*6840*/  F2FP.BF16.PACK_AB R14, R180, R148 ;  /* 0x00000094b40e723e */ /* 0x000fe400000010ff */
[----:B------:R-:W-:Y:S02]  /*6850*/  ISETP.LT.OR P0, PT, R5, 0x5a, P0 ;  /* 0x0000005a0500780c */ /* 0x000fe40000701670 */
[----:B------:R-:W-:Y:S02]  /*6860*/  FSEL R190, R135, -INF , !P1 ;  /* 0xff80000087be7808 */ /* 0x000fe40004800000 */
[----:B------:R-:W-:-:S02]  /*6870*/  FSEL R188, R58, -INF , !P0 ;  /* 0xff8000003abc7808 */ /* 0x000fc40004000000 */
[----:B-1----:R-:W-:Y:S01]  /*6880*/  FMNMX.FTZ R0, R185, R2, !PT ;  /* 0x00000002b9007209 */ /* 0x002fe20007810000 */
[--C-:B------:R-:W-:Y:S01]  /*6890*/  FFMA.FTZ R2, R46, c[0x0][0x2d0], -R6.reuse ;  /* 0x0000b4002e027a23 */ /* 0x100fe20000010806 */
[----:B------:R-:W-:Y:S01]  /*68a0*/  F2FP.BF16.PACK_AB R9, R154, R74 ;  /* 0x0000004a9a09723e */ /* 0x000fe200000010ff */
[----:B------:R-:W-:Y:S01]  /*68b0*/  LDSM.16.MT88.4 R56, [R211+0x1100] ;  /* 0x00110000d338783b */ /* 0x000fe20000004200 */
[----:B------:R-:W-:Y:S01]  /*68c0*/  FMNMX.FTZ R0, R147, R0, !PT ;  /* 0x0000000093007209 */ /* 0x000fe20007810000 */
[----:B------:R1:W-:Y:S01]  /*68d0*/  MUFU.EX2 R158, R2 ;  /* 0x00000002009e7308 */ /* 0x0003e20000000800 */
[----:B------:R-:W-:Y:S01]  /*68e0*/  F2FP.BF16.PACK_AB R10, R155, R165 ;  /* 0x000000a59b0a723e */ /* 0x000fe200000010ff */
[----:B--2---:R-:W-:Y:S01]  /*68f0*/  FFMA.FTZ R8, R51, c[0x0][0x2d0], -R6 ;  /* 0x0000b40033087a23 */ /* 0x004fe20000010806 */
[----:B------:R-:W-:-:S04]  /*6900*/  FMNMX.FTZ R0, R146, R0, !PT ;  /* 0x0000000092007209 */ /* 0x000fc80007810000 */
[----:B------:R-:W-:Y:S01]  /*6910*/  FMNMX.FTZ R0, R199, R0, !PT ;  /* 0x00000000c7007209 */ /* 0x000fe20007810000 */
[----:B------:R-:W2:Y:S03]  /*6920*/  MUFU.EX2 R215, R8 ;  /* 0x0000000800d77308 */ /* 0x000ea60000000800 */
[----:B------:R-:W-:-:S04]  /*6930*/  FMNMX.FTZ R0, R201, R0, !PT ;  /* 0x00000000c9007209 */ /* 0x000fc80007810000 */
[----:B------:R-:W-:Y:S01]  /*6940*/  FMNMX.FTZ R0, R202, R0, !PT ;  /* 0x00000000ca007209 */ /* 0x000fe20007810000 */
[----:B-1----:R-:W-:-:S03]  /*6950*/  FFMA.FTZ R2, R45, c[0x0][0x2d0], -R6 ;  /* 0x0000b4002d027a23 */ /* 0x002fc60000010806 */
[----:B------:R-:W-:Y:S01]  /*6960*/  FMNMX.FTZ R0, R206, R0, !PT ;  /* 0x00000000ce007209 */ /* 0x000fe20007810000 */
[----:B------:R1:W1:Y:S03]  /*6970*/  MUFU.EX2 R182, R2 ;  /* 0x0000000200b67308 */ /* 0x0002660000000800 */
[----:B------:R-:W-:Y:S02]  /*6980*/  FMNMX.FTZ R0, R241, R0, !PT ;  /* 0x00000000f1007209 */ /* 0x000fe40007810000 */
[----:B--2---:R-:W-:Y:S02]  /*6990*/  F2FP.BF16.PACK_AB R13, R215, R214 ;  /* 0x000000d6d70d723e */ /* 0x004fe400000010ff */
[----:B------:R-:W-:-:S05]  /*69a0*/  F2FP.BF16.PACK_AB R8, R250, R151 ;  /* 0x00000097fa08723e */ /* 0x000fca00000010ff */
[C---:B------:R-:W-:Y:S01]  /*69b0*/  HMMA.16816.F32.BF16 R16, R12.reuse, R60, RZ ;  /* 0x0000003c0c10723c */ /* 0x040fe200000418ff */
[----:B-1----:R-:W-:Y:S01]  /*69c0*/  FMNMX.FTZ R2, R121, R3, !PT ;  /* 0x0000000379027209 */ /* 0x002fe20007810000 */
[--C-:B------:R-:W-:Y:S01]  /*69d0*/  FFMA.FTZ R3, R77, c[0x0][0x2d0], -R7.reuse ;  /* 0x0000b4004d037a23 */ /* 0x100fe20000010807 */
[----:B------:R-:W-:Y:S02]  /*69e0*/  F2FP.BF16.PACK_AB R11, R182, R158 ;  /* 0x0000009eb60b723e */ /* 0x000fe400000010ff */
[----:B------:R-:W-:Y:S01]  /*69f0*/  FMNMX.FTZ R2, R123, R2, !PT ;  /* 0x000000027b027209 */ /* 0x000fe20007810000 */
[----:B------:R1:W-:Y:S02]  /*6a00*/  MUFU.EX2 R181, R3 ;  /* 0x0000000300b57308 */ /* 0x0003e40000000800 */
[C---:B------:R-:W-:Y:S08]  /*6a10*/  HMMA.16816.F32.BF16 R20, R12.reuse, R84, RZ ;  /* 0x000000540c14723c */ /* 0x040ff000000418ff */
[----:B------:R-:W-:Y:S01]  /*6a20*/  HMMA.16816.F32.BF16 R24, R12, R100, RZ ;  /* 0x000000640c18723c */ /* 0x000fe200000418ff */
[----:B-1----:R-:W-:Y:S01]  /*6a30*/  FMNMX.FTZ R3, R142, R2, !PT ;  /* 0x000000028e037209 */ /* 0x002fe20007810000 */
[----:B------:R-:W-:-:S06]  /*6a40*/  FFMA.FTZ R2, R79, c[0x0][0x2d0], -R7 ;  /* 0x0000b4004f027a23 */ /* 0x000fcc0000010807 */
[C---:B------:R-:W-:Y:S01]  /*6a50*/  HMMA.16816.F32.BF16 R36, R12.reuse, R86, RZ ;  /* 0x000000560c24723c */ /* 0x040fe200000418ff */
[----:B------:R-:W-:Y:S01]  /*6a60*/  FMNMX.FTZ R3, R143, R3, !PT ;  /* 0x000000038f037209 */ /* 0x000fe20007810000 */
[----:B------:R1:W2:Y:S06]  /*6a70*/  MUFU.EX2 R251, R2 ;  /* 0x0000000200fb7308 */ /* 0x0002ac0000000800 */
[C---:B---3--:R-:W-:Y:S08]  /*6a80*/  HMMA.16816.F32.BF16 R28, R12.reuse, R96, RZ ;  /* 0x000000600c1c723c */ /* 0x048ff000000418ff */
[----:B------:R-:W-:Y:S01]  /*6a90*/  HMMA.16816.F32.BF16 R32, R12, R62, RZ ;  /* 0x0000003e0c20723c */ /* 0x000fe200000418ff */
[----:B-1----:R-:W-:Y:S01]  /*6aa0*/  FMNMX.FTZ R2, R243, R0, !PT ;  /* 0x00000000f3027209 */ /* 0x002fe20007810000 */
[----:B------:R-:W-:-:S04]  /*6ab0*/  FFMA.FTZ R0, R80, c[0x0][0x2d0], -R7 ;  /* 0x0000b40050007a23 */ /* 0x000fc80000010807 */
[----:B------:R1:W-:Y:S02]  /*6ac0*/  MUFU.EX2 R164, R0 ;  /* 0x0000000000a47308 */ /* 0x0003e40000000800 */
[C---:B------:R-:W-:Y:S08]  /*6ad0*/  HMMA.16816.F32.BF16 R48, R12.reuse, R102, RZ ;  /* 0x000000660c30723c */ /* 0x040ff000000418ff */
[----:B------:R-:W-:Y:S01]  /*6ae0*/  HMMA.16816.F32.BF16 R44, R12, R98, RZ ;  /* 0x000000620c2c723c */ /* 0x000fe200000418ff */
[----:B-1----:R-:W-:-:S07]  /*6af0*/  FMNMX.FTZ R0, R242, R2, !PT ;  /* 0x00000002f2007209 */ /* 0x002fce0007810000 */
[C---:B------:R-:W-:Y:S01]  /*6b00*/  HMMA.16816.F32.BF16 R52, R8.reuse, R104, R16 ;  /* 0x000000680834723c */ /* 0x040fe20000041810 */
[----:B------:R-:W-:Y:S01]  /*6b10*/  FMNMX.FTZ R2, R144, R3, !PT ;  /* 0x0000000390027209 */ /* 0x000fe20007810000 */
[----:B------:R-:W-:Y:S01]  /*6b20*/  FFMA.FTZ R3, R81, c[0x0][0x2d0], -R7 ;  /* 0x0000b40051037a23 */ /* 0x000fe20000010807 */
[----:B------:R-:W-:Y:S02]  /*6b30*/  FMNMX.FTZ R0, R240, R0, !PT ;  /* 0x00000000f0007209 */ /* 0x000fe40007810000 */
[----:B------:R-:W-:Y:S01]  /*6b40*/  FMNMX.FTZ R2, R145, R2, !PT ;  /* 0x0000000291027209 */ /* 0x000fe20007810000 */
[----:B------:R1:W3:Y:S01]  /*6b50*/  MUFU.EX2 R139, R3 ;  /* 0x00000003008b7308 */ /* 0x0002e20000000800 */
[----:B------:R-:W-:Y:S01]  /*6b60*/  FMNMX.FTZ R0, R238, R0, !PT ;  /* 0x00000000ee007209 */ /* 0x000fe20007810000 */
[----:B------:R-:W-:Y:S01]  /*6b70*/  HMMA.16816.F32.BF16 R40, R8, R92, R20 ;  /* 0x0000005c0828723c */ /* 0x000fe20000041814 */
[----:B------:R-:W-:Y:S02]  /*6b80*/  FMNMX.FTZ R2, R194, R2, !PT ;  /* 0x00000002c2027209 */ /* 0x000fe40007810000 */
[----:B------:R-:W-:-:S02]  /*6b90*/  FMNMX.FTZ R0, R239, R0, !PT ;  /* 0x00000000ef007209 */ /* 0x000fc40007810000 */
[----:B------:R-:W-:Y:S02]  /*6ba0*/  FMNMX.FTZ R2, R197, R2, !PT ;  /* 0x00000002c5027209 */ /* 0x000fe40007810000 */
[----:B------:R-:W-:Y:S01]  /*6bb0*/  FMNMX.FTZ R0, R245, R0, !PT ;  /* 0x00000000f5007209 */ /* 0x000fe20007810000 */
[----:B------:R-:W-:Y:S03]  /*6bc0*/  HMMA.16816.F32.BF16 R20, R8, R88, R24 ;  /* 0x000000580814723c */ /* 0x000fe60000041818 */
[----:B------:R-:W-:Y:S01]  /*6bd0*/  FMNMX.FTZ R0, R246, R0, !PT ;  /* 0x00000000f6007209 */ /* 0x000fe20007810000 */
[----:B-1----:R-:W-:-:S04]  /*6be0*/  FFMA.FTZ R3, R82, c[0x0][0x2d0], -R7 ;  /* 0x0000b40052037a23 */ /* 0x002fc80000010807 */
[----:B------:R-:W1:Y:S01]  /*6bf0*/  SHFL.BFLY PT, R4, R0, 0x2, 0x1f ;  /* 0x0c401f0000047f89 */ /* 0x000e6200000e0000 */
[C---:B------:R-:W-:Y:S01]  /*6c00*/  HMMA.16816.F32.BF16 R36, R8.reuse, R94, R36 ;  /* 0x0000005e0824723c */ /* 0x040fe20000041824 */
[----:B------:R2:W-:Y:S02]  /*6c10*/  MUFU.EX2 R157, R3 ;  /* 0x00000003009d7308 */ /* 0x0005e40000000800 */
[----:B------:R-:W-:Y:S05]  /*6c20*/  LDSM.16.MT88.4 R80, [R212+0x1100] ;  /* 0x00110000d450783b */ /* 0x000fea0000004200 */
[C---:B----4-:R-:W-:Y:S08]  /*6c30*/  HMMA.16816.F32.BF16 R12, R8.reuse, R108, R28 ;  /* 0x0000006c080c723c */ /* 0x050ff0000004181c */
[----:B------:R-:W-:Y:S01]  /*6c40*/  HMMA.16816.F32.BF16 R16, R8, R106, R32 ;  /* 0x0000006a0810723c */ /* 0x000fe20000041820 */
[----:B--2---:R-:W-:Y:S01]  /*6c50*/  FMNMX.FTZ R3, R193, R2, !PT ;  /* 0x00000002c1037209 */ /* 0x004fe20007810000 */
[----:B------:R-:W-:-:S03]  /*6c60*/  FFMA.FTZ R2, R76, c[0x0][0x2d0], -R6 ;  /* 0x0000b4004c027a23 */ /* 0x000fc60000010806 */
[----:B------:R-:W-:Y:S01]  /*6c70*/  FMNMX.FTZ R3, R192, R3, !PT ;  /* 0x00000003c0037209 */ /* 0x000fe20007810000 */
[----:B------:R2:W-:Y:S01]  /*6c80*/  MUFU.EX2 R73, R2 ;  /* 0x0000000200497308 */ /* 0x0005e20000000800 */
[----:B-1----:R-:W-:Y:S01]  /*6c90*/  FMNMX.FTZ R0, R0, R4, !PT ;  /* 0x0000000400007209 */ /* 0x002fe20007810000 */
[----:B------:R-:W-:Y:S01]  /*6ca0*/  HMMA.16816.F32.BF16 R24, R8, R90, R48 ;  /* 0x0000005a0818723c */ /* 0x000fe20000041830 */
[----:B------:R-:W-:-:S03]  /*6cb0*/  FMNMX.FTZ R3, R198, R3, !PT ;  /* 0x00000003c6037209 */ /* 0x000fc60007810000 */
[----:B------:R-:W1:Y:S04]  /*6cc0*/  SHFL.BFLY PT, R5, R0, 0x1, 0x1f ;  /* 0x0c201f0000057f89 */ /* 0x000e6800000e0000 */
[----:B------:R-:W-:Y:S01]  /*6cd0*/  HMMA.16816.F32.BF16 R32, R8, R110, R44 ;  /* 0x0000006e0820723c */ /* 0x000fe2000004182c */
[----:B--2---:R-:W-:-:S06]  /*6ce0*/  FFMA.FTZ R2, R78, c[0x0][0x2d0], -R6 ;  /* 0x0000b4004e027a23 */ /* 0x004fcc0000010806 */
[----:B------:R-:W-:Y:S01]  /*6cf0*/  F2FP.BF16.PACK_AB R8, R251, R181 ;  /* 0x000000b5fb08723e */ /* 0x000fe200000010ff */
[----:B------:R-:W2:Y:S01]  /*6d00*/  LDSM.16.MT88.4 R76, [R210+0x1100] ;  /* 0x00110000d24c783b */ /* 0x000ea20000004200 */
[----:B---3--:R-:W-:Y:S01]  /*6d10*/  F2FP.BF16.PACK_AB R10, R139, R164 ;  /* 0x000000a48b0a723e */ /* 0x008fe200000010ff */
[----:B------:R3:W4:Y:S01]  /*6d20*/  MUFU.EX2 R152, R2 ;  /* 0x0000000200987308 */ /* 0x0007220000000800 */
[----:B-1----:R-:W-:Y:S01]  /*6d30*/  FMNMX.FTZ R70, R0, R5, !PT ;  /* 0x0000000500467209 */ /* 0x002fe20007810000 */
[----:B------:R-:W-:Y:S02]  /*6d40*/  FFMA.FTZ R0, R127, c[0x0][0x2d0], -R6 ;  /* 0x0000b4007f007a23 */ /* 0x000fe40000010806 */
[----:B------:R-:W-:Y:S01]  /*6d50*/  IMAD.MOV.U32 R5, RZ, RZ, R167 ;  /* 0x000000ffff057224 */ /* 0x000fe200078e00a7 */
[----:B------:R-:W-:-:S03]  /*6d60*/  FSETP.NEU.FTZ.AND P0, PT, R70, -INF , PT ;  /* 0xff8000004600780b */ /* 0x000fc60003f1d000 */
[----:B------:R1:W-:Y:S01]  /*6d70*/  MUFU.EX2 R184, R0 ;  /* 0x0000000000b87308 */ /* 0x0003e20000000800 */
[----:B---3--:R-:W-:Y:S01]  /*6d80*/  FMNMX.FTZ R2, R195, R3, !PT ;  /* 0x00000003c3027209 */ /* 0x008fe20007810000 */
[----:B------:R-:W-:Y:S01]  /*6d90*/  FFMA.FTZ R3, R112, c[0x0][0x2d0], -R6 ;  /* 0x0000b40070037a23 */ /* 0x000fe20000010806 */
[----:B----4-:R-:W-:Y:S01]  /*6da0*/  F2FP.BF16.PACK_AB R9, R152, R73 ;  /* 0x000000499809723e */ /* 0x010fe200000010ff */
[----:B------:R-:W-:Y:S01]  /*6db0*/  IMAD.MOV.U32 R112, RZ, RZ, R149 ;  /* 0x000000ffff707224 */ /* 0x000fe200078e0095 */
[----:B------:R-:W-:-:S03]  /*6dc0*/  FMNMX.FTZ R2, R196, R2, !PT ;  /* 0x00000002c4027209 */ /* 0x000fc60007810000 */
[----:B------:R3:W-:Y:S01]  /*6dd0*/  MUFU.EX2 R153, R3 ;  /* 0x0000000300997308 */ /* 0x0007e20000000800 */
[----:B------:R-:W-:-:S04]  /*6de0*/  FMNMX.FTZ R2, R187, R2, !PT ;  /* 0x00000002bb027209 */ /* 0x000fc80007810000 */
[----:B------:R-:W-:Y:S01]  /*6df0*/  FMNMX.FTZ R2, R189, R2, !PT ;  /* 0x00000002bd027209 */ /* 0x000fe20007810000 */
[--C-:B-1----:R-:W-:Y:S02]  /*6e00*/  FFMA.FTZ R0, R131, c[0x0][0x2d0], -R6.reuse ;  /* 0x0000b40083007a23 */ /* 0x102fe40000010806 */
[----:B------:R-:W-:Y:S02]  /*6e10*/  IMAD.MOV.U32 R131, RZ, RZ, R181 ;  /* 0x000000ffff837224 */ /* 0x000fe400078e00b5 */
[----:B------:R-:W-:Y:S01]  /*6e20*/  MUFU.EX2 R68, R0 ;  /* 0x0000000000447308 */ /* 0x000fe20000000800 */
[----:B---3--:R-:W-:Y:S01]  /*6e30*/  FFMA.FTZ R3, R118, c[0x0][0x2d0], -R6 ;  /* 0x0000b40076037a23 */ /* 0x008fe20000010806 */
[----:B------:R-:W-:-:S06]  /*6e40*/  MOV R118, R180 ;  /* 0x000000b400767202 */ /* 0x000fcc0000000f00 */
[----:B------:R1:W3:Y:S02]  /*6e50*/  MUFU.EX2 R69, R3 ;  /* 0x0000000300457308 */ /* 0x0002e40000000800 */
[----:B-1----:R-:W-:Y:S01]  /*6e60*/  FMNMX.FTZ R3, R191, R2, !PT ;  /* 0x00000002bf037209 */ /* 0x002fe20007810000 */
[--C-:B------:R-:W-:Y:S01]  /*6e70*/  FFMA.FTZ R2, R132, c[0x0][0x2d0], -R7.reuse ;  /* 0x0000b40084027a23 */ /* 0x100fe20000010807 */
[----:B---3--:R-:W-:Y:S02]  /*6e80*/  F2FP.BF16.PACK_AB R11, R69, R153 ;  /* 0x00000099450b723e */ /* 0x008fe400000010ff */
[----:B------:R-:W-:Y:S02]  /*6e90*/  FMNMX.FTZ R3, R190, R3, !PT ;  /* 0x00000003be037209 */ /* 0x000fe40007810000 */
[----:B------:R1:W3:Y:S02]  /*6ea0*/  MUFU.EX2 R249, R2 ;  /* 0x0000000200f97308 */ /* 0x0002e40000000800 */
[----:B------:R-:W-:Y:S01]  /*6eb0*/  FMNMX.FTZ R3, R188, R3, !PT ;  /* 0x00000003bc037209 */ /* 0x000fe20007810000 */
[C---:B------:R-:W-:Y:S04]  /*6ec0*/  HMMA.16816.F32.BF16 R48, R8.reuse, R64, R52 ;  /* 0x000000400830723c */ /* 0x040fe80000041834 */
[----:B------:R-:W4:Y:S04]  /*6ed0*/  SHFL.BFLY PT, R4, R3, 0x2, 0x1f ;  /* 0x0c401f0003047f89 */ /* 0x000f2800000e0000 */
[----:B------:R-:W-:Y:S01]  /*6ee0*/  HMMA.16816.F32.BF16 R44, R8, R80, R40 ;  /* 0x00000050082c723c */ /* 0x000fe20000041828 */
[----:B-1----:R-:W-:-:S04]  /*6ef0*/  FFMA.FTZ R2, R133, c[0x0][0x2d0], -R7 ;  /* 0x0000b40085027a23 */ /* 0x002fc80000010807 */
[----:B------:R1:W-:Y:S03]  /*6f00*/  MUFU.EX2 R159, R2 ;  /* 0x00000002009f7308 */ /* 0x0003e60000000800 */
[C---:B--2---:R-:W-:Y:S08]  /*6f10*/  HMMA.16816.F32.BF16 R40, R8.reuse, R76, R20 ;  /* 0x0000004c0828723c */ /* 0x044ff00000041814 */
[----:B------:R-:W-:Y:S01]  /*6f20*/  HMMA.16816.F32.BF16 R20, R8, R82, R36 ;  /* 0x000000520814723c */ /* 0x000fe20000041824 */
[----:B----4-:R-:W-:Y:S01]  /*6f30*/  FMNMX.FTZ R3, R3, R4, !PT ;  /* 0x0000000403037209 */ /* 0x010fe20007810000 */
[----:B-1----:R-:W-:-:S04]  /*6f40*/  FFMA.FTZ R2, R134, c[0x0][0x2d0], -R7 ;  /* 0x0000b40086027a23 */ /* 0x002fc80000010807 */
[----:B------:R-:W1:Y:S01]  /*6f50*/  SHFL.BFLY PT, R4, R3, 0x1, 0x1f ;  /* 0x0c201f0003047f89 */ /* 0x000e6200000e0000 */
[----:B------:R-:W-:Y:S01]  /*6f60*/  IMAD.MOV.U32 R36, RZ, RZ, R157 ;  /* 0x000000ffff247224 */ /* 0x000fe200078e009d */
[----:B------:R-:W-:Y:S01]  /*6f70*/  HMMA.16816.F32.BF16 R28, R8, R56, R12 ;  /* 0x00000038081c723c */ /* 0x000fe2000004180c */
[----:B------:R2:W-:Y:S01]  /*6f80*/  MUFU.EX2 R248, R2 ;  /* 0x0000000200f87308 */ /* 0x0005e20000000800 */
[----:B------:R-:W-:Y:S02]  /*6f90*/  IMAD.MOV.U32 R39, RZ, RZ, R183 ;  /* 0x000000ffff277224 */ /* 0x000fe400078e00b7 */
[----:B------:R-:W-:-:S04]  /*6fa0*/  IMAD.MOV.U32 R38, RZ, RZ, R182 ;  /* 0x000000ffff267224 */ /* 0x000fc800078e00b6 */
[C---:B------:R-:W-:Y:S08]  /*6fb0*/  HMMA.16816.F32.BF16 R16, R8.reuse, R66, R16 ;  /* 0x000000420810723c */ /* 0x040ff00000041810 */
[----:B------:R-:W-:Y:S01]  /*6fc0*/  HMMA.16816.F32.BF16 R24, R8, R78, R24 ;  /* 0x0000004e0818723c */ /* 0x000fe20000041818 */
[----:B--2---:R-:W-:-:S04]  /*6fd0*/  FFMA.FTZ R2, R126, c[0x0][0x2d0], -R6 ;  /* 0x0000b4007e027a23 */ /* 0x004fc80000010806 */
[----:B------:R2:W4:Y:S01]  /*6fe0*/  MUFU.EX2 R156, R2 ;  /* 0x00000002009c7308 */ /* 0x0005220000000800 */
[----:B-1----:R-:W-:Y:S02]  /*6ff0*/  FMNMX.FTZ R3, R3, R4, !PT ;  /* 0x0000000403037209 */ /* 0x002fe40007810000 */
[----:B------:R-:W-:Y:S07]  /*7000*/  HMMA.16816.F32.BF16 R12, R8, R58, R32 ;  /* 0x0000003a080c723c */ /* 0x000fee0000041820 */
[----:B---3--:R-:W-:-:S02]  /*7010*/  F2FP.BF16.PACK_AB R8, R249, R36 ;  /* 0x00000024f908723e */ /* 0x008fc400000010ff */
[----:B------:R-:W-:Y:S01]  /*7020*/  F2FP.BF16.PACK_AB R11, R68, R184 ;  /* 0x000000b8440b723e */ /* 0x000fe200000010ff */
[----:B--2---:R-:W-:Y:S01]  /*7030*/  FFMA.FTZ R2, R128, c[0x0][0x2d0], -R6 ;  /* 0x0000b40080027a23 */ /* 0x004fe20000010806 */
[----:B----4-:R-:W-:-:S03]  /*7040*/  MOV R37, R156 ;  /* 0x0000009c00257202 */ /* 0x010fc60000000f00 */
[----:B------:R1:W2:Y:S02]  /*7050*/  MUFU.EX2 R166, R2 ;  /* 0x0000000200a67308 */ /* 0x0002a40000000800 */
[----:B-1----:R-:W-:Y:S01]  /*7060*/  FMUL.FTZ R2, R70, c[0x0][0x2d0] ;  /* 0x0000b40046027a20 */ /* 0x002fe20000410000 */
[----:B--2---:R-:W-:-:S04]  /*7070*/  F2FP.BF16.PACK_AB R9, R166, R37 ;  /* 0x00000025a609723e */ /* 0x004fc800000010ff */
[----:B------:R-:W-:Y:S02]  /*7080*/  FSEL R2, R2, RZ, P0 ;  /* 0x000000ff02027208 */ /* 0x000fe40000000000 */
[----:B------:R-:W-:-:S03]  /*7090*/  FSETP.NEU.FTZ.AND P0, PT, R3, -INF , PT ;  /* 0xff8000000300780b */ /* 0x000fc60003f1d000 */
[--C-:B------:R-:W-:Y:S02]  /*70a0*/  FFMA.FTZ R0, R120, c[0x0][0x2d0], -R2.reuse ;  /* 0x0000b40078007a23 */ /* 0x100fe40000010802 */
[----:B------:R-:W-:Y:S02]  /*70b0*/  IMAD.MOV.U32 R120, RZ, RZ, R159 ;  /* 0x000000ffff787224 */ /* 0x000fe400078e009f */
[----:B------:R1:W-:Y:S01]  /*70c0*/  MUFU.EX2 R208, R0 ;  /* 0x0000000000d07308 */ /* 0x0003e20000000800 */
[----:B------:R-:W-:Y:S02]  /*70d0*/  FFMA.FTZ R4, R130, c[0x0][0x2d0], -R2 ;  /* 0x0000b40082047a23 */ /* 0x000fe40000010802 */
[----:B------:R-:W-:Y:S01]  /*70e0*/  F2FP.BF16.PACK_AB R10, R248, R120 ;  /* 0x00000078f80a723e */ /* 0x000fe200000010ff */
[----:B------:R-:W-:-:S06]  /*70f0*/  IMAD.MOV.U32 R130, RZ, RZ, R164 ;  /* 0x000000ffff827224 */ /* 0x000fcc00078e00a4 */
[----:B------:R-:W-:Y:S01]  /*7100*/  HMMA.16816.F32.BF16 R176, R8, R168, R48 ;  /* 0x000000a808b0723c */ /* 0x000fe20000041830 */
[----:B-1----:R-:W-:-:S06]  /*7110*/  FFMA.FTZ R0, R122, c[0x0][0x2d0], -R2 ;  /* 0x0000b4007a007a23 */ /* 0x002fcc0000010802 */
[----:B------:R-:W-:Y:S01]  /*7120*/  MOV R49, R166 ;  /* 0x000000a600317202 */ /* 0x000fe20000000f00 */
[----:B------:R-:W-:Y:S01]  /*7130*/  IMAD.MOV.U32 R122, RZ, RZ, R158 ;  /* 0x000000ffff7a7224 */ /* 0x000fe200078e009e */
[C---:B------:R-:W-:Y:S01]  /*7140*/  HMMA.16816.F32.BF16 R132, R8.reuse, R162, R20 ;  /* 0x000000a20884723c */ /* 0x040fe20000041814 */
[----:B------:R1:W-:Y:S01]  /*7150*/  MUFU.EX2 R213, R0 ;  /* 0x0000000000d57308 */ /* 0x0003e20000000800 */
[----:B------:R-:W2:Y:S01]  /*7160*/  LDSM.16.MT88.4 R156, [R210+0x1900] ;  /* 0x00190000d29c783b */ /* 0x000ea20000004200 */
[----:B------:R-:W-:Y:S02]  /*7170*/  IMAD.MOV.U32 R51, RZ, RZ, R251 ;  /* 0x000000ffff337224 */ /* 0x000fe400078e00fb */
[----:B------:R-:W-:Y:S02]  /*7180*/  IMAD.MOV.U32 R50, RZ, RZ, R250 ;  /* 0x000000ffff327224 */ /* 0x000fe400078e00fa */
[----:B------:R-:W-:Y:S02]  /*7190*/  IMAD.MOV.U32 R48, RZ, RZ, R165 ;  /* 0x000000ffff307224 */ /* 0x000fe400078e00a5 */
[----:B------:R-:W-:Y:S01]  /*71a0*/  MUFU.EX2 R251, R4 ;  /* 0x0000000400fb7308 */ /* 0x000fe20000000800 */
[----:B------:R-:W-:Y:S01]  /*71b0*/  HMMA.16816.F32.BF16 R164, R8, R170, R16 ;  /* 0x000000aa08a4723c */ /* 0x000fe20000041810 */
[----:B-1----:R-:W-:-:S06]  /*71c0*/  FFMA.FTZ R0, R124, c[0x0][0x2d0], -R2 ;  /* 0x0000b4007c007a23 */ /* 0x002fcc0000010802 */
[----:B------:R-:W-:Y:S01]  /*71d0*/  MOV R17, R152 ;  /* 0x0000009800117202 */ /* 0x000fe20000000f00 */
[----:B------:R-:W-:Y:S01]  /*71e0*/  IMAD.MOV.U32 R19, RZ, RZ, R154 ;  /* 0x000000ffff137224 */ /* 0x000fe200078e009a */
[----:B------:R1:W-:Y:S01]  /*71f0*/  MUFU.EX2 R128, R0 ;  /* 0x0000000000807308 */ /* 0x0003e20000000800 */
[----:B------:R-:W-:Y:S02]  /*7200*/  IMAD.MOV.U32 R18, RZ, RZ, R153 ;  /* 0x000000ffff127224 */ /* 0x000fe400078e0099 */
[----:B------:R-:W-:Y:S02]  /*7210*/  IMAD.MOV.U32 R16, RZ, RZ, R151 ;  /* 0x000000ffff107224 */ /* 0x000fe400078e0097 */
[----:B-1----:R-:W-:Y:S02]  /*7220*/  FFMA.FTZ R0, R125, c[0x0][0x2d0], -R2 ;  /* 0x0000b4007d007a23 */ /* 0x002fe40000010802 */
[C---:B------:R-:W-:Y:S02]  /*7230*/  HMMA.16816.F32.BF16 R124, R8.reuse, R160, R44 ;  /* 0x000000a0087c723c */ /* 0x040fe4000004182c */
[----:B------:R1:W-:Y:S05]  /*7240*/  MUFU.EX2 R252, R0 ;  /* 0x0000000000fc7308 */ /* 0x0003ea0000000800 */
[----:B------:R-:W-:Y:S01]  /*7250*/  MOV R47, R184 ;  /* 0x000000b8002f7202 */ /* 0x000fe20000000f00 */
[----:B------:R-:W-:Y:S01]  /*7260*/  IMAD.MOV.U32 R46, RZ, RZ, R150 ;  /* 0x000000ffff2e7224 */ /* 0x000fe200078e0096 */
[----:B------:R-:W-:Y:S01]  /*7270*/  MOV R45, R148 ;  /* 0x00000094002d7202 */ /* 0x000fe20000000f00 */
[----:B------:R-:W-:Y:S01]  /*7280*/  IMAD.MOV.U32 R44, RZ, RZ, R139 ;  /* 0x000000ffff2c7224 */ /* 0x000fe200078e008b */
[----:B--2---:R-:W-:Y:S01]  /*7290*/  HMMA.16816.F32.BF16 R148, R8, R158, R24 ;  /* 0x0000009e0894723c */ /* 0x004fe20000041818 */
[----:B-1----:R-:W-:-:S07]  /*72a0*/  FFMA.FTZ R0, R129, c[0x0][0x2d0], -R2 ;  /* 0x0000b40081007a23 */ /* 0x002fce0000010802 */
[C---:B------:R-:W-:Y:S01]  /*72b0*/  HMMA.16816.F32.BF16 R136, R8.reuse, R156, R40 ;  /* 0x0000009c0888723c */ /* 0x040fe20000041828 */
[----:B------:R-:W-:Y:S01]  /*72c0*/  IMAD.MOV.U32 R129, RZ, RZ, R155 ;  /* 0x000000ffff817224 */ /* 0x000fe200078e009b */
[----:B------:R1:W2:Y:S06]  /*72d0*/  MUFU.EX2 R52, R0 ;  /* 0x0000000000347308 */ /* 0x0002ac0000000800 */
[----:B------:R-:W-:Y:S01]  /*72e0*/  HMMA.16816.F32.BF16 R152, R8, R172, R28 ;  /* 0x000000ac0898723c */ /* 0x000fe2000004181c */
[----:B-1----:R-:W-:-:S05]  /*72f0*/  FMUL.FTZ R0, R3, c[0x0][0x2d0] ;  /* 0x0000b40003007a20 */ /* 0x002fca0000410000 */
[----:B------:R-:W-:-:S05]  /*7300*/  FSEL R0, R0, RZ, P0 ;  /* 0x000000ff00007208 */ /* 0x000fca0000000000 */
[--C-:B------:R-:W-:Y:S02]  /*7310*/  FFMA.FTZ R4, R116, c[0x0][0x2d0], -R0.reuse ;  /* 0x0000b40074047a23 */ /* 0x100fe40000010800 */
[----:B------:R-:W-:Y:S02]  /*7320*/  IMAD.MOV.U32 R116, RZ, RZ, R249 ;  /* 0x000000ffff747224 */ /* 0x000fe400078e00f9 */
[----:B------:R1:W-:Y:S02]  /*7330*/  MUFU.EX2 R184, R4 ;  /* 0x0000000400b87308 */ /* 0x0003e40000000800 */
[----:B-1----:R-:W-:Y:S02]  /*7340*/  FFMA.FTZ R4, R115, c[0x0][0x2d0], -R0 ;  /* 0x0000b40073047a23 */ /* 0x002fe40000010800 */
[----:B--2---:R-:W-:-:S04]  /*7350*/  IMAD.MOV.U32 R115, RZ, RZ, R52 ;  /* 0x000000ffff737224 */ /* 0x004fc800078e0034 */
[----:B------:R1:W2:Y:S01]  /*7360*/  MUFU.EX2 R183, R4 ;  /* 0x0000000400b77308 */ /* 0x0002a20000000800 */
[----:B------:R-:W-:Y:S07]  /*7370*/  HMMA.16816.F32.BF16 R52, R8, R174, R12 ;  /* 0x000000ae0834723c */ /* 0x000fee000004180c */
[----:B------:R-:W-:Y:S02]  /*7380*/  F2FP.BF16.PACK_AB R8, R213, R208 ;  /* 0x000000d0d508723e */ /* 0x000fe400000010ff */
[----:B------:R-:W-:Y:S01]  /*7390*/  F2FP.BF16.PACK_AB R10, R252, R128 ;  /* 0x00000080fc0a723e */ /* 0x000fe200000010ff */
[----:B-1----:R-:W-:Y:S01]  /*73a0*/  FFMA.FTZ R4, R114, c[0x0][0x2d0], -R0 ;  /* 0x0000b40072047a23 */ /* 0x002fe20000010800 */
[----:B--2---:R-:W-:Y:S01]  /*73b0*/  F2FP.BF16.PACK_AB R9, R183, R184 ;  /* 0x000000b8b709723e */ /* 0x004fe200000010ff */
[----:B------:R-:W-:-:S02]  /*73c0*/  IMAD.MOV.U32 R114, RZ, RZ, R16 ;  /* 0x000000ffff727224 */ /* 0x000fc400078e0010 */
[----:B------:R1:W-:Y:S02]  /*73d0*/  MUFU.EX2 R181, R4 ;  /* 0x0000000400b57308 */ /* 0x0003e40000000800 */
[----:B-1----:R-:W-:Y:S01]  /*73e0*/  FFMA.FTZ R4, R113, c[0x0][0x2d0], -R0 ;  /* 0x0000b40071047a23 */ /* 0x002fe20000010800 */
[----:B------:R-:W-:-:S05]  /*73f0*/  MOV R113, R17 ;  /* 0x0000001100717202 */ /* 0x000fca0000000f00 */
[----:B------:R1:W2:Y:S02]  /*7400*/  MUFU.EX2 R182, R4 ;  /* 0x0000000400b67308 */ /* 0x0002a40000000800 */
[----:B-1----:R-:W-:Y:S01]  /*7410*/  FFMA.FTZ R4, R141, c[0x0][0x2d0], -R2 ;  /* 0x0000b4008d047a23 */ /* 0x002fe20000010802 */
[----:B--2---:R-:W-:Y:S01]  /*7420*/  F2FP.BF16.PACK_AB R11, R182, R181 ;  /* 0x000000b5b60b723e */ /* 0x004fe200000010ff */
[----:B------:R-:W-:Y:S01]  /*7430*/  IMAD.MOV.U32 R141, RZ, RZ, R122 ;  /* 0x000000ffff8d7224 */ /* 0x000fe200078e007a */
[----:B------:R-:W-:-:S03]  /*7440*/  MOV R122, R73 ;  /* 0x00000049007a7202 */ /* 0x000fc60000000f00 */
[----:B------:R1:W-:Y:S02]  /*7450*/  MUFU.EX2 R250, R4 ;  /* 0x0000000400fa7308 */ /* 0x0003e40000000800 */
[C---:B------:R-:W-:Y:S08]  /*7460*/  HMMA.16816.F32.BF16 R24, R8.reuse, R84, RZ ;  /* 0x000000540818723c */ /* 0x040ff000000418ff */
[----:B------:R-:W-:Y:S01]  /*7470*/  HMMA.16816.F32.BF16 R32, R8, R60, RZ ;  /* 0x0000003c0820723c */ /* 0x000fe200000418ff */
[----:B-1----:R-:W-:-:S02]  /*7480*/  FFMA.FTZ R4, R140, c[0x0][0x2d0], -R2 ;  /* 0x0000b4008c047a23 */ /* 0x002fc40000010802 */
[----:B------:R-:W-:Y:S02]  /*7490*/  IMAD.MOV.U32 R140, RZ, RZ, R69 ;  /* 0x000000ffff8c7224 */ /* 0x000fe400078e0045 */
[----:B------:R1:W2:Y:S03]  /*74a0*/  MUFU.EX2 R249, R4 ;  /* 0x0000000400f97308 */ /* 0x0002a60000000800 */
[----:B------:R-:W-:Y:S01]  /*74b0*/  HMMA.16816.F32.BF16 R28, R8, R62, RZ ;  /* 0x0000003e081c723c */ /* 0x000fe200000418ff */
[----:B------:R-:W-:Y:S02]  /*74c0*/  IMAD.MOV.U32 R60, RZ, RZ, R18 ;  /* 0x000000ffff3c7224 */ /* 0x000fe400078e0012 */
[----:B------:R-:W-:-:S04]  /*74d0*/  IMAD.MOV.U32 R61, RZ, RZ, R45 ;  /* 0x000000ffff3d7224 */ /* 0x000fc800078e002d */
[----:B------:R-:W-:Y:S01]  /*74e0*/  IMAD.MOV.U32 R63, RZ, RZ, R129 ;  /* 0x000000ffff3f7224 */ /* 0x000fe200078e0081 */
[----:B------:R-:W-:Y:S01]  /*74f0*/  HMMA.16816.F32.BF16 R12, R8, R96, RZ ;  /* 0x00000060080c723c */ /* 0x000fe200000418ff */
[----:B------:R-:W-:Y:S02]  /*7500*/  MOV R62, R36 ;  /* 0x00000024003e7202 */ /* 0x000fe40000000f00 */
[----:B------:R-:W-:Y:S01]  /*7510*/  MOV R129, R39 ;  /* 0x0000002700817202 */ /* 0x000fe20000000f00 */
[----:B-1----:R-:W-:-:S04]  /*7520*/  FFMA.FTZ R4, R117, c[0x0][0x2d0], -R0 ;  /* 0x0000b40075047a23 */ /* 0x002fc80000010800 */
[----:B------:R-:W-:Y:S01]  /*7530*/  HMMA.16816.F32.BF16 R20, R8, R86, RZ ;  /* 0x000000560814723c */ /* 0x000fe200000418ff */
[----:B------:R-:W-:Y:S01]  /*7540*/  IMAD.MOV.U32 R97, RZ, RZ, R37 ;  /* 0x000000ffff617224 */ /* 0x000fe200078e0025 */
[----:B------:R-:W-:Y:S01]  /*7550*/  MOV R117, R44 ;  /* 0x0000002c00757202 */ /* 0x000fe20000000f00 */
[----:B------:R1:W-:Y:S01]  /*7560*/  MUFU.EX2 R75, R4 ;  /* 0x00000004004b7308 */ /* 0x0003e20000000800 */
[----:B------:R-:W-:-:S03]  /*7570*/  IMAD.MOV.U32 R96, RZ, RZ, R38 ;  /* 0x000000ffff607224 */ /* 0x000fc600078e0026 */
[----:B------:R-:W-:Y:S01]  /*7580*/  IMAD.MOV.U32 R86, RZ, RZ, R50 ;  /* 0x000000ffff567224 */ /* 0x000fe200078e0032 */
[----:B------:R-:W-:Y:S01]  /*7590*/  HMMA.16816.F32.BF16 R36, R8, R102, RZ ;  /* 0x000000660824723c */ /* 0x000fe200000418ff */
[----:B------:R-:W-:-:S06]  /*75a0*/  MOV R87, R51 ;  /* 0x0000003300577202 */ /* 0x000fcc0000000f00 */
[----:B------:R-:W-:Y:S01]  /*75b0*/  IMAD.MOV.U32 R103, RZ, RZ, R47 ;  /* 0x000000ffff677224 */ /* 0x000fe200078e002f */
[C---:B------:R-:W-:Y:S01]  /*75c0*/  HMMA.16816.F32.BF16 R40, R8.reuse, R98, RZ ;  /* 0x000000620828723c */ /* 0x040fe200000418ff */
[----:B-1----:R-:W-:Y:S02]  /*75d0*/  FFMA.FTZ R4, R119, c[0x0][0x2d0], -R0 ;  /* 0x0000b40077047a23 */ /* 0x002fe40000010800 */
[----:B------:R-:W-:Y:S02]  /*75e0*/  IMAD.MOV.U32 R119, RZ, RZ, R19 ;  /* 0x000000ffff777224 */ /* 0x000fe400078e0013 */
[----:B------:R1:W3:Y:S03]  /*75f0*/  MUFU.EX2 R180, R4 ;  /* 0x0000000400b47308 */ /* 0x0002e60000000800 */
[----:B------:R-:W-:Y:S01]  /*7600*/  HMMA.16816.F32.BF16 R16, R8, R100, RZ ;  /* 0x000000640810723c */ /* 0x000fe200000418ff */
[----:B------:R-:W-:Y:S01]  /*7610*/  IMAD.MOV.U32 R99, RZ, RZ, R116 ;  /* 0x000000ffff637224 */ /* 0x000fe200078e0074 */
[----:B------:R-:W-:Y:S01]  /*7620*/  MOV R116, R48 ;  /* 0x0000003000747202 */ /* 0x000fe20000000f00 */
[----:B------:R-:W-:-:S04]  /*7630*/  IMAD.MOV.U32 R98, RZ, RZ, R49 ;  /* 0x000000ffff627224 */ /* 0x000fc800078e0031 */
[----:B--2---:R-:W-:Y:S01]  /*7640*/  F2FP.BF16.PACK_AB R10, R249, R250 ;  /* 0x000000faf90a723e */ /* 0x004fe200000010ff */
[----:B-1----:R-:W-:Y:S01]  /*7650*/  FFMA.FTZ R4, R121, c[0x0][0x2d0], -R0 ;  /* 0x0000b40079047a23 */ /* 0x002fe20000010800 */
[----:B---3--:R-:W-:Y:S01]  /*7660*/  F2FP.BF16.PACK_AB R9, R180, R75 ;  /* 0x0000004bb409723e */ /* 0x008fe200000010ff */
[----:B------:R-:W-:Y:S02]  /*7670*/  IMAD.MOV.U32 R121, RZ, RZ, R74 ;  /* 0x000000ffff797224 */ /* 0x000fe400078e004a */
[----:B------:R1:W-:Y:S02]  /*7680*/  MUFU.EX2 R84, R4 ;  /* 0x0000000400547308 */ /* 0x0003e40000000800 */
[----:B-1----:R-:W-:Y:S02]  /*7690*/  FFMA.FTZ R4, R123, c[0x0][0x2d0], -R0 ;  /* 0x0000b4007b047a23 */ /* 0x002fe40000010800 */
[----:B------:R-:W-:-:S04]  /*76a0*/  IMAD.MOV.U32 R123, RZ, RZ, R115 ;  /* 0x000000ffff7b7224 */ /* 0x000fc800078e0073 */
[----:B------:R-:W1:Y:S01]  /*76b0*/  MUFU.EX2 R85, R4 ;  /* 0x0000000400557308 */ /* 0x000e620000000800 */
[----:B------:R-:W-:Y:S01]  /*76c0*/  IMAD.MOV.U32 R115, RZ, RZ, R46 ;  /* 0x000000ffff737224 */ /* 0x000fe200078e002e */
[----:B------:R-:W-:Y:S02]  /*76d0*/  F2FP.BF16.PACK_AB R8, R251, R123 ;  /* 0x0000007bfb08723e */ /* 0x000fe400000010ff */
[----:B-1----:R-:W-:Y:S01]  /*76e0*/  F2FP.BF16.PACK_AB R11, R85, R84 ;  /* 0x00000054550b723e */ /* 0x002fe200000010ff */
[----:B------:R-:W-:-:S06]  /*76f0*/  FFMA.FTZ R4, R227, c[0x0][0x2d0], -R7 ;  /* 0x0000b400e3047a23 */ /* 0x000fcc0000010807 */
[C---:B------:R-:W-:Y:S07]  /*7700*/  HMMA.16816.F32.BF16 R48, R8.reuse, R104, R32 ;  /* 0x000000680830723c */ /* 0x040fee0000041820 */
[----:B------:R-:W-:Y:S01]  /*7710*/  MOV R104, R248 ;  /* 0x000000f800687202 */ /* 0x000fe20000000f00 */
[----:B------:R-:W-:Y:S01]  /*7720*/  IMAD.MOV.U32 R105, RZ, RZ, R68 ;  /* 0x000000ffff697224 */ /* 0x000fe200078e0044 */
[----:B------:R1:W-:Y:S01]  /*7730*/  MUFU.EX2 R248, R4 ;  /* 0x0000000400f87308 */ /* 0x0003e20000000800 */
[C---:B------:R-:W-:Y:S08]  /*7740*/  HMMA.16816.F32.BF16 R44, R8.reuse, R92, R24 ;  /* 0x0000005c082c723c */ /* 0x040ff00000041818 */
[----:B------:R-:W-:Y:S01]  /*7750*/  HMMA.16816.F32.BF16 R32, R8, R88, R16 ;  /* 0x000000580820723c */ /* 0x000fe20000041810 */
[----:B-1----:R-:W-:-:S07]  /*7760*/  FFMA.FTZ R4, R186, c[0x0][0x2d0], -R2 ;  /* 0x0000b400ba047a23 */ /* 0x002fce0000010802 */
[C---:B------:R-:W-:Y:S01]  /*7770*/  HMMA.16816.F32.BF16 R28, R8.reuse, R106, R28 ;  /* 0x0000006a081c723c */ /* 0x040fe2000004181c */
[----:B------:R-:W-:Y:S01]  /*7780*/  IMAD.MOV.U32 R88, RZ, RZ, R99 ;  /* 0x000000ffff587224 */ /* 0x000fe200078e0063 */
[----:B------:R-:W-:Y:S01]  /*7790*/  MOV R89, R98 ;  /* 0x0000006200597202 */ /* 0x000fe20000000f00 */
[----:B------:R1:W-:Y:S05]  /*77a0*/  MUFU.EX2 R100, R4 ;  /* 0x0000000400647308 */ /* 0x0003ea0000000800 */
[C---:B------:R-:W-:Y:S08]  /*77b0*/  HMMA.16816.F32.BF16 R20, R8.reuse, R94, R20 ;  /* 0x0000005e0814723c */ /* 0x040ff00000041814 */
[----:B------:R-:W-:Y:S01]  /*77c0*/  HMMA.16816.F32.BF16 R16, R8, R90, R36 ;  /* 0x0000005a0810723c */ /* 0x000fe20000041824 */
[----:B------:R-:W2:Y:S01]  /*77d0*/  LDSM.16.MT88.4 R36, [R209+0x2100] ;  /* 0x00210000d124783b */ /* 0x000ea20000004200 */
[----:B-1----:R-:W-:-:S04]  /*77e0*/  FFMA.FTZ R4, R185, c[0x0][0x2d0], -R2 ;  /* 0x0000b400b9047a23 */ /* 0x002fc80000010802 */
[----:B------:R1:W3:Y:S01]  /*77f0*/  MUFU.EX2 R101, R4 ;  /* 0x0000000400657308 */ /* 0x0002e20000000800 */
[----:B------:R-:W-:Y:S01]  /*7800*/  IMAD.MOV.U32 R91, RZ, RZ, R103 ;  /* 0x000000ffff5b7224 */ /* 0x000fe200078e0067 */
[----:B------:R-:W-:Y:S01]  /*7810*/  HMMA.16816.F32.BF16 R24, R8, R108, R12 ;  /* 0x0000006c0818723c */ /* 0x000fe2000004180c */
[----:B------:R-:W-:-:S07]  /*7820*/  MOV R90, R96 ;  /* 0x00000060005a7202 */ /* 0x000fce0000000f00 */
[----:B------:R-:W-:Y:S01]  /*7830*/  HMMA.16816.F32.BF16 R12, R8, R110, R40 ;  /* 0x0000006e080c723c */ /* 0x000fe20000041828 */
[----:B-1----:R-:W-:-:S06]  /*7840*/  FFMA.FTZ R4, R147, c[0x0][0x2d0], -R2 ;  /* 0x0000b40093047a23 */ /* 0x002fcc0000010802 */
[----:B---3--:R-:W-:Y:S01]  /*7850*/  F2FP.BF16.PACK_AB R8, R101, R100 ;  /* 0x000000646508723e */ /* 0x008fe200000010ff */
[----:B------:R-:W-:Y:S01]  /*7860*/  IMAD.MOV.U32 R43, RZ, RZ, R97 ;  /* 0x000000ffff2b7224 */ /* 0x000fe200078e0061 */
[----:B------:R-:W-:Y:S01]  /*7870*/  MOV R41, R63 ;  /* 0x0000003f00297202 */ /* 0x000fe20000000f00 */
[----:B------:R1:W-:Y:S01]  /*7880*/  MUFU.EX2 R102, R4 ;  /* 0x0000000400667308 */ /* 0x0003e20000000800 */
[----:B------:R-:W-:Y:S02]  /*7890*/  IMAD.MOV.U32 R42, RZ, RZ, R62 ;  /* 0x000000ffff2a7224 */ /* 0x000fe400078e003e */
[----:B------:R-:W-:Y:S02]  /*78a0*/  IMAD.MOV.U32 R40, RZ, RZ, R119 ;  /* 0x000000ffff287224 */ /* 0x000fe400078e0077 */
[----:B-1----:R-:W-:-:S04]  /*78b0*/  FFMA.FTZ R4, R146, c[0x0][0x2d0], -R2 ;  /* 0x0000b40092047a23 */ /* 0x002fc80000010802 */
[----:B------:R1:W3:Y:S02]  /*78c0*/  MUFU.EX2 R185, R4 ;  /* 0x0000000400b97308 */ /* 0x0002e40000000800 */
[----:B-1----:R-:W-:Y:S01]  /*78d0*/  FFMA.FTZ R4, R142, c[0x0][0x2d0], -R0 ;  /* 0x0000b4008e047a23 */ /* 0x002fe20000010800 */
[----:B---3--:R-:W-:-:S05]  /*78e0*/  F2FP.BF16.PACK_AB R10, R185, R102 ;  /* 0x00000066b90a723e */ /* 0x008fca00000010ff */
        /* <DEDUP_REMOVED lines=10> */
[----:B------:R1:W3:Y:S02]  /*7990*/  MUFU.EX2 R233, R4 ;  /* 0x0000000400e97308 */ /* 0x0002e40000000800 */
[C---:B------:R-:W-:Y:S07]  /*79a0*/  HMMA.16816.F32.BF16 R108, R8.reuse, R64, R48 ;  /* 0x00000040086c723c */ /* 0x040fee0000041830 */
[----:B------:R-:W-:Y:S01]  /*79b0*/  MOV R50, R113 ;  /* 0x0000007100327202 */ /* 0x000fe20000000f00 */
[----:B------:R-:W-:Y:S01]  /*79c0*/  IMAD.MOV.U32 R64, RZ, RZ, R114 ;  /* 0x000000ffff407224 */ /* 0x000fe200078e0072 */
[----:B------:R-:W-:Y:S01]  /*79d0*/  MOV R48, R112 ;  /* 0x0000007000307202 */ /* 0x000fe20000000f00 */
[----:B------:R-:W-:Y:S01]  /*79e0*/  IMAD.MOV.U32 R49, RZ, RZ, R115 ;  /* 0x000000ffff317224 */ /* 0x000fe200078e0073 */
[----:B------:R-:W-:Y:S01]  /*79f0*/  HMMA.16816.F32.BF16 R44, R8, R80, R44 ;  /* 0x00000050082c723c */ /* 0x000fe2000004182c */
[----:B-1----:R-:W-:Y:S01]  /*7a00*/  FFMA.FTZ R4, R232, c[0x0][0x2d0], -R7 ;  /* 0x0000b400e8047a23 */ /* 0x002fe20000010807 */
[----:B------:R-:W-:Y:S01]  /*7a10*/  MOV R65, R130 ;  /* 0x0000008200417202 */ /* 0x000fe20000000f00 */
[----:B------:R-:W-:-:S02]  /*7a20*/  IMAD.MOV.U32 R51, RZ, RZ, R60 ;  /* 0x000000ffff337224 */ /* 0x000fc400078e003c */
[----:B------:R1:W-:Y:S03]  /*7a30*/  MUFU.EX2 R227, R4 ;  /* 0x0000000400e37308 */ /* 0x0003e60000000800 */
[C---:B------:R-:W-:Y:S01]  /*7a40*/  HMMA.16816.F32.BF16 R112, R8.reuse, R66, R28 ;  /* 0x000000420870723c */ /* 0x040fe2000004181c */
[----:B------:R-:W-:Y:S06]  /*7a50*/  LDSM.16.MT88.4 R28, [R210+0x2100] ;  /* 0x00210000d21c783b */ /* 0x000fec0000004200 */
[----:B------:R-:W-:Y:S01]  /*7a60*/  IMAD.MOV.U32 R67, RZ, RZ, R61 ;  /* 0x000000ffff437224 */ /* 0x000fe200078e003d */
[----:B------:R-:W-:Y:S01]  /*7a70*/  HMMA.16816.F32.BF16 R80, R8, R82, R20 ;  /* 0x000000520850723c */ /* 0x000fe20000041814 */
[----:B------:R-:W-:Y:S01]  /*7a80*/  LDSM.16.MT88.4 R20, [R211+0x2100] ;  /* 0x00210000d314783b */ /* 0x000fe20000004200 */
[----:B------:R-:W-:-:S02]  /*7a90*/  IMAD.MOV.U32 R66, RZ, RZ, R117 ;  /* 0x000000ffff427224 */ /* 0x000fc400078e0075 */
[----:B-1----:R-:W-:Y:S02]  /*7aa0*/  FFMA.FTZ R4, R235, c[0x0][0x2d0], -R7 ;  /* 0x0000b400eb047a23 */ /* 0x002fe40000010807 */
[----:B------:R-:W-:Y:S02]  /*7ab0*/  IMAD.MOV.U32 R235, RZ, RZ, R105 ;  /* 0x000000ffffeb7224 */ /* 0x000fe400078e0069 */
[C---:B------:R-:W-:Y:S01]  /*7ac0*/  HMMA.16816.F32.BF16 R144, R8.reuse, R78, R16 ;  /* 0x0000004e0890723c */ /* 0x040fe20000041810 */
[----:B------:R1:W4:Y:S01]  /*7ad0*/  MUFU.EX2 R232, R4 ;  /* 0x0000000400e87308 */ /* 0x0003220000000800 */
[----:B------:R-:W-:Y:S06]  /*7ae0*/  LDSM.16.MT88.4 R16, [R209+0x2900] ;  /* 0x00290000d110783b */ /* 0x000fec0000004200 */
[C---:B------:R-:W-:Y:S01]  /*7af0*/  HMMA.16816.F32.BF16 R60, R8.reuse, R56, R24 ;  /* 0x00000038083c723c */ /* 0x040fe20000041818 */
[----:B------:R-:W-:Y:S07]  /*7b00*/  LDSM.16.MT88.4 R24, [R212+0x2900] ;  /* 0x00290000d418783b */ /* 0x000fee0000004200 */
[----:B------:R-:W-:Y:S01]  /*7b10*/  HMMA.16816.F32.BF16 R56, R8, R58, R12 ;  /* 0x0000003a0838723c */ /* 0x000fe2000004180c */
[----:B-1----:R-:W-:-:S02]  /*7b20*/  FFMA.FTZ R4, R236, c[0x0][0x2d0], -R7 ;  /* 0x0000b400ec047a23 */ /* 0x002fc40000010807 */
[----:B------:R-:W-:Y:S02]  /*7b30*/  IMAD.MOV.U32 R236, RZ, RZ, R104 ;  /* 0x000000ffffec7224 */ /* 0x000fe400078e0068 */
[----:B------:R1:W-:Y:S02]  /*7b40*/  MUFU.EX2 R186, R4 ;  /* 0x0000000400ba7308 */ /* 0x0003e40000000800 */
[----:B------:R-:W-:Y:S01]  /*7b50*/  IMAD.MOV.U32 R15, RZ, RZ, R67 ;  /* 0x000000ffff0f7224 */ /* 0x000fe200078e0043 */
[----:B------:R-:W-:Y:S01]  /*7b60*/  MOV R67, R87 ;  /* 0x0000005700437202 */ /* 0x000fe20000000f00 */
[----:B------:R-:W-:Y:S01]  /*7b70*/  IMAD.MOV.U32 R12, RZ, RZ, R122 ;  /* 0x000000ffff0c7224 */ /* 0x000fe200078e007a */
[----:B------:R-:W-:Y:S01]  /*7b80*/  MOV R13, R90 ;  /* 0x0000005a000d7202 */ /* 0x000fe20000000f00 */
[----:B------:R-:W-:Y:S01]  /*7b90*/  IMAD.MOV.U32 R14, RZ, RZ, R64 ;  /* 0x000000ffff0e7224 */ /* 0x000fe200078e0040 */
[----:B------:R-:W-:Y:S01]  /*7ba0*/  MOV R64, R41 ;  /* 0x0000002900407202 */ /* 0x000fe20000000f00 */
[----:B-1----:R-:W-:Y:S01]  /*7bb0*/  FFMA.FTZ R4, R237, c[0x0][0x2d0], -R7 ;  /* 0x0000b400ed047a23 */ /* 0x002fe20000010807 */
[----:B------:R-:W-:-:S03]  /*7bc0*/  MOV R237, R140 ;  /* 0x0000008c00ed7202 */ /* 0x000fc60000000f00 */
[----:B------:R1:W-:Y:S02]  /*7bd0*/  MUFU.EX2 R103, R4 ;  /* 0x0000000400677308 */ /* 0x0003e40000000800 */
[----:B------:R-:W-:Y:S02]  /*7be0*/  IMAD.MOV.U32 R78, RZ, RZ, R237 ;  /* 0x000000ffff4e7224 */ /* 0x000fe400078e00ed */
[----:B------:R-:W-:Y:S02]  /*7bf0*/  IMAD.MOV.U32 R237, RZ, RZ, R91 ;  /* 0x000000ffffed7224 */ /* 0x000fe400078e005b */
[----:B-1----:R-:W-:Y:S02]  /*7c00*/  FFMA.FTZ R4, R200, c[0x0][0x2d0], -R6 ;  /* 0x0000b400c8047a23 */ /* 0x002fe40000010806 */
[----:B------:R-:W-:Y:S02]  /*7c10*/  IMAD.MOV.U32 R200, RZ, RZ, R141 ;  /* 0x000000ffffc87224 */ /* 0x000fe400078e008d */
[----:B------:R1:W-:Y:S01]  /*7c20*/  MUFU.EX2 R99, R4 ;  /* 0x0000000400637308 */ /* 0x0003e20000000800 */
[----:B------:R-:W-:Y:S01]  /*7c30*/  HMMA.16816.F32.BF16 R140, R8, R76, R32 ;  /* 0x0000004c088c723c */ /* 0x000fe20000041820 */
[----:B------:R-:W-:Y:S01]  /*7c40*/  IMAD.MOV.U32 R79, RZ, RZ, R200 ;  /* 0x000000ffff4f7224 */ /* 0x000fe200078e00c8 */
[----:B------:R-:W-:-:S05]  /*7c50*/  MOV R200, R120 ;  /* 0x0000007800c87202 */ /* 0x000fca0000000f00 */
[----:B------:R-:W-:Y:S01]  /*7c60*/  IMAD.MOV.U32 R33, RZ, RZ, R131 ;  /* 0x000000ffff217224 */ /* 0x000fe200078e0083 */
[----:B------:R-:W-:Y:S01]  /*7c70*/  MOV R34, R128 ;  /* 0x0000008000227202 */ /* 0x000fe20000000f00 */
[----:B------:R-:W-:Y:S01]  /*7c80*/  IMAD.MOV.U32 R35, RZ, RZ, R118 ;  /* 0x000000ffff237224 */ /* 0x000fe200078e0076 */
[----:B---3--:R-:W-:Y:S02]  /*7c90*/  F2FP.BF16.PACK_AB R8, R233, R248 ;  /* 0x000000f8e908723e */ /* 0x008fe400000010ff */
[----:B----4-:R-:W-:Y:S01]  /*7ca0*/  F2FP.BF16.PACK_AB R10, R232, R227 ;  /* 0x000000e3e80a723e */ /* 0x010fe200000010ff */
[----:B------:R-:W-:Y:S02]  /*7cb0*/  IMAD.MOV.U32 R32, RZ, RZ, R35 ;  /* 0x000000ffff207224 */ /* 0x000fe400078e0023 */
[----:B-1----:R-:W-:Y:S02]  /*7cc0*/  FFMA.FTZ R4, R204, c[0x0][0x2d0], -R6 ;  /* 0x0000b400cc047a23 */ /* 0x002fe40000010806 */
[----:B------:R-:W-:-:S02]  /*7cd0*/  IMAD.MOV.U32 R204, RZ, RZ, R116 ;  /* 0x000000ffffcc7224 */ /* 0x000fc400078e0074 */
[----:B------:R1:W3:Y:S01]  /*7ce0*/  MUFU.EX2 R98, R4 ;  /* 0x0000000400627308 */ /* 0x0002e20000000800 */
[----:B------:R-:W-:Y:S02]  /*7cf0*/  IMAD.MOV.U32 R35, RZ, RZ, R51 ;  /* 0x000000ffff237224 */ /* 0x000fe400078e0033 */
[----:B------:R-:W-:Y:S01]  /*7d00*/  MOV R76, R204 ;  /* 0x000000cc004c7202 */ /* 0x000fe20000000f00 */
[----:B------:R-:W-:Y:S01]  /*7d10*/  IMAD.MOV.U32 R51, RZ, RZ, R86 ;  /* 0x000000ffff337224 */ /* 0x000fe200078e0056 */
[----:B------:R-:W-:Y:S01]  /*7d20*/  MOV R204, R89 ;  /* 0x0000005900cc7202 */ /* 0x000fe20000000f00 */
[----:B-1----:R-:W-:Y:S01]  /*7d30*/  FFMA.FTZ R4, R203, c[0x0][0x2d0], -R6 ;  /* 0x0000b400cb047a23 */ /* 0x002fe20000010806 */
[----:B---3--:R-:W-:Y:S01]  /*7d40*/  F2FP.BF16.PACK_AB R9, R98, R99 ;  /* 0x000000636209723e */ /* 0x008fe200000010ff */
[----:B------:R-:W-:Y:S02]  /*7d50*/  IMAD.MOV.U32 R203, RZ, RZ, R129 ;  /* 0x000000ffffcb7224 */ /* 0x000fe400078e0081 */
[----:B------:R1:W-:Y:S01]  /*7d60*/  MUFU.EX2 R97, R4 ;  /* 0x0000000400617308 */ /* 0x0003e20000000800 */
[----:B------:R-:W3:Y:S01]  /*7d70*/  LDSM.16.MT88.4 R128, [R212+0x2100] ;  /* 0x00210000d480783b */ /* 0x000ee20000004200 */
[----:B------:R-:W-:-:S02]  /*7d80*/  IMAD.MOV.U32 R77, RZ, RZ, R203 ;  /* 0x000000ffff4d7224 */ /* 0x000fc400078e00cb */
[----:B------:R-:W-:Y:S02]  /*7d90*/  IMAD.MOV.U32 R203, RZ, RZ, R88 ;  /* 0x000000ffffcb7224 */ /* 0x000fe400078e0058 */
[----:B-1----:R-:W-:Y:S02]  /*7da0*/  FFMA.FTZ R4, R205, c[0x0][0x2d0], -R6 ;  /* 0x0000b400cd047a23 */ /* 0x002fe40000010806 */
[----:B------:R-:W-:Y:S02]  /*7db0*/  IMAD.MOV.U32 R205, RZ, RZ, R43 ;  /* 0x000000ffffcd7224 */ /* 0x000fe400078e002b */
[----:B------:R1:W4:Y:S02]  /*7dc0*/  MUFU.EX2 R95, R4 ;  /* 0x00000004005f7308 */ /* 0x0003240000000800 */
[--C-:B-1----:R-:W-:Y:S01]  /*7dd0*/  FFMA.FTZ R4, R244, c[0x0][0x2d0], -R7.reuse ;  /* 0x0000b400f4047a23 */ /* 0x102fe20000010807 */
[----:B----4-:R-:W-:Y:S01]  /*7de0*/  F2FP.BF16.PACK_AB R11, R95, R97 ;  /* 0x000000615f0b723e */ /* 0x010fe200000010ff */
[----:B------:R-:W-:Y:S01]  /*7df0*/  FFMA.FTZ R7, R247, c[0x0][0x2d0], -R7 ;  /* 0x0000b400f7077a23 */ /* 0x000fe20000010807 */
[----:B------:R-:W-:-:S03]  /*7e00*/  MOV R247, R66 ;  /* 0x0000004200f77202 */ /* 0x000fc60000000f00 */
[----:B------:R1:W-:Y:S01]  /*7e10*/  MUFU.EX2 R96, R4 ;  /* 0x0000000400607308 */ /* 0x0003e20000000800 */
[----:B------:R-:W-:Y:S02]  /*7e20*/  IMAD.MOV.U32 R66, RZ, RZ, R40 ;  /* 0x000000ffff427224 */ /* 0x000fe400078e0028 */
[----:B------:R-:W-:Y:S01]  /*7e30*/  IMAD.MOV.U32 R244, RZ, RZ, R42 ;  /* 0x000000fffff47224 */ /* 0x000fe200078e002a */
[C---:B--2---:R-:W-:Y:S01]  /*7e40*/  HMMA.16816.F32.BF16 R104, R8.reuse, R36, R176 ;  /* 0x000000240868723c */ /* 0x044fe200000418b0 */
[----:B------:R-:W2:Y:S03]  /*7e50*/  LDSM.16.MT88.4 R40, [R210+0x2900] ;  /* 0x00290000d228783b */ /* 0x000ea60000004200 */
[----:B------:R4:W4:Y:S04]  /*7e60*/  MUFU.EX2 R94, R7 ;  /* 0x00000007005e7308 */ /* 0x0009280000000800 */
[----:B------:R-:W-:Y:S01]  /*7e70*/  HMMA.16816.F32.BF16 R116, R8, R38, R164 ;  /* 0x000000260874723c */ /* 0x000fe200000418a4 */
[----:B-1----:R-:W-:-:S02]  /*7e80*/  FFMA.FTZ R4, R207, c[0x0][0x2d0], -R6 ;  /* 0x0000b400cf047a23 */ /* 0x002fc40000010806 */
[----:B------:R-:W-:-:S04]  /*7e90*/  IMAD.MOV.U32 R207, RZ, RZ, R123 ;  /* 0x000000ffffcf7224 */ /* 0x000fc800078e007b */
[----:B------:R-:W-:Y:S01]  /*7ea0*/  F2FP.BF16.PACK_AB R164, R103, R186 ;  /* 0x000000ba67a4723e */ /* 0x000fe200000010ff */
[----:B------:R1:W-:Y:S01]  /*7eb0*/  MUFU.EX2 R93, R4 ;  /* 0x00000004005d7308 */ /* 0x0003e20000000800 */
[----:B---3--:R-:W-:Y:S01]  /*7ec0*/  HMMA.16816.F32.BF16 R132, R8, R130, R132 ;  /* 0x000000820884723c */ /* 0x008fe20000041884 */
[----:B----4-:R-:W-:Y:S01]  /*7ed0*/  IMAD.MOV.U32 R7, RZ, RZ, R121 ;  /* 0x000000ffff077224 */ /* 0x010fe200078e0079 */
[----:B------:R-:W-:-:S06]  /*7ee0*/  F2FP.BF16.PACK_AB R166, R94, R96 ;  /* 0x000000605ea6723e */ /* 0x000fcc00000010ff */
[----:B------:R-:W-:Y:S01]  /*7ef0*/  HMMA.16816.F32.BF16 R120, R8, R128, R124 ;  /* 0x000000800878723c */ /* 0x000fe2000004187c */
[----:B-1----:R-:W-:-:S07]  /*7f00*/  FFMA.FTZ R4, R229, c[0x0][0x2d0], -R6 ;  /* 0x0000b400e5047a23 */ /* 0x002fce0000010806 */
[C---:B------:R-:W-:Y:S01]  /*7f10*/  HMMA.16816.F32.BF16 R136, R8.reuse, R28, R136 ;  /* 0x0000001c0888723c */ /* 0x040fe20000041888 */
[----:B------:R1:W3:Y:S07]  /*7f20*/  MUFU.EX2 R92, R4 ;  /* 0x00000004005c7308 */ /* 0x0002ee0000000800 */
[C---:B------:R-:W-:Y:S08]  /*7f30*/  HMMA.16816.F32.BF16 R148, R8.reuse, R30, R148 ;  /* 0x0000001e0894723c */ /* 0x040ff00000041894 */
[----:B------:R-:W-:Y:S01]  /*7f40*/  HMMA.16816.F32.BF16 R152, R8, R20, R152 ;  /* 0x000000140898723c */ /* 0x000fe20000041898 */
[----:B-1----:R-:W-:Y:S01]  /*7f50*/  FFMA.FTZ R4, R230, c[0x0][0x2d0], -R6 ;  /* 0x0000b400e6047a23 */ /* 0x002fe20000010806 */
[----:B---3--:R-:W-:Y:S01]  /*7f60*/  F2FP.BF16.PACK_AB R165, R92, R93 ;  /* 0x0000005d5ca5723e */ /* 0x008fe200000010ff */
[----:B------:R-:W-:Y:S01]  /*7f70*/  IMAD.MOV.U32 R230, RZ, RZ, R33 ;  /* 0x000000ffffe67224 */ /* 0x000fe200078e0021 */
[----:B------:R-:W-:Y:S01]  /*7f80*/  MOV R33, R34 ;  /* 0x0000002200217202 */ /* 0x000fe20000000f00 */
[----:B------:R1:W-:Y:S01]  /*7f90*/  MUFU.EX2 R91, R4 ;  /* 0x00000004005b7308 */ /* 0x0003e20000000800 */
[----:B------:R-:W-:-:S02]  /*7fa0*/  MOV R34, R50 ;  /* 0x0000003200227202 */ /* 0x000fc40000000f00 */
[----:B------:R-:W-:Y:S01]  /*7fb0*/  HMMA.16816.F32.BF16 R8, R8, R22, R52 ;  /* 0x000000160808723c */ /* 0x000fe20000041834 */
[----:B------:R-:W3:Y:S01]  /*7fc0*/  LDSM.16.MT88.4 R52, [R211+0x2900] ;  /* 0x00290000d334783b */ /* 0x000ee20000004200 */
[----:B------:R-:W-:-:S04]  /*7fd0*/  FFMA.FTZ R6, R231, c[0x0][0x2d0], -R6 ;  /* 0x0000b400e7067a23 */ /* 0x000fc80000010806 */
[----:B------:R-:W4:Y:S01]  /*7fe0*/  MUFU.EX2 R90, R6 ;  /* 0x00000006005a7308 */ /* 0x000f220000000800 */
[----:B-1----:R-:W-:Y:S01]  /*7ff0*/  FFMA.FTZ R4, R199, c[0x0][0x2d0], -R2 ;  /* 0x0000b400c7047a23 */ /* 0x002fe20000010802 */
[----:B------:R-:W-:-:S06]  /*8000*/  MOV R199, R64 ;  /* 0x0000004000c77202 */ /* 0x000fcc0000000f00 */
[----:B------:R1:W-:Y:S01]  /*8010*/  MUFU.EX2 R89, R4 ;  /* 0x0000000400597308 */ /* 0x0003e20000000800 */
[----:B----4-:R-:W-:-:S07]  /*8020*/  F2FP.BF16.PACK_AB R167, R90, R91 ;  /* 0x0000005b5aa7723e */ /* 0x010fce00000010ff */
[----:B------:R-:W-:Y:S01]  /*8030*/  HMMA.16816.F32.BF16 R104, R164, R16, R104 ;  /* 0x00000010a468723c */ /* 0x000fe20000041868 */
[----:B-1----:R-:W-:-:S07]  /*8040*/  FFMA.FTZ R4, R201, c[0x0][0x2d0], -R2 ;  /* 0x0000b400c9047a23 */ /* 0x002fce0000010802 */
[C---:B------:R-:W-:Y:S01]  /*8050*/  HMMA.16816.F32.BF16 R116, R164.reuse, R18, R116 ;  /* 0x00000012a474723c */ /* 0x040fe20000041874 */
[----:B------:R1:W-:Y:S07]  /*8060*/  MUFU.EX2 R88, R4 ;  /* 0x0000000400587308 */ /* 0x0003ee0000000800 */
[C---:B------:R-:W-:Y:S08]  /*8070*/  HMMA.16816.F32.BF16 R120, R164.reuse, R24, R120 ;  /* 0x00000018a478723c */ /* 0x040ff00000041878 */
[----:B------:R-:W-:Y:S01]  /*8080*/  HMMA.16816.F32.BF16 R132, R164, R26, R132 ;  /* 0x0000001aa484723c */ /* 0x000fe20000041884 */
[----:B-1----:R-:W-:-:S04]  /*8090*/  FFMA.FTZ R4, R202, c[0x0][0x2d0], -R2 ;  /* 0x0000b400ca047a23 */ /* 0x002fc80000010802 */
[----:B------:R1:W-:Y:S03]  /*80a0*/  MUFU.EX2 R87, R4 ;  /* 0x0000000400577308 */ /* 0x0003e60000000800 */
[C---:B--2---:R-:W-:Y:S08]  /*80b0*/  HMMA.16816.F32.BF16 R136, R164.reuse, R40, R136 ;  /* 0x00000028a488723c */ /* 0x044ff00000041888 */
[----:B------:R-:W-:Y:S01]  /*80c0*/  HMMA.16816.F32.BF16 R148, R164, R42, R148 ;  /* 0x0000002aa494723c */ /* 0x000fe20000041894 */
[----:B-1----:R-:W-:-:S07]  /*80d0*/  FFMA.FTZ R4, R206, c[0x0][0x2d0], -R2 ;  /* 0x0000b400ce047a23 */ /* 0x002fce0000010802 */
[C---:B---3--:R-:W-:Y:S01]  /*80e0*/  HMMA.16816.F32.BF16 R152, R164.reuse, R52, R152 ;  /* 0x00000034a498723c */ /* 0x048fe20000041898 */
[----:B------:R1:W2:Y:S07]  /*80f0*/  MUFU.EX2 R86, R4 ;  /* 0x0000000400567308 */ /* 0x0002ae0000000800 */
[----:B------:R-:W-:Y:S07]  /*8100*/  HMMA.16816.F32.BF16 R164, R164, R54, R8 ;  /* 0x00000036a4a4723c */ /* 0x000fee0000041808 */
[----:B------:R-:W-:-:S02]  /*8110*/  FFMA.FTZ R8, R241, c[0x0][0x2d0], -R2 ;  /* 0x0000b400f1087a23 */ /* 0x000fc40000010802 */
[----:B-1----:R-:W-:Y:S01]  /*8120*/  FFMA.FTZ R4, R194, c[0x0][0x2d0], -R0 ;  /* 0x0000b400c2047a23 */ /* 0x002fe20000010800 */
[----:B--2---:R-:W-:-:S03]  /*8130*/  F2FP.BF16.PACK_AB R6, R86, R87 ;  /* 0x000000575606723e */ /* 0x004fc600000010ff */
[----:B------:R1:W-:Y:S02]  /*8140*/  MUFU.EX2 R50, R4 ;  /* 0x0000000400327308 */ /* 0x0003e40000000800 */
[----:B-1----:R-:W-:Y:S02]  /*8150*/  FFMA.FTZ R4, R197, c[0x0][0x2d0], -R0 ;  /* 0x0000b400c5047a23 */ /* 0x002fe40000010800 */
[----:B------:R-:W-:Y:S02]  /*8160*/  IMAD.MOV.U32 R197, RZ, RZ, R207 ;  /* 0x000000ffffc57224 */ /* 0x000fe400078e00cf */
[----:B------:R-:W-:Y:S01]  /*8170*/  IMAD.MOV.U32 R207, RZ, RZ, R7 ;  /* 0x000000ffffcf7224 */ /* 0x000fe200078e0007 */
[----:B------:R-:W-:Y:S01]  /*8180*/  MOV R7, R12 ;  /* 0x0000000c00077202 */ /* 0x000fe20000000f00 */
[----:B------:R-:W-:Y:S02]  /*8190*/  IMAD.MOV.U32 R12, RZ, RZ, R13 ;  /* 0x000000ffff0c7224 */ /* 0x000fe400078e000d */
[----:B------:R-:W-:Y:S01]  /*81a0*/  IMAD.MOV.U32 R13, RZ, RZ, R14 ;  /* 0x000000ffff0d7224 */ /* 0x000fe200078e000e */
[----:B------:R-:W-:Y:S01]  /*81b0*/  MOV R14, R15 ;  /* 0x0000000f000e7202 */ /* 0x000fe20000000f00 */
[----:B------:R-:W-:-:S02]  /*81c0*/  IMAD.MOV.U32 R15, RZ, RZ, R247 ;  /* 0x000000ffff0f7224 */ /* 0x000fc400078e00f7 */
[----:B------:R-:W-:Y:S01]  /*81d0*/  IMAD.MOV.U32 R247, RZ, RZ, R78 ;  /* 0x000000fffff77224 */ /* 0x000fe200078e004e */
[----:B------:R-:W-:Y:S01]  /*81e0*/  MOV R78, R79 ;  /* 0x0000004f004e7202 */ /* 0x000fe20000000f00 */
[----:B------:R-:W-:Y:S02]  /*81f0*/  IMAD.MOV.U32 R79, RZ, RZ, R76 ;  /* 0x000000ffff4f7224 */ /* 0x000fe400078e004c */
[----:B------:R-:W-:Y:S01]  /*8200*/  IMAD.MOV.U32 R76, RZ, RZ, R77 ;  /* 0x000000ffff4c7224 */ /* 0x000fe200078e004d */
[----:B------:R-:W-:Y:S01]  /*8210*/  MOV R77, R32 ;  /* 0x00000020004d7202 */ /* 0x000fe20000000f00 */
[----:B------:R-:W-:Y:S02]  /*8220*/  IMAD.MOV.U32 R32, RZ, RZ, R33 ;  /* 0x000000ffff207224 */ /* 0x000fe400078e0021 */
[----:B------:R-:W-:Y:S02]  /*8230*/  IMAD.MOV.U32 R33, RZ, RZ, R65 ;  /* 0x000000ffff217224 */ /* 0x000fe400078e0041 */
[----:B------:R1:W2:Y:S01]  /*8240*/  MUFU.EX2 R65, R4 ;  /* 0x0000000400417308 */ /* 0x0002a20000000800 */
[----:B------:R-:W-:Y:S01]  /*8250*/  IMAD.MOV.U32 R231, RZ, RZ, R12 ;  /* 0x000000ffffe77224 */ /* 0x000fe200078e000c */
[----:B------:R-:W-:Y:S01]  /*8260*/  MOV R12, R76 ;  /* 0x0000004c000c7202 */ /* 0x000fe20000000f00 */
[----:B------:R-:W-:Y:S01]  /*8270*/  IMAD.MOV.U32 R229, RZ, RZ, R7 ;  /* 0x000000ffffe57224 */ /* 0x000fe200078e0007 */
[----:B------:R-:W-:Y:S01]  /*8280*/  MOV R76, R66 ;  /* 0x00000042004c7202 */ /* 0x000fe20000000f00 */
[----:B------:R-:W-:-:S02]  /*8290*/  IMAD.MOV.U32 R66, RZ, RZ, R51 ;  /* 0x000000ffff427224 */ /* 0x000fc400078e0033 */
[----:B------:R-:W-:Y:S02]  /*82a0*/  IMAD.MOV.U32 R178, RZ, RZ, R78 ;  /* 0x000000ffffb27224 */ /* 0x000fe400078e004e */
[----:B------:R-:W-:Y:S01]  /*82b0*/  IMAD.MOV.U32 R206, RZ, RZ, R76 ;  /* 0x000000ffffce7224 */ /* 0x000fe200078e004c */
[----:B------:R-:W-:Y:S01]  /*82c0*/  MOV R194, R66 ;  /* 0x0000004200c27202 */ /* 0x000fe20000000f00 */
[----:B------:R-:W-:Y:S01]  /*82d0*/  IMAD.MOV.U32 R177, RZ, RZ, R14 ;  /* 0x000000ffffb17224 */ /* 0x000fe200078e000e */
[----:B------:R3:W-:Y:S01]  /*82e0*/  MUFU.EX2 R66, R8 ;  /* 0x0000000800427308 */ /* 0x0007e20000000800 */
[----:B------:R-:W-:Y:S02]  /*82f0*/  IMAD.MOV.U32 R78, RZ, RZ, R34 ;  /* 0x000000ffff4e7224 */ /* 0x000fe400078e0022 */
[----:B------:R-:W-:Y:S02]  /*8300*/  IMAD.MOV.U32 R179, RZ, RZ, R79 ;  /* 0x000000ffffb37224 */ /* 0x000fe400078e004f */
[----:B-1----:R-:W-:Y:S01]  /*8310*/  FFMA.FTZ R4, R193, c[0x0][0x2d0], -R0 ;  /* 0x0000b400c1047a23 */ /* 0x002fe20000010800 */
[----:B------:R-:W-:Y:S01]  /*8320*/  MOV R193, R207 ;  /* 0x000000cf00c17202 */ /* 0x000fe20000000f00 */
[----:B------:R-:W-:Y:S01]  /*8330*/  IMAD.MOV.U32 R14, RZ, RZ, R32 ;  /* 0x000000ffff0e7224 */ /* 0x000fe200078e0020 */
[----:B------:R-:W-:Y:S01]  /*8340*/  MOV R207, R15 ;  /* 0x0000000f00cf7202 */ /* 0x000fe20000000f00 */
[----:B------:R1:W-:Y:S01]  /*8350*/  MUFU.EX2 R64, R4 ;  /* 0x0000000400407308 */ /* 0x0003e20000000800 */
[----:B------:R-:W-:Y:S01]  /*8360*/  MOV R15, R33 ;  /* 0x00000021000f7202 */ /* 0x000fe20000000f00 */
[----:B------:R-:W-:Y:S01]  /*8370*/  IMAD.MOV.U32 R79, RZ, RZ, R35 ;  /* 0x000000ffff4f7224 */ /* 0x000fe200078e0023 */
[----:B------:R-:W-:Y:S01]  /*8380*/  MOV R202, R179 ;  /* 0x000000b300ca7202 */ /* 0x000fe20000000f00 */
[----:B------:R-:W-:-:S02]  /*8390*/  IMAD.MOV.U32 R201, RZ, RZ, R178 ;  /* 0x000000ffffc97224 */ /* 0x000fc400078e00b2 */
[----:B------:R-:W-:Y:S01]  /*83a0*/  IMAD.MOV.U32 R178, RZ, RZ, R15 ;  /* 0x000000ffffb27224 */ /* 0x000fe200078e000f */
[----:B------:R-:W-:Y:S01]  /*83b0*/  MOV R179, R79 ;  /* 0x0000004f00b37202 */ /* 0x000fe20000000f00 */
[----:B---3--:R-:W-:Y:S02]  /*83c0*/  FFMA.FTZ R8, R243, c[0x0][0x2d0], -R2 ;  /* 0x0000b400f3087a23 */ /* 0x008fe40000010802 */
[----:B-1----:R-:W-:Y:S02]  /*83d0*/  FFMA.FTZ R4, R192, c[0x0][0x2d0], -R0 ;  /* 0x0000b400c0047a23 */ /* 0x002fe40000010800 */
[----:B------:R-:W-:Y:S02]  /*83e0*/  IMAD.MOV.U32 R192, RZ, RZ, R13 ;  /* 0x000000ffffc07224 */ /* 0x000fe400078e000d */
[----:B------:R1:W3:Y:S01]  /*83f0*/  MUFU.EX2 R51, R4 ;  /* 0x0000000400337308 */ /* 0x0002e20000000800 */
[----:B------:R-:W-:Y:S02]  /*8400*/  IMAD.MOV.U32 R13, RZ, RZ, R77 ;  /* 0x000000ffff0d7224 */ /* 0x000fe400078e004d */
[----:B------:R-:W-:Y:S01]  /*8410*/  IMAD.MOV.U32 R77, RZ, RZ, R67 ;  /* 0x000000ffff4d7224 */ /* 0x000fe200078e0043 */
[----:B------:R-:W-:-:S02]  /*8420*/  MOV R67, R5 ;  /* 0x0000000500437202 */ /* 0x000fc40000000f00 */
[----:B--2---:R-:W-:Y:S01]  /*8430*/  F2FP.BF16.PACK_AB R5, R65, R50 ;  /* 0x000000324105723e */ /* 0x004fe200000010ff */
[----:B------:R-:W-:Y:S01]  /*8440*/  IMAD.MOV.U32 R176, RZ, RZ, R77 ;  /* 0x000000ffffb07224 */ /* 0x000fe200078e004d */
[----:B-1----:R-:W-:Y:S02]  /*8450*/  F2FP.BF16.PACK_AB R4, R88, R89 ;  /* 0x000000595804723e */ /* 0x002fe400000010ff */
[----:B---3--:R-:W-:-:S07]  /*8460*/  F2FP.BF16.PACK_AB R7, R51, R64 ;  /* 0x000000403307723e */ /* 0x008fce00000010ff */
[C---:B------:R-:W-:Y:S07]  /*8470*/  HMMA.16816.F32.BF16 R112, R4.reuse, R170, R112 ;  /* 0x000000aa0470723c */ /* 0x040fee0000041870 */
[----:B------:R-:W-:Y:S01]  /*8480*/  IMAD.MOV.U32 R170, RZ, RZ, R67 ;  /* 0x000000ffffaa7224 */ /* 0x000fe200078e0043 */
[----:B------:R-:W-:Y:S01]  /*8490*/  HMMA.16816.F32.BF16 R32, R4, R162, R80 ;  /* 0x000000a20420723c */ /* 0x000fe20000041850 */
[----:B------:R1:W-:Y:S01]  /*84a0*/  MUFU.EX2 R67, R8 ;  /* 0x0000000800437308 */ /* 0x0003e20000000800 */
[----:B------:R-:W-:-:S05]  /*84b0*/  MOV R171, R14 ;  /* 0x0000000e00ab7202 */ /* 0x000fca0000000f00 */
[----:B------:R-:W-:Y:S01]  /*84c0*/  IMAD.MOV.U32 R83, RZ, RZ, R177 ;  /* 0x000000ffff537224 */ /* 0x000fe200078e00b1 */
[----:B------:R-:W-:Y:S01]  /*84d0*/  HMMA.16816.F32.BF16 R124, R4, R160, R44 ;  /* 0x000000a0047c723c */ /* 0x000fe2000004182c */
[----:B------:R-:W-:Y:S01]  /*84e0*/  IMAD.MOV.U32 R177, RZ, RZ, R78 ;  /* 0x000000ffffb17224 */ /* 0x000fe200078e004e */
[----:B------:R-:W-:Y:S01]  /*84f0*/  MOV R81, R49 ;  /* 0x0000003100517202 */ /* 0x000fe20000000f00 */
[----:B------:R-:W-:-:S05]  /*8500*/  IMAD.MOV.U32 R82, RZ, RZ, R48 ;  /* 0x000000ffff527224 */ /* 0x000fca00078e0030 */
[----:B------:R-:W-:Y:S01]  /*8510*/  HMMA.16816.F32.BF16 R108, R4, R168, R108 ;  /* 0x000000a8046c723c */ /* 0x000fe2000004186c */
[----:B-1----:R-:W-:-:S04]  /*8520*/  FFMA.FTZ R8, R242, c[0x0][0x2d0], -R2 ;  /* 0x0000b400f2087a23 */ /* 0x002fc80000010802 */
[----:B------:R1:W-:Y:S02]  /*8530*/  MUFU.EX2 R76, R8 ;  /* 0x00000008004c7308 */ /* 0x0003e40000000800 */
[----:B------:R-:W-:Y:S01]  /*8540*/  IMAD.MOV.U32 R169, RZ, RZ, R12 ;  /* 0x000000ffffa97224 */ /* 0x000fe200078e000c */
[----:B------:R-:W-:Y:S01]  /*8550*/  HMMA.16816.F32.BF16 R140, R4, R156, R140 ;  /* 0x0000009c048c723c */ /* 0x000fe2000004188c */
[----:B------:R-:W-:-:S07]  /*8560*/  IMAD.MOV.U32 R168, RZ, RZ, R13 ;  /* 0x000000ffffa87224 */ /* 0x000fce00078e000d */
[----:B------:R-:W-:Y:S01]  /*8570*/  HMMA.16816.F32.BF16 R12, R4, R172, R60 ;  /* 0x000000ac040c723c */ /* 0x000fe2000004183c */
[----:B-1----:R-:W-:-:S07]  /*8580*/  FFMA.FTZ R8, R240, c[0x0][0x2d0], -R2 ;  /* 0x0000b400f0087a23 */ /* 0x002fce0000010802 */
[----:B------:R-:W-:Y:S01]  /*8590*/  HMMA.16816.F32.BF16 R144, R4, R158, R144 ;  /* 0x0000009e0490723c */ /* 0x000fe20000041890 */
[----:B------:R1:W-:Y:S02]  /*85a0*/  MUFU.EX2 R77, R8 ;  /* 0x00000008004d7308 */ /* 0x0003e40000000800 */
[----:B-1----:R-:W-:-:S06]  /*85b0*/  FFMA.FTZ R8, R238, c[0x0][0x2d0], -R2 ;  /* 0x0000b400ee087a23 */ /* 0x002fcc0000010802 */
[----:B------:R1:W-:Y:S02]  /*85c0*/  MUFU.EX2 R78, R8 ;  /* 0x00000008004e7308 */ /* 0x0003e40000000800 */
[----:B-1----:R-:W-:-:S06]  /*85d0*/  FFMA.FTZ R8, R239, c[0x0][0x2d0], -R2 ;  /* 0x0000b400ef087a23 */ /* 0x002fcc0000010802 */
[----:B------:R1:W2:Y:S02]  /*85e0*/  MUFU.EX2 R79, R8 ;  /* 0x00000008004f7308 */ /* 0x0002a40000000800 */
[----:B-1----:R-:W-:Y:S01]  /*85f0*/  FFMA.FTZ R8, R198, c[0x0][0x2d0], -R0 ;  /* 0x0000b400c6087a23 */ /* 0x002fe20000010800 */
[----:B------:R-:W-:Y:S01]  /*8600*/  PLOP3.LUT P0, PT, PT, PT, UP0, 0x40, 0x0 ;  /* 0x000000000000781c */ /* 0x000fe20003f0e808 */
[----:B------:R-:W-:Y:S01]  /*8610*/  @UP2 UMOV UR15, UR19 ;  /* 0x00000013000f2c82 */ /* 0x000fe20008000000 */
[----:B--2---:R-:W-:-:S03]  /*8620*/  F2FP.BF16.PACK_AB R160, R79, R78 ;  /* 0x0000004e4fa0723e */ /* 0x004fc600000010ff */
[----:B------:R1:W-:Y:S02]  /*8630*/  MUFU.EX2 R45, R8 ;  /* 0x00000008002d7308 */ /* 0x0003e40000000800 */
[----:B-1----:R-:W-:-:S06]  /*8640*/  FFMA.FTZ R8, R195, c[0x0][0x2d0], -R0 ;  /* 0x0000b400c3087a23 */ /* 0x002fcc0000010800 */
[----:B------:R1:W2:Y:S02]  /*8650*/  MUFU.EX2 R46, R8 ;  /* 0x00000008002e7308 */ /* 0x0002a40000000800 */
[----:B-1----:R-:W-:-:S06]  /*8660*/  FFMA.FTZ R8, R196, c[0x0][0x2d0], -R0 ;  /* 0x0000b400c4087a23 */ /* 0x002fcc0000010800 */
[----:B------:R1:W-:Y:S02]  /*8670*/  MUFU.EX2 R48, R8 ;  /* 0x0000000800307308 */ /* 0x0003e40000000800 */
[----:B-1----:R-:W-:-:S06]  /*8680*/  FFMA.FTZ R8, R187, c[0x0][0x2d0], -R0 ;  /* 0x0000b400bb087a23 */ /* 0x002fcc0000010800 */
[----:B------:R1:W3:Y:S02]  /*8690*/  MUFU.EX2 R49, R8 ;  /* 0x0000000800317308 */ /* 0x0002e40000000800 */
[--C-:B-1----:R-:W-:Y:S02]  /*86a0*/  FFMA.FTZ R8, R245, c[0x0][0x2d0], -R2.reuse ;  /* 0x0000b400f5087a23 */ /* 0x102fe40000010802 */
[----:B------:R-:W-:-:S04]  /*86b0*/  FFMA.FTZ R2, R246, c[0x0][0x2d0], -R2 ;  /* 0x0000b400f6027a23 */ /* 0x000fc80000010802 */
[----:B------:R1:W-:Y:S02]  /*86c0*/  MUFU.EX2 R60, R8 ;  /* 0x00000008003c7308 */ /* 0x0003e40000000800 */
[----:B-1----:R-:W-:Y:S06]  /*86d0*/  HMMA.16816.F32.BF16 R8, R4, R174, R56 ;  /* 0x000000ae0408723c */ /* 0x002fec0000041838 */
[----:B------:R1:W4:Y:S01]  /*86e0*/  MUFU.EX2 R56, R2 ;  /* 0x0000000200387308 */ /* 0x0003220000000800 */
[----:B------:R-:W-:Y:S02]  /*86f0*/  F2FP.BF16.PACK_AB R4, R67, R66 ;  /* 0x000000424304723e */ /* 0x000fe400000010ff */
[----:B------:R-:W-:-:S02]  /*8700*/  F2FP.BF16.PACK_AB R6, R77, R76 ;  /* 0x0000004c4d06723e */ /* 0x000fc400000010ff */
[----:B--2---:R-:W-:Y:S02]  /*8710*/  F2FP.BF16.PACK_AB R5, R46, R45 ;  /* 0x0000002d2e05723e */ /* 0x004fe400000010ff */
[----:B---3--:R-:W-:Y:S01]  /*8720*/  F2FP.BF16.PACK_AB R7, R49, R48 ;  /* 0x000000303107723e */ /* 0x008fe200000010ff */
[----:B-1----:R-:W-:Y:S01]  /*8730*/  FFMA.FTZ R2, R189, c[0x0][0x2d0], -R0 ;  /* 0x0000b400bd027a23 */ /* 0x002fe20000010800 */
[----:B----4-:R-:W-:-:S05]  /*8740*/  F2FP.BF16.PACK_AB R162, R56, R60 ;  /* 0x0000003c38a2723e */ /* 0x010fca00000010ff */
[C---:B------:R-:W-:Y:S01]  /*8750*/  HMMA.16816.F32.BF16 R108, R4.reuse, R36, R108 ;  /* 0x00000024046c723c */ /* 0x040fe2000004186c */
[----:B------:R1:W-:Y:S07]  /*8760*/  MUFU.EX2 R47, R2 ;  /* 0x00000002002f7308 */ /* 0x0003ee0000000800 */
[C---:B------:R-:W-:Y:S08]  /*8770*/  HMMA.16816.F32.BF16 R124, R4.reuse, R128, R124 ;  /* 0x00000080047c723c */ /* 0x040ff0000004187c */
[----:B------:R-:W-:Y:S01]  /*8780*/  HMMA.16816.F32.BF16 R112, R4, R38, R112 ;  /* 0x000000260470723c */ /* 0x000fe20000041870 */
[----:B-1----:R-:W-:-:S04]  /*8790*/  FFMA.FTZ R2, R191, c[0x0][0x2d0], -R0 ;  /* 0x0000b400bf027a23 */ /* 0x002fc80000010800 */
[----:B------:R1:W2:Y:S03]  /*87a0*/  MUFU.EX2 R44, R2 ;  /* 0x00000002002c7308 */ /* 0x0002a60000000800 */
[C---:B------:R-:W-:Y:S08]  /*87b0*/  HMMA.16816.F32.BF16 R128, R4.reuse, R130, R32 ;  /* 0x000000820480723c */ /* 0x040ff00000041820 */
[----:B------:R-:W-:Y:S01]  /*87c0*/  HMMA.16816.F32.BF16 R140, R4, R28, R140 ;  /* 0x0000001c048c723c */ /* 0x000fe2000004188c */
[--C-:B-1----:R-:W-:Y:S01]  /*87d0*/  FFMA.FTZ R2, R190, c[0x0][0x2d0], -R0.reuse ;  /* 0x0000b400be027a23 */ /* 0x102fe20000010800 */
[----:B--2---:R-:W-:Y:S01]  /*87e0*/  F2FP.BF16.PACK_AB R161, R44, R47 ;  /* 0x0000002f2ca1723e */ /* 0x004fe200000010ff */
[----:B------:R-:W-:-:S05]  /*87f0*/  FFMA.FTZ R0, R188, c[0x0][0x2d0], -R0 ;  /* 0x0000b400bc007a23 */ /* 0x000fca0000010800 */
[C---:B------:R-:W-:Y:S01]  /*8800*/  HMMA.16816.F32.BF16 R144, R4.reuse, R30, R144 ;  /* 0x0000001e0490723c */ /* 0x040fe20000041890 */
[----:B------:R1:W-:Y:S07]  /*8810*/  MUFU.EX2 R37, R2 ;  /* 0x0000000200257308 */ /* 0x0003ee0000000800 */
[C---:B------:R-:W-:Y:S01]  /*8820*/  HMMA.16816.F32.BF16 R12, R4.reuse, R20, R12 ;  /* 0x00000014040c723c */ /* 0x040fe2000004180c */
[----:B------:R2:W3:Y:S07]  /*8830*/  MUFU.EX2 R36, R0 ;  /* 0x0000000000247308 */ /* 0x0004ee0000000800 */
[----:B------:R-:W-:Y:S01]  /*8840*/  HMMA.16816.F32.BF16 R8, R4, R22, R8 ;  /* 0x000000160408723c */ /* 0x000fe20000041808 */
[----:B-1----:R-:W-:-:S02]  /*8850*/  FADD.FTZ R2, R214, R215 ;  /* 0x000000d7d6027221 */ /* 0x002fc40000010000 */
[----:B------:R1:W5:Y:S01]  /*8860*/  LDL.LU R215, [R1+0x3c] ;  /* 0x00003c0001d77983 */ /* 0x0003620000300800 */
[----:B--2---:R-:W-:-:S03]  /*8870*/  FADD.FTZ R0, R82, R81 ;  /* 0x0000005152007221 */ /* 0x004fc60000010000 */
[----:B------:R1:W5:Y:S01]  /*8880*/  LDL.LU R214, [R1+0x38] ;  /* 0x0000380001d67983 */ /* 0x0003620000300800 */
[----:B------:R-:W-:Y:S01]  /*8890*/  FADD.FTZ R6, R208, R213 ;  /* 0x000000d5d0067221 */ /* 0x000fe20000010000 */
[----:B---3--:R-:W-:Y:S01]  /*88a0*/  F2FP.BF16.PACK_AB R163, R36, R37 ;  /* 0x0000002524a3723e */ /* 0x008fe200000010ff */
[----:B------:R-:W-:Y:S01]  /*88b0*/  FADD.FTZ R0, R83, R0 ;  /* 0x0000000053007221 */ /* 0x000fe20000010000 */
[----:B------:R1:W5:Y:S01]  /*88c0*/  LDL.LU R213, [R1+0x34] ;  /* 0x0000340001d57983 */ /* 0x0003620000300800 */
[----:B------:R-:W-:Y:S02]  /*88d0*/  FADD.FTZ R2, R170, R2 ;  /* 0x00000002aa027221 */ /* 0x000fe40000010000 */
[----:B------:R-:W-:Y:S01]  /*88e0*/  FADD.FTZ R0, R168, R0 ;  /* 0x00000000a8007221 */ /* 0x000fe20000010000 */
[----:B------:R1:W5:Y:S01]  /*88f0*/  LDL.LU R208, [R1+0x30] ;  /* 0x0000300001d07983 */ /* 0x0003620000300800 */
[----:B------:R-:W-:Y:S01]  /*8900*/  FADD.FTZ R6, R171, R6 ;  /* 0x00000006ab067221 */ /* 0x000fe20000010000 */
[----:B------:R-:W-:Y:S01]  /*8910*/  @UP2 USHF.R.U32.HI UR14, URZ, UR17, UR15 ;  /* 0x000000113f0e2299 */ /* 0x000fe2000801160f */
        /* <DEDUP_REMOVED lines=86> */
[----:B------:R-:W-:Y:S01]  /*8e80*/  FADD.FTZ R0, R36, R0 ;  /* 0x0000000024007221 */ /* 0x000fe20000010000 */
[----:B------:R1:W-:Y:S04]  /*8e90*/  STL [R1+0x14], R5 ;  /* 0x0000140501007387 */ /* 0x0003e80000100800 */
[----:B------:R1:W-:Y:S04]  /*8ea0*/  STL [R1+0x18], R4 ;  /* 0x0000180401007387 */ /* 0x0003e80000100800 */
[----:B------:R1:W-:Y:S04]  /*8eb0*/  STL [R1+0x1c], R2 ;  /* 0x00001c0201007387 */ /* 0x0003e80000100800 */
[----:B------:R1:W-:Y:S01]  /*8ec0*/  STL [R1+0x20], R0 ;  /* 0x0000200001007387 */ /* 0x0003e20000100800 */
[----:B------:R-:W-:Y:S01]  /*8ed0*/  UIADD3 UR14, UR13, UR14, URZ ;  /* 0x0000000e0d0e7290 */ /* 0x000fe2000fffe03f */
[----:B------:R-:W-:Y:S02]  /*8ee0*/  HMMA.16816.F32.BF16 R124, R160, R24, R124 ;  /* 0x00000018a07c723c */ /* 0x000fe4000004187c */
[----:B------:R-:W-:Y:S01]  /*8ef0*/  ULDC UR13, c[0x0][0x328] ;  /* 0x0000ca00000d7ab9 */ /* 0x000fe20000000800 */
[----:B------:R-:W-:Y:S01]  /*8f00*/  IMAD.U32 R227, RZ, RZ, UR6 ;  /* 0x00000006ffe37e24 */ /* 0x000fe2000f8e00ff */
[----:B------:R-:W-:-:S04]  /*8f10*/  UIADD3 UR13, UR14, UR13, URZ ;  /* 0x0000000d0e0d7290 */ /* 0x000fc8000fffe03f */
[C---:B------:R-:W-:Y:S08]  /*8f20*/  HMMA.16816.F32.BF16 R128, R160.reuse, R26, R128 ;  /* 0x0000001aa080723c */ /* 0x040ff00000041880 */
[C---:B------:R-:W-:Y:S08]  /*8f30*/  HMMA.16816.F32.BF16 R140, R160.reuse, R40, R140 ;  /* 0x00000028a08c723c */ /* 0x040ff0000004188c */
[C---:B------:R-:W-:Y:S08]  /*8f40*/  HMMA.16816.F32.BF16 R144, R160.reuse, R42, R144 ;  /* 0x0000002aa090723c */ /* 0x040ff00000041890 */
[C---:B------:R-:W-:Y:S08]  /*8f50*/  HMMA.16816.F32.BF16 R156, R160.reuse, R52, R12 ;  /* 0x00000034a09c723c */ /* 0x040ff0000004180c */
[----:B------:R-:W-:Y:S01]  /*8f60*/  HMMA.16816.F32.BF16 R160, R160, R54, R8 ;  /* 0x00000036a0a0723c */ /* 0x000fe20000041808 */
[----:B------:R-:W-:Y:S07]  /*8f70*/  @P0 BRA `(.L_x_167) ;  /* 0x0000015000000947 */ /* 0x000fee0003800000 */
[----:B-1----:R-:W-:Y:S01]  /*8f80*/  ISETP.LT.AND P0, PT, RZ, UR14, PT ;  /* 0x0000000eff007c0c */ /* 0x002fe2000bf01270 */
[----:B------:R-:W-:-:S02]  /*8f90*/  UIADD3 UR16, UR14, -0x1, URZ ;  /* 0xffffffff0e107890 */ /* 0x000fc4000fffe03f */
[----:B------:R-:W-:-:S10]  /*8fa0*/  ULDC UR6, c[0x0][0x32c] ;  /* 0x0000cb0000067ab9 */ /* 0x000fd40000000800 */
[----:B------:R-:W-:Y:S05]  /*8fb0*/  @P0 BRA `(.L_x_168) ;  /* 0x0000008000000947 */ /* 0x000fea0003800000 */
[----:B------:R-:W-:Y:S02]  /*8fc0*/  UISETP.NE.AND UP3, UPT, UR6, 0x1, UPT ;  /* 0x000000010600788c */ /* 0x000fe4000bf65270 */
[----:B------:R-:W-:-:S03]  /*8fd0*/  UIADD3 UR16, -UR14, URZ, URZ ;  /* 0x0000003f0e107290 */ /* 0x000fc6000fffe13f */
[----:B------:R-:W-:Y:S02]  /*8fe0*/  ULDC.64 UR14, c[0x0][0x330] ;  /* 0x0000cc00000e7ab9 */ /* 0x000fe40000000a00 */
[----:B------:R-:W-:-:S07]  /*8ff0*/  UIMAD.WIDE.U32 UR18, UR16, UR14, URZ ;  /* 0x0000000e101272a5 */ /* 0x000fce000f8e003f */
[----:B------:R-:W-:Y:S02]  /*9000*/  @UP3 UMOV UR17, UR19 ;  /* 0x0000001300113c82 */ /* 0x000fe40008000000 */
[----:B------:R-:W-:-:S04]  /*9010*/  @UP3 USHF.R.U32.HI UR16, URZ, UR15, UR17 ;  /* 0x0000000f3f103299 */ /* 0x000fc80008011611 */
[----:B------:R-:W-:Y:S01]  /*9020*/  ULOP3.LUT UR16, URZ, UR16, URZ, 0x33, !UPT ;  /* 0x000000103f107292 */ /* 0x000fe2000f8e333f */
[----:B------:R-:W-:Y:S05]  /*9030*/  BRA `(.L_x_169) ;  /* 0x0000005000007947 */ /* 0x000fea0003800000 */
.L_x_168:
[----:B------:R-:W-:Y:S02]  /*9040*/  UISETP.NE.AND UP3, UPT, UR6, 0x1, UPT ;  /* 0x000000010600788c */ /* 0x000fe4000bf65270 */
[----:B------:R-:W-:Y:S02]  /*9050*/  ULDC.64 UR14, c[0x0][0x330] ;  /* 0x0000cc00000e7ab9 */ /* 0x000fe40000000a00 */
[----:B------:R-:W-:-:S07]  /*9060*/  UIMAD.WIDE.U32 UR18, UR16, UR14, URZ ;  /* 0x0000000e101272a5 */ /* 0x000fce000f8e003f */
[----:B------:R-:W-:Y:S02]  /*9070*/  @UP3 UMOV UR17, UR19 ;  /* 0x0000001300113c82 */ /* 0x000fe40008000000 */
[----:B------:R-:W-:Y:S02]  /*9080*/  @UP3 USHF.R.U32.HI UR16, URZ, UR15, UR17 ;  /* 0x0000000f3f103299 */ /* 0x000fe40008011611 */
.L_x_169:
[----:B------:R-:W-:Y:S02]  /*9090*/  ULDC UR14, c[0x0][0x32c] ;  /* 0x0000cb00000e7ab9 */ /* 0x000fe40000000800 */
[----:B------:R-:W-:-:S04]  /*90a0*/  UIMAD UR14, UR16, UR6, UR14 ;  /* 0x00000006100e72a4 */ /* 0x000fc8000f8e020e */
[----:B------:R-:W-:-:S04]  /*90b0*/  UISETP.LT.AND UP3, UPT, UR13, UR14, UPT ;  /* 0x0000000e0d00728c */ /* 0x000fc8000bf61270 */
[----:B------:R-:W-:-:S04]  /*90c0*/  USEL UR13, UR13, UR14, UP3 ;  /* 0x0000000e0d0d7287 */ /* 0x000fc80009800000 */
.L_x_167:
[----:B-1----:R-:W-:-:S07]  /*90d0*/  UIMAD.WIDE UR14, UR13, 0x2aaaaaab, URZ ;  /* 0x2aaaaaab0d0e78a5 */ /* 0x002fce000f8e023f */
[----:B------:R-:W-:Y:S02]  /*90e0*/  UMOV UR13, UR15 ;  /* 0x0000000f000d7c82 */ /* 0x000fe40008000000 */
[----:B------:R-:W-:-:S04]  /*90f0*/  USHF.R.U32.HI UR6, URZ, 0x1f, UR13 ;  /* 0x0000001f3f067899 */ /* 0x000fc8000801160d */
[----:B------:R-:W-:-:S04]  /*9100*/  ULEA.HI.SX32 UR6, UR13, UR6, 0x1c ;  /* 0x000000060d067291 */ /* 0x000fc8000f8fe23f */
[----:B------:R-:W-:-:S04]  /*9110*/  UISETP.LT.AND UP3, UPT, UR5, UR6, UPT ;  /* 0x000000060500728c */ /* 0x000fc8000bf61270 */
[----:B------:R-:W-:-:S06]  /*9120*/  USEL UR6, UR5, UR6, !UP3 ;  /* 0x0000000605067287 */ /* 0x000fcc000d800000 */
[----:B------:R-:W-:-:S13]  /*9130*/  ISETP.GE.AND P0, PT, R227, UR6, PT ;  /* 0x00000006e3007c0c */ /* 0x000fda000bf06270 */
[----:B------:R-:W-:Y:S05]  /*9140*/  @!P0 BRA `(.L_x_170) ;  /* 0x00006ad000008947 */ /* 0x000fea0003800000 */
[----:B------:R-:W-:Y:S01]  /*9150*/  IMAD.MOV.U32 R101, RZ, RZ, R71 ;  /* 0x000000ffff657224 */ /* 0x000fe200078e0047 */
[----:B------:R-:W-:Y:S01]  /*9160*/  MOV R103, R3 ;  /* 0x0000000300677202 */ /* 0x000fe20000000f00 */
[----:B------:R-:W-:Y:S01]  /*9170*/  IMAD.MOV.U32 R100, RZ, RZ, R72 ;  /* 0x000000ffff647224 */ /* 0x000fe200078e0048 */
[----:B------:R-:W-:Y:S02]  /*9180*/  MOV R102, R70 ;  /* 0x0000004600667202 */ /* 0x000fe40000000f00 */
.L_x_189:
[----:B------:R-:W-:Y:S04]  /*9190*/  DEPBAR.LE SB0, 0x0 ;  /* 0x000080000000791a */ /* 0x000fe80000000000 */
[----:B------:R-:W-:Y:S01]  /*91a0*/  BAR.SYNC.DEFER_BLOCKING 0x0 ;  /* 0x0000000000007b1d */ /* 0x000fe20000010000 */
[----:B------:R-:W-:Y:S05]  /*91b0*/  ISETP.LT.AND P0, PT, R227, UR5, PT ;  /* 0x00000005e3007c0c */ /* 0x000fea000bf01270 */
[----:B-1---5:R1:W2:Y:S04]  /*91c0*/  LDSM.16.M88.4 R96, [R215+0x6100] ;  /* 0x00610000d760783b */ /* 0x0222a80000000200 */
[----:B------:R1:W3:Y:S04]  /*91d0*/  LDSM.16.M88.4 R92, [R215+0x8100] ;  /* 0x00810000d75c783b */ /* 0x0002e80000000200 */
        /* <DEDUP_REMOVED lines=9> */
[----:B------:R1:W1:Y:S04]  /*9270*/  LDSM.16.M88.4 R184, [R224] ;  /* 0x00000000e0b8783b */ /* 0x0002680000000200 */
[----:B------:R1:W1:Y:S04]  /*9280*/  LDSM.16.M88.4 R188, [R223] ;  /* 0x00000000dfbc783b */ /* 0x0002680000000200 */
[----:B------:R1:W1:Y:S04]  /*9290*/  LDSM.16.M88.4 R192, [R222] ;  /* 0x00000000dec0783b */ /* 0x0002680000000200 */
[----:B------:R1:W1:Y:S04]  /*92a0*/  LDSM.16.M88.4 R196, [R221] ;  /* 0x00000000ddc4783b */ /* 0x0002680000000200 */
[----:B------:R1:W1:Y:S01]  /*92b0*/  LDSM.16.M88.4 R200, [R220] ;  /* 0x00000000dcc8783b */ /* 0x0002620000000200 */
[----:B------:R-:W-:-:S05]  /*92c0*/  @P0 BRA `(.L_x_171) ;  /* 0x000002c000000947 */ /* 0x000fca0003800000 */
[----:B--234-:R-:W2:Y:S01]  /*92d0*/  LDL R15, [R1+0xc] ;  /* 0x00000c00010f7983 */ /* 0x01cea20000100800 */
[----:B------:R-:W-:Y:S01]  /*92e0*/  SHF.R.S32.HI R0, RZ, 0x1f, R234 ;  /* 0x0000001fff007819 */ /* 0x000fe200000114ea */
[----:B------:R-:W-:Y:S01]  /*92f0*/  IMAD.WIDE.U32 R2, R234, c[0x0][0x208], RZ ;  /* 0x00008200ea027a25 */ /* 0x000fe200078e00ff */
[----:B------:R-:W-:Y:S03]  /*9300*/  SHF.R.S32.HI R4, RZ, 0x1f, R228 ;  /* 0x0000001fff047819 */ /* 0x000fe600000114e4 */
[----:B------:R-:W-:Y:S02]  /*9310*/  IMAD R0, R0, c[0x0][0x208], RZ ;  /* 0x0000820000007a24 */ /* 0x000fe400078e02ff */
[----:B------:R-:W-:Y:S02]  /*9320*/  IMAD R4, R4, c[0x0][0x218], RZ ;  /* 0x0000860004047a24 */ /* 0x000fe400078e02ff */
[----:B------:R-:W-:Y:S02]  /*9330*/  IMAD R0, R234, c[0x0][0x20c], R0 ;  /* 0x00008300ea007a24 */ /* 0x000fe400078e0200 */
[C---:B------:R-:W-:Y:S02]  /*9340*/  IMAD R4, R228.reuse, c[0x0][0x21c], R4 ;  /* 0x00008700e4047a24 */ /* 0x040fe400078e0204 */
[----:B------:R-:W-:Y:S04]  /*9350*/  IMAD.IADD R3, R3, 0x1, R0 ;  /* 0x0000000103037824 */ /* 0x000fe800078e0200 */
[----:B------:R-:W-:Y:S05]  /*9360*/  IMAD.WIDE.U32 R2, R228, c[0x0][0x218], R2 ;  /* 0x00008600e4027a25 */ /* 0x000fea00078e0002 */
[----:B------:R-:W-:Y:S04]  /*9370*/  IADD3 R0, P0, R2, UR44, RZ ;  /* 0x0000002c02007c10 */ /* 0x000fe8000ff1e0ff */
[----:B------:R-:W-:Y:S02]  /*9380*/  IADD3.X R3, R3, UR9, R4, P0, !PT ;  /* 0x0000000903037c10 */ /* 0x000fe400087fe404 */
[C---:B------:R-:W-:Y:S04]  /*9390*/  LEA R2, P0, R0.reuse, c[0x0][0x1f8], 0x1 ;  /* 0x00007e0000027a11 */ /* 0x040fe800078008ff */
[----:B------:R-:W-:Y:S01]  /*93a0*/  LEA.HI.X R0, R0, c[0x0][0x1fc], R3, 0x1, P0 ;  /* 0x00007f0000007a11 */ /* 0x000fe200000f0c03 */
[----:B------:R-:W3:Y:S04]  /*93b0*/  SHFL.IDX PT, R4, R2, RZ, 0x181f ;  /* 0x00181fff02047589 */ /* 0x000ee800000e0000 */
[----:B------:R-:W-:Y:S04]  /*93c0*/  SHFL.IDX PT, R3, R0, RZ, 0x181f ;  /* 0x00181fff00037589 */ /* 0x000fe800000e0000 */
[----:B------:R-:W-:Y:S04]  /*93d0*/  SHFL.IDX PT, R10, R2, 0x1, 0x181f ;  /* 0x00381f00020a7f89 */ /* 0x000fe800000e0000 */
[----:B------:R-:W4:Y:S04]  /*93e0*/  SHFL.IDX PT, R8, R2, 0x2, 0x181f ;  /* 0x00581f0002087f89 */ /* 0x000f2800000e0000 */
[----:B------:R-:W-:Y:S04]  /*93f0*/  SHFL.IDX PT, R7, R0, 0x1, 0x181f ;  /* 0x00381f0000077f89 */ /* 0x000fe800000e0000 */
[----:B------:R-:W5:Y:S04]  /*9400*/  SHFL.IDX PT, R6, R2, 0x3, 0x181f ;  /* 0x00781f0002067f89 */ /* 0x000f6800000e0000 */
[----:B------:R-:W-:Y:S04]  /*9410*/  SHFL.IDX PT, R9, R2, 0x4, 0x181f ;  /* 0x00981f0002097f89 */ /* 0x000fe800000e0000 */
[----:B------:R-:W-:Y:S04]  /*9420*/  SHFL.IDX PT, R14, R0, 0x2, 0x181f ;  /* 0x00581f00000e7f89 */ /* 0x000fe800000e0000 */
[----:B------:R-:W1:Y:S04]  /*9430*/  SHFL.IDX PT, R13, R0, 0x3, 0x181f ;  /* 0x00781f00000d7f89 */ /* 0x000e6800000e0000 */
[----:B------:R-:W1:Y:S04]  /*9440*/  SHFL.IDX PT, R2, R2, 0x5, 0x181f ;  /* 0x00b81f0002027f89 */ /* 0x000e6800000e0000 */
[----:B------:R-:W-:Y:S04]  /*9450*/  SHFL.IDX PT, R12, R0, 0x4, 0x181f ;  /* 0x00981f00000c7f89 */ /* 0x000fe800000e0000 */
[----:B------:R-:W1:Y:S01]  /*9460*/  SHFL.IDX PT, R0, R0, 0x5, 0x181f ;  /* 0x00b81f0000007f89 */ /* 0x000e6200000e0000 */
[-C--:B---3--:R-:W-:Y:S02]  /*9470*/  IADD3 R4, P0, R4, R226.reuse, RZ ;  /* 0x000000e204047210 */ /* 0x088fe40007f1e0ff */
[-C--:B----4-:R-:W-:Y:S02]  /*9480*/  IADD3 R8, P5, R8, R226.reuse, RZ ;  /* 0x000000e208087210 */ /* 0x090fe40007fbe0ff */
[-C--:B-----5:R-:W-:Y:S01]  /*9490*/  IADD3 R6, P2, R6, R226.reuse, RZ ;  /* 0x000000e206067210 */ /* 0x0a0fe20007f5e0ff */
[--C-:B------:R-:W-:Y:S01]  /*94a0*/  IMAD.X R5, R3, 0x1, R225.reuse, P0 ;  /* 0x0000000103057824 */ /* 0x100fe200000e06e1 */
[-C--:B------:R-:W-:Y:S05]  /*94b0*/  IADD3 R10, P0, R10, R226.reuse, RZ ;  /* 0x000000e20a0a7210 */ /* 0x080fea0007f1e0ff */
[--C-:B------:R-:W-:Y:S02]  /*94c0*/  IMAD.X R11, R7, 0x1, R225.reuse, P0 ;  /* 0x00000001070b7824 */ /* 0x100fe400000e06e1 */
[--C-:B-1----:R-:W-:Y:S01]  /*94d0*/  IMAD.X R7, R13, 0x1, R225.reuse, P2 ;  /* 0x000000010d077824 */ /* 0x102fe200010e06e1 */
[-C--:B------:R-:W-:Y:S04]  /*94e0*/  IADD3 R2, P0, R2, R226.reuse, RZ ;  /* 0x000000e202027210 */ /* 0x080fe80007f1e0ff */
[-C--:B------:R-:W-:Y:S01]  /*94f0*/  IADD3.X R3, R0, R225.reuse, RZ, P0, !PT ;  /* 0x000000e100037210 */ /* 0x080fe200007fe4ff */
[----:B--2---:R1:W-:Y:S04]  /*9500*/  LDGSTS.E.BYPASS.LTC128B.128 [R15], [R4.64], !P3 ;  /* 0x00000000040f7fae */ /* 0x0043e8000d901d70 */
[----:B------:R2:W-:Y:S01]  /*9510*/  LDGSTS.E.BYPASS.LTC128B.128 [R15+0x800], [R10.64], !P3 ;  /* 0x008000000a0f7fae */ /* 0x0005e2000d901d70 */
[----:B-1----:R-:W-:Y:S02]  /*9520*/  IADD3 R4, P1, R9, R226, RZ ;  /* 0x000000e209047210 */ /* 0x002fe40007f3e0ff */
[----:B------:R-:W-:Y:S03]  /*9530*/  IADD3.X R9, R14, R225, RZ, P5, !PT ;  /* 0x000000e10e097210 */ /* 0x000fe60002ffe4ff */
[----:B------:R-:W-:Y:S02]  /*9540*/  IMAD.X R5, R12, 0x1, R225, P1 ;  /* 0x000000010c057824 */ /* 0x000fe400008e06e1 */
[----:B------:R2:W-:Y:S04]  /*9550*/  LDGSTS.E.BYPASS.LTC128B.128 [R15+0x1000], [R8.64], !P3 ;  /* 0x01000000080f7fae */ /* 0x0005e8000d901d70 */
[----:B------:R2:W-:Y:S04]  /*9560*/  LDGSTS.E.BYPASS.LTC128B.128 [R15+0x1800], [R6.64], !P3 ;  /* 0x01800000060f7fae */ /* 0x0005e8000d901d70 */
[----:B------:R2:W-:Y:S04]  /*9570*/  LDGSTS.E.BYPASS.LTC128B.128 [R15+0x2000], [R4.64], !P3 ;  /* 0x02000000040f7fae */ /* 0x0005e8000d901d70 */
[----:B------:R2:W-:Y:S02]  /*9580*/  LDGSTS.E.BYPASS.LTC128B.128 [R15+0x2800], [R2.64], !P3 ;  /* 0x02800000020f7fae */ /* 0x0005e4000d901d70 */
.L_x_171:
[----:B--234-:R-:W-:Y:S01]  /*9590*/  LDSM.16.M88.4 R204, [R214+0x5900] ;  /* 0x00590000d6cc783b */ /* 0x01cfe20000000200 */
[-C--:B------:R-:W-:Y:S03]  /*95a0*/  HMMA.16816.F32.BF16 R4, R96, R16.reuse, RZ ;  /* 0x000000106004723c */ /* 0x080fe600000418ff */
[----:B------:R-:W-:Y:S04]  /*95b0*/  ISETP.GT.AND P0, PT, R227, UR5, PT ;  /* 0x00000005e3007c0c */ /* 0x000fe8000bf04270 */
[----:B------:R-:W0:Y:S01]  /*95c0*/  LDGDEPBAR ;  /* 0x00000000000079af */ /* 0x000e220000000000 */
[C---:B------:R-:W-:Y:S08]  /*95d0*/  HMMA.16816.F32.BF16 R8, R92.reuse, R16, RZ ;  /* 0x000000105c08723c */ /* 0x040ff000000418ff */
[-C--:B------:R-:W-:Y:S08]  /*95e0*/  HMMA.16816.F32.BF16 R12, R92, R18.reuse, RZ ;  /* 0x000000125c0c723c */ /* 0x080ff000000418ff */
[C---:B------:R-:W-:Y:S08]  /*95f0*/  HMMA.16816.F32.BF16 R16, R96.reuse, R18, RZ ;  /* 0x000000126010723c */ /* 0x040ff000000418ff */
[-C--:B-1----:R-:W-:Y:S08]  /*9600*/  HMMA.16816.F32.BF16 R20, R96, R32.reuse, RZ ;  /* 0x000000206014723c */ /* 0x082ff000000418ff */
        /* <DEDUP_REMOVED lines=47> */
[-C--:B------:R-:W-:Y:S01]  /*9900*/  HMMA.16816.F32.BF16 R92, R180, R202.reuse, R92 ;  /* 0x000000cab45c723c */ /* 0x080fe2000004185c */
[----:B------:R-:W3:Y:S07]  /*9910*/  LDSM.16.M88.4 R180, [R214+0x5100] ;  /* 0x00510000d6b4783b */ /* 0x000eee0000000200 */
[----:B------:R-:W-:Y:S01]  /*9920*/  HMMA.16816.F32.BF16 R96, R172, R202, R96 ;  /* 0x000000caac60723c */ /* 0x000fe20000041860 */
[----:B------:R-:W-:Y:S08]  /*9930*/  LDSM.16.M88.4 R172, [R217+0x6100] ;  /* 0x00610000d9ac783b */ /* 0x000ff00000000200 */
[----:B------:R-:W4:Y:S01]  /*9940*/  LDSM.16.M88.4 R200, [R213] ;  /* 0x00000000d5c8783b */ /* 0x000f220000000200 */
        /* <DEDUP_REMOVED lines=8> */
[C---:B------:R-:W-:Y:S08]  /*99d0*/  HMMA.16816.F32.BF16 R32, R168.reuse, R190, R32 ;  /* 0x000000bea820723c */ /* 0x040ff00000041820 */
        /* <DEDUP_REMOVED lines=16> */
[-C--:B------:R-:W-:Y:S08]  /*9ae0*/  HMMA.16816.F32.BF16 R4, R172, R200.reuse, R4 ;  /* 0x000000c8ac04723c */ /* 0x080ff00000041804 */
[C---:B-1----:R-:W-:Y:S08]  /*9af0*/  HMMA.16816.F32.BF16 R8, R176.reuse, R200, R8 ;  /* 0x000000c8b008723c */ /* 0x042ff00000041808 */
        /* <DEDUP_REMOVED lines=25> */
[----:B------:R-:W2:Y:S10]  /*9c90*/  MUFU.TANH R2, R10 ;  /* 0x0000000a00027308 */ /* 0x000eb40000002400 */
[----:B------:R3:W4:Y:S10]  /*9ca0*/  MUFU.TANH R0, R11 ;  /* 0x0000000b00007308 */ /* 0x0007340000002400 */
[----:B------:R4:W4:Y:S01]  /*9cb0*/  MUFU.TANH R229, R12 ;  /* 0x0000000c00e57308 */ /* 0x0009220000002400 */
[----:B--2---:R-:W-:Y:S09]  /*9cc0*/  STL [R1+0x4], R2 ;  /* 0x0000040201007387 */ /* 0x004ff20000100800 */
[----:B------:R2:W2:Y:S01]  /*9cd0*/  MUFU.TANH R207, R13 ;  /* 0x0000000d00cf7308 */ /* 0x0004a20000002400 */
[----:B---3--:R-:W3:Y:S01]  /*9ce0*/  LDSM.16.M88.4 R8, [R213+0x1000] ;  /* 0x00100000d508783b */ /* 0x008ee20000000200 */
[-C--:B-1----:R-:W-:Y:S08]  /*9cf0*/  HMMA.16816.F32.BF16 R20, R172, R4.reuse, R20 ;  /* 0x00000004ac14723c */ /* 0x082ff00000041814 */
[----:B------:R1:W1:Y:S01]  /*9d00*/  MUFU.TANH R252, R14 ;  /* 0x0000000e00fc7308 */ /* 0x0002620000002400 */
[----:B----4-:R-:W-:Y:S01]  /*9d10*/  STL [R1], R0 ;  /* 0x0000000001007387 */ /* 0x010fe20000100800 */
[C---:B------:R-:W-:Y:S08]  /*9d20*/  HMMA.16816.F32.BF16 R24, R176.reuse, R4, R24 ;  /* 0x00000004b018723c */ /* 0x040ff00000041818 */
[----:B------:R4:W1:Y:S01]  /*9d30*/  MUFU.TANH R251, R15 ;  /* 0x0000000f00fb7308 */ /* 0x0008620000002400 */
[-C--:B------:R-:W-:Y:S08]  /*9d40*/  HMMA.16816.F32.BF16 R28, R176, R6.reuse, R28 ;  /* 0x00000006b01c723c */ /* 0x080ff0000004181c */
[C---:B------:R-:W-:Y:S01]  /*9d50*/  HMMA.16816.F32.BF16 R32, R172.reuse, R6, R32 ;  /* 0x00000006ac20723c */ /* 0x040fe20000041820 */
[----:B------:R-:W1:Y:S01]  /*9d60*/  MUFU.TANH R16, R16 ;  /* 0x0000001000107308 */ /* 0x000e620000002400 */
[----:B------:R-:W5:Y:S02]  /*9d70*/  LDSM.16.M88.4 R4, [R213+0x1800] ;  /* 0x00180000d504783b */ /* 0x000f640000000200 */
[----:B------:R-:W-:Y:S02]  /*9d80*/  FMUL.FTZ R20, R20, c[0x0][0x320] ;  /* 0x0000c80014147a20 */ /* 0x000fe40000410000 */
[----:B------:R-:W-:Y:S02]  /*9d90*/  FMUL.FTZ R21, R21, c[0x0][0x320] ;  /* 0x0000c80015157a20 */ /* 0x000fe40000410000 */
[----:B------:R-:W-:Y:S03]  /*9da0*/  FMUL.FTZ R22, R22, c[0x0][0x320] ;  /* 0x0000c80016167a20 */ /* 0x000fe60000410000 */
[----:B------:R-:W1:Y:S01]  /*9db0*/  MUFU.TANH R17, R17 ;  /* 0x0000001100117308 */ /* 0x000e620000002400 */
[----:B------:R-:W-:Y:S02]  /*9dc0*/  FMUL.FTZ R23, R23, c[0x0][0x320] ;  /* 0x0000c80017177a20 */ /* 0x000fe40000410000 */
[----:B------:R-:W-:Y:S01]  /*9dd0*/  FMUL.FTZ R24, R24, c[0x0][0x320] ;  /* 0x0000c80018187a20 */ /* 0x000fe20000410000 */
[-C--:B---3--:R-:W-:Y:S03]  /*9de0*/  HMMA.16816.F32.BF16 R36, R172, R8.reuse, R36 ;  /* 0x00000008ac24723c */ /* 0x088fe60000041824 */
[----:B------:R-:W-:Y:S02]  /*9df0*/  FMUL.FTZ R30, R30, c[0x0][0x320] ;  /* 0x0000c8001e1e7a20 */ /* 0x000fe40000410000 */
[----:B------:R-:W-:Y:S01]  /*9e00*/  FMUL.FTZ R25, R25, c[0x0][0x320] ;  /* 0x0000c80019197a20 */ /* 0x000fe20000410000 */
[----:B------:R4:W3:Y:S01]  /*9e10*/  MUFU.TANH R192, R18 ;  /* 0x0000001200c07308 */ /* 0x0008e20000002400 */
[----:B------:R-:W-:Y:S01]  /*9e20*/  FMUL.FTZ R26, R26, c[0x0][0x320] ;  /* 0x0000c8001a1a7a20 */ /* 0x000fe20000410000 */
[C---:B------:R-:W-:Y:S04]  /*9e30*/  HMMA.16816.F32.BF16 R40, R176.reuse, R8, R40 ;  /* 0x00000008b028723c */ /* 0x040fe80000041828 */
[----:B------:R-:W-:Y:S02]  /*9e40*/  FMUL.FTZ R33, R33, c[0x0][0x320] ;  /* 0x0000c80021217a20 */ /* 0x000fe40000410000 */
[----:B------:R-:W-:Y:S02]  /*9e50*/  FMUL.FTZ R35, R35, c[0x0][0x320] ;  /* 0x0000c80023237a20 */ /* 0x000fe40000410000 */
[----:B------:R4:W1:Y:S01]  /*9e60*/  MUFU.TANH R190, R19 ;  /* 0x0000001300be7308 */ /* 0x0008620000002400 */
[-C--:B------:R-:W-:Y:S03]  /*9e70*/  HMMA.16816.F32.BF16 R44, R176, R10.reuse, R44 ;  /* 0x0000000ab02c723c */ /* 0x080fe6000004182c */
[----:B------:R-:W-:Y:S02]  /*9e80*/  FMUL.FTZ R27, R27, c[0x0][0x320] ;  /* 0x0000c8001b1b7a20 */ /* 0x000fe40000410000 */
[----:B------:R-:W-:Y:S02]  /*9e90*/  FMUL.FTZ R28, R28, c[0x0][0x320] ;  /* 0x0000c8001c1c7a20 */ /* 0x000fe40000410000 */
[----:B------:R-:W-:Y:S01]  /*9ea0*/  FMUL.FTZ R36, R36, c[0x0][0x320] ;  /* 0x0000c80024247a20 */ /* 0x000fe20000410000 */
[C---:B------:R-:W-:Y:S01]  /*9eb0*/  HMMA.16816.F32.BF16 R48, R172.reuse, R10, R48 ;  /* 0x0000000aac30723c */ /* 0x040fe20000041830 */
[----:B------:R-:W1:Y:S01]  /*9ec0*/  MUFU.TANH R20, R20 ;  /* 0x0000001400147308 */ /* 0x000e620000002400 */
[----:B------:R-:W1:Y:S02]  /*9ed0*/  LDSM.16.M88.4 R8, [R213+0x2000] ;  /* 0x00200000d508783b */ /* 0x000e640000000200 */
[----:B------:R-:W-:Y:S02]  /*9ee0*/  FMUL.FTZ R37, R37, c[0x0][0x320] ;  /* 0x0000c80025257a20 */ /* 0x000fe40000410000 */
[----:B------:R-:W-:Y:S02]  /*9ef0*/  FMUL.FTZ R38, R38, c[0x0][0x320] ;  /* 0x0000c80026267a20 */ /* 0x000fe40000410000 */
[-C--:B-----5:R-:W-:Y:S03]  /*9f00*/  HMMA.16816.F32.BF16 R52, R172, R4.reuse, R52 ;  /* 0x00000004ac34723c */ /* 0x0a0fe60000041834 */
[----:B------:R-:W1:Y:S01]  /*9f10*/  MUFU.TANH R21, R21 ;  /* 0x0000001500157308 */ /* 0x000e620000002400 */
[----:B------:R-:W-:Y:S02]  /*9f20*/  FMUL.FTZ R29, R29, c[0x0][0x320] ;  /* 0x0000c8001d1d7a20 */ /* 0x000fe40000410000 */
[----:B------:R-:W-:Y:S02]  /*9f30*/  FMUL.FTZ R31, R31, c[0x0][0x320] ;  /* 0x0000c8001f1f7a20 */ /* 0x000fe40000410000 */
[C---:B------:R-:W-:Y:S04]  /*9f40*/  HMMA.16816.F32.BF16 R56, R176.reuse, R4, R56 ;  /* 0x00000004b038723c */ /* 0x040fe80000041838 */
[----:B------:R-:W-:Y:S01]  /*9f50*/  FMUL.FTZ R32, R32, c[0x0][0x320] ;  /* 0x0000c80020207a20 */ /* 0x000fe20000410000 */
[----:B------:R4:W2:Y:S01]  /*9f60*/  MUFU.TANH R181, R22 ;  /* 0x0000001600b57308 */ /* 0x0008a20000002400 */
[----:B------:R-:W-:Y:S02]  /*9f70*/  FMUL.FTZ R34, R34, c[0x0][0x320] ;  /* 0x0000c80022227a20 */ /* 0x000fe40000410000 */
[-C--:B------:R-:W-:Y:S04]  /*9f80*/  HMMA.16816.F32.BF16 R60, R176, R6.reuse, R60 ;  /* 0x00000006b03c723c */ /* 0x080fe8000004183c */
[----:B------:R-:W-:Y:S02]  /*9f90*/  FMUL.FTZ R48, R48, c[0x0][0x320] ;  /* 0x0000c80030307a20 */ /* 0x000fe40000410000 */
[----:B------:R-:W-:Y:S01]  /*9fa0*/  FMUL.FTZ R49, R49, c[0x0][0x320] ;  /* 0x0000c80031317a20 */ /* 0x000fe20000410000 */
[----:B------:R4:W2:Y:S01]  /*9fb0*/  MUFU.TANH R171, R23 ;  /* 0x0000001700ab7308 */ /* 0x0008a20000002400 */
[C---:B------:R-:W-:Y:S01]  /*9fc0*/  HMMA.16816.F32.BF16 R64, R172.reuse, R6, R64 ;  /* 0x00000006ac40723c */ /* 0x040fe20000041840 */
[----:B------:R-:W5:Y:S01]  /*9fd0*/  LDSM.16.M88.4 R4, [R213+0x2800] ;  /* 0x00280000d504783b */ /* 0x000f620000000200 */
[----:B------:R-:W-:Y:S04]  /*9fe0*/  DEPBAR.LE SB0, 0x0 ;  /* 0x000080000000791a */ /* 0x000fe80000000000 */
[----:B------:R-:W-:Y:S02]  /*9ff0*/  FMUL.FTZ R50, R50, c[0x0][0x320] ;  /* 0x0000c80032327a20 */ /* 0x000fe40000410000 */
[----:B------:R-:W-:Y:S01]  /*a000*/  FMUL.FTZ R51, R51, c[0x0][0x320] ;  /* 0x0000c80033337a20 */ /* 0x000fe20000410000 */
[----:B------:R4:W2:Y:S01]  /*a010*/  MUFU.TANH R205, R24 ;  /* 0x0000001800cd7308 */ /* 0x0008a20000002400 */
[----:B------:R-:W-:Y:S01]  /*a020*/  BAR.SYNC.DEFER_BLOCKING 0x0 ;  /* 0x0000000000007b1d */ /* 0x000fe20000010000 */
[-C--:B-1----:R-:W-:Y:S05]  /*a030*/  HMMA.16816.F32.BF16 R68, R172, R8.reuse, R68 ;  /* 0x00000008ac44723c */ /* 0x082fea0000041844 */
[----:B------:R-:W-:Y:S02]  /*a040*/  FMUL.FTZ R52, R52, c[0x0][0x320] ;  /* 0x0000c80034347a20 */ /* 0x000fe40000410000 */
[----:B------:R-:W-:Y:S01]  /*a050*/  FMUL.FTZ R53, R53, c[0x0][0x320] ;  /* 0x0000c80035357a20 */ /* 0x000fe20000410000 */
[----:B------:R4:W1:Y:S01]  /*a060*/  MUFU.TANH R204, R25 ;  /* 0x0000001900cc7308 */ /* 0x0008620000002400 */
[C---:B------:R-:W-:Y:S04]  /*a070*/  HMMA.16816.F32.BF16 R72, R176.reuse, R8, R72 ;  /* 0x00000008b048723c */ /* 0x040fe80000041848 */
[----:B------:R-:W-:Y:S02]  /*a080*/  FMUL.FTZ R54, R54, c[0x0][0x320] ;  /* 0x0000c80036367a20 */ /* 0x000fe40000410000 */
[----:B------:R-:W-:Y:S02]  /*a090*/  FMUL.FTZ R55, R55, c[0x0][0x320] ;  /* 0x0000c80037377a20 */ /* 0x000fe40000410000 */
[-C--:B------:R-:W-:Y:S01]  /*a0a0*/  HMMA.16816.F32.BF16 R76, R176, R10.reuse, R76 ;  /* 0x0000000ab04c723c */ /* 0x080fe2000004184c */
[----:B------:R4:W1:Y:S03]  /*a0b0*/  MUFU.TANH R240, R26 ;  /* 0x0000001a00f07308 */ /* 0x0008660000002400 */
[----:B------:R-:W-:Y:S02]  /*a0c0*/  FMUL.FTZ R56, R56, c[0x0][0x320] ;  /* 0x0000c80038387a20 */ /* 0x000fe40000410000 */
[----:B------:R-:W-:Y:S02]  /*a0d0*/  FMUL.FTZ R59, R59, c[0x0][0x320] ;  /* 0x0000c8003b3b7a20 */ /* 0x000fe40000410000 */
[C---:B------:R-:W-:Y:S03]  /*a0e0*/  HMMA.16816.F32.BF16 R80, R172.reuse, R10, R80 ;  /* 0x0000000aac50723c */ /* 0x040fe60000041850 */
[----:B------:R4:W1:Y:S01]  /*a0f0*/  MUFU.TANH R238, R27 ;  /* 0x0000001b00ee7308 */ /* 0x0008620000002400 */
[----:B------:R-:W-:Y:S02]  /*a100*/  FMUL.FTZ R60, R60, c[0x0][0x320] ;  /* 0x0000c8003c3c7a20 */ /* 0x000fe40000410000 */
[----:B------:R-:W-:Y:S02]  /*a110*/  FMUL.FTZ R61, R61, c[0x0][0x320] ;  /* 0x0000c8003d3d7a20 */ /* 0x000fe40000410000 */
[-C--:B-----5:R-:W-:Y:S04]  /*a120*/  HMMA.16816.F32.BF16 R84, R172, R4.reuse, R84 ;  /* 0x00000004ac54723c */ /* 0x0a0fe80000041854 */
[----:B------:R-:W-:Y:S01]  /*a130*/  FMUL.FTZ R63, R63, c[0x0][0x320] ;  /* 0x0000c8003f3f7a20 */ /* 0x000fe20000410000 */
[----:B------:R4:W1:Y:S01]  /*a140*/  MUFU.TANH R191, R28 ;  /* 0x0000001c00bf7308 */ /* 0x0008620000002400 */
[----:B------:R-:W-:Y:S02]  /*a150*/  FMUL.FTZ R64, R64, c[0x0][0x320] ;  /* 0x0000c80040407a20 */ /* 0x000fe40000410000 */
[C---:B------:R-:W-:Y:S04]  /*a160*/  HMMA.16816.F32.BF16 R88, R176.reuse, R4, R88 ;  /* 0x00000004b058723c */ /* 0x040fe80000041858 */
[----:B------:R-:W-:Y:S02]  /*a170*/  FMUL.FTZ R65, R65, c[0x0][0x320] ;  /* 0x0000c80041417a20 */ /* 0x000fe40000410000 */
[----:B------:R-:W-:Y:S01]  /*a180*/  FMUL.FTZ R66, R66, c[0x0][0x320] ;  /* 0x0000c80042427a20 */ /* 0x000fe20000410000 */
[----:B------:R4:W1:Y:S01]  /*a190*/  MUFU.TANH R189, R29 ;  /* 0x0000001d00bd7308 */ /* 0x0008620000002400 */
[-C--:B------:R-:W-:Y:S04]  /*a1a0*/  HMMA.16816.F32.BF16 R92, R176, R6.reuse, R92 ;  /* 0x00000006b05c723c */ /* 0x080fe8000004185c */
[----:B------:R-:W-:Y:S02]  /*a1b0*/  FMUL.FTZ R67, R67, c[0x0][0x320] ;  /* 0x0000c80043437a20 */ /* 0x000fe40000410000 */
[----:B------:R-:W-:Y:S02]  /*a1c0*/  FMUL.FTZ R68, R68, c[0x0][0x320] ;  /* 0x0000c80044447a20 */ /* 0x000fe40000410000 */
[----:B------:R-:W-:Y:S01]  /*a1d0*/  HMMA.16816.F32.BF16 R96, R172, R6, R96 ;  /* 0x00000006ac60723c */ /* 0x000fe20000041860 */
[----:B------:R4:W1:Y:S03]  /*a1e0*/  MUFU.TANH R236, R30 ;  /* 0x0000001e00ec7308 */ /* 0x0008660000002400 */
[----:B------:R-:W-:Y:S02]  /*a1f0*/  FMUL.FTZ R69, R69, c[0x0][0x320] ;  /* 0x0000c80045457a20 */ /* 0x000fe40000410000 */
[----:B------:R-:W-:Y:S02]  /*a200*/  FMUL.FTZ R70, R70, c[0x0][0x320] ;  /* 0x0000c80046467a20 */ /* 0x000fe40000410000 */
[----:B------:R-:W-:Y:S03]  /*a210*/  FMUL.FTZ R71, R71, c[0x0][0x320] ;  /* 0x0000c80047477a20 */ /* 0x000fe60000410000 */
[----:B------:R4:W1:Y:S01]  /*a220*/  MUFU.TANH R235, R31 ;  /* 0x0000001f00eb7308 */ /* 0x0008620000002400 */
[----:B------:R-:W-:Y:S02]  /*a230*/  FMUL.FTZ R72, R72, c[0x0][0x320] ;  /* 0x0000c80048487a20 */ /* 0x000fe40000410000 */
[----:B------:R-:W-:Y:S02]  /*a240*/  FMUL.FTZ R73, R73, c[0x0][0x320] ;  /* 0x0000c80049497a20 */ /* 0x000fe40000410000 */
[----:B------:R-:W-:Y:S02]  /*a250*/  FMUL.FTZ R74, R74, c[0x0][0x320] ;  /* 0x0000c8004a4a7a20 */ /* 0x000fe40000410000 */
[----:B------:R-:W-:Y:S02]  /*a260*/  FMUL.FTZ R75, R75, c[0x0][0x320] ;  /* 0x0000c8004b4b7a20 */ /* 0x000fe40000410000 */
[----:B------:R-:W-:Y:S01]  /*a270*/  FMUL.FTZ R76, R76, c[0x0][0x320] ;  /* 0x0000c8004c4c7a20 */ /* 0x000fe20000410000 */
[----:B------:R4:W1:Y:S01]  /*a280*/  MUFU.TANH R15, R32 ;  /* 0x00000020000f7308 */ /* 0x0008620000002400 */
        /* <DEDUP_REMOVED lines=94> */
[----:B------:R-:W1:Y:S10]  /*a870*/  MUFU.TANH R92, R92 ;  /* 0x0000005c005c7308 */ /* 0x000e740000002400 */
[----:B------:R-:W1:Y:S10]  /*a880*/  MUFU.TANH R93, R93 ;  /* 0x0000005d005d7308 */ /* 0x000e740000002400 */
[----:B------:R4:W1:Y:S10]  /*a890*/  MUFU.TANH R91, R94 ;  /* 0x0000005e005b7308 */ /* 0x0008740000002400 */
[----:B------:R4:W1:Y:S10]  /*a8a0*/  MUFU.TANH R79, R95 ;  /* 0x0000005f004f7308 */ /* 0x0008740000002400 */
[----:B------:R-:W1:Y:S10]  /*a8b0*/  MUFU.TANH R96, R96 ;  /* 0x0000006000607308 */ /* 0x000e740000002400 */
[----:B------:R-:W1:Y:S10]  /*a8c0*/  MUFU.TANH R97, R97 ;  /* 0x0000006100617308 */ /* 0x000e740000002400 */
[----:B------:R-:W1:Y:S10]  /*a8d0*/  MUFU.TANH R98, R98 ;  /* 0x0000006200627308 */ /* 0x000e740000002400 */
[----:B------:R-:W1:Y:S01]  /*a8e0*/  MUFU.TANH R99, R99 ;  /* 0x0000006300637308 */ /* 0x000e620000002400 */
[----:B------:R-:W-:-:S05]  /*a8f0*/  @!P0 BRA `(.L_x_172) ;  /* 0x000003d000008947 */ /* 0x000fca0003800000 */
[----:B--234-:R-:W2:Y:S01]  /*a900*/  LDL R2, [R1+0x2c] ;  /* 0x00002c0001027983 */ /* 0x01cea20000100800 */
[----:B------:R-:W-:Y:S01]  /*a910*/  IMAD.MOV.U32 R228, RZ, RZ, RZ ;  /* 0x000000ffffe47224 */ /* 0x000fe200078e00ff */
[----:B------:R-:W-:Y:S02]  /*a920*/  PLOP3.LUT P1, PT, PT, PT, UP1, 0x80, 0x0 ;  /* 0x000000000000781c */ /* 0x000fe40003f2f018 */
[----:B------:R-:W3:Y:S01]  /*a930*/  LDL R0, [R1+0x10] ;  /* 0x0000100001007983 */ /* 0x000ee20000100800 */
[----:B------:R-:W-:Y:S03]  /*a940*/  PLOP3.LUT P0, PT, PT, PT, UP1, 0x80, 0x0 ;  /* 0x000000000000781c */ /* 0x000fe60003f0f018 */
[----:B------:R-:W4:Y:S01]  /*a950*/  LDL R18, [R1+0x8] ;  /* 0x0000080001127983 */ /* 0x000f220000100800 */
[----:B--2---:R-:W-:Y:S05]  /*a960*/  IMAD R2, R227, 0x60, R2 ;  /* 0x00000060e3027824 */ /* 0x004fea00078e0202 */
[----:B---3--:R-:W-:Y:S05]  /*a970*/  IADD3 R2, R2, -0x60, R0 ;  /* 0xffffffa002027810 */ /* 0x008fea0007ffe000 */
        /* <DEDUP_REMOVED lines=8> */
[----:B------:R-:W-:Y:S03]  /*aa00*/  @!P4 LEA.HI.X R5, R3, c[0x0][0x2a4], R5, 0x2, P0 ;  /* 0x0000a9000305ca11 */ /* 0x000fe600000f1405 */
[----:B------:R-:W-:Y:S01]  /*aa10*/  IMAD.WIDE.U32 R2, R234, c[0x0][0x1e0], RZ ;  /* 0x00007800ea027a25 */ /* 0x000fe200078e00ff */
[----:B------:R-:W-:Y:S01]  /*aa20*/  SHF.R.S32.HI R0, RZ, 0x1f, R234 ;  /* 0x0000001fff007819 */ /* 0x000fe200000114ea */
[----:B------:R-:W2:Y:S04]  /*aa30*/  @!P4 LDG.E R228, [R4.64] ;  /* 0x0000003004e4c981 */ /* 0x000ea8000c1e1900 */
        /* <DEDUP_REMOVED lines=11> */
[----:B------:R-:W2:Y:S04]  /*aaf0*/  SHFL.IDX PT, R4, R2, RZ, 0x181f ;  /* 0x00181fff02047589 */ /* 0x000ea800000e0000 */
[----:B------:R-:W3:Y:S04]  /*ab00*/  SHFL.IDX PT, R3, R0, RZ, 0x181f ;  /* 0x00181fff00037589 */ /* 0x000ee800000e0000 */
[----:B------:R-:W5:Y:S04]  /*ab10*/  SHFL.IDX PT, R10, R2, 0x1, 0x181f ;  /* 0x00381f00020a7f89 */ /* 0x000f6800000e0000 */
[----:B------:R-:W1:Y:S04]  /*ab20*/  SHFL.IDX PT, R8, R2, 0x2, 0x181f ;  /* 0x00581f0002087f89 */ /* 0x000e6800000e0000 */
[----:B------:R-:W1:Y:S04]  /*ab30*/  SHFL.IDX PT, R7, R0, 0x1, 0x181f ;  /* 0x00381f0000077f89 */ /* 0x000e6800000e0000 */
[----:B------:R-:W1:Y:S04]  /*ab40*/  SHFL.IDX PT, R6, R2, 0x3, 0x181f ;  /* 0x00781f0002067f89 */ /* 0x000e6800000e0000 */
[----:B------:R-:W-:Y:S01]  /*ab50*/  SHFL.IDX PT, R9, R2, 0x4, 0x181f ;  /* 0x00981f0002097f89 */ /* 0x000fe200000e0000 */
[-C--:B--2---:R-:W-:Y:S03]  /*ab60*/  IADD3 R4, P0, R4, R226.reuse, RZ ;  /* 0x000000e204047210 */ /* 0x084fe60007f1e0ff */
[----:B------:R-:W-:Y:S02]  /*ab70*/  SHFL.IDX PT, R14, R0, 0x2, 0x181f ;  /* 0x00581f00000e7f89 */ /* 0x000fe400000e0000 */
[--C-:B---3--:R-:W-:Y:S02]  /*ab80*/  IMAD.X R5, R3, 0x1, R225.reuse, P0 ;  /* 0x0000000103057824 */ /* 0x108fe400000e06e1 */
[----:B------:R-:W2:Y:S01]  /*ab90*/  SHFL.IDX PT, R13, R0, 0x3, 0x181f ;  /* 0x00781f00000d7f89 */ /* 0x000ea200000e0000 */
[-C--:B-----5:R-:W-:Y:S03]  /*aba0*/  IADD3 R10, P0, R10, R226.reuse, RZ ;  /* 0x000000e20a0a7210 */ /* 0x0a0fe60007f1e0ff */
[----:B----4-:R3:W-:Y:S01]  /*abb0*/  LDGSTS.E.BYPASS.LTC128B.128 [R18+0x3100], [R4.64], !P3 ;  /* 0x0310000004127fae */ /* 0x0107e2000d901d70 */
[-C--:B-1----:R-:W-:Y:S03]  /*abc0*/  IADD3 R8, P5, R8, R226.reuse, RZ ;  /* 0x000000e208087210 */ /* 0x082fe60007fbe0ff */
[----:B------:R-:W1:Y:S01]  /*abd0*/  SHFL.IDX PT, R2, R2, 0x5, 0x181f ;  /* 0x00b81f0002027f89 */ /* 0x000e6200000e0000 */
[--C-:B------:R-:W-:Y:S03]  /*abe0*/  IMAD.X R11, R7, 0x1, R225.reuse, P0 ;  /* 0x00000001070b7824 */ /* 0x100fe600000e06e1 */
[----:B------:R-:W4:Y:S01]  /*abf0*/  SHFL.IDX PT, R12, R0, 0x4, 0x181f ;  /* 0x00981f00000c7f89 */ /* 0x000f2200000e0000 */
[-C--:B------:R-:W-:Y:S03]  /*ac00*/  IADD3 R6, P2, R6, R226.reuse, RZ ;  /* 0x000000e206067210 */ /* 0x080fe60007f5e0ff */
[----:B------:R-:W5:Y:S04]  /*ac10*/  SHFL.IDX PT, R0, R0, 0x5, 0x181f ;  /* 0x00b81f0000007f89 */ /* 0x000f6800000e0000 */
[----:B------:R5:W-:Y:S01]  /*ac20*/  LDGSTS.E.BYPASS.LTC128B.128 [R18+0x3900], [R10.64], !P3 ;  /* 0x039000000a127fae */ /* 0x000be2000d901d70 */
[--C-:B--2---:R-:W-:Y:S01]  /*ac30*/  IMAD.X R7, R13, 0x1, R225.reuse, P2 ;  /* 0x000000010d077824 */ /* 0x104fe200010e06e1 */
[-C--:B---3--:R-:W-:Y:S01]  /*ac40*/  IADD3 R4, P1, R9, R226.reuse, RZ ;  /* 0x000000e209047210 */ /* 0x088fe20007f3e0ff */
[--C-:B------:R-:W-:Y:S01]  /*ac50*/  IMAD.X R9, R14, 0x1, R225.reuse, P5 ;  /* 0x000000010e097824 */ /* 0x100fe200028e06e1 */
[----:B-1----:R-:W-:Y:S03]  /*ac60*/  IADD3 R2, P0, R2, R226, RZ ;  /* 0x000000e202027210 */ /* 0x002fe60007f1e0ff */
[--C-:B----4-:R-:W-:Y:S01]  /*ac70*/  IMAD.X R5, R12, 0x1, R225.reuse, P1 ;  /* 0x000000010c057824 */ /* 0x110fe200008e06e1 */
[----:B------:R1:W-:Y:S01]  /*ac80*/  LDGSTS.E.BYPASS.LTC128B.128 [R18+0x4100], [R8.64], !P3 ;  /* 0x0410000008127fae */ /* 0x0003e2000d901d70 */
[----:B-----5:R-:W-:Y:S03]  /*ac90*/  IMAD.X R3, R0, 0x1, R225, P0 ;  /* 0x0000000100037824 */ /* 0x020fe600000e06e1 */
[----:B------:R1:W-:Y:S04]  /*aca0*/  LDGSTS.E.BYPASS.LTC128B.128 [R18+0x4900], [R6.64], !P3 ;  /* 0x0490000006127fae */ /* 0x0003e8000d901d70 */
[----:B------:R1:W-:Y:S04]  /*acb0*/  LDGSTS.E.BYPASS.LTC128B.128 [R18+0x5100], [R4.64], !P3 ;  /* 0x0510000004127fae */ /* 0x0003e8000d901d70 */
[----:B------:R1:W-:Y:S02]  /*acc0*/  LDGSTS.E.BYPASS.LTC128B.128 [R18+0x5900], [R2.64], !P3 ;  /* 0x0590000002127fae */ /* 0x0003e4000d901d70 */
.L_x_172:
[----:B-1234-:R-:W2:Y:S01]  /*acd0*/  LDL R2, [R1+0x28] ;  /* 0x0000280001027983 */ /* 0x01eea20000100800 */
[----:B------:R-:W-:Y:S02]  /*ace0*/  PLOP3.LUT P1, PT, PT, PT, UP2, 0x80, 0x0 ;  /* 0x000000000000781c */ /* 0x000fe40003f2f028 */
[----:B------:R-:W-:Y:S01]  /*acf0*/  PLOP3.LUT P0, PT, PT, PT, UP2, 0x80, 0x0 ;  /* 0x000000000000781c */ /* 0x000fe20003f0f028 */
[----:B------:R-:W3:Y:S04]  /*ad00*/  LDL R58, [R1+0x24] ;  /* 0x00002400013a7983 */ /* 0x000ee80000100800 */
[----:B------:R-:W0:Y:S06]  /*ad10*/  LDGDEPBAR ;  /* 0x00000000000079af */ /* 0x000e2c0000000000 */
[----:B--2---:R-:W-:Y:S04]  /*ad20*/  @P1 IMAD.HI.U32 R0, R2, c[0x0][0x2c8], RZ ;  /* 0x0000b20002001a27 */ /* 0x004fe800078e00ff */
[----:B------:R-:W-:Y:S01]  /*ad30*/  IMAD.MOV.U32 R5, RZ, RZ, R2 ;  /* 0x000000ffff057224 */ /* 0x000fe200078e0002 */
[----:B------:R-:W-:Y:S01]  /*ad40*/  @P0 SHF.R.U32.HI R5, RZ, c[0x0][0x2cc], R0 ;  /* 0x0000b300ff050a19 */ /* 0x000fe20000011600 */
[----:B------:R-:W-:Y:S01]  /*ad50*/  IMAD R0, R227, -0x60, RZ ;  /* 0xffffffa0e3007824 */ /* 0x000fe200078e02ff */
[----:B------:R-:W-:Y:S01]  /*ad60*/  PLOP3.LUT P0, PT, PT, PT, UP0, 0x40, 0x0 ;  /* 0x000000000000781c */ /* 0x000fe20003f0e808 */
[----:B------:R-:W-:Y:S02]  /*ad70*/  IMAD.U32 R2, RZ, RZ, UR7 ;  /* 0x00000007ff027e24 */ /* 0x000fe4000f8e00ff */
[----:B------:R-:W1:Y:S01]  /*ad80*/  SHFL.IDX PT, R4, R5, RZ, 0x1c1f ;  /* 0x001c1fff05047589 */ /* 0x000e6200000e0000 */
[----:B---3--:R-:W-:Y:S05]  /*ad90*/  IADD3 R7, -R58, 0x1, R0 ;  /* 0x000000013a077810 */ /* 0x008fea0007ffe100 */
[----:B------:R-:W-:Y:S05]  /*ada0*/  IMAD R7, R2, c[0x0][0x1d0], R7 ;  /* 0x0000740002077a24 */ /* 0x000fea00078e0207 */
[----:B------:R-:W-:Y:S04]  /*adb0*/  IADD3 R7, R7, -c[0x0][0x168], RZ ;  /* 0x80005a0007077a10 */ /* 0x000fe80007ffe0ff */
[C---:B------:R-:W-:Y:S02]  /*adc0*/  IADD3 R6, R7.reuse, c[0x0][0x328], RZ ;  /* 0x0000ca0007067a10 */ /* 0x040fe40007ffe0ff */
[----:B------:R-:W-:Y:S03]  /*add0*/  IADD3 R7, R7, UR12, RZ ;  /* 0x0000000c07077c10 */ /* 0x000fe6000fffe0ff */
[----:B-1----:R-:W-:Y:S02]  /*ade0*/  IMAD.IADD R3, R6, 0x1, R4 ;  /* 0x0000000106037824 */ /* 0x002fe400078e0204 */
[----:B------:R-:W-:Y:S01]  /*adf0*/  IMAD.IADD R2, R4, 0x1, R7 ;  /* 0x0000000104027824 */ /* 0x000fe200078e0207 */
[----:B------:R-:W-:-:S05]  /*ae00*/  @P0 BRA `(.L_x_173) ;  /* 0x000001a000000947 */ /* 0x000fca0003800000 */
[----:B------:R-:W-:Y:S01]  /*ae10*/  MOV R8, UR7 ;  /* 0x0000000700087c02 */ /* 0x000fe20008000f00 */
[----:B------:R-:W-:Y:S04]  /*ae20*/  BSSY B0, `(.L_x_174) ;  /* 0x0000013000007945 */ /* 0x000fe80003800000 */
[----:B------:R-:W-:Y:S05]  /*ae30*/  IMAD R4, R8, c[0x0][0x1d0], R4 ;  /* 0x0000740008047a24 */ /* 0x000fea00078e0204 */
[----:B------:R-:W-:Y:S04]  /*ae40*/  IADD3 R4, R4, -c[0x0][0x168], RZ ;  /* 0x80005a0004047a10 */ /* 0x000fe80007ffe0ff */
[----:B------:R-:W-:Y:S11]  /*ae50*/  ISETP.GT.AND P0, PT, R4, -0x1, PT ;  /* 0xffffffff0400780c */ /* 0x000ff60003f04270 */
[----:B------:R-:W-:Y:S02]  /*ae60*/  @!UPT UIADD3 URZ, URZ, URZ, URZ ;  /* 0x0000003f3f3ff290 */ /* 0x000fe4000fffe03f */
[----:B------:R-:W-:-:S05]  /*ae70*/  @P0 BRA `(.L_x_175) ;  /* 0x0000008000000947 */ /* 0x000fca0003800000 */
[----:B------:R-:W-:Y:S01]  /*ae80*/  LOP3.LUT R4, RZ, R4, RZ, 0x33, !PT ;  /* 0x00000004ff047212 */ /* 0x000fe200078e33ff */
[----:B------:R-:W-:Y:S05]  /*ae90*/  IMAD.MOV.U32 R8, RZ, RZ, c[0x0][0x32c] ;  /* 0x0000cb00ff087624 */ /* 0x000fea00078e00ff */
[----:B------:R-:W-:Y:S11]  /*aea0*/  ISETP.NE.AND P0, PT, R8, 0x1, PT ;  /* 0x000000010800780c */ /* 0x000ff60003f05270 */
[----:B------:R-:W-:Y:S02]  /*aeb0*/  @!UPT UIADD3 URZ, URZ, URZ, URZ ;  /* 0x0000003f3f3ff290 */ /* 0x000fe4000fffe03f */
[----:B------:R-:W-:Y:S05]  /*aec0*/  @P0 IMAD.HI.U32 R8, R4, c[0x0][0x330], RZ ;  /* 0x0000cc0004080a27 */ /* 0x000fea00078e00ff */
[----:B------:R-:W-:Y:S04]  /*aed0*/  @P0 SHF.R.U32.HI R4, RZ, c[0x0][0x334], R8 ;  /* 0x0000cd00ff040a19 */ /* 0x000fe80000011608 */
[----:B------:R-:W-:Y:S01]  /*aee0*/  LOP3.LUT R4, RZ, R4, RZ, 0x33, !PT ;  /* 0x00000004ff047212 */ /* 0x000fe200078e33ff */
[----:B------:R-:W-:-:S05]  /*aef0*/  BRA `(.L_x_176) ;  /* 0x0000005000007947 */ /* 0x000fca0003800000 */
.L_x_175:
[----:B------:R-:W-:Y:S04]  /*af00*/  MOV R8, c[0x0][0x32c] ;  /* 0x0000cb0000087a02 */ /* 0x000fe80000000f00 */
[----:B------:R-:W-:Y:S11]  /*af10*/  ISETP.NE.AND P0, PT, R8, 0x1, PT ;  /* 0x000000010800780c */ /* 0x000ff60003f05270 */
[----:B------:R-:W-:Y:S02]  /*af20*/  @!UPT UIADD3 URZ, URZ, URZ, URZ ;  /* 0x0000003f3f3ff290 */ /* 0x000fe4000fffe03f */
[----:B------:R-:W-:Y:S05]  /*af30*/  @P0 IMAD.HI.U32 R8, R4, c[0x0][0x330], RZ ;  /* 0x0000cc0004080a27 */ /* 0x000fea00078e00ff */
[----:B------:R-:W-:Y:S02]  /*af40*/  @P0 SHF.R.U32.HI R4, RZ, c[0x0][0x334], R8 ;  /* 0x0000cd00ff040a19 */ /* 0x000fe40000011608 */
.L_x_176:
[----:B------:R-:W-:Y:S05]  /*af50*/  BSYNC B0 ;  /* 0x0000000000007941 */ /* 0x000fea0003800000 */
.L_x_174:
[----:B------:R-:W-:Y:S04]  /*af60*/  IMAD.IADD R8, R0, 0x1, -R58 ;  /* 0x0000000100087824 */ /* 0x000fe800078e0a3a */
[----:B------:R-:W-:Y:S05]  /*af70*/  IMAD R4, R4, c[0x0][0x32c], R8 ;  /* 0x0000cb0004047a24 */ /* 0x000fea00078e0208 */
[----:B------:R-:W-:Y:S02]  /*af80*/  IADD3 R8, R4, c[0x0][0x32c], RZ ;  /* 0x0000cb0004087a10 */ /* 0x000fe40007ffe0ff */
[----:B------:R-:W-:Y:S02]  /*af90*/  IMNMX R2, R2, R4, !PT ;  /* 0x0000000402027217 */ /* 0x000fe40007800200 */
[----:B------:R-:W-:Y:S02]  /*afa0*/  IMNMX R3, R3, R8, PT ;  /* 0x0000000803037217 */ /* 0x000fe40003800200 */
.L_x_173:
[C---:B------:R-:W-:Y:S01]  /*afb0*/  ISETP.GE.AND P0, PT, R0.reuse, 0x1, PT ;  /* 0x000000010000780c */ /* 0x040fe20003f06270 */
[----:B------:R-:W1:Y:S01]  /*afc0*/  SHFL.IDX PT, R4, R5, 0x1, 0x1c1f ;  /* 0x003c1f0005047f89 */ /* 0x000e6200000e0000 */
[----:B------:R-:W-:Y:S02]  /*afd0*/  ISETP.GE.AND P2, PT, R0, 0x9, PT ;  /* 0x000000090000780c */ /* 0x000fe40003f46270 */
[----:B------:R-:W-:Y:S02]  /*afe0*/  P2R R27, PR, RZ, 0x1 ;  /* 0x00000001ff1b7803 */ /* 0x000fe40000000000 */
[----:B------:R-:W-:Y:S02]  /*aff0*/  ISETP.GT.AND P0, PT, R2, RZ, !P0 ;  /* 0x000000ff0200720c */ /* 0x000fe40004704270 */
[----:B------:R-:W-:Y:S02]  /*b000*/  ISETP.GE.AND P1, PT, R0, 0x2, PT ;  /* 0x000000020000780c */ /* 0x000fe40003f26270 */
[C---:B------:R-:W-:Y:S02]  /*b010*/  ISETP.LT.OR P0, PT, R3.reuse, 0x1, P0 ;  /* 0x000000010300780c */ /* 0x040fe40000701670 */
[----:B------:R-:W-:Y:S02]  /*b020*/  P2R R26, PR, RZ, 0x2 ;  /* 0x00000002ff1a7803 */ /* 0x000fe40000000000 */
[----:B------:R-:W-:Y:S02]  /*b030*/  FSEL R29, R188, -INF , !P0 ;  /* 0xff800000bc1d7808 */ /* 0x000fe40004000000 */
[C---:B------:R-:W-:Y:S02]  /*b040*/  ISETP.GT.AND P0, PT, R2.reuse, 0x8, !P2 ;  /* 0x000000080200780c */ /* 0x040fe40005704270 */
[----:B------:R-:W-:Y:S02]  /*b050*/  ISETP.GT.AND P1, PT, R2, 0x1, !P1 ;  /* 0x000000010200780c */ /* 0x000fe40004f24270 */
[----:B------:R-:W-:Y:S02]  /*b060*/  P2R R25, PR, RZ, 0x4 ;  /* 0x00000004ff197803 */ /* 0x000fe40000000000 */
[C---:B------:R-:W-:Y:S02]  /*b070*/  ISETP.LT.OR P0, PT, R3.reuse, 0x9, P0 ;  /* 0x000000090300780c */ /* 0x040fe40000701670 */
[----:B------:R-:W-:Y:S02]  /*b080*/  ISETP.GE.AND P2, PT, R0, 0xa, PT ;  /* 0x0000000a0000780c */ /* 0x000fe40003f46270 */
[C---:B------:R-:W-:Y:S02]  /*b090*/  ISETP.LT.OR P1, PT, R3.reuse, 0x2, P1 ;  /* 0x000000020300780c */ /* 0x040fe40000f21670 */
[----:B------:R-:W-:Y:S02]  /*b0a0*/  FSEL R32, R16, -INF , !P0 ;  /* 0xff80000010207808 */ /* 0x000fe40004000000 */
[----:B------:R-:W-:Y:S02]  /*b0b0*/  ISETP.GT.AND P0, PT, R2, 0x9, !P2 ;  /* 0x000000090200780c */ /* 0x000fe40005704270 */
[----:B------:R-:W-:Y:S02]  /*b0c0*/  FSEL R31, R184, -INF , !P1 ;  /* 0xff800000b81f7808 */ /* 0x000fe40004800000 */
[----:B------:R-:W-:Y:S02]  /*b0d0*/  ISETP.LT.OR P0, PT, R3, 0xa, P0 ;  /* 0x0000000a0300780c */ /* 0x000fe40000701670 */
[----:B------:R-:W-:Y:S02]  /*b0e0*/  ISETP.GE.AND P1, PT, R0, 0x11, PT ;  /* 0x000000110000780c */ /* 0x000fe40003f26270 */
[----:B------:R-:W-:Y:S02]  /*b0f0*/  FSEL R34, R17, -INF , !P0 ;  /* 0xff80000011227808 */ /* 0x000fe40004000000 */
[----:B------:R-:W-:Y:S02]  /*b100*/  ISETP.GT.AND P0, PT, R2, 0x10, !P1 ;  /* 0x000000100200780c */ /* 0x000fe40004f04270 */
[----:B------:R-:W-:Y:S02]  /*b110*/  P2R R23, PR, RZ, 0x2 ;  /* 0x00000002ff177803 */ /* 0x000fe40000000000 */
[C---:B------:R-:W-:Y:S02]  /*b120*/  ISETP.LT.OR P0, PT, R3.reuse, 0x11, P0 ;  /* 0x000000110300780c */ /* 0x040fe40000701670 */
[----:B------:R-:W-:Y:S02]  /*b130*/  ISETP.GE.AND P1, PT, R0, 0x12, PT ;  /* 0x000000120000780c */ /* 0x000fe40003f26270 */
[----:B------:R-:W-:Y:S02]  /*b140*/  FSEL R40, R20, -INF , !P0 ;  /* 0xff80000014287808 */ /* 0x000fe40004000000 */
[----:B------:R-:W-:Y:S02]  /*b150*/  ISETP.GT.AND P0, PT, R2, 0x11, !P1 ;  /* 0x000000110200780c */ /* 0x000fe40004f04270 */
[----:B------:R-:W-:Y:S02]  /*b160*/  P2R R22, PR, RZ, 0x2 ;  /* 0x00000002ff167803 */ /* 0x000fe40000000000 */
[----:B------:R-:W-:Y:S02]  /*b170*/  ISETP.LT.OR P0, PT, R3, 0x12, P0 ;  /* 0x000000120300780c */ /* 0x000fe40000701670 */
        /* <DEDUP_REMOVED lines=73> */
[C---:B------:R-:W-:Y:S02]  /*b610*/  ISETP.GE.AND P6, PT, R0.reuse, 0x52, PT ;  /* 0x000000520000780c */ /* 0x040fe40003fc6270 */
[C---:B------:R-:W-:Y:S02]  /*b620*/  ISETP.LT.OR P0, PT, R3.reuse, 0x51, P0 ;  /* 0x000000510300780c */ /* 0x040fe40000701670 */
[----:B------:R-:W-:Y:S02]  /*b630*/  ISETP.GE.AND P5, PT, R0, 0x59, PT ;  /* 0x000000590000780c */ /* 0x000fe40003fa6270 */
[----:B------:R-:W-:Y:S02]  /*b640*/  FSEL R237, R84, -INF , !P0 ;  /* 0xff80000054ed7808 */ /* 0x000fe40004000000 */
[C---:B------:R-:W-:Y:S02]  /*b650*/  ISETP.GT.AND P0, PT, R2.reuse, 0x51, !P6 ;  /* 0x000000510200780c */ /* 0x040fe40007704270 */
[----:B------:R-:W-:Y:S02]  /*b660*/  P2R R24, PR, RZ, 0x4 ;  /* 0x00000004ff187803 */ /* 0x000fe40000000000 */
[----:B------:R-:W-:Y:S04]  /*b670*/  ISETP.LT.OR P0, PT, R3, 0x52, P0 ;  /* 0x000000520300780c */ /* 0x000fe80000701670 */
[----:B------:R-:W-:Y:S02]  /*b680*/  FSEL R243, R85, -INF , !P0 ;  /* 0xff80000055f37808 */ /* 0x000fe40004000000 */
[----:B------:R-:W-:Y:S04]  /*b690*/  ISETP.GT.AND P0, PT, R2, 0x58, !P5 ;  /* 0x000000580200780c */ /* 0x000fe80006f04270 */
[----:B------:R-:W-:Y:S04]  /*b6a0*/  ISETP.LT.OR P0, PT, R3, 0x59, P0 ;  /* 0x000000590300780c */ /* 0x000fe80000701670 */
[----:B------:R-:W-:Y:S02]  /*b6b0*/  FSEL R249, R96, -INF , !P0 ;  /* 0xff80000060f97808 */ /* 0x000fe40004000000 */
[----:B------:R-:W-:Y:S04]  /*b6c0*/  ISETP.GE.AND P0, PT, R0, 0x5a, PT ;  /* 0x0000005a0000780c */ /* 0x000fe80003f06270 */
[----:B------:R-:W-:Y:S01]  /*b6d0*/  ISETP.GT.AND P2, PT, R2, 0x59, !P0 ;  /* 0x000000590200780c */ /* 0x000fe20004744270 */
[--C-:B-1----:R-:W-:Y:S03]  /*b6e0*/  IMAD.IADD R2, R7, 0x1, R4.reuse ;  /* 0x0000000107027824 */ /* 0x102fe600078e0204 */
[----:B------:R-:W-:Y:S01]  /*b6f0*/  ISETP.LT.OR P2, PT, R3, 0x5a, P2 ;  /* 0x0000005a0300780c */ /* 0x000fe20001741670 */
[----:B------:R-:W-:Y:S03]  /*b700*/  IMAD.IADD R3, R6, 0x1, R4 ;  /* 0x0000000106037824 */ /* 0x000fe600078e0204 */
[----:B------:R-:W-:Y:S02]  /*b710*/  FSEL R250, R97, -INF , !P2 ;  /* 0xff80000061fa7808 */ /* 0x000fe40005000000 */
[----:B------:R-:W-:Y:S11]  /*b720*/  PLOP3.LUT P2, PT, PT, PT, UP0, 0x40, 0x0 ;  /* 0x000000000000781c */ /* 0x000ff60003f4e808 */
[----:B------:R-:W-:Y:S02]  /*b730*/  @!UPT UIADD3 URZ, URZ, URZ, URZ ;  /* 0x0000003f3f3ff290 */ /* 0x000fe4000fffe03f */
        /* <DEDUP_REMOVED lines=16> */
.L_x_179:
[----:B------:R-:W-:Y:S04]  /*b840*/  MOV R28, c[0x0][0x32c] ;  /* 0x0000cb00001c7a02 */ /* 0x000fe80000000f00 */
[----:B------:R-:W-:Y:S11]  /*b850*/  ISETP.NE.AND P2, PT, R28, 0x1, PT ;  /* 0x000000011c00780c */ /* 0x000ff60003f45270 */
[----:B------:R-:W-:Y:S02]  /*b860*/  @!UPT UIADD3 URZ, URZ, URZ, URZ ;  /* 0x0000003f3f3ff290 */ /* 0x000fe4000fffe03f */
[----:B------:R-:W-:Y:S05]  /*b870*/  @P2 IMAD.HI.U32 R28, R4, c[0x0][0x330], RZ ;  /* 0x0000cc00041c2a27 */ /* 0x000fea00078e00ff */
[----:B------:R-:W-:Y:S02]  /*b880*/  @P2 SHF.R.U32.HI R4, RZ, c[0x0][0x334], R28 ;  /* 0x0000cd00ff042a19 */ /* 0x000fe4000001161c */
.L_x_180:
[----:B------:R-:W-:Y:S05]  /*b890*/  BSYNC B0 ;  /* 0x0000000000007941 */ /* 0x000fea0003800000 */
.L_x_178:
[----:B------:R-:W-:Y:S04]  /*b8a0*/  IMAD.IADD R28, R0, 0x1, -R58 ;  /* 0x00000001001c7824 */ /* 0x000fe800078e0a3a */
[----:B------:R-:W-:Y:S05]  /*b8b0*/  IMAD R4, R4, c[0x0][0x32c], R28 ;  /* 0x0000cb0004047a24 */ /* 0x000fea00078e021c */
[----:B------:R-:W-:Y:S02]  /*b8c0*/  IADD3 R28, R4, c[0x0][0x32c], RZ ;  /* 0x0000cb00041c7a10 */ /* 0x000fe40007ffe0ff */
[----:B------:R-:W-:Y:S02]  /*b8d0*/  IMNMX R2, R2, R4, !PT ;  /* 0x0000000402027217 */ /* 0x000fe40007800200 */
[----:B------:R-:W-:Y:S02]  /*b8e0*/  IMNMX R3, R3, R28, PT ;  /* 0x0000001c03037217 */ /* 0x000fe40003800200 */
.L_x_177:
[----:B------:R-:W-:Y:S01]  /*b8f0*/  ISETP.NE.AND P2, PT, R26, RZ, PT ;  /* 0x000000ff1a00720c */ /* 0x000fe20003f45270 */
[----:B------:R-:W1:Y:S03]  /*b900*/  SHFL.IDX PT, R4, R5, 0x2, 0x1c1f ;  /* 0x005c1f0005047f89 */ /* 0x000e6600000e0000 */
[----:B------:R-:W-:Y:S04]  /*b910*/  ISETP.GT.AND P2, PT, R2, 0x1, !P2 ;  /* 0x000000010200780c */ /* 0x000fe80005744270 */
[----:B------:R-:W-:Y:S04]  /*b920*/  ISETP.LT.OR P2, PT, R3, 0x2, P2 ;  /* 0x000000020300780c */ /* 0x000fe80001741670 */
[----:B------:R-:W-:Y:S02]  /*b930*/  FSEL R33, R200, -INF , !P2 ;  /* 0xff800000c8217808 */ /* 0x000fe40005000000 */
[----:B------:R-:W-:Y:S04]  /*b940*/  ISETP.NE.AND P2, PT, R25, RZ, PT ;  /* 0x000000ff1900720c */ /* 0x000fe80003f45270 */
[----:B------:R-:W-:Y:S04]  /*b950*/  ISETP.GT.AND P2, PT, R2, 0x8, !P2 ;  /* 0x000000080200780c */ /* 0x000fe80005744270 */
[C---:B------:R-:W-:Y:S04]  /*b960*/  ISETP.LT.OR P2, PT, R3.reuse, 0x9, P2 ;  /* 0x000000090300780c */ /* 0x040fe80001741670 */
[----:B------:R-:W-:Y:S02]  /*b970*/  FSEL R37, R192, -INF , !P2 ;  /* 0xff800000c0257808 */ /* 0x000fe40005000000 */
[----:B------:R-:W-:Y:S04]  /*b980*/  ISETP.NE.AND P2, PT, R24, RZ, PT ;  /* 0x000000ff1800720c */ /* 0x000fe80003f45270 */
[----:B------:R-:W-:Y:S04]  /*b990*/  ISETP.GT.AND P2, PT, R2, 0x9, !P2 ;  /* 0x000000090200780c */ /* 0x000fe80005744270 */
[----:B------:R-:W-:Y:S04]  /*b9a0*/  ISETP.LT.OR P2, PT, R3, 0xa, P2 ;  /* 0x0000000a0300780c */ /* 0x000fe80001741670 */
[----:B------:R-:W-:Y:S02]  /*b9b0*/  FSEL R39, R190, -INF , !P2 ;  /* 0xff800000be277808 */ /* 0x000fe40005000000 */
[----:B------:R-:W-:Y:S04]  /*b9c0*/  ISETP.NE.AND P2, PT, R23, RZ, PT ;  /* 0x000000ff1700720c */ /* 0x000fe80003f45270 */
[----:B------:R-:W-:Y:S04]  /*b9d0*/  ISETP.GT.AND P2, PT, R2, 0x10, !P2 ;  /* 0x000000100200780c */ /* 0x000fe80005744270 */
[----:B------:R-:W-:Y:S04]  /*b9e0*/  ISETP.LT.OR P2, PT, R3, 0x11, P2 ;  /* 0x000000110300780c */ /* 0x000fe80001741670 */
[----:B------:R-:W-:Y:S02]  /*b9f0*/  FSEL R41, R181, -INF , !P2 ;  /* 0xff800000b5297808 */ /* 0x000fe40005000000 */
[----:B------:R-:W-:Y:S04]  /*ba00*/  ISETP.NE.AND P2, PT, R22, RZ, PT ;  /* 0x000000ff1600720c */ /* 0x000fe80003f45270 */
[C---:B------:R-:W-:Y:S04]  /*ba10*/  ISETP.GT.AND P2, PT, R2.reuse, 0x11, !P2 ;  /* 0x000000110200780c */ /* 0x040fe80005744270 */
[----:B------:R-:W-:Y:S04]  /*ba20*/  ISETP.LT.OR P2, PT, R3, 0x12, P2 ;  /* 0x000000120300780c */ /* 0x000fe80001741670 */
[----:B------:R-:W-:Y:S02]  /*ba30*/  FSEL R43, R171, -INF , !P2 ;  /* 0xff800000ab2b7808 */ /* 0x000fe40005000000 */
[----:B------:R-:W-:Y:S04]  /*ba40*/  ISETP.NE.AND P2, PT, R21, RZ, PT ;  /* 0x000000ff1500720c */ /* 0x000fe80003f45270 */
[----:B------:R-:W-:Y:S04]  /*ba50*/  ISETP.GT.AND P2, PT, R2, 0x18, !P2 ;  /* 0x000000180200780c */ /* 0x000fe80005744270 */
[C---:B------:R-:W-:Y:S04]  /*ba60*/  ISETP.LT.OR P2, PT, R3.reuse, 0x19, P2 ;  /* 0x000000190300780c */ /* 0x040fe80001741670 */
        /* <DEDUP_REMOVED lines=53> */
[----:B------:R-:W-:Y:S04]  /*bdc0*/  ISETP.GT.AND P2, PT, R2, 0x50, !P1 ;  /* 0x000000500200780c */ /* 0x000fe80004f44270 */
[C---:B------:R-:W-:Y:S04]  /*bdd0*/  ISETP.LT.OR P2, PT, R3.reuse, 0x51, P2 ;  /* 0x000000510300780c */ /* 0x040fe80001741670 */
[----:B------:R-:W-:Y:S02]  /*bde0*/  FSEL R239, R86, -INF , !P2 ;  /* 0xff80000056ef7808 */ /* 0x000fe40005000000 */
[C---:B------:R-:W-:Y:S04]  /*bdf0*/  ISETP.GT.AND P2, PT, R2.reuse, 0x51, !P6 ;  /* 0x000000510200780c */ /* 0x040fe80007744270 */
[----:B------:R-:W-:Y:S04]  /*be00*/  ISETP.LT.OR P2, PT, R3, 0x52, P2 ;  /* 0x000000520300780c */ /* 0x000fe80001741670 */
[----:B------:R-:W-:Y:S02]  /*be10*/  FSEL R241, R87, -INF , !P2 ;  /* 0xff80000057f17808 */ /* 0x000fe40005000000 */
[----:B------:R-:W-:Y:S04]  /*be20*/  ISETP.GT.AND P2, PT, R2, 0x58, !P5 ;  /* 0x000000580200780c */ /* 0x000fe80006f44270 */
[----:B------:R-:W-:Y:S04]  /*be30*/  ISETP.LT.OR P2, PT, R3, 0x59, P2 ;  /* 0x000000590300780c */ /* 0x000fe80001741670 */
[----:B------:R-:W-:Y:S02]  /*be40*/  FSEL R247, R98, -INF , !P2 ;  /* 0xff80000062f77808 */ /* 0x000fe40005000000 */
[----:B------:R-:W-:Y:S04]  /*be50*/  ISETP.NE.AND P2, PT, R27, RZ, PT ;  /* 0x000000ff1b00720c */ /* 0x000fe80003f45270 */
[----:B------:R-:W-:Y:S04]  /*be60*/  ISETP.GT.AND P2, PT, R2, RZ, !P2 ;  /* 0x000000ff0200720c */ /* 0x000fe80005744270 */
[----:B------:R-:W-:Y:S04]  /*be70*/  ISETP.LT.OR P2, PT, R3, 0x1, P2 ;  /* 0x000000010300780c */ /* 0x000fe80001741670 */
[----:B------:R-:W-:Y:S02]  /*be80*/  FSEL R30, R242, -INF , !P2 ;  /* 0xff800000f21e7808 */ /* 0x000fe40005000000 */
        /* <DEDUP_REMOVED lines=23> */
.L_x_183:
[----:B------:R-:W-:Y:S04]  /*c000*/  MOV R28, c[0x0][0x32c] ;  /* 0x0000cb00001c7a02 */ /* 0x000fe80000000f00 */
[----:B------:R-:W-:Y:S11]  /*c010*/  ISETP.NE.AND P2, PT, R28, 0x1, PT ;  /* 0x000000011c00780c */ /* 0x000ff60003f45270 */
[----:B------:R-:W-:Y:S02]  /*c020*/  @!UPT UIADD3 URZ, URZ, URZ, URZ ;  /* 0x0000003f3f3ff290 */ /* 0x000fe4000fffe03f */
[----:B------:R-:W-:Y:S05]  /*c030*/  @P2 IMAD.HI.U32 R28, R4, c[0x0][0x330], RZ ;  /* 0x0000cc00041c2a27 */ /* 0x000fea00078e00ff */
[----:B------:R-:W-:Y:S02]  /*c040*/  @P2 SHF.R.U32.HI R4, RZ, c[0x0][0x334], R28 ;  /* 0x0000cd00ff042a19 */ /* 0x000fe4000001161c */
.L_x_184:
[----:B------:R-:W-:Y:S05]  /*c050*/  BSYNC B0 ;  /* 0x0000000000007941 */ /* 0x000fea0003800000 */
.L_x_182:
[----:B------:R-:W-:Y:S04]  /*c060*/  IMAD.IADD R28, R0, 0x1, -R58 ;  /* 0x00000001001c7824 */ /* 0x000fe800078e0a3a */
[----:B------:R-:W-:Y:S05]  /*c070*/  IMAD R4, R4, c[0x0][0x32c], R28 ;  /* 0x0000cb0004047a24 */ /* 0x000fea00078e021c */
[----:B------:R-:W-:Y:S02]  /*c080*/  IADD3 R28, R4, c[0x0][0x32c], RZ ;  /* 0x0000cb00041c7a10 */ /* 0x000fe40007ffe0ff */
[----:B------:R-:W-:Y:S02]  /*c090*/  IMNMX R2, R2, R4, !PT ;  /* 0x0000000402027217 */ /* 0x000fe40007800200 */
[----:B------:R-:W-:Y:S02]  /*c0a0*/  IMNMX R3, R3, R28, PT ;  /* 0x0000001c03037217 */ /* 0x000fe40003800200 */
.L_x_181:
[----:B------:R-:W-:Y:S01]  /*c0b0*/  ISETP.NE.AND P2, PT, R26, RZ, PT ;  /* 0x000000ff1a00720c */ /* 0x000fe20003f45270 */
[----:B------:R-:W1:Y:S03]  /*c0c0*/  SHFL.IDX PT, R4, R5, 0x3, 0x1c1f ;  /* 0x007c1f0005047f89 */ /* 0x000e6600000e0000 */
        /* <DEDUP_REMOVED lines=111> */
.L_x_187:
[----:B------:R-:W-:Y:S04]  /*c7c0*/  MOV R5, c[0x0][0x32c] ;  /* 0x0000cb0000057a02 */ /* 0x000fe80000000f00 */
[----:B------:R-:W-:Y:S11]  /*c7d0*/  ISETP.NE.AND P2, PT, R5, 0x1, PT ;  /* 0x000000010500780c */ /* 0x000ff60003f45270 */
[----:B------:R-:W-:Y:S02]  /*c7e0*/  @!UPT UIADD3 URZ, URZ, URZ, URZ ;  /* 0x0000003f3f3ff290 */ /* 0x000fe4000fffe03f */
[----:B------:R-:W-:Y:S05]  /*c7f0*/  @P2 IMAD.HI.U32 R5, R4, c[0x0][0x330], RZ ;  /* 0x0000cc0004052a27 */ /* 0x000fea00078e00ff */
[----:B------:R-:W-:Y:S02]  /*c800*/  @P2 SHF.R.U32.HI R4, RZ, c[0x0][0x334], R5 ;  /* 0x0000cd00ff042a19 */ /* 0x000fe40000011605 */
.L_x_188:
[----:B------:R-:W-:Y:S05]  /*c810*/  BSYNC B0 ;  /* 0x0000000000007941 */ /* 0x000fea0003800000 */
.L_x_186:
[----:B------:R-:W-:Y:S04]  /*c820*/  IMAD.IADD R0, R0, 0x1, -R58 ;  /* 0x0000000100007824 */ /* 0x000fe800078e0a3a */
[----:B------:R-:W-:Y:S05]  /*c830*/  IMAD R4, R4, c[0x0][0x32c], R0 ;  /* 0x0000cb0004047a24 */ /* 0x000fea00078e0200 */
[----:B------:R-:W-:Y:S02]  /*c840*/  IADD3 R0, R4, c[0x0][0x32c], RZ ;  /* 0x0000cb0004007a10 */ /* 0x000fe40007ffe0ff */
[----:B------:R-:W-:Y:S02]  /*c850*/  IMNMX R2, R2, R4, !PT ;  /* 0x0000000402027217 */ /* 0x000fe40007800200 */
[----:B------:R-:W-:Y:S02]  /*c860*/  IMNMX R3, R3, R0, PT ;  /* 0x0000000003037217 */ /* 0x000fe40003800200 */
.L_x_185:
[----:B------:R-:W2:Y:S01]  /*c870*/  LDL.LU R4, [R1+0x4] ;  /* 0x0000040001047983 */ /* 0x000ea20000300800 */
[----:B------:R-:W-:Y:S02]  /*c880*/  ISETP.NE.AND P2, PT, R27, RZ, PT ;  /* 0x000000ff1b00720c */ /* 0x000fe40003f45270 */
[----:B------:R-:W-:Y:S01]  /*c890*/  FMNMX.FTZ R72, R29, R100, !PT ;  /* 0x000000641d487209 */ /* 0x000fe20007810000 */
[----:B------:R-:W3:Y:S01]  /*c8a0*/  LDL.LU R0, [R1] ;  /* 0x0000000001007983 */ /* 0x000ee20000300800 */
[----:B------:R-:W-:Y:S02]  /*c8b0*/  ISETP.GT.AND P2, PT, R2, RZ, !P2 ;  /* 0x000000ff0200720c */ /* 0x000fe40005744270 */
[----:B------:R-:W-:Y:S02]  /*c8c0*/  FMNMX.FTZ R72, R31, R72, !PT ;  /* 0x000000481f487209 */ /* 0x000fe40007810000 */
[C---:B------:R-:W-:Y:S02]  /*c8d0*/  ISETP.LT.OR P2, PT, R3.reuse, 0x1, P2 ;  /* 0x000000010300780c */ /* 0x040fe40001741670 */
[----:B------:R-:W-:Y:S02]  /*c8e0*/  FMNMX.FTZ R72, R32, R72, !PT ;  /* 0x0000004820487209 */ /* 0x000fe40007810000 */
[----:B------:R-:W-:Y:S02]  /*c8f0*/  ISETP.GT.AND P1, PT, R2, 0x50, !P1 ;  /* 0x000000500200780c */ /* 0x000fe40004f24270 */
[----:B------:R-:W-:Y:S02]  /*c900*/  FMNMX.FTZ R72, R34, R72, !PT ;  /* 0x0000004822487209 */ /* 0x000fe40007810000 */
[----:B------:R-:W-:Y:S02]  /*c910*/  ISETP.LT.OR P1, PT, R3, 0x51, P1 ;  /* 0x000000510300780c */ /* 0x000fe40000f21670 */
[----:B------:R-:W-:Y:S02]  /*c920*/  FMNMX.FTZ R72, R40, R72, !PT ;  /* 0x0000004828487209 */ /* 0x000fe40007810000 */
[----:B------:R-:W-:Y:S02]  /*c930*/  ISETP.GT.AND P6, PT, R2, 0x51, !P6 ;  /* 0x000000510200780c */ /* 0x000fe400077c4270 */
[----:B------:R-:W-:Y:S02]  /*c940*/  FMNMX.FTZ R72, R42, R72, !PT ;  /* 0x000000482a487209 */ /* 0x000fe40007810000 */
[----:B------:R-:W-:Y:S02]  /*c950*/  ISETP.GT.AND P5, PT, R2, 0x58, !P5 ;  /* 0x000000580200780c */ /* 0x000fe40006fa4270 */
[----:B------:R-:W-:Y:S02]  /*c960*/  FMNMX.FTZ R72, R44, R72, !PT ;  /* 0x000000482c487209 */ /* 0x000fe40007810000 */
[----:B------:R-:W-:Y:S02]  /*c970*/  ISETP.GT.AND P0, PT, R2, 0x59, !P0 ;  /* 0x000000590200780c */ /* 0x000fe40004704270 */
[----:B------:R-:W-:Y:S02]  /*c980*/  FMNMX.FTZ R72, R47, R72, !PT ;  /* 0x000000482f487209 */ /* 0x000fe40007810000 */
[----:B------:R-:W-:Y:S02]  /*c990*/  ISETP.LT.OR P6, PT, R3, 0x52, P6 ;  /* 0x000000520300780c */ /* 0x000fe400037c1670 */
[----:B------:R-:W-:Y:S02]  /*c9a0*/  FMNMX.FTZ R72, R57, R72, !PT ;  /* 0x0000004839487209 */ /* 0x000fe40007810000 */
[C---:B------:R-:W-:Y:S02]  /*c9b0*/  ISETP.LT.OR P5, PT, R3.reuse, 0x59, P5 ;  /* 0x000000590300780c */ /* 0x040fe40002fa1670 */
[----:B------:R-:W-:Y:S02]  /*c9c0*/  FMNMX.FTZ R72, R90, R72, !PT ;  /* 0x000000485a487209 */ /* 0x000fe40007810000 */
[----:B------:R-:W-:Y:S02]  /*c9d0*/  ISETP.LT.OR P0, PT, R3, 0x5a, P0 ;  /* 0x0000005a0300780c */ /* 0x000fe40000701670 */
[----:B------:R-:W-:Y:S02]  /*c9e0*/  FMNMX.FTZ R72, R176, R72, !PT ;  /* 0x00000048b0487209 */ /* 0x000fe40007810000 */
[----:B------:R-:W-:Y:S02]  /*c9f0*/  FSEL R73, R79, -INF , !P0 ;  /* 0xff8000004f497808 */ /* 0x000fe40004000000 */
[----:B------:R-:W-:Y:S02]  /*ca00*/  FMNMX.FTZ R72, R177, R72, !PT ;  /* 0x00000048b1487209 */ /* 0x000fe40007810000 */
[----:B------:R-:W-:Y:S02]  /*ca10*/  FSEL R194, R194, -INF , !P6 ;  /* 0xff800000c2c27808 */ /* 0x000fe40007000000 */
[----:B------:R-:W-:Y:S04]  /*ca20*/  FMNMX.FTZ R72, R178, R72, !PT ;  /* 0x00000048b2487209 */ /* 0x000fe80007810000 */
        /* <DEDUP_REMOVED lines=10> */
[----:B------:R-:W-:Y:S05]  /*cad0*/  FMNMX.FTZ R72, R250, R72, !PT ;  /* 0x00000048fa487209 */ /* 0x000fea0007810000 */
[----:B------:R-:W1:Y:S02]  /*cae0*/  SHFL.BFLY PT, R5, R72, 0x2, 0x1f ;  /* 0x0c401f0048057f89 */ /* 0x000e6400000e0000 */
[----:B-1----:R-:W-:Y:S06]  /*caf0*/  FMNMX.FTZ R72, R72, R5, !PT ;  /* 0x0000000548487209 */ /* 0x002fec0007810000 */
[----:B------:R-:W1:Y:S02]  /*cb00*/  SHFL.BFLY PT, R7, R72, 0x1, 0x1f ;  /* 0x0c201f0048077f89 */ /* 0x000e6400000e0000 */
[----:B-1----:R-:W-:Y:S02]  /*cb10*/  FMNMX.FTZ R72, R72, R7, !PT ;  /* 0x0000000748487209 */ /* 0x002fe40007810000 */
[----:B--2---:R-:W-:Y:S02]  /*cb20*/  FSEL R27, R4, -INF , !P2 ;  /* 0xff800000041b7808 */ /* 0x004fe40005000000 */
[----:B------:R-:W-:Y:S02]  /*cb30*/  ISETP.NE.AND P2, PT, R26, RZ, PT ;  /* 0x000000ff1a00720c */ /* 0x000fe40003f45270 */
[----:B------:R-:W-:Y:S02]  /*cb40*/  FMNMX.FTZ R4, R28, R102, !PT ;  /* 0x000000661c047209 */ /* 0x000fe40007810000 */
[----:B------:R-:W-:Y:S02]  /*cb50*/  ISETP.GT.AND P2, PT, R2, 0x1, !P2 ;  /* 0x000000010200780c */ /* 0x000fe40005744270 */
[----:B------:R-:W-:Y:S02]  /*cb60*/  FMNMX.FTZ R4, R35, R4, !PT ;  /* 0x0000000423047209 */ /* 0x000fe40007810000 */
[----:B------:R-:W-:Y:S02]  /*cb70*/  ISETP.LT.OR P2, PT, R3, 0x2, P2 ;  /* 0x000000020300780c */ /* 0x000fe40001741670 */
[----:B------:R-:W-:Y:S02]  /*cb80*/  FMNMX.FTZ R4, R36, R4, !PT ;  /* 0x0000000424047209 */ /* 0x000fe40007810000 */
[----:B---3--:R-:W-:Y:S02]  /*cb90*/  FSEL R26, R0, -INF , !P2 ;  /* 0xff800000001a7808 */ /* 0x008fe40005000000 */
[----:B------:R-:W-:Y:S02]  /*cba0*/  ISETP.NE.AND P2, PT, R25, RZ, PT ;  /* 0x000000ff1900720c */ /* 0x000fe40003f45270 */
[----:B------:R-:W-:Y:S02]  /*cbb0*/  FMNMX.FTZ R0, R30, R101, !PT ;  /* 0x000000651e007209 */ /* 0x000fe40007810000 */
[----:B------:R-:W-:Y:S02]  /*cbc0*/  ISETP.GT.AND P2, PT, R2, 0x8, !P2 ;  /* 0x000000080200780c */ /* 0x000fe40005744270 */
[----:B------:R-:W-:Y:S02]  /*cbd0*/  FMNMX.FTZ R0, R33, R0, !PT ;  /* 0x0000000021007209 */ /* 0x000fe40007810000 */
[----:B------:R-:W-:Y:S02]  /*cbe0*/  ISETP.LT.OR P2, PT, R3, 0x9, P2 ;  /* 0x000000090300780c */ /* 0x000fe40001741670 */
[----:B------:R-:W-:Y:S02]  /*cbf0*/  FMNMX.FTZ R0, R37, R0, !PT ;  /* 0x0000000025007209 */ /* 0x000fe40007810000 */
[----:B------:R-:W-:Y:S02]  /*cc00*/  FSEL R25, R252, -INF , !P2 ;  /* 0xff800000fc197808 */ /* 0x000fe40005000000 */
[----:B------:R-:W-:Y:S02]  /*cc10*/  ISETP.NE.AND P2, PT, R24, RZ, PT ;  /* 0x000000ff1800720c */ /* 0x000fe40003f45270 */
[----:B------:R-:W-:Y:S02]  /*cc20*/  FMNMX.FTZ R0, R39, R0, !PT ;  /* 0x0000000027007209 */ /* 0x000fe40007810000 */
[C---:B------:R-:W-:Y:S02]  /*cc30*/  ISETP.GT.AND P2, PT, R2.reuse, 0x9, !P2 ;  /* 0x000000090200780c */ /* 0x040fe40005744270 */
[----:B------:R-:W-:Y:S02]  /*cc40*/  FMNMX.FTZ R0, R41, R0, !PT ;  /* 0x0000000029007209 */ /* 0x000fe40007810000 */
[----:B------:R-:W-:Y:S02]  /*cc50*/  ISETP.LT.OR P2, PT, R3, 0xa, P2 ;  /* 0x0000000a0300780c */ /* 0x000fe40001741670 */
[----:B------:R-:W-:Y:S02]  /*cc60*/  FMNMX.FTZ R0, R43, R0, !PT ;  /* 0x000000002b007209 */ /* 0x000fe40007810000 */
[----:B------:R-:W-:Y:S02]  /*cc70*/  FSEL R24, R251, -INF , !P2 ;  /* 0xff800000fb187808 */ /* 0x000fe40005000000 */
        /* <DEDUP_REMOVED lines=22> */
[----:B------:R-:W-:Y:S01]  /*cde0*/  FMNMX.FTZ R4, R49, R4, !PT ;  /* 0x0000000431047209 */ /* 0x000fe20007810000 */
[----:B------:R-:W-:Y:S01]  /*cdf0*/  LDSM.16.MT88.4 R20, [R209+0x100] ;  /* 0x00010000d114783b */ /* 0x000fe20000004200 */
        /* <DEDUP_REMOVED lines=50> */
[----:B------:R-:W-:Y:S01]  /*d120*/  FMNMX.FTZ R4, R204, R4, !PT ;  /* 0x00000004cc047209 */ /* 0x000fe20007810000 */
[----:B------:R-:W1:Y:S01]  /*d130*/  SHFL.BFLY PT, R6, R0, 0x2, 0x1f ;  /* 0x0c401f0000067f89 */ /* 0x000e6200000e0000 */
        /* <DEDUP_REMOVED lines=16> */
[----:B------:R-:W-:Y:S01]  /*d240*/  FSEL R198, R74, -INF , !P2 ;  /* 0xff8000004ac67808 */ /* 0x000fe20005000000 */
[----:B------:R-:W-:Y:S01]  /*d250*/  FMUL.FTZ R74, R72, c[0x0][0x2d0] ;  /* 0x0000b400484a7a20 */ /* 0x000fe20000410000 */
        /* <DEDUP_REMOVED lines=10> */
[----:B-1----:R-:W-:Y:S02]  /*d300*/  FMNMX.FTZ R0, R0, R6, !PT ;  /* 0x0000000600007209 */ /* 0x002fe40007810000 */
[C---:B------:R-:W-:Y:S02]  /*d310*/  ISETP.LT.OR P2, PT, R3.reuse, 0x49, P2 ;  /* 0x000000490300780c */ /* 0x040fe40001741670 */
[----:B------:R-:W-:Y:S01]  /*d320*/  FMNMX.FTZ R4, R246, R4, !PT ;  /* 0x00000004f6047209 */ /* 0x000fe20007810000 */
[----:B------:R-:W1:Y:S01]  /*d330*/  SHFL.BFLY PT, R71, R0, 0x1, 0x1f ;  /* 0x0c201f0000477f89 */ /* 0x000e6200000e0000 */
[----:B------:R-:W-:Y:S02]  /*d340*/  FSEL R202, R78, -INF , !P2 ;  /* 0xff8000004eca7808 */ /* 0x000fe40005000000 */
[----:B------:R-:W-:Y:S02]  /*d350*/  ISETP.NE.AND P2, PT, R8, RZ, PT ;  /* 0x000000ff0800720c */ /* 0x000fe40003f45270 */
[----:B------:R-:W-:Y:S02]  /*d360*/  FMNMX.FTZ R5, R58, R5, !PT ;  /* 0x000000053a057209 */ /* 0x000fe40007810000 */
[----:B------:R-:W-:Y:S01]  /*d370*/  ISETP.GT.AND P2, PT, R2, 0x49, !P2 ;  /* 0x000000490200780c */ /* 0x000fe20005744270 */
[----:B------:R-:W2:Y:S01]  /*d380*/  SHFL.BFLY PT, R7, R4, 0x2, 0x1f ;  /* 0x0c401f0004077f89 */ /* 0x000ea200000e0000 */
[----:B------:R-:W-:Y:S02]  /*d390*/  FMNMX.FTZ R5, R62, R5, !PT ;  /* 0x000000053e057209 */ /* 0x000fe40007810000 */
[----:B------:R-:W-:Y:S02]  /*d3a0*/  ISETP.LT.OR P2, PT, R3, 0x4a, P2 ;  /* 0x0000004a0300780c */ /* 0x000fe40001741670 */
[----:B------:R-:W-:Y:S02]  /*d3b0*/  FMNMX.FTZ R5, R88, R5, !PT ;  /* 0x0000000558057209 */ /* 0x000fe40007810000 */
[----:B------:R-:W-:Y:S02]  /*d3c0*/  FSEL R193, R193, -INF , !P2 ;  /* 0xff800000c1c17808 */ /* 0x000fe40005000000 */
[----:B------:R-:W-:Y:S02]  /*d3d0*/  FSETP.NEU.FTZ.AND P2, PT, R72, -INF , PT ;  /* 0xff8000004800780b */ /* 0x000fe40003f5d000 */
[----:B------:R-:W-:Y:S02]  /*d3e0*/  FMNMX.FTZ R6, R98, R5, !PT ;  /* 0x0000000562067209 */ /* 0x000fe40007810000 */
[----:B------:R-:W-:Y:S02]  /*d3f0*/  FSEL R74, R74, RZ, P2 ;  /* 0x000000ff4a4a7208 */ /* 0x000fe40001000000 */
[----:B------:R-:W-:Y:S02]  /*d400*/  FSEL R199, R182, -INF , !P1 ;  /* 0xff800000b6c77808 */ /* 0x000fe40004800000 */
[----:B-1----:R-:W-:Y:S01]  /*d410*/  FMNMX.FTZ R71, R0, R71, !PT ;  /* 0x0000004700477209 */ /* 0x002fe20007810000 */
[--C-:B------:R-:W-:Y:S01]  /*d420*/  FFMA.FTZ R5, R29, c[0x0][0x2d0], -R74.reuse ;  /* 0x0000b4001d057a23 */ /* 0x100fe2000001084a */
[----:B------:R-:W-:Y:S01]  /*d430*/  FMNMX.FTZ R6, R168, R6, !PT ;  /* 0x00000006a8067209 */ /* 0x000fe20007810000 */
[--C-:B------:R-:W-:Y:S01]  /*d440*/  FFMA.FTZ R0, R32, c[0x0][0x2d0], -R74.reuse ;  /* 0x0000b40020007a23 */ /* 0x100fe2000001084a */
[----:B------:R-:W-:Y:S01]  /*d450*/  FSEL R182, R91, -INF , !P5 ;  /* 0xff8000005bb67808 */ /* 0x000fe20006800000 */
[----:B------:R1:W-:Y:S01]  /*d460*/  MUFU.EX2 R64, R5 ;  /* 0x0000000500407308 */ /* 0x0003e20000000800 */
[--C-:B------:R-:W-:Y:S01]  /*d470*/  FFMA.FTZ R16, R44, c[0x0][0x2d0], -R74.reuse ;  /* 0x0000b4002c107a23 */ /* 0x100fe2000001084a */
[----:B--2---:R-:W-:Y:S01]  /*d480*/  FMNMX.FTZ R4, R4, R7, !PT ;  /* 0x0000000704047209 */ /* 0x004fe20007810000 */
[C---:B------:R-:W-:Y:S01]  /*d490*/  FMUL.FTZ R75, R71.reuse, c[0x0][0x2d0] ;  /* 0x0000b400474b7a20 */ /* 0x040fe20000410000 */
[----:B------:R-:W-:Y:S03]  /*d4a0*/  FSETP.NEU.FTZ.AND P1, PT, R71, -INF , PT ;  /* 0xff8000004700780b */ /* 0x000fe60003f3d000 */
[----:B------:R-:W2:Y:S01]  /*d4b0*/  SHFL.BFLY PT, R70, R4, 0x1, 0x1f ;  /* 0x0c201f0004467f89 */ /* 0x000ea200000e0000 */
[----:B------:R-:W-:Y:S02]  /*d4c0*/  FSEL R75, R75, RZ, P1 ;  /* 0x000000ff4b4b7208 */ /* 0x000fe40000800000 */
[----:B------:R3:W-:Y:S03]  /*d4d0*/  MUFU.EX2 R84, R0 ;  /* 0x0000000000547308 */ /* 0x0007e60000000800 */
[--C-:B------:R-:W-:Y:S02]  /*d4e0*/  FFMA.FTZ R3, R39, c[0x0][0x2d0], -R75.reuse ;  /* 0x0000b40027037a23 */ /* 0x100fe4000001084b */
[--C-:B------:R-:W-:Y:S02]  /*d4f0*/  FFMA.FTZ R12, R43, c[0x0][0x2d0], -R75.reuse ;  /* 0x0000b4002b0c7a23 */ /* 0x100fe4000001084b */
[--C-:B------:R-:W-:Y:S03]  /*d500*/  FFMA.FTZ R8, R41, c[0x0][0x2d0], -R75.reuse ;  /* 0x0000b40029087a23 */ /* 0x100fe6000001084b */
[----:B------:R4:W-:Y:S01]  /*d510*/  MUFU.EX2 R86, R3 ;  /* 0x0000000300567308 */ /* 0x0009e20000000800 */
[----:B-1----:R-:W-:Y:S01]  /*d520*/  FMNMX.FTZ R5, R169, R6, !PT ;  /* 0x00000006a9057209 */ /* 0x002fe20007810000 */
[--C-:B------:R-:W-:Y:S03]  /*d530*/  FFMA.FTZ R6, R31, c[0x0][0x2d0], -R74.reuse ;  /* 0x0000b4001f067a23 */ /* 0x100fe6000001084a */
[----:B------:R-:W-:Y:S05]  /*d540*/  FMNMX.FTZ R5, R172, R5, !PT ;  /* 0x00000005ac057209 */ /* 0x000fea0007810000 */
[----:B------:R-:W-:Y:S01]  /*d550*/  MUFU.EX2 R53, R6 ;  /* 0x0000000600357308 */ /* 0x000fe20000000800 */
[----:B--2---:R-:W-:Y:S02]  /*d560*/  FMNMX.FTZ R70, R4, R70, !PT ;  /* 0x0000004604467209 */ /* 0x004fe40007810000 */
[----:B------:R-:W-:Y:S02]  /*d570*/  FMNMX.FTZ R5, R180, R5, !PT ;  /* 0x00000005b4057209 */ /* 0x000fe40007810000 */
[C---:B------:R-:W-:Y:S01]  /*d580*/  FSETP.NEU.FTZ.AND P0, PT, R70.reuse, -INF , PT ;  /* 0xff8000004600780b */ /* 0x040fe20003f1d000 */
[----:B------:R-:W-:Y:S01]  /*d590*/  FMUL.FTZ R96, R70, c[0x0][0x2d0] ;  /* 0x0000b40046607a20 */ /* 0x000fe20000410000 */
[----:B------:R-:W-:Y:S03]  /*d5a0*/  FMNMX.FTZ R5, R183, R5, !PT ;  /* 0x00000005b7057209 */ /* 0x000fe60007810000 */
[----:B------:R-:W-:Y:S01]  /*d5b0*/  MUFU.EX2 R31, R8 ;  /* 0x00000008001f7308 */ /* 0x000fe20000000800 */
[----:B---3--:R-:W-:Y:S01]  /*d5c0*/  FMNMX.FTZ R0, R186, R5, !PT ;  /* 0x00000005ba007209 */ /* 0x008fe20007810000 */
[----:B------:R-:W-:Y:S01]  /*d5d0*/  FFMA.FTZ R5, R34, c[0x0][0x2d0], -R74 ;  /* 0x0000b40022057a23 */ /* 0x000fe2000001084a */
[----:B------:R-:W-:Y:S02]  /*d5e0*/  FSEL R96, R96, RZ, P0 ;  /* 0x000000ff60607208 */ /* 0x000fe40000000000 */
[----:B------:R-:W-:Y:S03]  /*d5f0*/  FMNMX.FTZ R0, R187, R0, !PT ;  /* 0x00000000bb007209 */ /* 0x000fe60007810000 */
[--C-:B----4-:R-:W-:Y:S01]  /*d600*/  FFMA.FTZ R3, R28, c[0x0][0x2d0], -R96.reuse ;  /* 0x0000b4001c037a23 */ /* 0x110fe20000010860 */
[----:B------:R-:W-:Y:S01]  /*d610*/  FMNMX.FTZ R0, R198, R0, !PT ;  /* 0x00000000c6007209 */ /* 0x000fe20007810000 */
[----:B------:R-:W1:Y:S01]  /*d620*/  MUFU.EX2 R87, R5 ;  /* 0x0000000500577308 */ /* 0x000e620000000800 */
[--C-:B------:R-:W-:Y:S02]  /*d630*/  FFMA.FTZ R4, R38, c[0x0][0x2d0], -R96.reuse ;  /* 0x0000b40026047a23 */ /* 0x100fe40000010860 */
[----:B------:R-:W-:Y:S01]  /*d640*/  FMNMX.FTZ R0, R201, R0, !PT ;  /* 0x00000000c9007209 */ /* 0x000fe20007810000 */
[--C-:B------:R-:W-:Y:S02]  /*d650*/  FFMA.FTZ R32, R46, c[0x0][0x2d0], -R96.reuse ;  /* 0x0000b4002e207a23 */ /* 0x100fe40000010860 */
[----:B------:R-:W-:Y:S01]  /*d660*/  FFMA.FTZ R44, R51, c[0x0][0x2d0], -R96 ;  /* 0x0000b400332c7a23 */ /* 0x000fe20000010860 */
[----:B------:R-:W-:Y:S01]  /*d670*/  FMNMX.FTZ R0, R202, R0, !PT ;  /* 0x00000000ca007209 */ /* 0x000fe20007810000 */
[--C-:B------:R-:W-:Y:S02]  /*d680*/  FFMA.FTZ R28, R48, c[0x0][0x2d0], -R75.reuse ;  /* 0x0000b400301c7a23 */ /* 0x100fe4000001084b */
[----:B------:R2:W-:Y:S01]  /*d690*/  MUFU.EX2 R54, R3 ;  /* 0x0000000300367308 */ /* 0x0005e20000000800 */
[----:B------:R-:W-:Y:S01]  /*d6a0*/  FMNMX.FTZ R2, R193, R0, !PT ;  /* 0x00000000c1027209 */ /* 0x000fe20007810000 */
[--C-:B------:R-:W-:Y:S02]  /*d6b0*/  FFMA.FTZ R0, R33, c[0x0][0x2d0], -R75.reuse ;  /* 0x0000b40021007a23 */ /* 0x100fe4000001084b */
[----:B------:R-:W-:Y:S01]  /*d6c0*/  FFMA.FTZ R48, R57, c[0x0][0x2d0], -R74 ;  /* 0x0000b40039307a23 */ /* 0x000fe2000001084a */
[----:B------:R-:W-:Y:S05]  /*d6d0*/  FMNMX.FTZ R2, R199, R2, !PT ;  /* 0x00000002c7027209 */ /* 0x000fea0007810000 */
[----:B------:R3:W-:Y:S01]  /*d6e0*/  MUFU.EX2 R89, R0 ;  /* 0x0000000000597308 */ /* 0x0007e20000000800 */
[----:B-1----:R-:W-:Y:S01]  /*d6f0*/  F2FP.BF16.PACK_AB R78, R87, R84 ;  /* 0x00000054574e723e */ /* 0x002fe200000010ff */
[--C-:B------:R-:W-:Y:S08]  /*d700*/  FFMA.FTZ R5, R30, c[0x0][0x2d0], -R75.reuse ;  /* 0x0000b4001e057a23 */ /* 0x100ff0000001084b */
[----:B------:R-:W-:Y:S01]  /*d710*/  MUFU.EX2 R61, R4 ;  /* 0x00000004003d7308 */ /* 0x000fe20000000800 */
[--C-:B--2---:R-:W-:Y:S09]  /*d720*/  FFMA.FTZ R3, R35, c[0x0][0x2d0], -R96.reuse ;  /* 0x0000b40023037a23 */ /* 0x104ff20000010860 */
[----:B------:R1:W-:Y:S01]  /*d730*/  MUFU.EX2 R60, R3 ;  /* 0x00000003003c7308 */ /* 0x0003e20000000800 */
[----:B---3--:R-:W-:Y:S01]  /*d740*/  FMNMX.FTZ R0, R194, R2, !PT ;  /* 0x00000002c2007209 */ /* 0x008fe20007810000 */
[----:B------:R-:W-:Y:S03]  /*d750*/  FFMA.FTZ R2, R37, c[0x0][0x2d0], -R75 ;  /* 0x0000b40025027a23 */ /* 0x000fe6000001084b */
[----:B------:R-:W-:Y:S05]  /*d760*/  FMNMX.FTZ R0, R182, R0, !PT ;  /* 0x00000000b6007209 */ /* 0x000fea0007810000 */
[----:B------:R2:W3:Y:S01]  /*d770*/  MUFU.EX2 R85, R2 ;  /* 0x0000000200557308 */ /* 0x0004e20000000800 */
[----:B------:R-:W-:Y:S09]  /*d780*/  FMNMX.FTZ R0, R73, R0, !PT ;  /* 0x0000000049007209 */ /* 0x000ff20007810000 */
[----:B------:R-:W4:Y:S01]  /*d790*/  MUFU.EX2 R55, R5 ;  /* 0x0000000500377308 */ /* 0x000f220000000800 */
[----:B-1----:R-:W-:Y:S02]  /*d7a0*/  FFMA.FTZ R3, R36, c[0x0][0x2d0], -R96 ;  /* 0x0000b40024037a23 */ /* 0x002fe40000010860 */
[----:B------:R-:W-:Y:S07]  /*d7b0*/  LDSM.16.MT88.4 R36, [R212+0x100] ;  /* 0x00010000d424783b */ /* 0x000fee0000004200 */
[----:B------:R1:W-:Y:S01]  /*d7c0*/  MUFU.EX2 R52, R3 ;  /* 0x0000000300347308 */ /* 0x0003e20000000800 */
[----:B--2---:R-:W1:Y:S01]  /*d7d0*/  SHFL.BFLY PT, R2, R0, 0x2, 0x1f ;  /* 0x0c401f0000027f89 */ /* 0x004e6200000e0000 */
[----:B---3--:R-:W-:Y:S08]  /*d7e0*/  F2FP.BF16.PACK_AB R79, R86, R85 ;  /* 0x00000055564f723e */ /* 0x008ff000000010ff */
[----:B------:R-:W-:Y:S10]  /*d7f0*/  MUFU.EX2 R93, R12 ;  /* 0x0000000c005d7308 */ /* 0x000ff40000000800 */
[----:B------:R-:W-:Y:S01]  /*d800*/  MUFU.EX2 R33, R16 ;  /* 0x0000001000217308 */ /* 0x000fe20000000800 */
[----:B-1----:R-:W-:Y:S01]  /*d810*/  FMNMX.FTZ R3, R0, R2, !PT ;  /* 0x0000000200037209 */ /* 0x002fe20007810000 */
[----:B------:R-:W-:Y:S01]  /*d820*/  FFMA.FTZ R2, R40, c[0x0][0x2d0], -R74 ;  /* 0x0000b40028027a23 */ /* 0x000fe2000001084a */
[----:B------:R-:W-:Y:S01]  /*d830*/  FSEL R0, R72, RZ, P2 ;  /* 0x000000ff48007208 */ /* 0x000fe20001000000 */
[----:B------:R-:W-:Y:S06]  /*d840*/  FFMA.FTZ R40, R50, c[0x0][0x2d0], -R96 ;  /* 0x0000b40032287a23 */ /* 0x000fec0000010860 */
[----:B------:R1:W-:Y:S01]  /*d850*/  MUFU.EX2 R80, R2 ;  /* 0x0000000200507308 */ /* 0x0003e20000000800 */
[----:B------:R-:W2:Y:S01]  /*d860*/  SHFL.BFLY PT, R4, R3, 0x1, 0x1f ;  /* 0x0c201f0003047f89 */ /* 0x000ea200000e0000 */
[----:B------:R-:W-:Y:S01]  /*d870*/  FADD.FTZ R0, -R0, R100 ;  /* 0x0000006400007221 */ /* 0x000fe20000010100 */
[----:B------:R-:W-:Y:S03]  /*d880*/  MOV R100, R64 ;  /* 0x0000004000647202 */ /* 0x000fe60000000f00 */
[----:B------:R-:W-:Y:S04]  /*d890*/  FMUL.FTZ R0, R0, c[0x0][0x2d0] ;  /* 0x0000b40000007a20 */ /* 0x000fe80000410000 */
[----:B------:R3:W5:Y:S01]  /*d8a0*/  MUFU.EX2 R69, R0 ;  /* 0x0000000000457308 */ /* 0x0007620000000800 */
[----:B-1----:R-:W-:Y:S02]  /*d8b0*/  FSEL R2, R71, RZ, P1 ;  /* 0x000000ff47027208 */ /* 0x002fe40000800000 */
[----:B--2---:R-:W-:Y:S03]  /*d8c0*/  FMNMX.FTZ R3, R3, R4, !PT ;  /* 0x0000000403037209 */ /* 0x004fe60007810000 */
[----:B------:R-:W-:Y:S02]  /*d8d0*/  FADD.FTZ R2, -R2, R101 ;  /* 0x0000006502027221 */ /* 0x000fe40000010100 */
[C---:B------:R-:W-:Y:S02]  /*d8e0*/  FMUL.FTZ R97, R3.reuse, c[0x0][0x2d0] ;  /* 0x0000b40003617a20 */ /* 0x040fe40000410000 */
[----:B------:R-:W-:Y:S01]  /*d8f0*/  FMUL.FTZ R2, R2, c[0x0][0x2d0] ;  /* 0x0000b40002027a20 */ /* 0x000fe20000410000 */
[----:B---3--:R-:W-:Y:S01]  /*d900*/  FSEL R0, R70, RZ, P0 ;  /* 0x000000ff46007208 */ /* 0x008fe20000000000 */
[----:B----4-:R-:W-:Y:S01]  /*d910*/  IMAD.MOV.U32 R101, RZ, RZ, R55 ;  /* 0x000000ffff657224 */ /* 0x010fe200078e0037 */
[----:B------:R-:W-:Y:S01]  /*d920*/  FSETP.NEU.FTZ.AND P0, PT, R3, -INF , PT ;  /* 0xff8000000300780b */ /* 0x000fe20003f1d000 */
[----:B------:R-:W1:Y:S01]  /*d930*/  MUFU.EX2 R68, R2 ;  /* 0x0000000200447308 */ /* 0x000e620000000800 */
[----:B-----5:R-:W-:Y:S01]  /*d940*/  FMUL.FTZ R5, R69, R105 ;  /* 0x0000006945057220 */ /* 0x020fe20000410000 */
[----:B------:R-:W-:Y:S01]  /*d950*/  MOV R105, R87 ;  /* 0x0000005700697202 */ /* 0x000fe20000000f00 */
[----:B------:R-:W-:Y:S01]  /*d960*/  FADD.FTZ R0, -R0, R102 ;  /* 0x0000006600007221 */ /* 0x000fe20000010100 */
[----:B------:R-:W-:Y:S01]  /*d970*/  FSEL R97, R97, RZ, P0 ;  /* 0x000000ff61617208 */ /* 0x000fe20000000000 */
[----:B------:R-:W-:Y:S01]  /*d980*/  FMUL.FTZ R16, R69, R116 ;  /* 0x0000007445107220 */ /* 0x000fe20000410000 */
[----:B------:R-:W-:Y:S01]  /*d990*/  F2FP.BF16.PACK_AB R77, R89, R101 ;  /* 0x00000065594d723e */ /* 0x000fe200000010ff */
[----:B------:R-:W-:Y:S01]  /*d9a0*/  FMUL.FTZ R0, R0, c[0x0][0x2d0] ;  /* 0x0000b40000007a20 */ /* 0x000fe20000410000 */
[----:B------:R-:W-:Y:S01]  /*d9b0*/  MOV R102, R54 ;  /* 0x0000003600667202 */ /* 0x000fe20000000f00 */
[----:B------:R-:W-:Y:S02]  /*d9c0*/  FMUL.FTZ R17, R69, R117 ;  /* 0x0000007545117220 */ /* 0x000fe40000410000 */
[----:B------:R2:W3:Y:S01]  /*d9d0*/  MUFU.EX2 R2, R0 ;  /* 0x0000000000027308 */ /* 0x0004e20000000800 */
[--C-:B------:R-:W-:Y:S01]  /*d9e0*/  FFMA.FTZ R4, R25, c[0x0][0x2d0], -R97.reuse ;  /* 0x0000b40019047a23 */ /* 0x100fe20000010861 */
[----:B------:R-:W-:Y:S01]  /*d9f0*/  F2FP.BF16.PACK_AB R64, R60, R102 ;  /* 0x000000663c40723e */ /* 0x000fe200000010ff */
[--C-:B------:R-:W-:Y:S02]  /*da00*/  FFMA.FTZ R58, R58, c[0x0][0x2d0], -R97.reuse ;  /* 0x0000b4003a3a7a23 */ /* 0x100fe40000010861 */
[--C-:B------:R-:W-:Y:S05]  /*da10*/  FFMA.FTZ R62, R62, c[0x0][0x2d0], -R97.reuse ;  /* 0x0000b4003e3e7a23 */ /* 0x100fea0000010861 */
[----:B------:R4:W5:Y:S01]  /*da20*/  MUFU.EX2 R91, R4 ;  /* 0x00000004005b7308 */ /* 0x0009620000000800 */
[C---:B-1----:R-:W-:Y:S01]  /*da30*/  FMUL.FTZ R7, R68.reuse, R107 ;  /* 0x0000006b44077220 */ /* 0x042fe20000410000 */
[----:B------:R-:W-:Y:S01]  /*da40*/  MOV R107, R52 ;  /* 0x00000034006b7202 */ /* 0x000fe20000000f00 */
[C---:B------:R-:W-:Y:S02]  /*da50*/  FMUL.FTZ R6, R68.reuse, R106 ;  /* 0x0000006a44067220 */ /* 0x040fe40000410000 */
[C---:B------:R-:W-:Y:S01]  /*da60*/  FMUL.FTZ R18, R68.reuse, R118 ;  /* 0x0000007644127220 */ /* 0x040fe20000410000 */
[----:B------:R-:W-:Y:S01]  /*da70*/  F2FP.BF16.PACK_AB R66, R61, R107 ;  /* 0x0000006b3d42723e */ /* 0x000fe200000010ff */
[C---:B------:R-:W-:Y:S02]  /*da80*/  FMUL.FTZ R19, R68.reuse, R119 ;  /* 0x0000007744137220 */ /* 0x040fe40000410000 */
[C---:B------:R-:W-:Y:S01]  /*da90*/  FMUL.FTZ R34, R68.reuse, R134 ;  /* 0x0000008644227220 */ /* 0x040fe20000410000 */
[----:B------:R-:W-:Y:S01]  /*daa0*/  LDSM.16.MT88.4 R116, [R209+0x2900] ;  /* 0x00290000d174783b */ /* 0x000fe20000004200 */
[C---:B------:R-:W-:Y:S02]  /*dab0*/  FMUL.FTZ R35, R68.reuse, R135 ;  /* 0x0000008744237220 */ /* 0x040fe40000410000 */
[--C-:B--2---:R-:W-:Y:S02]  /*dac0*/  FFMA.FTZ R0, R27, c[0x0][0x2d0], -R97.reuse ;  /* 0x0000b4001b007a23 */ /* 0x104fe40000010861 */
[----:B------:R-:W-:Y:S02]  /*dad0*/  FMUL.FTZ R50, R68, R150 ;  /* 0x0000009644327220 */ /* 0x000fe40000410000 */
[----:B------:R1:W2:Y:S01]  /*dae0*/  MUFU.EX2 R9, R0 ;  /* 0x0000000000097308 */ /* 0x0002a20000000800 */
[C---:B---3--:R-:W-:Y:S02]  /*daf0*/  FMUL.FTZ R8, R2.reuse, R108 ;  /* 0x0000006c02087220 */ /* 0x048fe40000410000 */
[----:B------:R-:W-:Y:S02]  /*db00*/  FMUL.FTZ R12, R2, R112 ;  /* 0x00000070020c7220 */ /* 0x000fe40000410000 */
[----:B----4-:R-:W-:Y:S02]  /*db10*/  FFMA.FTZ R4, R24, c[0x0][0x2d0], -R97 ;  /* 0x0000b40018047a23 */ /* 0x010fe40000010861 */
[----:B-----5:R-:W-:Y:S02]  /*db20*/  IMAD.MOV.U32 R150, RZ, RZ, R91 ;  /* 0x000000ffff967224 */ /* 0x020fe400078e005b */
[----:B------:R-:W-:Y:S01]  /*db30*/  FMUL.FTZ R51, R68, R151 ;  /* 0x0000009744337220 */ /* 0x000fe20000410000 */
[----:B------:R-:W3:Y:S01]  /*db40*/  MUFU.EX2 R63, R4 ;  /* 0x00000004003f7308 */ /* 0x000ee20000000800 */
[C---:B------:R-:W-:Y:S02]  /*db50*/  FMUL.FTZ R13, R2.reuse, R113 ;  /* 0x00000071020d7220 */ /* 0x040fe40000410000 */
[----:B------:R-:W-:Y:S02]  /*db60*/  FFMA.FTZ R24, R45, c[0x0][0x2d0], -R75 ;  /* 0x0000b4002d187a23 */ /* 0x000fe4000001084b */
[----:B------:R-:W-:Y:S02]  /*db70*/  IMAD.MOV.U32 R151, RZ, RZ, R89 ;  /* 0x000000ffff977224 */ /* 0x000fe400078e0059 */
[C---:B------:R-:W-:Y:S02]  /*db80*/  FMUL.FTZ R45, R2.reuse, R145 ;  /* 0x00000091022d7220 */ /* 0x040fe40000410000 */
[C---:B------:R-:W-:Y:S01]  /*db90*/  FMUL.FTZ R25, R2.reuse, R125 ;  /* 0x0000007d02197220 */ /* 0x040fe20000410000 */
[----:B------:R4:W5:Y:S01]  /*dba0*/  MUFU.EX2 R30, R24 ;  /* 0x00000018001e7308 */ /* 0x0009620000000800 */
[C---:B------:R-:W-:Y:S02]  /*dbb0*/  FMUL.FTZ R29, R2.reuse, R129 ;  /* 0x00000081021d7220 */ /* 0x040fe40000410000 */
[----:B------:R-:W-:Y:S02]  /*dbc0*/  FMUL.FTZ R41, R2, R141 ;  /* 0x0000008d02297220 */ /* 0x000fe40000410000 */
[----:B-1----:R-:W-:Y:S02]  /*dbd0*/  FFMA.FTZ R0, R26, c[0x0][0x2d0], -R97 ;  /* 0x0000b4001a007a23 */ /* 0x002fe40000010861 */
[----:B--2---:R-:W-:Y:S02]  /*dbe0*/  IMAD.MOV.U32 R108, RZ, RZ, R9 ;  /* 0x000000ffff6c7224 */ /* 0x004fe400078e0009 */
[C---:B------:R-:W-:Y:S01]  /*dbf0*/  FMUL.FTZ R9, R2.reuse, R109 ;  /* 0x0000006d02097220 */ /* 0x040fe20000410000 */
[----:B------:R1:W2:Y:S01]  /*dc00*/  MUFU.EX2 R92, R0 ;  /* 0x00000000005c7308 */ /* 0x0002a20000000800 */
[----:B------:R-:W-:Y:S02]  /*dc10*/  FMUL.FTZ R57, R2, R157 ;  /* 0x0000009d02397220 */ /* 0x000fe40000410000 */
[----:B------:R-:W-:Y:S01]  /*dc20*/  IMAD.MOV.U32 R109, RZ, RZ, R86 ;  /* 0x000000ffff6d7224 */ /* 0x000fe200078e0056 */
[----:B---3--:R-:W-:Y:S01]  /*dc30*/  F2FP.BF16.PACK_AB R67, R63, R91 ;  /* 0x0000005b3f43723e */ /* 0x008fe200000010ff */
[----:B------:R-:W-:Y:S05]  /*dc40*/  FFMA.FTZ R4, R42, c[0x0][0x2d0], -R74 ;  /* 0x0000b4002a047a23 */ /* 0x000fea000001084a */
[----:B------:R3:W-:Y:S01]  /*dc50*/  MUFU.EX2 R59, R4 ;  /* 0x00000004003b7308 */ /* 0x0007e20000000800 */
[----:B----4-:R-:W-:Y:S01]  /*dc60*/  FMUL.FTZ R24, R2, R124 ;  /* 0x0000007c02187220 */ /* 0x010fe20000410000 */
[----:B-----5:R-:W-:Y:S08]  /*dc70*/  MOV R129, R30 ;  /* 0x0000001e00817202 */ /* 0x020ff00000000f00 */
[----:B------:R4:W-:Y:S01]  /*dc80*/  MUFU.EX2 R124, R32 ;  /* 0x00000020007c7308 */ /* 0x0009e20000000800 */
[----:B-1----:R-:W-:Y:S02]  /*dc90*/  FSEL R0, R3, RZ, P0 ;  /* 0x000000ff03007208 */ /* 0x002fe40000000000 */
[----:B--2---:R-:W-:Y:S02]  /*dca0*/  F2FP.BF16.PACK_AB R65, R92, R108 ;  /* 0x0000006c5c41723e */ /* 0x004fe400000010ff */
[C---:B------:R-:W-:Y:S01]  /*dcb0*/  ISETP.GT.AND P0, PT, R227.reuse, UR6, PT ;  /* 0x00000006e3007c0c */ /* 0x040fe2000bf04270 */
[----:B------:R-:W-:Y:S01]  /*dcc0*/  FADD.FTZ R0, -R0, R103 ;  /* 0x0000006700007221 */ /* 0x000fe20000010100 */
[----:B------:R-:W-:Y:S01]  /*dcd0*/  IADD3 R227, R227, -0x1, RZ ;  /* 0xffffffffe3e37810 */ /* 0x000fe20007ffe0ff */
[----:B------:R-:W-:Y:S02]  /*dce0*/  IMAD.MOV.U32 R103, RZ, RZ, R53 ;  /* 0x000000ffff677224 */ /* 0x000fe400078e0035 */
[----:B------:R-:W-:Y:S01]  /*dcf0*/  FMUL.FTZ R0, R0, c[0x0][0x2d0] ;  /* 0x0000b40000007a20 */ /* 0x000fe20000410000 */
[----:B------:R-:W1:Y:S01]  /*dd00*/  LDSM.16.MT88.4 R52, [R210+0x100] ;  /* 0x00010000d234783b */ /* 0x000e620000004200 */
[----:B---3--:R-:W-:Y:S01]  /*dd10*/  FMUL.FTZ R4, R69, R104 ;  /* 0x0000006845047220 */ /* 0x008fe20000410000 */
[----:B------:R-:W-:Y:S01]  /*dd20*/  F2FP.BF16.PACK_AB R76, R103, R100 ;  /* 0x00000064674c723e */ /* 0x000fe200000010ff */
[----:B------:R-:W-:Y:S06]  /*dd30*/  MUFU.EX2 R104, R62 ;  /* 0x0000003e00687308 */ /* 0x000fec0000000800 */
[-C--:B------:R-:W-:Y:S01]  /*dd40*/  HMMA.16816.F32.BF16 R4, R76, R20.reuse, R4 ;  /* 0x000000144c04723c */ /* 0x080fe20000041804 */
[----:B----4-:R-:W-:Y:S03]  /*dd50*/  FMUL.FTZ R32, R69, R132 ;  /* 0x0000008445207220 */ /* 0x010fe60000410000 */
[----:B------:R-:W2:Y:S02]  /*dd60*/  MUFU.EX2 R0, R0 ;  /* 0x0000000000007308 */ /* 0x000ea40000000800 */
[C---:B--2---:R-:W-:Y:S02]  /*dd70*/  FMUL.FTZ R10, R0.reuse, R110 ;  /* 0x0000006e000a7220 */ /* 0x044fe40000410000 */
[C---:B------:R-:W-:Y:S06]  /*dd80*/  FMUL.FTZ R11, R0.reuse, R111 ;  /* 0x0000006f000b7220 */ /* 0x040fec0000410000 */
[----:B------:R-:W-:Y:S01]  /*dd90*/  MUFU.EX2 R110, R44 ;  /* 0x0000002c006e7308 */ /* 0x000fe20000000800 */
[C---:B------:R-:W-:Y:S01]  /*dda0*/  FMUL.FTZ R15, R0.reuse, R115 ;  /* 0x00000073000f7220 */ /* 0x040fe20000410000 */
[----:B------:R-:W-:Y:S01]  /*ddb0*/  MOV R115, R85 ;  /* 0x0000005500737202 */ /* 0x000fe20000000f00 */
[C---:B------:R-:W-:Y:S02]  /*ddc0*/  FMUL.FTZ R27, R0.reuse, R127 ;  /* 0x0000007f001b7220 */ /* 0x040fe40000410000 */
[----:B------:R-:W-:Y:S01]  /*ddd0*/  IMAD.MOV.U32 R127, RZ, RZ, R80 ;  /* 0x000000ffff7f7224 */ /* 0x000fe200078e0050 */
[C---:B------:R-:W-:Y:S01]  /*dde0*/  HMMA.16816.F32.BF16 R8, R64.reuse, R20, R8 ;  /* 0x000000144008723c */ /* 0x040fe20000041808 */
[C---:B------:R-:W-:Y:S01]  /*ddf0*/  FMUL.FTZ R14, R0.reuse, R114 ;  /* 0x00000072000e7220 */ /* 0x040fe20000410000 */
[----:B------:R-:W2:Y:S01]  /*de00*/  LDSM.16.MT88.4 R80, [R211+0x100] ;  /* 0x00010000d350783b */ /* 0x000ea20000004200 */
[C---:B------:R-:W-:Y:S01]  /*de10*/  FMUL.FTZ R26, R0.reuse, R126 ;  /* 0x0000007e001a7220 */ /* 0x040fe20000410000 */
[----:B------:R-:W-:Y:S01]  /*de20*/  MOV R126, R31 ;  /* 0x0000001f007e7202 */ /* 0x000fe20000000f00 */
[----:B------:R3:W-:Y:S01]  /*de30*/  MUFU.EX2 R111, R28 ;  /* 0x0000001c006f7308 */ /* 0x0007e20000000800 */
[C---:B------:R-:W-:Y:S02]  /*de40*/  FMUL.FTZ R30, R0.reuse, R130 ;  /* 0x00000082001e7220 */ /* 0x040fe40000410000 */
[-C--:B------:R-:W-:Y:S01]  /*de50*/  HMMA.16816.F32.BF16 R12, R64, R22.reuse, R12 ;  /* 0x00000016400c723c */ /* 0x080fe2000004180c */
[----:B------:R-:W-:Y:S03]  /*de60*/  FFMA.FTZ R20, R47, c[0x0][0x2d0], -R74 ;  /* 0x0000b4002f147a23 */ /* 0x000fe6000001084a */
[----:B------:R-:W-:Y:S02]  /*de70*/  IMAD.MOV.U32 R130, RZ, RZ, R33 ;  /* 0x000000ffff827224 */ /* 0x000fe400078e0021 */
[C---:B------:R-:W-:Y:S01]  /*de80*/  FMUL.FTZ R33, R69.reuse, R133 ;  /* 0x0000008545217220 */ /* 0x040fe20000410000 */
[----:B------:R4:W-:Y:S01]  /*de90*/  MUFU.EX2 R112, R20 ;  /* 0x0000001400707308 */ /* 0x0009e20000000800 */
[C---:B------:R-:W-:Y:S01]  /*dea0*/  HMMA.16816.F32.BF16 R16, R76.reuse, R22, R16 ;  /* 0x000000164c10723c */ /* 0x040fe20000041810 */
[C---:B------:R-:W-:Y:S01]  /*deb0*/  FMUL.FTZ R21, R69.reuse, R121 ;  /* 0x0000007945157220 */ /* 0x040fe20000410000 */
[----:B------:R-:W-:Y:S02]  /*dec0*/  LDSM.16.MT88.4 R132, [R212+0x2900] ;  /* 0x00290000d484783b */ /* 0x000fe40000004200 */
[C---:B------:R-:W-:Y:S01]  /*ded0*/  FMUL.FTZ R31, R0.reuse, R131 ;  /* 0x00000083001f7220 */ /* 0x040fe20000410000 */
[----:B------:R-:W-:Y:S01]  /*dee0*/  MOV R121, R60 ;  /* 0x0000003c00797202 */ /* 0x000fe20000000f00 */
[----:B------:R-:W-:Y:S01]  /*def0*/  FMUL.FTZ R42, R0, R142 ;  /* 0x0000008e002a7220 */ /* 0x000fe20000410000 */
[----:B------:R-:W-:Y:S01]  /*df00*/  MOV R131, R63 ;  /* 0x0000003f00837202 */ /* 0x000fe20000000f00 */
[C---:B------:R-:W-:Y:S01]  /*df10*/  FMUL.FTZ R22, R68.reuse, R122 ;  /* 0x0000007a44167220 */ /* 0x040fe20000410000 */
[----:B------:R5:W-:Y:S03]  /*df20*/  MUFU.EX2 R114, R40 ;  /* 0x0000002800727308 */ /* 0x000be60000000800 */
[----:B------:R-:W-:Y:S02]  /*df30*/  FMUL.FTZ R23, R68, R123 ;  /* 0x0000007b44177220 */ /* 0x000fe40000410000 */
[----:B---3--:R-:W-:Y:S02]  /*df40*/  FMUL.FTZ R28, R2, R128 ;  /* 0x00000080021c7220 */ /* 0x008fe40000410000 */
[----:B------:R-:W-:Y:S02]  /*df50*/  FMUL.FTZ R43, R0, R143 ;  /* 0x0000008f002b7220 */ /* 0x000fe40000410000 */
[----:B------:R-:W-:Y:S01]  /*df60*/  FMUL.FTZ R44, R2, R144 ;  /* 0x00000090022c7220 */ /* 0x000fe20000410000 */
[----:B------:R3:W-:Y:S01]  /*df70*/  MUFU.EX2 R122, R48 ;  /* 0x00000030007a7308 */ /* 0x0007e20000000800 */
[C---:B------:R-:W-:Y:S02]  /*df80*/  FMUL.FTZ R46, R0.reuse, R146 ;  /* 0x00000092002e7220 */ /* 0x040fe40000410000 */
[----:B------:R-:W-:Y:S02]  /*df90*/  FMUL.FTZ R47, R0, R147 ;  /* 0x00000093002f7220 */ /* 0x000fe40000410000 */
[----:B----4-:R-:W-:Y:S02]  /*dfa0*/  FMUL.FTZ R20, R69, R120 ;  /* 0x0000007845147220 */ /* 0x010fe40000410000 */
[----:B------:R-:W-:Y:S02]  /*dfb0*/  IMAD.MOV.U32 R120, RZ, RZ, R84 ;  /* 0x000000ffff787224 */ /* 0x000fe400078e0054 */
[----:B------:R-:W4:Y:S01]  /*dfc0*/  LDSM.16.MT88.4 R84, [R209+0x900] ;  /* 0x00090000d154783b */ /* 0x000f220000004200 */
[----:B------:R1:W-:Y:S01]  /*dfd0*/  MUFU.EX2 R123, R58 ;  /* 0x0000003a007b7308 */ /* 0x0003e20000000800 */
[----:B------:R-:W-:Y:S01]  /*dfe0*/  FMUL.FTZ R60, R2, R160 ;  /* 0x000000a0023c7220 */ /* 0x000fe20000410000 */
[-C--:B------:R-:W-:Y:S01]  /*dff0*/  HMMA.16816.F32.BF16 R20, R76, R36.reuse, R20 ;  /* 0x000000244c14723c */ /* 0x080fe20000041814 */
[----:B------:R-:W-:Y:S01]  /*e000*/  FMUL.FTZ R62, R0, R162 ;  /* 0x000000a2003e7220 */ /* 0x000fe20000410000 */
[----:B------:R-:W-:Y:S01]  /*e010*/  MOV R162, R92 ;  /* 0x0000005c00a27202 */ /* 0x000fe20000000f00 */
[----:B------:R-:W-:Y:S02]  /*e020*/  FFMA.FTZ R92, R95, c[0x0][0x2d0], -R75 ;  /* 0x0000b4005f5c7a23 */ /* 0x000fe4000001084b */
[----:B-----5:R-:W-:Y:S02]  /*e030*/  FMUL.FTZ R40, R2, R140 ;  /* 0x0000008c02287220 */ /* 0x020fe40000410000 */
[----:B------:R-:W-:Y:S01]  /*e040*/  FMUL.FTZ R63, R0, R163 ;  /* 0x000000a3003f7220 */ /* 0x000fe20000410000 */
[C---:B------:R-:W-:Y:S01]  /*e050*/  HMMA.16816.F32.BF16 R24, R64.reuse, R36, R24 ;  /* 0x000000244018723c */ /* 0x040fe20000041818 */
[----:B------:R-:W-:Y:S03]  /*e060*/  IMAD.MOV.U32 R160, RZ, RZ, R61 ;  /* 0x000000ffffa07224 */ /* 0x000fe600078e003d */
[----:B---3--:R-:W-:Y:S01]  /*e070*/  FMUL.FTZ R48, R69, R148 ;  /* 0x0000009445307220 */ /* 0x008fe20000410000 */
[----:B------:R-:W-:Y:S01]  /*e080*/  MOV R148, R93 ;  /* 0x0000005d00947202 */ /* 0x000fe20000000f00 */
[----:B------:R-:W-:Y:S02]  /*e090*/  FMUL.FTZ R61, R2, R161 ;  /* 0x000000a1023d7220 */ /* 0x000fe40000410000 */
[-C--:B------:R-:W-:Y:S01]  /*e0a0*/  HMMA.16816.F32.BF16 R28, R64, R38.reuse, R28 ;  /* 0x00000026401c723c */ /* 0x080fe2000004181c */
[----:B------:R-:W-:Y:S03]  /*e0b0*/  FFMA.FTZ R36, R49, c[0x0][0x2d0], -R96 ;  /* 0x0000b40031247a23 */ /* 0x000fe60000010860 */
[C---:B------:R-:W-:Y:S01]  /*e0c0*/  FMUL.FTZ R37, R69.reuse, R137 ;  /* 0x0000008945257220 */ /* 0x040fe20000410000 */
[----:B------:R3:W-:Y:S01]  /*e0d0*/  MUFU.EX2 R128, R36 ;  /* 0x0000002400807308 */ /* 0x0007e20000000800 */
[C---:B------:R-:W-:Y:S02]  /*e0e0*/  FMUL.FTZ R49, R69.reuse, R149 ;  /* 0x0000009545317220 */ /* 0x040fe40000410000 */
[C---:B------:R-:W-:Y:S01]  /*e0f0*/  HMMA.16816.F32.BF16 R32, R76.reuse, R38, R32 ;  /* 0x000000264c20723c */ /* 0x040fe20000041820 */
[----:B------:R-:W-:Y:S03]  /*e100*/  IMAD.MOV.U32 R149, RZ, RZ, R59 ;  /* 0x000000ffff957224 */ /* 0x000fe600078e003b */
[C---:B-1----:R-:W-:Y:S02]  /*e110*/  FMUL.FTZ R58, R0.reuse, R158 ;  /* 0x0000009e003a7220 */ /* 0x042fe40000410000 */
[----:B------:R-:W-:Y:S02]  /*e120*/  FMUL.FTZ R59, R0, R159 ;  /* 0x0000009f003b7220 */ /* 0x000fe40000410000 */
[C---:B------:R-:W-:Y:S02]  /*e130*/  FMUL.FTZ R38, R68.reuse, R138 ;  /* 0x0000008a44267220 */ /* 0x040fe40000410000 */
[----:B------:R-:W-:Y:S02]  /*e140*/  MUFU.EX2 R138, R92 ;  /* 0x0000005c008a7308 */ /* 0x000fe40000000800 */
[----:B------:R-:W-:Y:S02]  /*e150*/  FMUL.FTZ R39, R68, R139 ;  /* 0x0000008b44277220 */ /* 0x000fe40000410000 */
[C---:B---3--:R-:W-:Y:S07]  /*e160*/  FMUL.FTZ R36, R69.reuse, R136 ;  /* 0x0000008845247220 */ /* 0x048fee0000410000 */
[-C--:B------:R-:W-:Y:S08]  /*e170*/  HMMA.16816.F32.BF16 R36, R76, R52.reuse, R36 ;  /* 0x000000344c24723c */ /* 0x080ff00000041824 */
[C---:B------:R-:W-:Y:S07]  /*e180*/  HMMA.16816.F32.BF16 R40, R64.reuse, R52, R40 ;  /* 0x000000344028723c */ /* 0x040fee0000041828 */
[--C-:B------:R-:W-:Y:S01]  /*e190*/  FFMA.FTZ R52, R56, c[0x0][0x2d0], -R97.reuse ;  /* 0x0000b40038347a23 */ /* 0x100fe20000010861 */
[-C--:B------:R-:W-:Y:S01]  /*e1a0*/  HMMA.16816.F32.BF16 R44, R64, R54.reuse, R44 ;  /* 0x00000036402c723c */ /* 0x080fe2000004182c */
[----:B------:R-:W-:Y:S02]  /*e1b0*/  FMUL.FTZ R56, R2, R156 ;  /* 0x0000009c02387220 */ /* 0x000fe40000410000 */
[----:B------:R1:W3:Y:S01]  /*e1c0*/  MUFU.EX2 R113, R52 ;  /* 0x0000003400717308 */ /* 0x0002e20000000800 */
[C---:B------:R-:W-:Y:S04]  /*e1d0*/  FMUL.FTZ R53, R69.reuse, R153 ;  /* 0x0000009945357220 */ /* 0x040fe80000410000 */
[C---:B------:R-:W-:Y:S07]  /*e1e0*/  HMMA.16816.F32.BF16 R48, R76.reuse, R54, R48 ;  /* 0x000000364c30723c */ /* 0x040fee0000041830 */
[C---:B------:R-:W-:Y:S02]  /*e1f0*/  FMUL.FTZ R54, R68.reuse, R154 ;  /* 0x0000009a44367220 */ /* 0x040fe40000410000 */
[----:B------:R-:W-:Y:S03]  /*e200*/  FMUL.FTZ R55, R68, R155 ;  /* 0x0000009b44377220 */ /* 0x000fe60000410000 */
[----:B-1----:R-:W-:Y:S07]  /*e210*/  FMUL.FTZ R52, R69, R152 ;  /* 0x0000009845347220 */ /* 0x002fee0000410000 */
[-C--:B--2---:R-:W-:Y:S08]  /*e220*/  HMMA.16816.F32.BF16 R52, R76, R80.reuse, R52 ;  /* 0x000000504c34723c */ /* 0x084ff00000041834 */
[C---:B------:R-:W-:Y:S07]  /*e230*/  HMMA.16816.F32.BF16 R56, R64.reuse, R80, R56 ;  /* 0x000000504038723c */ /* 0x040fee0000041838 */
[----:B------:R-:W-:Y:S01]  /*e240*/  FFMA.FTZ R80, R88, c[0x0][0x2d0], -R97 ;  /* 0x0000b40058507a23 */ /* 0x000fe20000010861 */
[-C--:B------:R-:W-:Y:S01]  /*e250*/  HMMA.16816.F32.BF16 R60, R64, R82.reuse, R60 ;  /* 0x00000052403c723c */ /* 0x080fe2000004183c */
[----:B---3--:R-:W-:Y:S02]  /*e260*/  F2FP.BF16.PACK_AB R81, R123, R113 ;  /* 0x000000717b51723e */ /* 0x008fe400000010ff */
[----:B------:R1:W2:Y:S04]  /*e270*/  MUFU.EX2 R161, R80 ;  /* 0x0000005000a17308 */ /* 0x0002a80000000800 */
[C---:B------:R-:W-:Y:S02]  /*e280*/  FMUL.FTZ R64, R69.reuse, R164 ;  /* 0x000000a445407220 */ /* 0x040fe40000410000 */
[----:B------:R-:W-:Y:S03]  /*e290*/  FMUL.FTZ R65, R69, R165 ;  /* 0x000000a545417220 */ /* 0x000fe60000410000 */
[C---:B------:R-:W-:Y:S02]  /*e2a0*/  FMUL.FTZ R66, R68.reuse, R166 ;  /* 0x000000a644427220 */ /* 0x040fe40000410000 */
[----:B------:R-:W-:Y:S07]  /*e2b0*/  FMUL.FTZ R67, R68, R167 ;  /* 0x000000a744437220 */ /* 0x000fee0000410000 */
[----:B------:R-:W-:Y:S01]  /*e2c0*/  HMMA.16816.F32.BF16 R64, R76, R82, R64 ;  /* 0x000000524c40723c */ /* 0x000fe20000041840 */
[--C-:B-1----:R-:W-:Y:S06]  /*e2d0*/  FFMA.FTZ R80, R90, c[0x0][0x2d0], -R74.reuse ;  /* 0x0000b4005a507a23 */ /* 0x102fec000001084a */
[----:B------:R-:W-:Y:S01]  /*e2e0*/  F2FP.BF16.PACK_AB R76, R149, R127 ;  /* 0x0000007f954c723e */ /* 0x000fe200000010ff */
[----:B------:R-:W1:Y:S01]  /*e2f0*/  LDSM.16.MT88.4 R88, [R212+0x900] ;  /* 0x00090000d458783b */ /* 0x000e620000004200 */
[----:B------:R-:W-:Y:S01]  /*e300*/  F2FP.BF16.PACK_AB R77, R148, R126 ;  /* 0x0000007e944d723e */ /* 0x000fe200000010ff */
[----:B------:R3:W-:Y:S02]  /*e310*/  MUFU.EX2 R106, R80 ;  /* 0x00000050006a7308 */ /* 0x0007e40000000800 */
[----:B------:R-:W-:Y:S02]  /*e320*/  F2FP.BF16.PACK_AB R78, R112, R130 ;  /* 0x00000082704e723e */ /* 0x000fe400000010ff */
[----:B------:R-:W-:Y:S02]  /*e330*/  F2FP.BF16.PACK_AB R79, R111, R129 ;  /* 0x000000816f4f723e */ /* 0x000fe400000010ff */
[----:B------:R-:W-:Y:S02]  /*e340*/  F2FP.BF16.PACK_AB R82, R110, R114 ;  /* 0x000000726e52723e */ /* 0x000fe400000010ff */
[----:B--2---:R-:W-:Y:S03]  /*e350*/  F2FP.BF16.PACK_AB R83, R161, R104 ;  /* 0x00000068a153723e */ /* 0x004fe600000010ff */
[-C--:B----4-:R-:W-:Y:S01]  /*e360*/  HMMA.16816.F32.BF16 R4, R76, R84.reuse, R4 ;  /* 0x000000544c04723c */ /* 0x090fe20000041804 */
[--C-:B---3--:R-:W-:Y:S02]  /*e370*/  FFMA.FTZ R80, R94, c[0x0][0x2d0], -R75.reuse ;  /* 0x0000b4005e507a23 */ /* 0x108fe4000001084b */
[----:B------:R-:W2:Y:S02]  /*e380*/  LDSM.16.MT88.4 R92, [R210+0x900] ;  /* 0x00090000d25c783b */ /* 0x000ea40000004200 */
[----:B------:R3:W-:Y:S02]  /*e390*/  MUFU.EX2 R139, R80 ;  /* 0x00000050008b7308 */ /* 0x0007e40000000800 */
[----:B---3--:R-:W-:Y:S07]  /*e3a0*/  F2FP.BF16.PACK_AB R80, R128, R124 ;  /* 0x0000007c8050723e */ /* 0x008fee00000010ff */
[C---:B------:R-:W-:Y:S07]  /*e3b0*/  HMMA.16816.F32.BF16 R8, R80.reuse, R84, R8 ;  /* 0x000000545008723c */ /* 0x040fee0000041808 */
[--C-:B------:R-:W-:Y:S01]  /*e3c0*/  FFMA.FTZ R84, R176, c[0x0][0x2d0], -R74.reuse ;  /* 0x0000b400b0547a23 */ /* 0x100fe2000001084a */
[-C--:B------:R-:W-:Y:S03]  /*e3d0*/  HMMA.16816.F32.BF16 R12, R80, R86.reuse, R12 ;  /* 0x00000056500c723c */ /* 0x080fe6000004180c */
[----:B------:R3:W-:Y:S05]  /*e3e0*/  MUFU.EX2 R163, R84 ;  /* 0x0000005400a37308 */ /* 0x0007ea0000000800 */
[C---:B------:R-:W-:Y:S08]  /*e3f0*/  HMMA.16816.F32.BF16 R16, R76.reuse, R86, R16 ;  /* 0x000000564c10723c */ /* 0x040ff00000041810 */
[-C--:B-1----:R-:W-:Y:S08]  /*e400*/  HMMA.16816.F32.BF16 R20, R76, R88.reuse, R20 ;  /* 0x000000584c14723c */ /* 0x082ff00000041814 */
[C---:B------:R-:W-:Y:S01]  /*e410*/  HMMA.16816.F32.BF16 R24, R80.reuse, R88, R24 ;  /* 0x000000585018723c */ /* 0x040fe20000041818 */
[----:B---3--:R-:W-:Y:S06]  /*e420*/  FFMA.FTZ R84, R177, c[0x0][0x2d0], -R74 ;  /* 0x0000b400b1547a23 */ /* 0x008fec000001084a */
[--C-:B------:R-:W-:Y:S01]  /*e430*/  FFMA.FTZ R88, R170, c[0x0][0x2d0], -R96.reuse ;  /* 0x0000b400aa587a23 */ /* 0x100fe20000010860 */
[-C--:B------:R-:W-:Y:S01]  /*e440*/  HMMA.16816.F32.BF16 R28, R80, R90.reuse, R28 ;  /* 0x0000005a501c723c */ /* 0x080fe2000004181c */
[----:B------:R1:W-:Y:S07]  /*e450*/  MUFU.EX2 R125, R84 ;  /* 0x00000054007d7308 */ /* 0x0003ee0000000800 */
[C---:B------:R-:W-:Y:S03]  /*e460*/  HMMA.16816.F32.BF16 R32, R76.reuse, R90, R32 ;  /* 0x0000005a4c20723c */ /* 0x040fe60000041820 */
[----:B------:R3:W-:Y:S05]  /*e470*/  MUFU.EX2 R136, R88 ;  /* 0x0000005800887308 */ /* 0x0007ea0000000800 */
[-C--:B--2---:R-:W-:Y:S08]  /*e480*/  HMMA.16816.F32.BF16 R36, R76, R92.reuse, R36 ;  /* 0x0000005c4c24723c */ /* 0x084ff00000041824 */
[C---:B------:R-:W-:Y:S01]  /*e490*/  HMMA.16816.F32.BF16 R40, R80.reuse, R92, R40 ;  /* 0x0000005c5028723c */ /* 0x040fe20000041828 */
[----:B-1----:R-:W-:Y:S04]  /*e4a0*/  FFMA.FTZ R84, R171, c[0x0][0x2d0], -R75 ;  /* 0x0000b400ab547a23 */ /* 0x002fe8000001084b */
[----:B------:R1:W-:Y:S02]  /*e4b0*/  MUFU.EX2 R252, R84 ;  /* 0x0000005400fc7308 */ /* 0x0003e40000000800 */
[----:B------:R-:W-:Y:S01]  /*e4c0*/  FFMA.FTZ R92, R168, c[0x0][0x2d0], -R97 ;  /* 0x0000b400a85c7a23 */ /* 0x000fe20000010861 */
[-C--:B------:R-:W-:Y:S01]  /*e4d0*/  HMMA.16816.F32.BF16 R44, R80, R94.reuse, R44 ;  /* 0x0000005e502c723c */ /* 0x080fe2000004182c */
[--C-:B---3--:R-:W-:Y:S06]  /*e4e0*/  FFMA.FTZ R88, R173, c[0x0][0x2d0], -R96.reuse ;  /* 0x0000b400ad587a23 */ /* 0x108fec0000010860 */
[----:B------:R2:W-:Y:S01]  /*e4f0*/  MUFU.EX2 R240, R92 ;  /* 0x0000005c00f07308 */ /* 0x0005e20000000800 */
[C---:B------:R-:W-:Y:S09]  /*e500*/  HMMA.16816.F32.BF16 R48, R76.reuse, R94, R48 ;  /* 0x0000005e4c30723c */ /* 0x040ff20000041830 */
[----:B------:R3:W-:Y:S03]  /*e510*/  MUFU.EX2 R142, R88 ;  /* 0x00000058008e7308 */ /* 0x0007e60000000800 */
[----:B-1----:R-:W-:Y:S07]  /*e520*/  FFMA.FTZ R84, R174, c[0x0][0x2d0], -R75 ;  /* 0x0000b400ae547a23 */ /* 0x002fee000001084b */
[----:B------:R1:W-:Y:S01]  /*e530*/  MUFU.EX2 R143, R84 ;  /* 0x00000054008f7308 */ /* 0x0003e20000000800 */
[----:B--2---:R-:W-:Y:S09]  /*e540*/  FFMA.FTZ R92, R169, c[0x0][0x2d0], -R97 ;  /* 0x0000b400a95c7a23 */ /* 0x004ff20000010861 */
[----:B------:R2:W-:Y:S01]  /*e550*/  MUFU.EX2 R238, R92 ;  /* 0x0000005c00ee7308 */ /* 0x0005e20000000800 */
[--C-:B---3--:R-:W-:Y:S09]  /*e560*/  FFMA.FTZ R88, R175, c[0x0][0x2d0], -R96.reuse ;  /* 0x0000b400af587a23 */ /* 0x108ff20000010860 */
[----:B------:R3:W4:Y:S01]  /*e570*/  MUFU.EX2 R141, R88 ;  /* 0x00000058008d7308 */ /* 0x0007220000000800 */
[----:B-1----:R-:W-:Y:S09]  /*e580*/  FFMA.FTZ R84, R99, c[0x0][0x2d0], -R96 ;  /* 0x0000b40063547a23 */ /* 0x002ff20000010860 */
[----:B------:R1:W-:Y:S01]  /*e590*/  MUFU.EX2 R137, R84 ;  /* 0x0000005400897308 */ /* 0x0003e20000000800 */
[----:B--2---:R-:W-:Y:S09]  /*e5a0*/  FFMA.FTZ R92, R181, c[0x0][0x2d0], -R75 ;  /* 0x0000b400b55c7a23 */ /* 0x004ff2000001084b */
[----:B------:R2:W-:Y:S01]  /*e5b0*/  MUFU.EX2 R145, R92 ;  /* 0x0000005c00917308 */ /* 0x0005e20000000800 */
[--C-:B---3--:R-:W-:Y:S09]  /*e5c0*/  FFMA.FTZ R88, R178, c[0x0][0x2d0], -R74.reuse ;  /* 0x0000b400b2587a23 */ /* 0x108ff2000001084a */
[----:B------:R3:W-:Y:S01]  /*e5d0*/  MUFU.EX2 R251, R88 ;  /* 0x0000005800fb7308 */ /* 0x0007e20000000800 */
[----:B-1----:R-:W1:Y:S08]  /*e5e0*/  LDSM.16.MT88.4 R84, [R211+0x900] ;  /* 0x00090000d354783b */ /* 0x002e700000004200 */
[----:B--2---:R-:W-:Y:S01]  /*e5f0*/  LDSM.16.MT88.4 R92, [R210+0x1100] ;  /* 0x00110000d25c783b */ /* 0x004fe20000004200 */
[--C-:B---3--:R-:W-:Y:S04]  /*e600*/  FFMA.FTZ R88, R98, c[0x0][0x2d0], -R97.reuse ;  /* 0x0000b40062587a23 */ /* 0x108fe80000010861 */
[----:B------:R2:W3:Y:S01]  /*e610*/  MUFU.EX2 R140, R88 ;  /* 0x00000058008c7308 */ /* 0x0004e20000000800 */
[-C--:B-1----:R-:W-:Y:S08]  /*e620*/  HMMA.16816.F32.BF16 R52, R76, R84.reuse, R52 ;  /* 0x000000544c34723c */ /* 0x082ff00000041834 */
[C---:B------:R-:W-:Y:S01]  /*e630*/  HMMA.16816.F32.BF16 R56, R80.reuse, R84, R56 ;  /* 0x000000545038723c */ /* 0x040fe20000041838 */
[----:B--2---:R-:W1:Y:S06]  /*e640*/  LDSM.16.MT88.4 R88, [R209+0x1100] ;  /* 0x00110000d158783b */ /* 0x004e6c0000004200 */
[----:B------:R-:W-:Y:S01]  /*e650*/  FFMA.FTZ R84, R172, c[0x0][0x2d0], -R97 ;  /* 0x0000b400ac547a23 */ /* 0x000fe20000010861 */
[-C--:B------:R-:W-:Y:S03]  /*e660*/  HMMA.16816.F32.BF16 R60, R80, R86.reuse, R60 ;  /* 0x00000056503c723c */ /* 0x080fe6000004183c */
[----:B------:R2:W5:Y:S04]  /*e670*/  MUFU.EX2 R236, R84 ;  /* 0x0000005400ec7308 */ /* 0x0005680000000800 */
[--C-:B------:R-:W-:Y:S01]  /*e680*/  FFMA.FTZ R80, R184, c[0x0][0x2d0], -R74.reuse ;  /* 0x0000b400b8507a23 */ /* 0x100fe2000001084a */
[----:B------:R-:W-:Y:S01]  /*e690*/  HMMA.16816.F32.BF16 R64, R76, R86, R64 ;  /* 0x000000564c40723c */ /* 0x000fe20000041840 */
[----:B----4-:R-:W-:Y:S03]  /*e6a0*/  F2FP.BF16.PACK_AB R82, R141, R142 ;  /* 0x0000008e8d52723e */ /* 0x010fe600000010ff */
[----:B---3--:R-:W-:Y:S01]  /*e6b0*/  F2FP.BF16.PACK_AB R81, R240, R140 ;  /* 0x0000008cf051723e */ /* 0x008fe200000010ff */
[----:B------:R3:W-:Y:S02]  /*e6c0*/  MUFU.EX2 R147, R80 ;  /* 0x0000005000937308 */ /* 0x0007e40000000800 */
[----:B------:R-:W-:Y:S02]  /*e6d0*/  F2FP.BF16.PACK_AB R76, R106, R122 ;  /* 0x0000007a6a4c723e */ /* 0x000fe400000010ff */
[----:B------:R-:W-:Y:S03]  /*e6e0*/  F2FP.BF16.PACK_AB R77, R138, R139 ;  /* 0x0000008b8a4d723e */ /* 0x000fe600000010ff */
[----:B------:R-:W-:Y:S02]  /*e6f0*/  F2FP.BF16.PACK_AB R78, R125, R163 ;  /* 0x000000a37d4e723e */ /* 0x000fe400000010ff */
[----:B------:R-:W-:Y:S01]  /*e700*/  F2FP.BF16.PACK_AB R79, R143, R252 ;  /* 0x000000fc8f4f723e */ /* 0x000fe200000010ff */
[----:B--2---:R-:W2:Y:S01]  /*e710*/  LDSM.16.MT88.4 R84, [R212+0x1100] ;  /* 0x00110000d454783b */ /* 0x004ea20000004200 */
[----:B-----5:R-:W-:Y:S05]  /*e720*/  F2FP.BF16.PACK_AB R83, R236, R238 ;  /* 0x000000eeec53723e */ /* 0x020fea00000010ff */
[-C--:B-1----:R-:W-:Y:S01]  /*e730*/  HMMA.16816.F32.BF16 R4, R76, R88.reuse, R4 ;  /* 0x000000584c04723c */ /* 0x082fe20000041804 */
[--C-:B---3--:R-:W-:Y:S04]  /*e740*/  FFMA.FTZ R80, R179, c[0x0][0x2d0], -R75.reuse ;  /* 0x0000b400b3507a23 */ /* 0x108fe8000001084b */
[----:B------:R1:W-:Y:S02]  /*e750*/  MUFU.EX2 R146, R80 ;  /* 0x0000005000927308 */ /* 0x0003e40000000800 */
[----:B-1----:R-:W-:Y:S07]  /*e760*/  F2FP.BF16.PACK_AB R80, R136, R137 ;  /* 0x000000898850723e */ /* 0x002fee00000010ff */
[C---:B------:R-:W-:Y:S07]  /*e770*/  HMMA.16816.F32.BF16 R8, R80.reuse, R88, R8 ;  /* 0x000000585008723c */ /* 0x040fee0000041808 */
[--C-:B------:R-:W-:Y:S01]  /*e780*/  FFMA.FTZ R88, R195, c[0x0][0x2d0], -R74.reuse ;  /* 0x0000b400c3587a23 */ /* 0x100fe2000001084a */
[-C--:B------:R-:W-:Y:S03]  /*e790*/  HMMA.16816.F32.BF16 R12, R80, R90.reuse, R12 ;  /* 0x0000005a500c723c */ /* 0x080fe6000004180c */
[----:B------:R1:W-:Y:S05]  /*e7a0*/  MUFU.EX2 R235, R88 ;  /* 0x0000005800eb7308 */ /* 0x0003ea0000000800 */
[C---:B------:R-:W-:Y:S08]  /*e7b0*/  HMMA.16816.F32.BF16 R16, R76.reuse, R90, R16 ;  /* 0x0000005a4c10723c */ /* 0x040ff00000041810 */
[-C--:B--2---:R-:W-:Y:S08]  /*e7c0*/  HMMA.16816.F32.BF16 R20, R76, R84.reuse, R20 ;  /* 0x000000544c14723c */ /* 0x084ff00000041814 */
[C---:B------:R-:W-:Y:S01]  /*e7d0*/  HMMA.16816.F32.BF16 R24, R80.reuse, R84, R24 ;  /* 0x000000545018723c */ /* 0x040fe20000041818 */
[----:B-1----:R-:W-:Y:S06]  /*e7e0*/  FFMA.FTZ R88, R196, c[0x0][0x2d0], -R74 ;  /* 0x0000b400c4587a23 */ /* 0x002fec000001084a */
[--C-:B------:R-:W-:Y:S01]  /*e7f0*/  FFMA.FTZ R84, R185, c[0x0][0x2d0], -R96.reuse ;  /* 0x0000b400b9547a23 */ /* 0x100fe20000010860 */
[-C--:B------:R-:W-:Y:S01]  /*e800*/  HMMA.16816.F32.BF16 R28, R80, R86.reuse, R28 ;  /* 0x00000056501c723c */ /* 0x080fe2000004181c */
[----:B------:R1:W-:Y:S07]  /*e810*/  MUFU.EX2 R196, R88 ;  /* 0x0000005800c47308 */ /* 0x0003ee0000000800 */
[C---:B------:R-:W-:Y:S03]  /*e820*/  HMMA.16816.F32.BF16 R32, R76.reuse, R86, R32 ;  /* 0x000000564c20723c */ /* 0x040fe60000041820 */
[----:B------:R2:W-:Y:S05]  /*e830*/  MUFU.EX2 R144, R84 ;  /* 0x0000005400907308 */ /* 0x0005ea0000000800 */
[-C--:B------:R-:W-:Y:S08]  /*e840*/  HMMA.16816.F32.BF16 R36, R76, R92.reuse, R36 ;  /* 0x0000005c4c24723c */ /* 0x080ff00000041824 */
[C---:B------:R-:W-:Y:S01]  /*e850*/  HMMA.16816.F32.BF16 R40, R80.reuse, R92, R40 ;  /* 0x0000005c5028723c */ /* 0x040fe20000041828 */
[----:B-1----:R-:W-:Y:S04]  /*e860*/  FFMA.FTZ R88, R190, c[0x0][0x2d0], -R75 ;  /* 0x0000b400be587a23 */ /* 0x002fe8000001084b */
[----:B------:R1:W-:Y:S02]  /*e870*/  MUFU.EX2 R195, R88 ;  /* 0x0000005800c37308 */ /* 0x0003e40000000800 */
[----:B------:R-:W-:Y:S01]  /*e880*/  FFMA.FTZ R92, R183, c[0x0][0x2d0], -R97 ;  /* 0x0000b400b75c7a23 */ /* 0x000fe20000010861 */
[-C--:B------:R-:W-:Y:S01]  /*e890*/  HMMA.16816.F32.BF16 R44, R80, R94.reuse, R44 ;  /* 0x0000005e502c723c */ /* 0x080fe2000004182c */
[----:B------:R-:W-:Y:S03]  /*e8a0*/  MOV R183, R101 ;  /* 0x0000006500b77202 */ /* 0x000fe60000000f00 */
[--C-:B--2---:R-:W-:Y:S03]  /*e8b0*/  FFMA.FTZ R84, R188, c[0x0][0x2d0], -R96.reuse ;  /* 0x0000b400bc547a23 */ /* 0x104fe60000010860 */
[----:B------:R2:W-:Y:S01]  /*e8c0*/  MUFU.EX2 R155, R92 ;  /* 0x0000005c009b7308 */ /* 0x0005e20000000800 */
[C---:B------:R-:W-:Y:S09]  /*e8d0*/  HMMA.16816.F32.BF16 R48, R76.reuse, R94, R48 ;  /* 0x0000005e4c30723c */ /* 0x040ff20000041830 */
[----:B------:R3:W-:Y:S03]  /*e8e0*/  MUFU.EX2 R190, R84 ;  /* 0x0000005400be7308 */ /* 0x0007e60000000800 */
[----:B-1----:R-:W-:Y:S07]  /*e8f0*/  FFMA.FTZ R88, R192, c[0x0][0x2d0], -R75 ;  /* 0x0000b400c0587a23 */ /* 0x002fee000001084b */
[----:B------:R1:W-:Y:S01]  /*e900*/  MUFU.EX2 R192, R88 ;  /* 0x0000005800c07308 */ /* 0x0003e20000000800 */
[----:B--2---:R-:W-:Y:S09]  /*e910*/  FFMA.FTZ R92, R186, c[0x0][0x2d0], -R97 ;  /* 0x0000b400ba5c7a23 */ /* 0x004ff20000010861 */
[----:B------:R2:W-:Y:S01]  /*e920*/  MUFU.EX2 R154, R92 ;  /* 0x0000005c009a7308 */ /* 0x0005e20000000800 */
[--C-:B---3--:R-:W-:Y:S01]  /*e930*/  FFMA.FTZ R84, R189, c[0x0][0x2d0], -R96.reuse ;  /* 0x0000b400bd547a23 */ /* 0x108fe20000010860 */
[----:B------:R-:W-:Y:S08]  /*e940*/  MOV R189, R103 ;  /* 0x0000006700bd7202 */ /* 0x000ff00000000f00 */
[----:B------:R3:W-:Y:S01]  /*e950*/  MUFU.EX2 R185, R84 ;  /* 0x0000005400b97308 */ /* 0x0007e20000000800 */
[----:B-1----:R-:W1:Y:S01]  /*e960*/  LDSM.16.MT88.4 R88, [R211+0x1100] ;  /* 0x00110000d358783b */ /* 0x002e620000004200 */
[----:B--2---:R-:W-:Y:S01]  /*e970*/  FFMA.FTZ R92, R203, c[0x0][0x2d0], -R75 ;  /* 0x0000b400cb5c7a23 */ /* 0x004fe2000001084b */
[----:B------:R-:W-:Y:S07]  /*e980*/  MOV R203, R113 ;  /* 0x0000007100cb7202 */ /* 0x000fee0000000f00 */
[----:B------:R2:W-:Y:S01]  /*e990*/  MUFU.EX2 R178, R92 ;  /* 0x0000005c00b27308 */ /* 0x0005e20000000800 */
[----:B---3--:R-:W-:Y:S02]  /*e9a0*/  FFMA.FTZ R84, R191, c[0x0][0x2d0], -R96 ;  /* 0x0000b400bf547a23 */ /* 0x008fe40000010860 */
[----:B------:R-:W-:Y:S07]  /*e9b0*/  IMAD.MOV.U32 R191, RZ, RZ, R102 ;  /* 0x000000ffffbf7224 */ /* 0x000fee00078e0066 */
[----:B------:R3:W4:Y:S01]  /*e9c0*/  MUFU.EX2 R188, R84 ;  /* 0x0000005400bc7308 */ /* 0x0007220000000800 */
[----:B--2---:R-:W-:Y:S01]  /*e9d0*/  LDSM.16.MT88.4 R92, [R210+0x1900] ;  /* 0x00190000d25c783b */ /* 0x004fe20000004200 */
[-C--:B-1----:R-:W-:Y:S08]  /*e9e0*/  HMMA.16816.F32.BF16 R52, R76, R88.reuse, R52 ;  /* 0x000000584c34723c */ /* 0x082ff00000041834 */
[C---:B------:R-:W-:Y:S01]  /*e9f0*/  HMMA.16816.F32.BF16 R56, R80.reuse, R88, R56 ;  /* 0x000000585038723c */ /* 0x040fe20000041838 */
[----:B---3--:R-:W-:Y:S02]  /*ea00*/  FFMA.FTZ R84, R197, c[0x0][0x2d0], -R74 ;  /* 0x0000b400c5547a23 */ /* 0x008fe4000001084a */
[----:B------:R-:W2:Y:S02]  /*ea10*/  LDL.LU R197, [R1+0x18] ;  /* 0x0000180001c57983 */ /* 0x000ea40000300800 */
[----:B------:R1:W-:Y:S02]  /*ea20*/  MUFU.EX2 R184, R84 ;  /* 0x0000005400b87308 */ /* 0x0003e40000000800 */
[----:B------:R-:W3:Y:S01]  /*ea30*/  LDL.LU R186, [R1+0x14] ;  /* 0x0000140001ba7983 */ /* 0x000ee20000300800 */
[-C--:B------:R-:W-:Y:S01]  /*ea40*/  HMMA.16816.F32.BF16 R60, R80, R90.reuse, R60 ;  /* 0x0000005a503c723c */ /* 0x080fe2000004183c */
[----:B------:R-:W-:Y:S03]  /*ea50*/  FFMA.FTZ R88, R187, c[0x0][0x2d0], -R97 ;  /* 0x0000b400bb587a23 */ /* 0x000fe60000010861 */
[----:B------:R-:W-:Y:S03]  /*ea60*/  IMAD.MOV.U32 R187, RZ, RZ, R100 ;  /* 0x000000ffffbb7224 */ /* 0x000fe600078e0064 */
[--C-:B------:R-:W-:Y:S01]  /*ea70*/  FFMA.FTZ R80, R206, c[0x0][0x2d0], -R74.reuse ;  /* 0x0000b400ce507a23 */ /* 0x100fe2000001084a */
[----:B------:R-:W-:Y:S01]  /*ea80*/  HMMA.16816.F32.BF16 R64, R76, R90, R64 ;  /* 0x0000005a4c40723c */ /* 0x000fe20000041840 */
[----:B----4-:R-:W-:Y:S02]  /*ea90*/  F2FP.BF16.PACK_AB R82, R188, R185 ;  /* 0x000000b9bc52723e */ /* 0x010fe400000010ff */
[----:B------:R4:W-:Y:S01]  /*eaa0*/  MUFU.EX2 R179, R80 ;  /* 0x0000005000b37308 */ /* 0x0009e20000000800 */
[----:B------:R-:W-:Y:S03]  /*eab0*/  IMAD.MOV.U32 R206, RZ, RZ, R111 ;  /* 0x000000ffffce7224 */ /* 0x000fe600078e006f */
[----:B------:R-:W-:Y:S02]  /*eac0*/  F2FP.BF16.PACK_AB R76, R147, R251 ;  /* 0x000000fb934c723e */ /* 0x000fe400000010ff */
[----:B------:R-:W-:Y:S03]  /*ead0*/  F2FP.BF16.PACK_AB R77, R145, R146 ;  /* 0x00000092914d723e */ /* 0x000fe600000010ff */
[----:B------:R-:W-:Y:S01]  /*eae0*/  F2FP.BF16.PACK_AB R78, R196, R235 ;  /* 0x000000ebc44e723e */ /* 0x000fe200000010ff */
[----:B-1----:R-:W-:Y:S01]  /*eaf0*/  FFMA.FTZ R84, R180, c[0x0][0x2d0], -R97 ;  /* 0x0000b400b4547a23 */ /* 0x002fe20000010861 */
[----:B------:R-:W-:Y:S01]  /*eb00*/  F2FP.BF16.PACK_AB R79, R192, R195 ;  /* 0x000000c3c04f723e */ /* 0x000fe200000010ff */
[----:B------:R-:W1:Y:S10]  /*eb10*/  MUFU.EX2 R180, R88 ;  /* 0x0000005800b47308 */ /* 0x000e740000000800 */
[----:B------:R5:W5:Y:S01]  /*eb20*/  MUFU.EX2 R181, R84 ;  /* 0x0000005400b57308 */ /* 0x000b620000000800 */
[--C-:B----4-:R-:W-:Y:S01]  /*eb30*/  FFMA.FTZ R80, R200, c[0x0][0x2d0], -R75.reuse ;  /* 0x0000b400c8507a23 */ /* 0x110fe2000001084b */
[----:B------:R-:W-:Y:S08]  /*eb40*/  MOV R200, R112 ;  /* 0x0000007000c87202 */ /* 0x000ff00000000f00 */
[----:B------:R4:W-:Y:S01]  /*eb50*/  MUFU.EX2 R153, R80 ;  /* 0x0000005000997308 */ /* 0x0009e20000000800 */
[----:B-1----:R-:W-:Y:S01]  /*eb60*/  F2FP.BF16.PACK_AB R83, R180, R154 ;  /* 0x0000009ab453723e */ /* 0x002fe200000010ff */
[----:B------:R-:W-:Y:S08]  /*eb70*/  LDSM.16.MT88.4 R88, [R212+0x1900] ;  /* 0x00190000d458783b */ /* 0x000ff00000004200 */
[----:B-----5:R-:W1:Y:S01]  /*eb80*/  LDSM.16.MT88.4 R84, [R209+0x1900] ;  /* 0x00190000d154783b */ /* 0x020e620000004200 */
[----:B------:R-:W-:Y:S02]  /*eb90*/  F2FP.BF16.PACK_AB R81, R155, R181 ;  /* 0x000000b59b51723e */ /* 0x000fe400000010ff */
[----:B----4-:R-:W-:Y:S01]  /*eba0*/  F2FP.BF16.PACK_AB R80, R190, R144 ;  /* 0x00000090be50723e */ /* 0x010fe200000010ff */
[-C--:B-1----:R-:W-:Y:S08]  /*ebb0*/  HMMA.16816.F32.BF16 R4, R76, R84.reuse, R4 ;  /* 0x000000544c04723c */ /* 0x082ff00000041804 */
[C---:B------:R-:W-:Y:S07]  /*ebc0*/  HMMA.16816.F32.BF16 R8, R80.reuse, R84, R8 ;  /* 0x000000545008723c */ /* 0x040fee0000041808 */
[----:B------:R-:W-:Y:S01]  /*ebd0*/  FFMA.FTZ R84, R232, c[0x0][0x2d0], -R74 ;  /* 0x0000b400e8547a23 */ /* 0x000fe2000001084a */
[-C--:B------:R-:W-:Y:S01]  /*ebe0*/  HMMA.16816.F32.BF16 R12, R80, R86.reuse, R12 ;  /* 0x00000056500c723c */ /* 0x080fe2000004180c */
[----:B------:R-:W-:Y:S02]  /*ebf0*/  IMAD.MOV.U32 R232, RZ, RZ, R114 ;  /* 0x000000ffffe87224 */ /* 0x000fe400078e0072 */
[----:B------:R1:W-:Y:S05]  /*ec00*/  MUFU.EX2 R159, R84 ;  /* 0x00000054009f7308 */ /* 0x0003ea0000000800 */
[C---:B------:R-:W-:Y:S08]  /*ec10*/  HMMA.16816.F32.BF16 R16, R76.reuse, R86, R16 ;  /* 0x000000564c10723c */ /* 0x040ff00000041810 */
[-C--:B------:R-:W-:Y:S08]  /*ec20*/  HMMA.16816.F32.BF16 R20, R76, R88.reuse, R20 ;  /* 0x000000584c14723c */ /* 0x080ff00000041814 */
[C---:B------:R-:W-:Y:S01]  /*ec30*/  HMMA.16816.F32.BF16 R24, R80.reuse, R88, R24 ;  /* 0x000000585018723c */ /* 0x040fe20000041818 */
[----:B-1----:R-:W-:Y:S03]  /*ec40*/  FFMA.FTZ R84, R233, c[0x0][0x2d0], -R74 ;  /* 0x0000b400e9547a23 */ /* 0x002fe6000001084a */
[----:B------:R-:W-:Y:S03]  /*ec50*/  MOV R233, R115 ;  /* 0x0000007300e97202 */ /* 0x000fe60000000f00 */
[----:B------:R-:W-:Y:S01]  /*ec60*/  FFMA.FTZ R88, R205, c[0x0][0x2d0], -R96 ;  /* 0x0000b400cd587a23 */ /* 0x000fe20000010860 */
[-C--:B------:R-:W-:Y:S01]  /*ec70*/  HMMA.16816.F32.BF16 R28, R80, R90.reuse, R28 ;  /* 0x0000005a501c723c */ /* 0x080fe2000004181c */
[----:B------:R1:W-:Y:S03]  /*ec80*/  MUFU.EX2 R177, R84 ;  /* 0x0000005400b17308 */ /* 0x0003e60000000800 */
[----:B------:R-:W-:Y:S04]  /*ec90*/  MOV R205, R150 ;  /* 0x0000009600cd7202 */ /* 0x000fe80000000f00 */
[C---:B------:R-:W-:Y:S03]  /*eca0*/  HMMA.16816.F32.BF16 R32, R76.reuse, R90, R32 ;  /* 0x0000005a4c20723c */ /* 0x040fe60000041820 */
[----:B------:R4:W-:Y:S05]  /*ecb0*/  MUFU.EX2 R157, R88 ;  /* 0x00000058009d7308 */ /* 0x0009ea0000000800 */
[-C--:B------:R-:W-:Y:S08]  /*ecc0*/  HMMA.16816.F32.BF16 R36, R76, R92.reuse, R36 ;  /* 0x0000005c4c24723c */ /* 0x080ff00000041824 */
[C---:B------:R-:W-:Y:S01]  /*ecd0*/  HMMA.16816.F32.BF16 R40, R80.reuse, R92, R40 ;  /* 0x0000005c5028723c */ /* 0x040fe20000041828 */
[----:B-1----:R-:W-:Y:S03]  /*ece0*/  FFMA.FTZ R84, R230, c[0x0][0x2d0], -R75 ;  /* 0x0000b400e6547a23 */ /* 0x002fe6000001084b */
[----:B------:R-:W-:Y:S01]  /*ecf0*/  IMAD.MOV.U32 R230, RZ, RZ, R120 ;  /* 0x000000ffffe67224 */ /* 0x000fe200078e0078 */
[----:B------:R1:W-:Y:S01]  /*ed00*/  MUFU.EX2 R158, R84 ;  /* 0x00000054009e7308 */ /* 0x0003e20000000800 */
[----:B------:R-:W-:Y:S02]  /*ed10*/  IMAD.MOV.U32 R120, RZ, RZ, R108 ;  /* 0x000000ffff787224 */ /* 0x000fe400078e006c */
[-C--:B------:R-:W-:Y:S01]  /*ed20*/  HMMA.16816.F32.BF16 R44, R80, R94.reuse, R44 ;  /* 0x0000005e502c723c */ /* 0x080fe2000004182c */
[----:B------:R-:W-:Y:S03]  /*ed30*/  FFMA.FTZ R92, R201, c[0x0][0x2d0], -R97 ;  /* 0x0000b400c95c7a23 */ /* 0x000fe60000010861 */
[----:B----4-:R-:W-:Y:S02]  /*ed40*/  FFMA.FTZ R88, R207, c[0x0][0x2d0], -R96 ;  /* 0x0000b400cf587a23 */ /* 0x010fe40000010860 */
[----:B------:R-:W-:Y:S01]  /*ed50*/  IMAD.MOV.U32 R207, RZ, RZ, R160 ;  /* 0x000000ffffcf7224 */ /* 0x000fe200078e00a0 */
[----:B------:R4:W-:Y:S01]  /*ed60*/  MUFU.EX2 R172, R92 ;  /* 0x0000005c00ac7308 */ /* 0x0009e20000000800 */
[C---:B------:R-:W-:Y:S09]  /*ed70*/  HMMA.16816.F32.BF16 R48, R76.reuse, R94, R48 ;  /* 0x0000005e4c30723c */ /* 0x040ff20000041830 */
[----:B------:R5:W-:Y:S03]  /*ed80*/  MUFU.EX2 R175, R88 ;  /* 0x0000005800af7308 */ /* 0x000be60000000800 */
[----:B-1----:R-:W-:Y:S02]  /*ed90*/  FFMA.FTZ R84, R231, c[0x0][0x2d0], -R75 ;  /* 0x0000b400e7547a23 */ /* 0x002fe4000001084b */
[----:B------:R-:W-:Y:S01]  /*eda0*/  IMAD.MOV.U32 R231, RZ, RZ, R189 ;  /* 0x000000ffffe77224 */ /* 0x000fe200078e00bd */
[----:B------:R-:W-:Y:S04]  /*edb0*/  MOV R189, R163 ;  /* 0x000000a300bd7202 */ /* 0x000fe80000000f00 */
[----:B------:R1:W-:Y:S01]  /*edc0*/  MUFU.EX2 R176, R84 ;  /* 0x0000005400b07308 */ /* 0x0003e20000000800 */
[----:B----4-:R-:W-:Y:S09]  /*edd0*/  FFMA.FTZ R92, R202, c[0x0][0x2d0], -R97 ;  /* 0x0000b400ca5c7a23 */ /* 0x010ff20000010861 */
[----:B------:R4:W-:Y:S01]  /*ede0*/  MUFU.EX2 R171, R92 ;  /* 0x0000005c00ab7308 */ /* 0x0009e20000000800 */
[--C-:B-----5:R-:W-:Y:S01]  /*edf0*/  FFMA.FTZ R88, R229, c[0x0][0x2d0], -R96.reuse ;  /* 0x0000b400e5587a23 */ /* 0x120fe20000010860 */
[----:B------:R-:W-:Y:S08]  /*ee00*/  MOV R229, R109 ;  /* 0x0000006d00e57202 */ /* 0x000ff00000000f00 */
[----:B------:R5:W2:Y:S01]  /*ee10*/  MUFU.EX2 R174, R88 ;  /* 0x0000005800ae7308 */ /* 0x000aa20000000800 */
[----:B-1----:R-:W-:Y:S01]  /*ee20*/  FFMA.FTZ R84, R204, c[0x0][0x2d0], -R96 ;  /* 0x0000b400cc547a23 */ /* 0x002fe20000010860 */
[----:B------:R-:W-:Y:S01]  /*ee30*/  MOV R204, R191 ;  /* 0x000000bf00cc7202 */ /* 0x000fe20000000f00 */
[----:B------:R-:W-:Y:S07]  /*ee40*/  IMAD.MOV.U32 R191, RZ, RZ, R162 ;  /* 0x000000ffffbf7224 */ /* 0x000fee00078e00a2 */
[----:B------:R1:W-:Y:S01]  /*ee50*/  MUFU.EX2 R152, R84 ;  /* 0x0000005400987308 */ /* 0x0003e20000000800 */
[----:B----4-:R-:W-:Y:S09]  /*ee60*/  FFMA.FTZ R92, R241, c[0x0][0x2d0], -R75 ;  /* 0x0000b400f15c7a23 */ /* 0x010ff2000001084b */
[----:B------:R4:W-:Y:S01]  /*ee70*/  MUFU.EX2 R103, R92 ;  /* 0x0000005c00677308 */ /* 0x0009e20000000800 */
[--C-:B-----5:R-:W-:Y:S02]  /*ee80*/  FFMA.FTZ R88, R237, c[0x0][0x2d0], -R74.reuse ;  /* 0x0000b400ed587a23 */ /* 0x120fe4000001084a */
[----:B------:R-:W-:Y:S07]  /*ee90*/  IMAD.MOV.U32 R237, RZ, RZ, R105 ;  /* 0x000000ffffed7224 */ /* 0x000fee00078e0069 */
[----:B------:R5:W-:Y:S01]  /*eea0*/  MUFU.EX2 R173, R88 ;  /* 0x0000005800ad7308 */ /* 0x000be20000000800 */
[----:B-1----:R-:W1:Y:S08]  /*eeb0*/  LDSM.16.MT88.4 R84, [R211+0x1900] ;  /* 0x00190000d354783b */ /* 0x002e700000004200 */
[----:B----4-:R-:W-:Y:S01]  /*eec0*/  LDSM.16.MT88.4 R92, [R210+0x2100] ;  /* 0x00210000d25c783b */ /* 0x010fe20000004200 */
[----:B-----5:R-:W-:Y:S01]  /*eed0*/  FFMA.FTZ R88, R198, c[0x0][0x2d0], -R97 ;  /* 0x0000b400c6587a23 */ /* 0x020fe20000010861 */
[----:B------:R-:W-:Y:S02]  /*eee0*/  MOV R198, R121 ;  /* 0x0000007900c67202 */ /* 0x000fe40000000f00 */
[----:B------:R-:W-:Y:S01]  /*eef0*/  MOV R121, R107 ;  /* 0x0000006b00797202 */ /* 0x000fe20000000f00 */
[----:B------:R4:W5:Y:S01]  /*ef00*/  MUFU.EX2 R156, R88 ;  /* 0x00000058009c7308 */ /* 0x0009620000000800 */
[----:B--2---:R-:W-:Y:S01]  /*ef10*/  FFMA.FTZ R68, R68, R197, R183 ;  /* 0x000000c544447223 */ /* 0x004fe200000100b7 */
[----:B------:R-:W-:Y:S01]  /*ef20*/  MOV R183, R106 ;  /* 0x0000006a00b77202 */ /* 0x000fe20000000f00 */
[-C--:B-1----:R-:W-:Y:S01]  /*ef30*/  HMMA.16816.F32.BF16 R52, R76, R84.reuse, R52 ;  /* 0x000000544c34723c */ /* 0x082fe20000041834 */
[----:B---3--:R-:W-:Y:S01]  /*ef40*/  FFMA.FTZ R69, R69, R186, R187 ;  /* 0x000000ba45457223 */ /* 0x008fe200000100bb */
[----:B------:R-:W-:Y:S02]  /*ef50*/  MOV R186, R104 ;  /* 0x0000006800ba7202 */ /* 0x000fe40000000f00 */
[----:B------:R-:W-:Y:S02]  /*ef60*/  MOV R187, R110 ;  /* 0x0000006e00bb7202 */ /* 0x000fe40000000f00 */
[----:B------:R-:W-:Y:S02]  /*ef70*/  MOV R197, R161 ;  /* 0x000000a100c57202 */ /* 0x000fe40000000f00 */
[C---:B------:R-:W-:Y:S01]  /*ef80*/  HMMA.16816.F32.BF16 R56, R80.reuse, R84, R56 ;  /* 0x000000545038723c */ /* 0x040fe20000041838 */
[----:B----4-:R-:W1:Y:S06]  /*ef90*/  LDSM.16.MT88.4 R88, [R209+0x2100] ;  /* 0x00210000d158783b */ /* 0x010e6c0000004200 */
[----:B------:R-:W-:Y:S01]  /*efa0*/  FFMA.FTZ R84, R193, c[0x0][0x2d0], -R97 ;  /* 0x0000b400c1547a23 */ /* 0x000fe20000010861 */
[-C--:B------:R-:W-:Y:S03]  /*efb0*/  HMMA.16816.F32.BF16 R60, R80, R86.reuse, R60 ;  /* 0x00000056503c723c */ /* 0x080fe6000004183c */
[----:B------:R2:W3:Y:S04]  /*efc0*/  MUFU.EX2 R98, R84 ;  /* 0x0000005400627308 */ /* 0x0004e80000000800 */
[--C-:B------:R-:W-:Y:S01]  /*efd0*/  FFMA.FTZ R80, R243, c[0x0][0x2d0], -R74.reuse ;  /* 0x0000b400f3507a23 */ /* 0x100fe2000001084a */
[----:B------:R-:W-:Y:S01]  /*efe0*/  HMMA.16816.F32.BF16 R64, R76, R86, R64 ;  /* 0x000000564c40723c */ /* 0x000fe20000041840 */
[----:B------:R-:W-:Y:S03]  /*eff0*/  F2FP.BF16.PACK_AB R82, R174, R175 ;  /* 0x000000afae52723e */ /* 0x000fe600000010ff */
[----:B-----5:R-:W-:Y:S01]  /*f000*/  F2FP.BF16.PACK_AB R81, R172, R156 ;  /* 0x0000009cac51723e */ /* 0x020fe200000010ff */
[----:B------:R4:W5:Y:S02]  /*f010*/  MUFU.EX2 R170, R80 ;  /* 0x0000005000aa7308 */ /* 0x0009640000000800 */
[----:B------:R-:W-:Y:S02]  /*f020*/  F2FP.BF16.PACK_AB R76, R179, R184 ;  /* 0x000000b8b34c723e */ /* 0x000fe400000010ff */
[----:B------:R-:W-:Y:S03]  /*f030*/  F2FP.BF16.PACK_AB R77, R178, R153 ;  /* 0x00000099b24d723e */ /* 0x000fe600000010ff */
[----:B------:R-:W-:Y:S02]  /*f040*/  F2FP.BF16.PACK_AB R78, R177, R159 ;  /* 0x0000009fb14e723e */ /* 0x000fe400000010ff */
[----:B------:R-:W-:Y:S01]  /*f050*/  F2FP.BF16.PACK_AB R79, R176, R158 ;  /* 0x0000009eb04f723e */ /* 0x000fe200000010ff */
[----:B--2---:R-:W2:Y:S01]  /*f060*/  LDSM.16.MT88.4 R84, [R212+0x2100] ;  /* 0x00210000d454783b */ /* 0x004ea20000004200 */
[----:B---3--:R-:W-:Y:S05]  /*f070*/  F2FP.BF16.PACK_AB R83, R98, R171 ;  /* 0x000000ab6253723e */ /* 0x008fea00000010ff */
[-C--:B-1----:R-:W-:Y:S01]  /*f080*/  HMMA.16816.F32.BF16 R4, R76, R88.reuse, R4 ;  /* 0x000000584c04723c */ /* 0x082fe20000041804 */
[--C-:B----4-:R-:W-:Y:S01]  /*f090*/  FFMA.FTZ R80, R239, c[0x0][0x2d0], -R75.reuse ;  /* 0x0000b400ef507a23 */ /* 0x110fe2000001084b */
[----:B-----5:R-:W-:Y:S03]  /*f0a0*/  F2FP.BF16.PACK_AB R164, R170, R173 ;  /* 0x000000adaaa4723e */ /* 0x020fe600000010ff */
[----:B------:R1:W3:Y:S02]  /*f0b0*/  MUFU.EX2 R169, R80 ;  /* 0x0000005000a97308 */ /* 0x0002e40000000800 */
[----:B-1----:R-:W-:Y:S02]  /*f0c0*/  F2FP.BF16.PACK_AB R80, R157, R152 ;  /* 0x000000989d50723e */ /* 0x002fe400000010ff */
[----:B---3--:R-:W-:Y:S05]  /*f0d0*/  F2FP.BF16.PACK_AB R165, R103, R169 ;  /* 0x000000a967a5723e */ /* 0x008fea00000010ff */
[C---:B------:R-:W-:Y:S07]  /*f0e0*/  HMMA.16816.F32.BF16 R8, R80.reuse, R88, R8 ;  /* 0x000000585008723c */ /* 0x040fee0000041808 */
[--C-:B------:R-:W-:Y:S01]  /*f0f0*/  FFMA.FTZ R88, R249, c[0x0][0x2d0], -R74.reuse ;  /* 0x0000b400f9587a23 */ /* 0x100fe2000001084a */
[-C--:B------:R-:W-:Y:S01]  /*f100*/  HMMA.16816.F32.BF16 R12, R80, R90.reuse, R12 ;  /* 0x0000005a500c723c */ /* 0x080fe2000004180c */
[----:B------:R-:W-:Y:S02]  /*f110*/  FFMA.FTZ R74, R250, c[0x0][0x2d0], -R74 ;  /* 0x0000b400fa4a7a23 */ /* 0x000fe4000001084a */
[----:B------:R1:W-:Y:S05]  /*f120*/  MUFU.EX2 R168, R88 ;  /* 0x0000005800a87308 */ /* 0x0003ea0000000800 */
[C---:B------:R-:W-:Y:S05]  /*f130*/  HMMA.16816.F32.BF16 R16, R76.reuse, R90, R16 ;  /* 0x0000005a4c10723c */ /* 0x040fea0000041810 */
[----:B------:R3:W4:Y:S03]  /*f140*/  MUFU.EX2 R102, R74 ;  /* 0x0000004a00667308 */ /* 0x0007260000000800 */
[-C--:B--2---:R-:W-:Y:S08]  /*f150*/  HMMA.16816.F32.BF16 R20, R76, R84.reuse, R20 ;  /* 0x000000544c14723c */ /* 0x084ff00000041814 */
[C---:B------:R-:W-:Y:S01]  /*f160*/  HMMA.16816.F32.BF16 R24, R80.reuse, R84, R24 ;  /* 0x000000545018723c */ /* 0x040fe20000041818 */
[----:B-1----:R-:W1:Y:S07]  /*f170*/  LDSM.16.MT88.4 R88, [R211+0x2100] ;  /* 0x00210000d358783b */ /* 0x002e6e0000004200 */
[-C--:B------:R-:W-:Y:S01]  /*f180*/  HMMA.16816.F32.BF16 R28, R80, R86.reuse, R28 ;  /* 0x00000056501c723c */ /* 0x080fe2000004181c */
[--C-:B---3--:R-:W-:Y:S03]  /*f190*/  FFMA.FTZ R74, R247, c[0x0][0x2d0], -R75.reuse ;  /* 0x0000b400f74a7a23 */ /* 0x108fe6000001084b */
[----:B----4-:R-:W-:Y:S01]  /*f1a0*/  F2FP.BF16.PACK_AB R166, R102, R168 ;  /* 0x000000a866a6723e */ /* 0x010fe200000010ff */
[----:B------:R-:W-:Y:S03]  /*f1b0*/  FFMA.FTZ R75, R248, c[0x0][0x2d0], -R75 ;  /* 0x0000b400f84b7a23 */ /* 0x000fe6000001084b */
[C---:B------:R-:W-:Y:S01]  /*f1c0*/  HMMA.16816.F32.BF16 R32, R76.reuse, R86, R32 ;  /* 0x000000564c20723c */ /* 0x040fe20000041820 */
[----:B------:R2:W-:Y:S07]  /*f1d0*/  MUFU.EX2 R101, R74 ;  /* 0x0000004a00657308 */ /* 0x0005ee0000000800 */
[-C--:B------:R-:W-:Y:S03]  /*f1e0*/  HMMA.16816.F32.BF16 R36, R76, R92.reuse, R36 ;  /* 0x0000005c4c24723c */ /* 0x080fe60000041824 */
[----:B------:R-:W3:Y:S05]  /*f1f0*/  MUFU.EX2 R100, R75 ;  /* 0x0000004b00647308 */ /* 0x000eea0000000800 */
[C---:B------:R-:W-:Y:S08]  /*f200*/  HMMA.16816.F32.BF16 R40, R80.reuse, R92, R40 ;  /* 0x0000005c5028723c */ /* 0x040ff00000041828 */
[-C--:B------:R-:W-:Y:S01]  /*f210*/  HMMA.16816.F32.BF16 R44, R80, R94.reuse, R44 ;  /* 0x0000005e502c723c */ /* 0x080fe2000004182c */
[--C-:B--2---:R-:W-:Y:S04]  /*f220*/  FFMA.FTZ R74, R242, c[0x0][0x2d0], -R96.reuse ;  /* 0x0000b400f24a7a23 */ /* 0x104fe80000010860 */
[----:B------:R2:W-:Y:S03]  /*f230*/  MUFU.EX2 R99, R74 ;  /* 0x0000004a00637308 */ /* 0x0005e60000000800 */
[C---:B------:R-:W-:Y:S01]  /*f240*/  HMMA.16816.F32.BF16 R48, R76.reuse, R94, R48 ;  /* 0x0000005e4c30723c */ /* 0x040fe20000041830 */
[----:B---3--:R-:W-:Y:S07]  /*f250*/  F2FP.BF16.PACK_AB R167, R100, R101 ;  /* 0x0000006564a7723e */ /* 0x008fee00000010ff */
[-C--:B-1----:R-:W-:Y:S08]  /*f260*/  HMMA.16816.F32.BF16 R52, R76, R88.reuse, R52 ;  /* 0x000000584c34723c */ /* 0x082ff00000041834 */
[C---:B------:R-:W-:Y:S01]  /*f270*/  HMMA.16816.F32.BF16 R56, R80.reuse, R88, R56 ;  /* 0x000000585038723c */ /* 0x040fe20000041838 */
[--C-:B--2---:R-:W-:Y:S07]  /*f280*/  FFMA.FTZ R74, R244, c[0x0][0x2d0], -R96.reuse ;  /* 0x0000b400f44a7a23 */ /* 0x104fee0000010860 */
[-C--:B------:R-:W-:Y:S01]  /*f290*/  HMMA.16816.F32.BF16 R60, R80, R90.reuse, R60 ;  /* 0x0000005a503c723c */ /* 0x080fe2000004183c */
[----:B------:R1:W2:Y:S07]  /*f2a0*/  MUFU.EX2 R85, R74 ;  /* 0x0000004a00557308 */ /* 0x0002ae0000000800 */
[----:B------:R-:W-:Y:S01]  /*f2b0*/  HMMA.16816.F32.BF16 R64, R76, R90, R64 ;  /* 0x0000005a4c40723c */ /* 0x000fe20000041840 */
[----:B------:R-:W3:Y:S07]  /*f2c0*/  LDL.LU R76, [R1+0x1c] ;  /* 0x00001c00014c7983 */ /* 0x000eee0000300800 */
[-C--:B------:R-:W-:Y:S07]  /*f2d0*/  HMMA.16816.F32.BF16 R104, R164, R116.reuse, R4 ;  /* 0x00000074a468723c */ /* 0x080fee0000041804 */
[----:B------:R-:W-:Y:S01]  /*f2e0*/  FADD.FTZ R4, R231, R69 ;  /* 0x00000045e7047221 */ /* 0x000fe20000010000 */
[----:B------:R-:W-:Y:S01]  /*f2f0*/  MOV R231, R148 ;  /* 0x0000009400e77202 */ /* 0x000fe20000000f00 */
[--C-:B-1----:R-:W-:Y:S03]  /*f300*/  FFMA.FTZ R74, R245, c[0x0][0x2d0], -R96.reuse ;  /* 0x0000b400f54a7a23 */ /* 0x102fe60000010860 */
[----:B------:R-:W-:Y:S01]  /*f310*/  FFMA.FTZ R96, R246, c[0x0][0x2d0], -R96 ;  /* 0x0000b400f6607a23 */ /* 0x000fe20000010860 */
[----:B------:R1:W-:Y:S01]  /*f320*/  MUFU.EX2 R86, R74 ;  /* 0x0000004a00567308 */ /* 0x0003e20000000800 */
[----:B------:R-:W-:Y:S01]  /*f330*/  FADD.FTZ R6, R151, R68 ;  /* 0x0000004497067221 */ /* 0x000fe20000010000 */
[----:B--2---:R-:W-:Y:S01]  /*f340*/  F2FP.BF16.PACK_AB R160, R85, R99 ;  /* 0x0000006355a0723e */ /* 0x004fe200000010ff */
[----:B------:R-:W-:Y:S01]  /*f350*/  FADD.FTZ R4, R230, R4 ;  /* 0x00000004e6047221 */ /* 0x000fe20000010000 */
[----:B------:R-:W-:Y:S01]  /*f360*/  MOV R230, R232 ;  /* 0x000000e800e67202 */ /* 0x000fe20000000f00 */
[----:B------:R-:W-:Y:S01]  /*f370*/  FADD.FTZ R6, R233, R6 ;  /* 0x00000006e9067221 */ /* 0x000fe20000010000 */
[----:B------:R-:W-:Y:S01]  /*f380*/  MOV R232, R200 ;  /* 0x000000c800e87202 */ /* 0x000fe20000000f00 */
[----:B------:R-:W-:Y:S01]  /*f390*/  IMAD.MOV.U32 R233, RZ, RZ, R203 ;  /* 0x000000ffffe97224 */ /* 0x000fe200078e00cb */
[----:B------:R-:W-:Y:S01]  /*f3a0*/  MOV R203, R206 ;  /* 0x000000ce00cb7202 */ /* 0x000fe20000000f00 */
[----:B------:R-:W-:Y:S01]  /*f3b0*/  FADD.FTZ R4, R237, R4 ;  /* 0x00000004ed047221 */ /* 0x000fe20000010000 */
[----:B------:R-:W2:Y:S01]  /*f3c0*/  MUFU.EX2 R96, R96 ;  /* 0x0000006000607308 */ /* 0x000ea20000000800 */
[----:B------:R-:W-:Y:S01]  /*f3d0*/  IMAD.MOV.U32 R200, RZ, RZ, R187 ;  /* 0x000000ffffc87224 */ /* 0x000fe200078e00bb */
[----:B------:R-:W-:Y:S02]  /*f3e0*/  MOV R206, R123 ;  /* 0x0000007b00ce7202 */ /* 0x000fe40000000f00 */
[----:B------:R-:W-:Y:S01]  /*f3f0*/  MOV R187, R122 ;  /* 0x0000007a00bb7202 */ /* 0x000fe20000000f00 */
[--C-:B-1----:R-:W-:Y:S05]  /*f400*/  FFMA.FTZ R74, R199, c[0x0][0x2d0], -R97.reuse ;  /* 0x0000b400c74a7a23 */ /* 0x102fea0000010861 */
[----:B------:R1:W-:Y:S01]  /*f410*/  MUFU.EX2 R84, R74 ;  /* 0x0000004a00547308 */ /* 0x0003e20000000800 */
[----:B--2---:R-:W-:Y:S01]  /*f420*/  F2FP.BF16.PACK_AB R162, R96, R86 ;  /* 0x0000005660a2723e */ /* 0x004fe200000010ff */
[--C-:B-1----:R-:W-:Y:S08]  /*f430*/  FFMA.FTZ R74, R194, c[0x0][0x2d0], -R97.reuse ;  /* 0x0000b400c24a7a23 */ /* 0x102ff00000010861 */
[----:B------:R1:W2:Y:S02]  /*f440*/  MUFU.EX2 R75, R74 ;  /* 0x0000004a004b7308 */ /* 0x0002a40000000800 */
[--C-:B-1----:R-:W-:Y:S01]  /*f450*/  FFMA.FTZ R74, R182, c[0x0][0x2d0], -R97.reuse ;  /* 0x0000b400b64a7a23 */ /* 0x102fe20000010861 */
[----:B--2---:R-:W-:Y:S01]  /*f460*/  F2FP.BF16.PACK_AB R161, R75, R84 ;  /* 0x000000544ba1723e */ /* 0x004fe200000010ff */
[----:B------:R-:W-:Y:S02]  /*f470*/  FFMA.FTZ R97, R73, c[0x0][0x2d0], -R97 ;  /* 0x0000b40049617a23 */ /* 0x000fe40000010861 */
[----:B------:R-:W2:Y:S04]  /*f480*/  LDL.LU R73, [R1+0x20] ;  /* 0x0000200001497983 */ /* 0x000ea80000300800 */
[----:B------:R-:W-:Y:S10]  /*f490*/  MUFU.EX2 R74, R74 ;  /* 0x0000004a004a7308 */ /* 0x000ff40000000800 */
[----:B------:R-:W1:Y:S02]  /*f4a0*/  MUFU.EX2 R97, R97 ;  /* 0x0000006100617308 */ /* 0x000e640000000800 */
[----:B-1----:R-:W-:Y:S07]  /*f4b0*/  F2FP.BF16.PACK_AB R163, R97, R74 ;  /* 0x0000004a61a3723e */ /* 0x002fee00000010ff */
[C---:B------:R-:W-:Y:S08]  /*f4c0*/  HMMA.16816.F32.BF16 R108, R160.reuse, R116, R8 ;  /* 0x00000074a06c723c */ /* 0x040ff00000041808 */
[-C--:B------:R-:W-:Y:S08]  /*f4d0*/  HMMA.16816.F32.BF16 R112, R160, R118.reuse, R12 ;  /* 0x00000076a070723c */ /* 0x080ff0000004180c */
[C---:B------:R-:W-:Y:S01]  /*f4e0*/  HMMA.16816.F32.BF16 R116, R164.reuse, R118, R16 ;  /* 0x00000076a474723c */ /* 0x040fe20000041810 */
[----:B---3--:R-:W-:Y:S03]  /*f4f0*/  FFMA.FTZ R2, R2, R76, R204 ;  /* 0x0000004c02027223 */ /* 0x008fe600000100cc */
[----:B------:R-:W-:Y:S02]  /*f500*/  IMAD.MOV.U32 R204, RZ, RZ, R149 ;  /* 0x000000ffffcc7224 */ /* 0x000fe400078e0095 */
[----:B------:R-:W-:Y:S01]  /*f510*/  FADD.FTZ R2, R198, R2 ;  /* 0x00000002c6027221 */ /* 0x000fe20000010000 */
[----:B------:R-:W1:Y:S05]  /*f520*/  LDSM.16.MT88.4 R148, [R210+0x2900] ;  /* 0x00290000d294783b */ /* 0x000e6a0000004200 */
[----:B------:R-:W-:Y:S02]  /*f530*/  FADD.FTZ R5, R121, R2 ;  /* 0x0000000279057221 */ /* 0x000fe40000010000 */
[----:B------:R-:W-:Y:S02]  /*f540*/  FADD.FTZ R2, R229, R6 ;  /* 0x00000006e5027221 */ /* 0x000fe40000010000 */
[----:B------:R-:W-:Y:S02]  /*f550*/  FADD.FTZ R6, R127, R4 ;  /* 0x000000047f067221 */ /* 0x000fe40000010000 */
[----:B--2---:R-:W-:Y:S02]  /*f560*/  FFMA.FTZ R8, R0, R73, R120 ;  /* 0x0000004900087223 */ /* 0x004fe40000010078 */
[----:B------:R-:W-:Y:S01]  /*f570*/  FADD.FTZ R0, R207, R5 ;  /* 0x00000005cf007221 */ /* 0x000fe20000010000 */
[-C--:B------:R-:W-:Y:S01]  /*f580*/  HMMA.16816.F32.BF16 R120, R164, R132.reuse, R20 ;  /* 0x00000084a478723c */ /* 0x080fe20000041814 */
[----:B------:R-:W-:Y:S02]  /*f590*/  FADD.FTZ R8, R191, R8 ;  /* 0x00000008bf087221 */ /* 0x000fe40000010000 */
[----:B------:R-:W-:Y:S02]  /*f5a0*/  FADD.FTZ R5, R126, R2 ;  /* 0x000000027e057221 */ /* 0x000fe40000010000 */
[----:B------:R-:W-:Y:S02]  /*f5b0*/  FADD.FTZ R7, R124, R0 ;  /* 0x000000007c077221 */ /* 0x000fe40000010000 */
[----:B------:R-:W-:Y:S02]  /*f5c0*/  FADD.FTZ R4, R205, R8 ;  /* 0x00000008cd047221 */ /* 0x000fe40000010000 */
[----:B------:R-:W-:Y:S03]  /*f5d0*/  FADD.FTZ R2, R204, R6 ;  /* 0x00000006cc027221 */ /* 0x000fe60000010000 */
        /* <DEDUP_REMOVED lines=10> */
[----:B------:R-:W-:Y:S01]  /*f680*/  IMAD.MOV.U32 R191, RZ, RZ, R189 ;  /* 0x000000ffffbf7224 */ /* 0x000fe200078e00bd */
[----:B------:R-:W2:Y:S01]  /*f690*/  LDSM.16.MT88.4 R4, [R211+0x2900] ;  /* 0x00290000d304783b */ /* 0x000ea20000004200 */
[----:B------:R-:W-:Y:S01]  /*f6a0*/  FADD.FTZ R8, R200, R2 ;  /* 0x00000002c8087221 */ /* 0x000fe20000010000 */
[----:B------:R-:W-:Y:S01]  /*f6b0*/  MOV R189, R125 ;  /* 0x0000007d00bd7202 */ /* 0x000fe20000000f00 */
[----:B------:R-:W-:Y:S01]  /*f6c0*/  FADD.FTZ R9, R187, R0 ;  /* 0x00000000bb097221 */ /* 0x000fe20000010000 */
[C---:B------:R-:W-:Y:S01]  /*f6d0*/  HMMA.16816.F32.BF16 R124, R160.reuse, R132, R24 ;  /* 0x00000084a07c723c */ /* 0x040fe20000041818 */
[----:B------:R-:W-:Y:S02]  /*f6e0*/  FADD.FTZ R2, R139, R10 ;  /* 0x0000000a8b027221 */ /* 0x000fe40000010000 */
[----:B------:R-:W-:Y:S02]  /*f6f0*/  FADD.FTZ R0, R137, R8 ;  /* 0x0000000889007221 */ /* 0x000fe40000010000 */
[----:B------:R-:W-:Y:S02]  /*f700*/  FADD.FTZ R8, R186, R11 ;  /* 0x0000000bba087221 */ /* 0x000fe40000010000 */
[----:B------:R-:W-:Y:S01]  /*f710*/  FADD.FTZ R9, R183, R9 ;  /* 0x00000009b7097221 */ /* 0x000fe20000010000 */
[-C--:B------:R-:W-:Y:S01]  /*f720*/  HMMA.16816.F32.BF16 R128, R160, R134.reuse, R28 ;  /* 0x00000086a080723c */ /* 0x080fe2000004181c */
[----:B------:R-:W-:Y:S03]  /*f730*/  FADD.FTZ R2, R138, R2 ;  /* 0x000000028a027221 */ /* 0x000fe60000010000 */
[----:B------:R-:W-:Y:S02]  /*f740*/  FADD.FTZ R0, R136, R0 ;  /* 0x0000000088007221 */ /* 0x000fe40000010000 */
[----:B------:R-:W-:Y:S02]  /*f750*/  FADD.FTZ R12, R197, R8 ;  /* 0x00000008c50c7221 */ /* 0x000fe40000010000 */
[----:B------:R-:W-:Y:S01]  /*f760*/  FADD.FTZ R8, R191, R9 ;  /* 0x00000009bf087221 */ /* 0x000fe20000010000 */
[C---:B------:R-:W-:Y:S03]  /*f770*/  HMMA.16816.F32.BF16 R132, R164.reuse, R134, R32 ;  /* 0x00000086a484723c */ /* 0x040fe60000041820 */
[----:B------:R-:W-:Y:S02]  /*f780*/  FADD.FTZ R2, R252, R2 ;  /* 0x00000002fc027221 */ /* 0x000fe40000010000 */
[----:B------:R-:W-:Y:S02]  /*f790*/  FADD.FTZ R0, R142, R0 ;  /* 0x000000008e007221 */ /* 0x000fe40000010000 */
[----:B------:R-:W-:Y:S01]  /*f7a0*/  FADD.FTZ R12, R140, R12 ;  /* 0x0000000c8c0c7221 */ /* 0x000fe20000010000 */
[-C--:B-1----:R-:W-:Y:S01]  /*f7b0*/  HMMA.16816.F32.BF16 R136, R164, R148.reuse, R36 ;  /* 0x00000094a488723c */ /* 0x082fe20000041824 */
[----:B------:R-:W-:Y:S03]  /*f7c0*/  FADD.FTZ R10, R189, R8 ;  /* 0x00000008bd0a7221 */ /* 0x000fe60000010000 */
[----:B------:R-:W-:Y:S02]  /*f7d0*/  FADD.FTZ R9, R143, R2 ;  /* 0x000000028f097221 */ /* 0x000fe40000010000 */
[----:B------:R-:W-:Y:S02]  /*f7e0*/  FADD.FTZ R11, R141, R0 ;  /* 0x000000008d0b7221 */ /* 0x000fe40000010000 */
[----:B------:R-:W-:Y:S01]  /*f7f0*/  FADD.FTZ R8, R240, R12 ;  /* 0x0000000cf0087221 */ /* 0x000fe20000010000 */
[C---:B------:R-:W-:Y:S03]  /*f800*/  HMMA.16816.F32.BF16 R140, R160.reuse, R148, R40 ;  /* 0x00000094a08c723c */ /* 0x040fe60000041828 */
[----:B------:R-:W-:Y:S02]  /*f810*/  FADD.FTZ R2, R251, R10 ;  /* 0x0000000afb027221 */ /* 0x000fe40000010000 */
[----:B------:R-:W-:Y:S02]  /*f820*/  FADD.FTZ R0, R146, R9 ;  /* 0x0000000992007221 */ /* 0x000fe40000010000 */
[----:B------:R-:W-:Y:S02]  /*f830*/  FADD.FTZ R11, R144, R11 ;  /* 0x0000000b900b7221 */ /* 0x000fe40000010000 */
[----:B------:R-:W-:Y:S03]  /*f840*/  FADD.FTZ R8, R238, R8 ;  /* 0x00000008ee087221 */ /* 0x000fe60000010000 */
[----:B------:R-:W-:Y:S02]  /*f850*/  FADD.FTZ R10, R147, R2 ;  /* 0x00000002930a7221 */ /* 0x000fe40000010000 */
[----:B------:R-:W-:Y:S02]  /*f860*/  FADD.FTZ R9, R145, R0 ;  /* 0x0000000091097221 */ /* 0x000fe40000010000 */
[----:B------:R-:W-:Y:S01]  /*f870*/  FADD.FTZ R2, R190, R11 ;  /* 0x0000000bbe027221 */ /* 0x000fe20000010000 */
[-C--:B------:R-:W-:Y:S01]  /*f880*/  HMMA.16816.F32.BF16 R144, R160, R150.reuse, R44 ;  /* 0x00000096a090723c */ /* 0x080fe2000004182c */
[----:B------:R-:W-:Y:S02]  /*f890*/  FADD.FTZ R8, R236, R8 ;  /* 0x00000008ec087221 */ /* 0x000fe40000010000 */
[----:B------:R-:W-:Y:S02]  /*f8a0*/  FADD.FTZ R0, R235, R10 ;  /* 0x0000000aeb007221 */ /* 0x000fe40000010000 */
[----:B------:R-:W-:Y:S02]  /*f8b0*/  FADD.FTZ R9, R195, R9 ;  /* 0x00000009c3097221 */ /* 0x000fe40000010000 */
[----:B------:R-:W-:Y:S01]  /*f8c0*/  FADD.FTZ R11, R185, R2 ;  /* 0x00000002b90b7221 */ /* 0x000fe20000010000 */
[C---:B------:R-:W-:Y:S01]  /*f8d0*/  HMMA.16816.F32.BF16 R148, R164.reuse, R150, R48 ;  /* 0x00000096a494723c */ /* 0x040fe20000041830 */
[----:B------:R-:W-:Y:S03]  /*f8e0*/  FADD.FTZ R8, R181, R8 ;  /* 0x00000008b5087221 */ /* 0x000fe60000010000 */
        /* <DEDUP_REMOVED lines=8> */
[----:B------:R-:W-:Y:S01]  /*f970*/  FADD.FTZ R2, R179, R10 ;  /* 0x0000000ab3027221 */ /* 0x000fe20000010000 */
[-C--:B--2---:R-:W-:Y:S01]  /*f980*/  HMMA.16816.F32.BF16 R152, R164, R4.reuse, R52 ;  /* 0x00000004a498723c */ /* 0x084fe20000041834 */
[----:B------:R-:W-:Y:S02]  /*f990*/  FADD.FTZ R8, R180, R8 ;  /* 0x00000008b4087221 */ /* 0x000fe40000010000 */
[----:B------:R-:W-:Y:S02]  /*f9a0*/  FADD.FTZ R0, R178, R11 ;  /* 0x0000000bb2007221 */ /* 0x000fe40000010000 */
[----:B------:R-:W-:Y:S02]  /*f9b0*/  FADD.FTZ R10, R157, R9 ;  /* 0x000000099d0a7221 */ /* 0x000fe40000010000 */
[----:B------:R-:W-:Y:S02]  /*f9c0*/  FADD.FTZ R11, R159, R2 ;  /* 0x000000029f0b7221 */ /* 0x000fe40000010000 */
[----:B------:R-:W-:Y:S03]  /*f9d0*/  FADD.FTZ R8, R156, R8 ;  /* 0x000000089c087221 */ /* 0x000fe60000010000 */
[----:B------:R-:W-:Y:S02]  /*f9e0*/  FADD.FTZ R9, R158, R0 ;  /* 0x000000009e097221 */ /* 0x000fe40000010000 */
[----:B------:R-:W-:Y:S01]  /*f9f0*/  FADD.FTZ R2, R175, R10 ;  /* 0x0000000aaf027221 */ /* 0x000fe20000010000 */
[C---:B------:R-:W-:Y:S01]  /*fa00*/  HMMA.16816.F32.BF16 R156, R160.reuse, R4, R56 ;  /* 0x00000004a09c723c */ /* 0x040fe20000041838 */
[----:B------:R-:W-:Y:S06]  /*fa10*/  FADD.FTZ R0, R177, R11 ;  /* 0x0000000bb1007221 */ /* 0x000fec0000010000 */
[----:B------:R-:W-:Y:S01]  /*fa20*/  FADD.FTZ R4, R172, R8 ;  /* 0x00000008ac047221 */ /* 0x000fe20000010000 */
[-C--:B------:R-:W-:Y:S01]  /*fa30*/  HMMA.16816.F32.BF16 R160, R160, R6.reuse, R60 ;  /* 0x00000006a0a0723c */ /* 0x080fe2000004183c */
[----:B------:R-:W-:Y:S03]  /*fa40*/  FADD.FTZ R8, R176, R9 ;  /* 0x00000009b0087221 */ /* 0x000fe60000010000 */
[----:B------:R-:W-:Y:S02]  /*fa50*/  FADD.FTZ R9, R174, R2 ;  /* 0x00000002ae097221 */ /* 0x000fe40000010000 */
[----:B------:R-:W-:Y:S02]  /*fa60*/  FADD.FTZ R4, R171, R4 ;  /* 0x00000004ab047221 */ /* 0x000fe40000010000 */
[----:B------:R-:W-:Y:S01]  /*fa70*/  FADD.FTZ R5, R173, R0 ;  /* 0x00000000ad057221 */ /* 0x000fe20000010000 */
[----:B------:R-:W-:Y:S03]  /*fa80*/  HMMA.16816.F32.BF16 R164, R164, R6, R64 ;  /* 0x00000006a4a4723c */ /* 0x000fe60000041840 */
[----:B------:R-:W-:Y:S02]  /*fa90*/  FADD.FTZ R2, R169, R8 ;  /* 0x00000008a9027221 */ /* 0x000fe40000010000 */
[----:B------:R-:W-:Y:S02]  /*faa0*/  FADD.FTZ R4, R98, R4 ;  /* 0x0000000462047221 */ /* 0x000fe40000010000 */
[----:B------:R-:W-:Y:S02]  /*fab0*/  FADD.FTZ R0, R99, R9 ;  /* 0x0000000963007221 */ /* 0x000fe40000010000 */
[----:B------:R-:W-:Y:S03]  /*fac0*/  FADD.FTZ R5, R170, R5 ;  /* 0x00000005aa057221 */ /* 0x000fe60000010000 */
[----:B------:R-:W-:Y:S01]  /*fad0*/  FADD.FTZ R8, R103, R2 ;  /* 0x0000000267087221 */ /* 0x000fe20000010000 */
[----:B------:R-:W-:Y:S01]  /*fae0*/  MOV R103, R3 ;  /* 0x0000000300677202 */ /* 0x000fe20000000f00 */
[----:B------:R-:W-:Y:S02]  /*faf0*/  FADD.FTZ R2, R84, R4 ;  /* 0x0000000454027221 */ /* 0x000fe40000010000 */
[----:B------:R-:W-:Y:S02]  /*fb00*/  FADD.FTZ R4, R85, R0 ;  /* 0x0000000055047221 */ /* 0x000fe40000010000 */
[----:B------:R-:W-:Y:S02]  /*fb10*/  FADD.FTZ R0, R168, R5 ;  /* 0x00000005a8007221 */ /* 0x000fe40000010000 */
[----:B------:R-:W-:Y:S01]  /*fb20*/  FADD.FTZ R5, R101, R8 ;  /* 0x0000000865057221 */ /* 0x000fe20000010000 */
[----:B------:R-:W-:Y:S01]  /*fb30*/  MOV R101, R71 ;  /* 0x0000004700657202 */ /* 0x000fe20000000f00 */
[----:B------:R-:W-:Y:S01]  /*fb40*/  FADD.FTZ R6, R102, R0 ;  /* 0x0000000066067221 */ /* 0x000fe20000010000 */
[----:B------:R-:W-:Y:S01]  /*fb50*/  MOV R102, R70 ;  /* 0x0000004600667202 */ /* 0x000fe20000000f00 */
[----:B------:R-:W-:Y:S02]  /*fb60*/  FADD.FTZ R5, R100, R5 ;  /* 0x0000000564057221 */ /* 0x000fe40000010000 */
[----:B------:R-:W-:Y:S01]  /*fb70*/  FADD.FTZ R2, R75, R2 ;  /* 0x000000024b027221 */ /* 0x000fe20000010000 */
[----:B------:R1:W-:Y:S01]  /*fb80*/  STL [R1+0x14], R6 ;  /* 0x0000140601007387 */ /* 0x0003e20000100800 */
[----:B------:R-:W-:Y:S02]  /*fb90*/  FADD.FTZ R4, R86, R4 ;  /* 0x0000000456047221 */ /* 0x000fe40000010000 */
[----:B------:R-:W-:Y:S01]  /*fba0*/  FADD.FTZ R0, R74, R2 ;  /* 0x000000024a007221 */ /* 0x000fe20000010000 */
[----:B------:R1:W-:Y:S01]  /*fbb0*/  STL [R1+0x18], R5 ;  /* 0x0000180501007387 */ /* 0x0003e20000100800 */
[----:B------:R-:W-:Y:S02]  /*fbc0*/  FADD.FTZ R2, R96, R4 ;  /* 0x0000000460027221 */ /* 0x000fe40000010000 */
[----:B------:R-:W-:Y:S02]  /*fbd0*/  FADD.FTZ R0, R97, R0 ;  /* 0x0000000061007221 */ /* 0x000fe40000010000 */
[----:B------:R-:W-:Y:S01]  /*fbe0*/  IMAD.MOV.U32 R100, RZ, RZ, R72 ;  /* 0x000000ffff647224 */ /* 0x000fe200078e0048 */
[----:B------:R1:W-:Y:S04]  /*fbf0*/  STL [R1+0x1c], R2 ;  /* 0x00001c0201007387 */ /* 0x0003e80000100800 */
[----:B------:R1:W-:Y:S01]  /*fc00*/  STL [R1+0x20], R0 ;  /* 0x0000200001007387 */ /* 0x0003e20000100800 */
[----:B------:R-:W-:-:S05]  /*fc10*/  @P0 BRA `(.L_x_189) ;  /* 0xffff957000000947 */ /* 0x000fca000383ffff */
.L_x_170:
[----:B------:R-:W2:Y:S01]  /*fc20*/  S2UR UR6, SR_CTAID.X ;  /* 0x00000000000679c3 */ /* 0x000ea20000002500 */
[----:B------:R-:W-:Y:S01]  /*fc30*/  ULDC.64 UR14, c[0x0][0x2c8] ;  /* 0x0000b200000e7ab9 */ /* 0x000fe20000000a00 */
[----:B------:R-:W-:Y:S01]  /*fc40*/  PLOP3.LUT P0, PT, PT, PT, UP0, 0x40, 0x0 ;  /* 0x000000000000781c */ /* 0x000fe20003f0e808 */
[----:B------:R-:W-:-:S02]  /*fc50*/  ULDC UR13, c[0x0][0x168] ;  /* 0x00005a00000d7ab9 */ /* 0x000fc40000000800 */
[----:B--2---:R-:W-:-:S04]  /*fc60*/  ULEA UR6, UR6, 0x7f, 0x7 ;  /* 0x0000007f06067891 */ /* 0x004fc8000f8e383f */
[----:B------:R-:W-:Y:S02]  /*fc70*/  UIMAD.WIDE.U32 UR16, UR6, UR14, URZ ;  /* 0x0000000e061072a5 */ /* 0x000fe4000f8e003f */
[----:B------:R-:W-:Y:S02]  /*fc80*/  UIADD3 UR14, -UR13, 0x1, URZ ;  /* 0x000000010d0e7890 */ /* 0x000fe4000fffe13f */
[----:B------:R-:W-:Y:S02]  /*fc90*/  @UP2 USHF.R.U32.HI UR6, URZ, UR15, UR17 ;  /* 0x0000000f3f062299 */ /* 0x000fe40008011611 */
[----:B------:R-:W-:Y:S02]  /*fca0*/  ULDC UR13, c[0x0][0x1d0] ;  /* 0x00007400000d7ab9 */ /* 0x000fe40000000800 */
[----:B------:R-:W-:-:S04]  /*fcb0*/  UIMAD UR13, UR7, UR13, UR14 ;  /* 0x0000000d070d72a4 */ /* 0x000fc8000f8e020e */
[----:B------:R-:W-:-:S03]  /*fcc0*/  UIADD3 UR14, UR13, UR6, URZ ;  /* 0x000000060d0e7290 */ /* 0x000fc6000fffe03f */
[----:B------:R-:W-:Y:S02]  /*fcd0*/  ULDC UR13, c[0x0][0x324] ;  /* 0x0000c900000d7ab9 */ /* 0x000fe40000000800 */
[----:B------:R-:W-:Y:S01]  /*fce0*/  UIADD3 UR13, UR14, -UR13, URZ ;  /* 0x8000000d0e0d7290 */ /* 0x000fe2000fffe03f */
[----:B------:R-:W-:Y:S05]  /*fcf0*/  @P0 BRA `(.L_x_190) ;  /* 0x0000016000000947 */ /* 0x000fea0003800000 */
        /* <DEDUP_REMOVED lines=12> */
.L_x_191:
[----:B------:R-:W-:Y:S02]  /*fdc0*/  ULDC UR6, c[0x0][0x32c] ;  /* 0x0000cb0000067ab9 */ /* 0x000fe40000000800 */
[----:B------:R-:W-:-:S03]  /*fdd0*/  UISETP.NE.AND UP3, UPT, UR6, 0x1, UPT ;  /* 0x000000010600788c */ /* 0x000fc6000bf65270 */
[----:B------:R-:W-:Y:S02]  /*fde0*/  ULDC.64 UR6, c[0x0][0x330] ;  /* 0x0000cc0000067ab9 */ /* 0x000fe40000000a00 */
[----:B------:R-:W-:-:S07]  /*fdf0*/  UIMAD.WIDE.U32 UR16, UR14, UR6, URZ ;  /* 0x000000060e1072a5 */ /* 0x000fce000f8e003f */
[----:B------:R-:W-:Y:S02]  /*fe00*/  @UP3 UMOV UR15, UR17 ;  /* 0x00000011000f3c82 */ /* 0x000fe40008000000 */
[----:B------:R-:W-:Y:S02]  /*fe10*/  @UP3 USHF.R.U32.HI UR14, URZ, UR7, UR15 ;  /* 0x000000073f0e3299 */ /* 0x000fe4000801160f */
.L_x_192:
[----:B------:R-:W-:Y:S02]  /*fe20*/  ULDC UR6, c[0x0][0x32c] ;  /* 0x0000cb0000067ab9 */ /* 0x000fe40000000800 */
[----:B------:R-:W-:-:S04]  /*fe30*/  UIMAD UR6, UR14, UR6, URZ ;  /* 0x000000060e0672a4 */ /* 0x000fc8000f8e023f */
[----:B------:R-:W-:-:S04]  /*fe40*/  UISETP.LT.AND UP3, UPT, UR13, UR6, UPT ;  /* 0x000000060d00728c */ /* 0x000fc8000bf61270 */
[----:B------:R-:W-:-:S04]  /*fe50*/  USEL UR13, UR13, UR6, !UP3 ;  /* 0x000000060d0d7287 */ /* 0x000fc8000d800000 */
.L_x_190:
[----:B------:R-:W-:-:S04]  /*fe60*/  UIADD3 UR13, UR13, 0x5f, URZ ;  /* 0x0000005f0d0d7890 */ /* 0x000fc8000fffe03f */
[----:B------:R-:W-:-:S04]  /*fe70*/  UIMAD.WIDE UR6, UR13, 0x2aaaaaab, URZ ;  /* 0x2aaaaaab0d0678a5 */ /* 0x000fc8000f8e023f */
        /* <DEDUP_REMOVED lines=8> */
[----:B-1----:R-:W-:Y:S01]  /*ff00*/  IMAD.MOV.U32 R2, RZ, RZ, R72 ;  /* 0x000000ffff027224 */ /* 0x002fe200078e0048 */
[----:B------:R-:W-:Y:S02]  /*ff10*/  MOV R101, R70 ;  /* 0x0000004600657202 */ /* 0x000fe40000000f00 */
.L_x_196:
[----:B------:R-:W-:Y:S04]  /*ff20*/  DEPBAR.LE SB0, 0x0 ;  /* 0x000080000000791a */ /* 0x000fe80000000000 */
[----:B------:R-:W-:Y:S01]  /*ff30*/  BAR.SYNC.DEFER_BLOCKING 0x0 ;  /* 0x0000000000007b1d */ /* 0x000fe20000010000 */
[----:B------:R-:W-:Y:S05]  /*ff40*/  ISETP.LT.AND P0, PT, R227, UR5, PT ;  /* 0x00000005e3007c0c */ /* 0x000fea000bf01270 */
[----:B--2--5:R1:W2:Y:S04]  /*ff50*/  LDSM.16.M88.4 R96, [R215+0x6100] ;  /* 0x00610000d760783b */ /* 0x0242a80000000200 */
        /* <DEDUP_REMOVED lines=30> */
[----:B------:R-:W-:Y:S04]  /*10140*/  SHFL.IDX PT, R12, R3, 0x1, 0x181f ;  /* 0x00381f00030c7f89 */ /* 0x000fe800000e0000 */
[----:B------:R-:W3:Y:S04]  /*10150*/  SHFL.IDX PT, R4, R3, RZ, 0x181f ;  /* 0x00181fff03047589 */ /* 0x000ee800000e0000 */
[----:B------:R-:W-:Y:S04]  /*10160*/  SHFL.IDX PT, R5, R0, RZ, 0x181f ;  /* 0x00181fff00057589 */ /* 0x000fe800000e0000 */
[----:B------:R-:W4:Y:S04]  /*10170*/  SHFL.IDX PT, R10, R3, 0x2, 0x181f ;  /* 0x00581f00030a7f89 */ /* 0x000f2800000e0000 */
[----:B------:R-:W-:Y:S04]  /*10180*/  SHFL.IDX PT, R6, R0, 0x1, 0x181f ;  /* 0x00381f0000067f89 */ /* 0x000fe800000e0000 */
[----:B------:R-:W5:Y:S04]  /*10190*/  SHFL.IDX PT, R8, R3, 0x3, 0x181f ;  /* 0x00781f0003087f89 */ /* 0x000f6800000e0000 */
[----:B------:R-:W1:Y:S04]  /*101a0*/  SHFL.IDX PT, R11, R0, 0x2, 0x181f ;  /* 0x00581f00000b7f89 */ /* 0x000e6800000e0000 */
[----:B------:R-:W1:Y:S04]  /*101b0*/  SHFL.IDX PT, R7, R3, 0x4, 0x181f ;  /* 0x00981f0003077f89 */ /* 0x000e6800000e0000 */
[----:B------:R-:W1:Y:S04]  /*101c0*/  SHFL.IDX PT, R9, R0, 0x3, 0x181f ;  /* 0x00781f0000097f89 */ /* 0x000e6800000e0000 */
[----:B------:R-:W-:Y:S04]  /*101d0*/  SHFL.IDX PT, R3, R3, 0x5, 0x181f ;  /* 0x00b81f0003037f89 */ /* 0x000fe800000e0000 */
[----:B------:R-:W1:Y:S04]  /*101e0*/  SHFL.IDX PT, R14, R0, 0x4, 0x181f ;  /* 0x00981f00000e7f89 */ /* 0x000e6800000e0000 */
[----:B------:R-:W2:Y:S01]  /*101f0*/  SHFL.IDX PT, R0, R0, 0x5, 0x181f ;  /* 0x00b81f0000007f89 */ /* 0x000ea200000e0000 */
[-C--:B---3--:R-:W-:Y:S02]  /*10200*/  IADD3 R4, P0, R4, R226.reuse, RZ ;  /* 0x000000e204047210 */ /* 0x088fe40007f1e0ff */
[-C--:B----4-:R-:W-:Y:S02]  /*10210*/  IADD3 R10, P5, R10, R226.reuse, RZ ;  /* 0x000000e20a0a7210 */ /* 0x090fe40007fbe0ff */
[-C--:B-----5:R-:W-:Y:S01]  /*10220*/  IADD3 R8, P2, R8, R226.reuse, RZ ;  /* 0x000000e208087210 */ /* 0x0a0fe20007f5e0ff */
[--C-:B------:R-:W-:Y:S01]  /*10230*/  IMAD.X R5, R5, 0x1, R225.reuse, P0 ;  /* 0x0000000105057824 */ /* 0x100fe200000e06e1 */
[-C--:B------:R-:W-:Y:S02]  /*10240*/  IADD3 R12, P0, R12, R226.reuse, RZ ;  /* 0x000000e20c0c7210 */ /* 0x080fe40007f1e0ff */
[-C--:B-1----:R-:W-:Y:S03]  /*10250*/  IADD3.X R11, R11, R225.reuse, RZ, P5, !PT ;  /* 0x000000e10b0b7210 */ /* 0x082fe60002ffe4ff */
[--C-:B------:R-:W-:Y:S01]  /*10260*/  IMAD.X R13, R6, 0x1, R225.reuse, P0 ;  /* 0x00000001060d7824 */ /* 0x100fe200000e06e1 */
[-C--:B------:R-:W-:Y:S01]  /*10270*/  IADD3 R6, P1, R7, R226.reuse, RZ ;  /* 0x000000e207067210 */ /* 0x080fe20007f3e0ff */
[--C-:B------:R-:W-:Y:S04]  /*10280*/  IMAD.X R9, R9, 0x1, R225.reuse, P2 ;  /* 0x0000000109097824 */ /* 0x100fe800010e06e1 */
[----:B------:R-:W-:Y:S01]  /*10290*/  IMAD.X R7, R14, 0x1, R225, P1 ;  /* 0x000000010e077824 */ /* 0x000fe200008e06e1 */
[----:B--2---:R1:W-:Y:S04]  /*102a0*/  LDGSTS.E.BYPASS.LTC128B.128 [R15], [R4.64], !P3 ;  /* 0x00000000040f7fae */ /* 0x0043e8000d901d70 */
[----:B------:R2:W-:Y:S04]  /*102b0*/  LDGSTS.E.BYPASS.LTC128B.128 [R15+0x800], [R12.64], !P3 ;  /* 0x008000000c0f7fae */ /* 0x0005e8000d901d70 */
[----:B------:R2:W-:Y:S04]  /*102c0*/  LDGSTS.E.BYPASS.LTC128B.128 [R15+0x1000], [R10.64], !P3 ;  /* 0x010000000a0f7fae */ /* 0x0005e8000d901d70 */
[----:B------:R2:W-:Y:S04]  /*102d0*/  LDGSTS.E.BYPASS.LTC128B.128 [R15+0x1800], [R8.64], !P3 ;  /* 0x01800000080f7fae */ /* 0x0005e8000d901d70 */
[----:B------:R2:W-:Y:S01]  /*102e0*/  LDGSTS.E.BYPASS.LTC128B.128 [R15+0x2000], [R6.64], !P3 ;  /* 0x02000000060f7fae */ /* 0x0005e2000d901d70 */
[----:B-1----:R-:W-:Y:S04]  /*102f0*/  IADD3 R4, P0, R3, R226, RZ ;  /* 0x000000e203047210 */ /* 0x002fe80007f1e0ff */
[----:B------:R-:W-:Y:S05]  /*10300*/  IADD3.X R5, R0, R225, RZ, P0, !PT ;  /* 0x000000e100057210 */ /* 0x000fea00007fe4ff */
[----:B------:R2:W-:Y:S04]  /*10310*/  LDGSTS.E.BYPASS.LTC128B.128 [R15+0x2800], [R4.64], !P3 ;  /* 0x02800000040f7fae */ /* 0x0005e8000d901d70 */
.L_x_194:
        /* <DEDUP_REMOVED lines=90> */
[----:B------:R-:W1:Y:S01]  /*108c0*/  MUFU.TANH R168, R4 ;  /* 0x0000000400a87308 */ /* 0x000e620000002400 */
[----:B------:R-:W-:Y:S02]  /*108d0*/  FMUL.FTZ R5, R5, c[0x0][0x320] ;  /* 0x0000c80005057a20 */ /* 0x000fe40000410000 */
[----:B------:R-:W-:Y:S02]  /*108e0*/  FMUL.FTZ R6, R6, c[0x0][0x320] ;  /* 0x0000c80006067a20 */ /* 0x000fe40000410000 */
[----:B------:R-:W-:Y:S04]  /*108f0*/  FMUL.FTZ R7, R7, c[0x0][0x320] ;  /* 0x0000c80007077a20 */ /* 0x000fe80000410000 */
        /* <DEDUP_REMOVED lines=8> */
[----:B------:R-:W-:Y:S02]  /*10980*/  FMUL.FTZ R16, R16, c[0x0][0x320] ;  /* 0x0000c80010107a20 */ /* 0x000fe40000410000 */
[----:B------:R-:W-:Y:S02]  /*10990*/  FMUL.FTZ R17, R17, c[0x0][0x320] ;  /* 0x0000c80011117a20 */ /* 0x000fe40000410000 */
[----:B------:R-:W-:Y:S02]  /*109a0*/  FMUL.FTZ R18, R18, c[0x0][0x320] ;  /* 0x0000c80012127a20 */ /* 0x000fe40000410000 */
[----:B------:R-:W-:Y:S02]  /*109b0*/  FMUL.FTZ R19, R19, c[0x0][0x320] ;  /* 0x0000c80013137a20 */ /* 0x000fe40000410000 */
[----:B------:R-:W-:Y:S01]  /*109c0*/  FMUL.FTZ R13, R13, c[0x0][0x320] ;  /* 0x0000c8000d0d7a20 */ /* 0x000fe20000410000 */
[----:B------:R4:W1:Y:S01]  /*109d0*/  MUFU.TANH R185, R7 ;  /* 0x0000000700b97308 */ /* 0x0008620000002400 */
[----:B------:R-:W-:Y:S09]  /*109e0*/  FMUL.FTZ R14, R14, c[0x0][0x320] ;  /* 0x0000c8000e0e7a20 */ /* 0x000ff20000410000 */
[----:B------:R-:W1:Y:S10]  /*109f0*/  MUFU.TANH R183, R8 ;  /* 0x0000000800b77308 */ /* 0x000e740000002400 */
[----:B------:R-:W1:Y:S01]  /*10a00*/  MUFU.TANH R186, R9 ;  /* 0x0000000900ba7308 */ /* 0x000e620000002400 */
[----:B----4-:R-:W4:Y:S09]  /*10a10*/  LDSM.16.M88.4 R4, [R213+0x800] ;  /* 0x00080000d504783b */ /* 0x010f320000000200 */
[----:B------:R-:W1:Y:S10]  /*10a20*/  MUFU.TANH R181, R10 ;  /* 0x0000000a00b57308 */ /* 0x000e740000002400 */
[----:B------:R5:W1:Y:S10]  /*10a30*/  MUFU.TANH R187, R11 ;  /* 0x0000000b00bb7308 */ /* 0x000a740000002400 */
[----:B------:R-:W1:Y:S10]  /*10a40*/  MUFU.TANH R180, R12 ;  /* 0x0000000c00b47308 */ /* 0x000e740000002400 */
[----:B------:R-:W1:Y:S01]  /*10a50*/  MUFU.TANH R170, R13 ;  /* 0x0000000d00aa7308 */ /* 0x000e620000002400 */
[----:B-----5:R-:W5:Y:S01]  /*10a60*/  LDSM.16.M88.4 R8, [R213+0x1000] ;  /* 0x00100000d508783b */ /* 0x020f620000000200 */
[-C--:B----4-:R-:W-:Y:S08]  /*10a70*/  HMMA.16816.F32.BF16 R20, R172, R4.reuse, R20 ;  /* 0x00000004ac14723c */ /* 0x090ff00000041814 */
[----:B------:R-:W4:Y:S01]  /*10a80*/  MUFU.TANH R182, R14 ;  /* 0x0000000e00b67308 */ /* 0x000f220000002400 */
[C---:B------:R-:W-:Y:S09]  /*10a90*/  HMMA.16816.F32.BF16 R24, R176.reuse, R4, R24 ;  /* 0x00000004b018723c */ /* 0x040ff20000041818 */
[----:B------:R-:W1:Y:S01]  /*10aa0*/  MUFU.TANH R171, R15 ;  /* 0x0000000f00ab7308 */ /* 0x000e620000002400 */
[-C--:B------:R-:W-:Y:S08]  /*10ab0*/  HMMA.16816.F32.BF16 R28, R176, R6.reuse, R28 ;  /* 0x00000006b01c723c */ /* 0x080ff0000004181c */
[C---:B------:R-:W-:Y:S01]  /*10ac0*/  HMMA.16816.F32.BF16 R32, R172.reuse, R6, R32 ;  /* 0x00000006ac20723c */ /* 0x040fe20000041820 */
[----:B------:R-:W1:Y:S01]  /*10ad0*/  MUFU.TANH R16, R16 ;  /* 0x0000001000107308 */ /* 0x000e620000002400 */
[----:B------:R-:W1:Y:S02]  /*10ae0*/  LDSM.16.M88.4 R4, [R213+0x1800] ;  /* 0x00180000d504783b */ /* 0x000e640000000200 */
[----:B------:R-:W-:Y:S02]  /*10af0*/  FMUL.FTZ R20, R20, c[0x0][0x320] ;  /* 0x0000c80014147a20 */ /* 0x000fe40000410000 */
[----:B------:R-:W-:Y:S02]  /*10b00*/  FMUL.FTZ R21, R21, c[0x0][0x320] ;  /* 0x0000c80015157a20 */ /* 0x000fe40000410000 */
[----:B------:R-:W-:Y:S03]  /*10b10*/  FMUL.FTZ R22, R22, c[0x0][0x320] ;  /* 0x0000c80016167a20 */ /* 0x000fe60000410000 */
[----:B------:R-:W1:Y:S01]  /*10b20*/  MUFU.TANH R17, R17 ;  /* 0x0000001100117308 */ /* 0x000e620000002400 */
[----:B------:R-:W-:Y:S02]  /*10b30*/  FMUL.FTZ R23, R23, c[0x0][0x320] ;  /* 0x0000c80017177a20 */ /* 0x000fe40000410000 */
[----:B------:R-:W-:Y:S01]  /*10b40*/  FMUL.FTZ R24, R24, c[0x0][0x320] ;  /* 0x0000c80018187a20 */ /* 0x000fe20000410000 */
[-C--:B-----5:R-:W-:Y:S03]  /*10b50*/  HMMA.16816.F32.BF16 R36, R172, R8.reuse, R36 ;  /* 0x00000008ac24723c */ /* 0x0a0fe60000041824 */
[----:B------:R-:W-:Y:S02]  /*10b60*/  FMUL.FTZ R30, R30, c[0x0][0x320] ;  /* 0x0000c8001e1e7a20 */ /* 0x000fe40000410000 */
[----:B------:R-:W-:Y:S01]  /*10b70*/  FMUL.FTZ R25, R25, c[0x0][0x320] ;  /* 0x0000c80019197a20 */ /* 0x000fe20000410000 */
[----:B------:R-:W1:Y:S01]  /*10b80*/  MUFU.TANH R18, R18 ;  /* 0x0000001200127308 */ /* 0x000e620000002400 */
[----:B------:R-:W-:Y:S01]  /*10b90*/  FMUL.FTZ R26, R26, c[0x0][0x320] ;  /* 0x0000c8001a1a7a20 */ /* 0x000fe20000410000 */
[C---:B------:R-:W-:Y:S04]  /*10ba0*/  HMMA.16816.F32.BF16 R40, R176.reuse, R8, R40 ;  /* 0x00000008b028723c */ /* 0x040fe80000041828 */
[----:B------:R-:W-:Y:S02]  /*10bb0*/  FMUL.FTZ R27, R27, c[0x0][0x320] ;  /* 0x0000c8001b1b7a20 */ /* 0x000fe40000410000 */
[----:B------:R-:W-:Y:S02]  /*10bc0*/  FMUL.FTZ R28, R28, c[0x0][0x320] ;  /* 0x0000c8001c1c7a20 */ /* 0x000fe40000410000 */
[----:B------:R-:W2:Y:S01]  /*10bd0*/  MUFU.TANH R194, R30 ;  /* 0x0000001e00c27308 */ /* 0x000ea20000002400 */
[-C--:B------:R-:W-:Y:S03]  /*10be0*/  HMMA.16816.F32.BF16 R44, R176, R10.reuse, R44 ;  /* 0x0000000ab02c723c */ /* 0x080fe6000004182c */
[----:B------:R-:W-:Y:S02]  /*10bf0*/  FMUL.FTZ R29, R29, c[0x0][0x320] ;  /* 0x0000c8001d1d7a20 */ /* 0x000fe40000410000 */
[----:B------:R-:W-:Y:S02]  /*10c00*/  FMUL.FTZ R31, R31, c[0x0][0x320] ;  /* 0x0000c8001f1f7a20 */ /* 0x000fe40000410000 */
[----:B------:R-:W-:Y:S01]  /*10c10*/  FMUL.FTZ R32, R32, c[0x0][0x320] ;  /* 0x0000c80020207a20 */ /* 0x000fe20000410000 */
[C---:B------:R-:W-:Y:S01]  /*10c20*/  HMMA.16816.F32.BF16 R48, R172.reuse, R10, R48 ;  /* 0x0000000aac30723c */ /* 0x040fe20000041830 */
[----:B------:R-:W2:Y:S01]  /*10c30*/  MUFU.TANH R19, R19 ;  /* 0x0000001300137308 */ /* 0x000ea20000002400 */
[----:B------:R-:W5:Y:S02]  /*10c40*/  LDSM.16.M88.4 R8, [R213+0x2000] ;  /* 0x00200000d508783b */ /* 0x000f640000000200 */
[----:B------:R-:W-:Y:S02]  /*10c50*/  FMUL.FTZ R33, R33, c[0x0][0x320] ;  /* 0x0000c80021217a20 */ /* 0x000fe40000410000 */
[----:B------:R-:W-:Y:S02]  /*10c60*/  FMUL.FTZ R34, R34, c[0x0][0x320] ;  /* 0x0000c80022227a20 */ /* 0x000fe40000410000 */
[-C--:B-1----:R-:W-:Y:S03]  /*10c70*/  HMMA.16816.F32.BF16 R52, R172, R4.reuse, R52 ;  /* 0x00000004ac34723c */ /* 0x082fe60000041834 */
[----:B------:R-:W1:Y:S01]  /*10c80*/  MUFU.TANH R20, R20 ;  /* 0x0000001400147308 */ /* 0x000e620000002400 */
[----:B------:R-:W-:Y:S02]  /*10c90*/  FMUL.FTZ R35, R35, c[0x0][0x320] ;  /* 0x0000c80023237a20 */ /* 0x000fe40000410000 */
[----:B------:R-:W-:Y:S02]  /*10ca0*/  FMUL.FTZ R36, R36, c[0x0][0x320] ;  /* 0x0000c80024247a20 */ /* 0x000fe40000410000 */
[C---:B------:R-:W-:Y:S04]  /*10cb0*/  HMMA.16816.F32.BF16 R56, R176.reuse, R4, R56 ;  /* 0x00000004b038723c */ /* 0x040fe80000041838 */
[----:B------:R-:W-:Y:S01]  /*10cc0*/  FMUL.FTZ R37, R37, c[0x0][0x320] ;  /* 0x0000c80025257a20 */ /* 0x000fe20000410000 */
[----:B------:R-:W1:Y:S01]  /*10cd0*/  MUFU.TANH R21, R21 ;  /* 0x0000001500157308 */ /* 0x000e620000002400 */
[----:B------:R-:W-:Y:S02]  /*10ce0*/  FMUL.FTZ R38, R38, c[0x0][0x320] ;  /* 0x0000c80026267a20 */ /* 0x000fe40000410000 */
[-C--:B------:R-:W-:Y:S04]  /*10cf0*/  HMMA.16816.F32.BF16 R60, R176, R6.reuse, R60 ;  /* 0x00000006b03c723c */ /* 0x080fe8000004183c */
[----:B------:R-:W-:Y:S02]  /*10d00*/  FMUL.FTZ R39, R39, c[0x0][0x320] ;  /* 0x0000c80027277a20 */ /* 0x000fe40000410000 */
[----:B------:R-:W-:Y:S01]  /*10d10*/  FMUL.FTZ R40, R40, c[0x0][0x320] ;  /* 0x0000c80028287a20 */ /* 0x000fe20000410000 */
[----:B------:R-:W1:Y:S01]  /*10d20*/  MUFU.TANH R103, R22 ;  /* 0x0000001600677308 */ /* 0x000e620000002400 */
[C---:B------:R-:W-:Y:S01]  /*10d30*/  HMMA.16816.F32.BF16 R64, R172.reuse, R6, R64 ;  /* 0x00000006ac40723c */ /* 0x040fe20000041840 */
[----:B------:R-:W1:Y:S01]  /*10d40*/  LDSM.16.M88.4 R4, [R213+0x2800] ;  /* 0x00280000d504783b */ /* 0x000e620000000200 */
[----:B------:R-:W-:Y:S04]  /*10d50*/  DEPBAR.LE SB0, 0x0 ;  /* 0x000080000000791a */ /* 0x000fe80000000000 */
[----:B------:R-:W-:Y:S02]  /*10d60*/  FMUL.FTZ R41, R41, c[0x0][0x320] ;  /* 0x0000c80029297a20 */ /* 0x000fe40000410000 */
[----:B------:R-:W-:Y:S01]  /*10d70*/  FMUL.FTZ R56, R56, c[0x0][0x320] ;  /* 0x0000c80038387a20 */ /* 0x000fe20000410000 */
[----:B------:R-:W1:Y:S01]  /*10d80*/  MUFU.TANH R15, R23 ;  /* 0x00000017000f7308 */ /* 0x000e620000002400 */
[----:B------:R-:W-:Y:S01]  /*10d90*/  BAR.SYNC.DEFER_BLOCKING 0x0 ;  /* 0x0000000000007b1d */ /* 0x000fe20000010000 */
[-C--:B-----5:R-:W-:Y:S05]  /*10da0*/  HMMA.16816.F32.BF16 R68, R172, R8.reuse, R68 ;  /* 0x00000008ac44723c */ /* 0x0a0fea0000041844 */
[----:B------:R-:W-:Y:S02]  /*10db0*/  FMUL.FTZ R57, R57, c[0x0][0x320] ;  /* 0x0000c80039397a20 */ /* 0x000fe40000410000 */
[----:B------:R-:W-:Y:S01]  /*10dc0*/  FMUL.FTZ R58, R58, c[0x0][0x320] ;  /* 0x0000c8003a3a7a20 */ /* 0x000fe20000410000 */
[----:B------:R-:W1:Y:S01]  /*10dd0*/  MUFU.TANH R24, R24 ;  /* 0x0000001800187308 */ /* 0x000e620000002400 */
[C---:B------:R-:W-:Y:S04]  /*10de0*/  HMMA.16816.F32.BF16 R72, R176.reuse, R8, R72 ;  /* 0x00000008b048723c */ /* 0x040fe80000041848 */
[----:B------:R-:W-:Y:S02]  /*10df0*/  FMUL.FTZ R59, R59, c[0x0][0x320] ;  /* 0x0000c8003b3b7a20 */ /* 0x000fe40000410000 */
[----:B------:R-:W-:Y:S02]  /*10e00*/  FMUL.FTZ R62, R62, c[0x0][0x320] ;  /* 0x0000c8003e3e7a20 */ /* 0x000fe40000410000 */
[-C--:B------:R-:W-:Y:S01]  /*10e10*/  HMMA.16816.F32.BF16 R76, R176, R10.reuse, R76 ;  /* 0x0000000ab04c723c */ /* 0x080fe2000004184c */
[----:B------:R-:W2:Y:S03]  /*10e20*/  MUFU.TANH R25, R25 ;  /* 0x0000001900197308 */ /* 0x000ea60000002400 */
[----:B------:R-:W-:Y:S02]  /*10e30*/  FMUL.FTZ R63, R63, c[0x0][0x320] ;  /* 0x0000c8003f3f7a20 */ /* 0x000fe40000410000 */
[----:B------:R-:W-:Y:S02]  /*10e40*/  FMUL.FTZ R42, R42, c[0x0][0x320] ;  /* 0x0000c8002a2a7a20 */ /* 0x000fe40000410000 */
[C---:B------:R-:W-:Y:S03]  /*10e50*/  HMMA.16816.F32.BF16 R80, R172.reuse, R10, R80 ;  /* 0x0000000aac50723c */ /* 0x040fe60000041850 */
[----:B------:R-:W2:Y:S01]  /*10e60*/  MUFU.TANH R188, R26 ;  /* 0x0000001a00bc7308 */ /* 0x000ea20000002400 */
[----:B------:R-:W-:Y:S02]  /*10e70*/  FMUL.FTZ R43, R43, c[0x0][0x320] ;  /* 0x0000c8002b2b7a20 */ /* 0x000fe40000410000 */
[----:B------:R-:W-:Y:S02]  /*10e80*/  FMUL.FTZ R44, R44, c[0x0][0x320] ;  /* 0x0000c8002c2c7a20 */ /* 0x000fe40000410000 */
[-C--:B-1----:R-:W-:Y:S04]  /*10e90*/  HMMA.16816.F32.BF16 R84, R172, R4.reuse, R84 ;  /* 0x00000004ac54723c */ /* 0x082fe80000041854 */
[----:B------:R-:W-:Y:S01]  /*10ea0*/  FMUL.FTZ R74, R74, c[0x0][0x320] ;  /* 0x0000c8004a4a7a20 */ /* 0x000fe20000410000 */
[----:B------:R-:W1:Y:S01]  /*10eb0*/  MUFU.TANH R189, R27 ;  /* 0x0000001b00bd7308 */ /* 0x000e620000002400 */
        /* <DEDUP_REMOVED lines=16> */
[----:B-----5:R-:W-:Y:S02]  /*10fc0*/  FMUL.FTZ R74, R94, c[0x0][0x320] ;  /* 0x0000c8005e4a7a20 */ /* 0x020fe40000410000 */
        /* <DEDUP_REMOVED lines=104> */
[----:B------:R-:W1:Y:S01]  /*11650*/  MUFU.TANH R99, R99 ;  /* 0x0000006300637308 */ /* 0x000e620000002400 */
[----:B------:R-:W-:-:S05]  /*11660*/  @!P0 BRA `(.L_x_195) ;  /* 0x000003d000008947 */ /* 0x000fca0003800000 */
[----:B--234-:R-:W2:Y:S01]  /*11670*/  LDL R3, [R1+0x2c] ;  /* 0x00002c0001037983 */ /* 0x01cea20000100800 */
[----:B------:R-:W-:Y:S01]  /*11680*/  IMAD.MOV.U32 R228, RZ, RZ, RZ ;  /* 0x000000ffffe47224 */ /* 0x000fe200078e00ff */
[----:B------:R-:W-:Y:S02]  /*11690*/  PLOP3.LUT P1, PT, PT, PT, UP1, 0x80, 0x0 ;  /* 0x000000000000781c */ /* 0x000fe40003f2f018 */
[----:B------:R-:W3:Y:S01]  /*116a0*/  LDL R12, [R1+0x10] ;  /* 0x00001000010c7983 */ /* 0x000ee20000100800 */
[----:B------:R-:W-:Y:S03]  /*116b0*/  PLOP3.LUT P0, PT, PT, PT, UP1, 0x80, 0x0 ;  /* 0x000000000000781c */ /* 0x000fe60003f0f018 */
[----:B-1----:R-:W4:Y:S01]  /*116c0*/  LDL R38, [R1+0x8] ;  /* 0x0000080001267983 */ /* 0x002f220000100800 */
[----:B--2---:R-:W-:Y:S05]  /*116d0*/  IMAD R3, R227, 0x60, R3 ;  /* 0x00000060e3037824 */ /* 0x004fea00078e0203 */
[----:B---3--:R-:W-:Y:S05]  /*116e0*/  IADD3 R3, R3, -0x60, R12 ;  /* 0xffffffa003037810 */ /* 0x008fea0007ffe00c */
[----:B------:R-:W-:Y:S04]  /*116f0*/  @P1 IMAD.HI.U32 R4, R3, c[0x0][0x2bc], RZ ;  /* 0x0000af0003041a27 */ /* 0x000fe800078e00ff */
[--C-:B------:R-:W-:Y:S01]  /*11700*/  IMAD.MOV.U32 R0, RZ, RZ, R3.reuse ;  /* 0x000000ffff007224 */ /* 0x100fe200078e0003 */
[----:B------:R-:W-:Y:S04]  /*11710*/  @P0 SHF.R.U32.HI R0, RZ, c[0x0][0x2c0], R4 ;  /* 0x0000b000ff000a19 */ /* 0x000fe80000011604 */
[C---:B------:R-:W-:Y:S04]  /*11720*/  @!P4 IADD3 R5, P0, R0.reuse, UR42, RZ ;  /* 0x0000002a0005cc10 */ /* 0x040fe8000ff1e0ff */
[----:B------:R-:W-:Y:S01]  /*11730*/  @!P4 LEA.HI.X.SX32 R6, R0, UR4, 0x1, P0 ;  /* 0x000000040006cc11 */ /* 0x000fe200080f0eff */
[----:B------:R-:W-:Y:S01]  /*11740*/  IMAD.MOV R0, RZ, RZ, -R0 ;  /* 0x000000ffff007224 */ /* 0x000fe200078e0a00 */
[C---:B------:R-:W-:Y:S03]  /*11750*/  @!P4 LEA R4, P0, R5.reuse, c[0x0][0x2a0], 0x2 ;  /* 0x0000a8000504ca11 */ /* 0x040fe600078010ff */
[----:B------:R-:W-:Y:S01]  /*11760*/  IMAD R234, R0, c[0x0][0x2b8], R3 ;  /* 0x0000ae0000ea7a24 */ /* 0x000fe200078e0203 */
[----:B------:R-:W-:Y:S04]  /*11770*/  @!P4 LEA.HI.X R5, R5, c[0x0][0x2a4], R6, 0x2, P0 ;  /* 0x0000a9000505ca11 */ /* 0x000fe800000f1406 */
[----:B------:R-:W-:Y:S01]  /*11780*/  SHF.R.S32.HI R0, RZ, 0x1f, R234 ;  /* 0x0000001fff007819 */ /* 0x000fe200000114ea */
[----:B------:R1:W2:Y:S04]  /*11790*/  @!P4 LDG.E R228, [R4.64] ;  /* 0x0000003004e4c981 */ /* 0x0002a8000c1e1900 */
        /* <DEDUP_REMOVED lines=12> */
[----:B------:R-:W-:Y:S04]  /*11860*/  SHFL.IDX PT, R12, R3, 0x1, 0x181f ;  /* 0x00381f00030c7f89 */ /* 0x000fe800000e0000 */
[----:B------:R-:W1:Y:S04]  /*11870*/  SHFL.IDX PT, R4, R3, RZ, 0x181f ;  /* 0x00181fff03047589 */ /* 0x000e6800000e0000 */
[----:B------:R-:W2:Y:S04]  /*11880*/  SHFL.IDX PT, R5, R0, RZ, 0x181f ;  /* 0x00181fff00057589 */ /* 0x000ea800000e0000 */
[----:B------:R-:W3:Y:S04]  /*11890*/  SHFL.IDX PT, R10, R3, 0x2, 0x181f ;  /* 0x00581f00030a7f89 */ /* 0x000ee800000e0000 */
[----:B------:R-:W5:Y:S04]  /*118a0*/  SHFL.IDX PT, R6, R0, 0x1, 0x181f ;  /* 0x00381f0000067f89 */ /* 0x000f6800000e0000 */
[----:B------:R-:W5:Y:S04]  /*118b0*/  SHFL.IDX PT, R8, R3, 0x3, 0x181f ;  /* 0x00781f0003087f89 */ /* 0x000f6800000e0000 */
[----:B------:R-:W5:Y:S04]  /*118c0*/  SHFL.IDX PT, R11, R0, 0x2, 0x181f ;  /* 0x00581f00000b7f89 */ /* 0x000f6800000e0000 */
[----:B------:R-:W5:Y:S01]  /*118d0*/  SHFL.IDX PT, R7, R3, 0x4, 0x181f ;  /* 0x00981f0003077f89 */ /* 0x000f6200000e0000 */
[-C--:B-1----:R-:W-:Y:S03]  /*118e0*/  IADD3 R4, P0, R4, R226.reuse, RZ ;  /* 0x000000e204047210 */ /* 0x082fe60007f1e0ff */
[----:B------:R-:W1:Y:S02]  /*118f0*/  SHFL.IDX PT, R9, R0, 0x3, 0x181f ;  /* 0x00781f0000097f89 */ /* 0x000e6400000e0000 */
[--C-:B--2---:R-:W-:Y:S01]  /*11900*/  IMAD.X R5, R5, 0x1, R225.reuse, P0 ;  /* 0x0000000105057824 */ /* 0x104fe200000e06e1 */
[-C--:B------:R-:W-:Y:S01]  /*11910*/  IADD3 R12, P0, R12, R226.reuse, RZ ;  /* 0x000000e20c0c7210 */ /* 0x080fe20007f1e0ff */
[----:B------:R-:W2:Y:S01]  /*11920*/  SHFL.IDX PT, R3, R3, 0x5, 0x181f ;  /* 0x00b81f0003037f89 */ /* 0x000ea200000e0000 */
[-C--:B---3--:R-:W-:Y:S03]  /*11930*/  IADD3 R10, P5, R10, R226.reuse, RZ ;  /* 0x000000e20a0a7210 */ /* 0x088fe60007fbe0ff */
[----:B----4-:R2:W-:Y:S01]  /*11940*/  LDGSTS.E.BYPASS.LTC128B.128 [R38+0x3100], [R4.64], !P3 ;  /* 0x0310000004267fae */ /* 0x0105e2000d901d70 */
[--C-:B-----5:R-:W-:Y:S03]  /*11950*/  IMAD.X R13, R6, 0x1, R225.reuse, P0 ;  /* 0x00000001060d7824 */ /* 0x120fe600000e06e1 */
[----:B------:R-:W3:Y:S01]  /*11960*/  SHFL.IDX PT, R14, R0, 0x4, 0x181f ;  /* 0x00981f00000e7f89 */ /* 0x000ee200000e0000 */
[-C--:B------:R-:W-:Y:S03]  /*11970*/  IADD3 R8, P2, R8, R226.reuse, RZ ;  /* 0x000000e208087210 */ /* 0x080fe60007f5e0ff */
[----:B------:R-:W4:Y:S01]  /*11980*/  SHFL.IDX PT, R0, R0, 0x5, 0x181f ;  /* 0x00b81f0000007f89 */ /* 0x000f2200000e0000 */
[--C-:B------:R-:W-:Y:S03]  /*11990*/  IMAD.X R11, R11, 0x1, R225.reuse, P5 ;  /* 0x000000010b0b7824 */ /* 0x100fe600028e06e1 */
[----:B------:R4:W-:Y:S01]  /*119a0*/  LDGSTS.E.BYPASS.LTC128B.128 [R38+0x3900], [R12.64], !P3 ;  /* 0x039000000c267fae */ /* 0x0009e2000d901d70 */
[-C--:B------:R-:W-:Y:S03]  /*119b0*/  IADD3 R6, P1, R7, R226.reuse, RZ ;  /* 0x000000e207067210 */ /* 0x080fe60007f3e0ff */
[----:B------:R4:W-:Y:S01]  /*119c0*/  LDGSTS.E.BYPASS.LTC128B.128 [R38+0x4100], [R10.64], !P3 ;  /* 0x041000000a267fae */ /* 0x0009e2000d901d70 */
[--C-:B-1----:R-:W-:Y:S05]  /*119d0*/  IMAD.X R9, R9, 0x1, R225.reuse, P2 ;  /* 0x0000000109097824 */ /* 0x102fea00010e06e1 */
[----:B------:R1:W-:Y:S01]  /*119e0*/  LDGSTS.E.BYPASS.LTC128B.128 [R38+0x4900], [R8.64], !P3 ;  /* 0x0490000008267fae */ /* 0x0003e2000d901d70 */
[----:B--2---:R-:W-:Y:S01]  /*119f0*/  IADD3 R4, P0, R3, R226, RZ ;  /* 0x000000e203047210 */ /* 0x004fe20007f1e0ff */
[--C-:B---3--:R-:W-:Y:S04]  /*11a00*/  IMAD.X R7, R14, 0x1, R225.reuse, P1 ;  /* 0x000000010e077824 */ /* 0x108fe800008e06e1 */
[----:B----4-:R-:W-:Y:S01]  /*11a10*/  IMAD.X R5, R0, 0x1, R225, P0 ;  /* 0x0000000100057824 */ /* 0x010fe200000e06e1 */
[----:B------:R1:W-:Y:S04]  /*11a20*/  LDGSTS.E.BYPASS.LTC128B.128 [R38+0x5100], [R6.64], !P3 ;  /* 0x0510000006267fae */ /* 0x0003e8000d901d70 */
[----:B------:R1:W-:Y:S03]  /*11a30*/  LDGSTS.E.BYPASS.LTC128B.128 [R38+0x5900], [R4.64], !P3 ;  /* 0x0590000004267fae */ /* 0x0003e6000d901d70 */
.L_x_195:
[----:B-1234-:R-:W-:Y:S01]  /*11a40*/  FMNMX.FTZ R72, R168, R2, !PT ;  /* 0x00000002a8487209 */ /* 0x01efe20007810000 */
[----:B------:R-:W-:Y:S01]  /*11a50*/  LDSM.16.MT88.4 R52, [R210+0x100] ;  /* 0x00010000d234783b */ /* 0x000fe20000004200 */
[----:B------:R-:W-:Y:S02]  /*11a60*/  FMNMX.FTZ R0, R169, R100, !PT ;  /* 0x00000064a9007209 */ /* 0x000fe40007810000 */
[----:B------:R-:W-:Y:S02]  /*11a70*/  FMNMX.FTZ R72, R184, R72, !PT ;  /* 0x00000048b8487209 */ /* 0x000fe40007810000 */
[----:B------:R-:W-:Y:S02]  /*11a80*/  FMNMX.FTZ R0, R185, R0, !PT ;  /* 0x00000000b9007209 */ /* 0x000fe40007810000 */
[----:B------:R-:W-:Y:S01]  /*11a90*/  FMNMX.FTZ R72, R16, R72, !PT ;  /* 0x0000004810487209 */ /* 0x000fe20007810000 */
[----:B------:R-:W-:Y:S01]  /*11aa0*/  LDSM.16.MT88.4 R80, [R211+0x100] ;  /* 0x00010000d350783b */ /* 0x000fe20000004200 */
[----:B------:R-:W-:Y:S02]  /*11ab0*/  FMNMX.FTZ R0, R18, R0, !PT ;  /* 0x0000000012007209 */ /* 0x000fe40007810000 */
[----:B------:R-:W-:Y:S02]  /*11ac0*/  FMNMX.FTZ R72, R17, R72, !PT ;  /* 0x0000004811487209 */ /* 0x000fe40007810000 */
        /* <DEDUP_REMOVED lines=40> */
[----:B------:R-:W-:Y:S02]  /*11d50*/  MOV R92, R23 ;  /* 0x00000017005c7202 */ /* 0x000fe40000000f00 */
        /* <DEDUP_REMOVED lines=31> */
[----:B------:R-:W2:Y:S01]  /*11f50*/  SHFL.BFLY PT, R71, R0, 0x2, 0x1f ;  /* 0x0c401f0000477f89 */ /* 0x000ea200000e0000 */
        /* <DEDUP_REMOVED lines=16> */
[----:B------:R-:W-:Y:S02]  /*12060*/  MOV R93, R22 ;  /* 0x00000016005d7202 */ /* 0x000fe40000000f00 */
[----:B------:R-:W-:Y:S02]  /*12070*/  FMNMX.FTZ R3, R175, R3, !PT ;  /* 0x00000003af037209 */ /* 0x000fe40007810000 */
[----:B--2---:R-:W-:Y:S02]  /*12080*/  FMNMX.FTZ R71, R0, R71, !PT ;  /* 0x0000004700477209 */ /* 0x004fe40007810000 */
[----:B------:R-:W-:Y:S01]  /*12090*/  FMNMX.FTZ R0, R251, R4, !PT ;  /* 0x00000004fb007209 */ /* 0x000fe20007810000 */
[----:B------:R-:W2:Y:S01]  /*120a0*/  SHFL.BFLY PT, R5, R3, 0x2, 0x1f ;  /* 0x0c401f0003057f89 */ /* 0x000ea200000e0000 */
[----:B------:R-:W-:Y:S02]  /*120b0*/  MOV R87, R30 ;  /* 0x0000001e00577202 */ /* 0x000fe40000000f00 */
[----:B------:R-:W-:Y:S02]  /*120c0*/  FMNMX.FTZ R0, R93, R0, !PT ;  /* 0x000000005d007209 */ /* 0x000fe40007810000 */
[----:B------:R-:W-:Y:S02]  /*120d0*/  MOV R89, R28 ;  /* 0x0000001c00597202 */ /* 0x000fe40000000f00 */
[----:B------:R-:W-:Y:S01]  /*120e0*/  FMNMX.FTZ R0, R87, R0, !PT ;  /* 0x0000000057007209 */ /* 0x000fe20007810000 */
[----:B------:R-:W3:Y:S01]  /*120f0*/  SHFL.BFLY PT, R6, R71, 0x1, 0x1f ;  /* 0x0c201f0047067f89 */ /* 0x000ee200000e0000 */
[----:B------:R-:W-:Y:S02]  /*12100*/  MOV R85, R36 ;  /* 0x0000002400557202 */ /* 0x000fe40000000f00 */
[----:B------:R-:W-:Y:S02]  /*12110*/  FMNMX.FTZ R0, R89, R0, !PT ;  /* 0x0000000059007209 */ /* 0x000fe40007810000 */
[----:B------:R-:W-:Y:S02]  /*12120*/  ISETP.GT.AND P0, PT, R227, UR6, PT ;  /* 0x00000006e3007c0c */ /* 0x000fe4000bf04270 */
[----:B------:R-:W-:Y:S01]  /*12130*/  FMNMX.FTZ R0, R57, R0, !PT ;  /* 0x0000000039007209 */ /* 0x000fe20007810000 */
[----:B------:R-:W-:Y:S01]  /*12140*/  LDSM.16.MT88.4 R36, [R212+0x100] ;  /* 0x00010000d424783b */ /* 0x000fe20000004200 */
[----:B-1----:R-:W-:Y:S02]  /*12150*/  FMNMX.FTZ R72, R72, R7, !PT ;  /* 0x0000000748487209 */ /* 0x002fe40007810000 */
[----:B------:R-:W-:Y:S02]  /*12160*/  FMNMX.FTZ R4, R85, R0, !PT ;  /* 0x0000000055047209 */ /* 0x000fe40007810000 */
[----:B------:R-:W-:Y:S01]  /*12170*/  IADD3 R227, R227, -0x1, RZ ;  /* 0xffffffffe3e37810 */ /* 0x000fe20007ffe0ff */
[----:B------:R-:W-:Y:S01]  /*12180*/  FADD.FTZ R0, -R72, R2 ;  /* 0x0000000248007221 */ /* 0x000fe20000010100 */
[----:B------:R-:W-:Y:S01]  /*12190*/  FMNMX.FTZ R4, R178, R4, !PT ;  /* 0x00000004b2047209 */ /* 0x000fe20007810000 */
[----:B------:R-:W-:Y:S01]  /*121a0*/  FMUL.FTZ R96, R72, c[0x0][0x2d0] ;  /* 0x0000b40048607a20 */ /* 0x000fe20000410000 */
[----:B--2---:R-:W-:Y:S01]  /*121b0*/  FMNMX.FTZ R3, R3, R5, !PT ;  /* 0x0000000503037209 */ /* 0x004fe20007810000 */
[----:B------:R-:W-:Y:S01]  /*121c0*/  FMUL.FTZ R2, R0, c[0x0][0x2d0] ;  /* 0x0000b40000027a20 */ /* 0x000fe20000410000 */
[----:B------:R-:W-:Y:S01]  /*121d0*/  FMNMX.FTZ R0, R179, R4, !PT ;  /* 0x00000004b3007209 */ /* 0x000fe20007810000 */
[--C-:B------:R-:W-:Y:S02]  /*121e0*/  FFMA.FTZ R5, R20, c[0x0][0x2d0], -R96.reuse ;  /* 0x0000b40014057a23 */ /* 0x100fe40000010860 */
[----:B------:R1:W2:Y:S01]  /*121f0*/  MUFU.EX2 R73, R2 ;  /* 0x0000000200497308 */ /* 0x0002a20000000800 */
[----:B------:R-:W4:Y:S01]  /*12200*/  SHFL.BFLY PT, R70, R3, 0x1, 0x1f ;  /* 0x0c201f0003467f89 */ /* 0x000f2200000e0000 */
[----:B---3--:R-:W-:Y:S01]  /*12210*/  FMNMX.FTZ R71, R71, R6, !PT ;  /* 0x0000000647477209 */ /* 0x008fe20007810000 */
[----:B------:R-:W-:Y:S01]  /*12220*/  FFMA.FTZ R4, R168, c[0x0][0x2d0], -R96 ;  /* 0x0000b400a8047a23 */ /* 0x000fe20000010860 */
[----:B------:R-:W-:Y:S03]  /*12230*/  FMNMX.FTZ R0, R74, R0, !PT ;  /* 0x000000004a007209 */ /* 0x000fe60007810000 */
[----:B------:R-:W-:Y:S01]  /*12240*/  FMUL.FTZ R97, R71, c[0x0][0x2d0] ;  /* 0x0000b40047617a20 */ /* 0x000fe20000410000 */
[----:B------:R-:W-:Y:S02]  /*12250*/  FMNMX.FTZ R0, R75, R0, !PT ;  /* 0x000000004b007209 */ /* 0x000fe40007810000 */
[----:B------:R2:W-:Y:S01]  /*12260*/  MUFU.EX2 R40, R5 ;  /* 0x0000000500287308 */ /* 0x0005e20000000800 */
[----:B------:R-:W-:Y:S02]  /*12270*/  FFMA.FTZ R7, R103, c[0x0][0x2d0], -R97 ;  /* 0x0000b40067077a23 */ /* 0x000fe40000010861 */
[----:B-1----:R-:W-:Y:S01]  /*12280*/  FADD.FTZ R2, -R71, R100 ;  /* 0x0000006447027221 */ /* 0x002fe20000010100 */
[----:B----4-:R-:W-:Y:S02]  /*12290*/  FMNMX.FTZ R70, R3, R70, !PT ;  /* 0x0000004603467209 */ /* 0x010fe40007810000 */
[----:B------:R-:W1:Y:S01]  /*122a0*/  SHFL.BFLY PT, R3, R0, 0x2, 0x1f ;  /* 0x0c401f0000037f89 */ /* 0x000e6200000e0000 */
[----:B------:R-:W-:Y:S02]  /*122b0*/  FMUL.FTZ R2, R2, c[0x0][0x2d0] ;  /* 0x0000b40002027a20 */ /* 0x000fe40000410000 */
[----:B------:R-:W-:Y:S02]  /*122c0*/  FMUL.FTZ R98, R70, c[0x0][0x2d0] ;  /* 0x0000b40046627a20 */ /* 0x000fe40000410000 */
[----:B------:R3:W4:Y:S01]  /*122d0*/  MUFU.EX2 R69, R2 ;  /* 0x0000000200457308 */ /* 0x0007220000000800 */
[----:B--2---:R-:W-:Y:S01]  /*122e0*/  FMUL.FTZ R5, R73, R105 ;  /* 0x0000006949057220 */ /* 0x004fe20000410000 */
[----:B-1----:R-:W-:Y:S01]  /*122f0*/  FMNMX.FTZ R0, R0, R3, !PT ;  /* 0x0000000300007209 */ /* 0x002fe20007810000 */
[--C-:B------:R-:W-:Y:S02]  /*12300*/  FFMA.FTZ R3, R17, c[0x0][0x2d0], -R96.reuse ;  /* 0x0000b40011037a23 */ /* 0x100fe40000010860 */
[----:B------:R-:W-:Y:S01]  /*12310*/  FMUL.FTZ R17, R73, R117 ;  /* 0x0000007549117220 */ /* 0x000fe20000410000 */
[----:B------:R-:W-:Y:S04]  /*12320*/  MOV R117, R87 ;  /* 0x0000005700757202 */ /* 0x000fe80000000f00 */
[----:B------:R1:W2:Y:S01]  /*12330*/  MUFU.EX2 R11, R3 ;  /* 0x00000003000b7308 */ /* 0x0002a20000000800 */
[----:B---3--:R-:W-:Y:S02]  /*12340*/  FADD.FTZ R2, -R70, R101 ;  /* 0x0000006546027221 */ /* 0x008fe40000010100 */
[----:B----4-:R-:W-:Y:S02]  /*12350*/  FMUL.FTZ R6, R69, R106 ;  /* 0x0000006a45067220 */ /* 0x010fe40000410000 */
[----:B------:R-:W-:Y:S05]  /*12360*/  FMUL.FTZ R2, R2, c[0x0][0x2d0] ;  /* 0x0000b40002027a20 */ /* 0x000fea0000410000 */
[----:B------:R3:W4:Y:S10]  /*12370*/  MUFU.EX2 R68, R2 ;  /* 0x0000000200447308 */ /* 0x0007340000000800 */
[----:B------:R-:W-:Y:S01]  /*12380*/  MUFU.EX2 R101, R4 ;  /* 0x0000000400657308 */ /* 0x000fe20000000800 */
[--C-:B-1----:R-:W-:Y:S01]  /*12390*/  FFMA.FTZ R3, R169, c[0x0][0x2d0], -R97.reuse ;  /* 0x0000b400a9037a23 */ /* 0x102fe20000010861 */
[----:B--2---:R-:W-:Y:S08]  /*123a0*/  MOV R106, R11 ;  /* 0x0000000b006a7202 */ /* 0x004ff00000000f00 */
[----:B------:R1:W-:Y:S01]  /*123b0*/  MUFU.EX2 R100, R3 ;  /* 0x0000000300647308 */ /* 0x0003e20000000800 */
[--C-:B---3--:R-:W-:Y:S01]  /*123c0*/  FFMA.FTZ R2, R184, c[0x0][0x2d0], -R96.reuse ;  /* 0x0000b400b8027a23 */ /* 0x108fe20000010860 */
[----:B------:R-:W-:Y:S01]  /*123d0*/  MOV R184, R62 ;  /* 0x0000003e00b87202 */ /* 0x000fe20000000f00 */
[C---:B----4-:R-:W-:Y:S02]  /*123e0*/  FMUL.FTZ R29, R68.reuse, R129 ;  /* 0x00000081441d7220 */ /* 0x050fe40000410000 */
[----:B------:R-:W-:Y:S05]  /*123f0*/  FMUL.FTZ R45, R68, R145 ;  /* 0x00000091442d7220 */ /* 0x000fea0000410000 */
[----:B------:R2:W3:Y:S10]  /*12400*/  MUFU.EX2 R61, R2 ;  /* 0x00000002003d7308 */ /* 0x0004f40000000800 */
[----:B------:R4:W-:Y:S01]  /*12410*/  MUFU.EX2 R169, R7 ;  /* 0x0000000700a97308 */ /* 0x0009e20000000800 */
[--C-:B-1----:R-:W-:Y:S09]  /*12420*/  FFMA.FTZ R3, R185, c[0x0][0x2d0], -R97.reuse ;  /* 0x0000b400b9037a23 */ /* 0x102ff20000010861 */
[----:B------:R1:W5:Y:S01]  /*12430*/  MUFU.EX2 R60, R3 ;  /* 0x00000003003c7308 */ /* 0x0003620000000800 */
[----:B--2---:R-:W-:Y:S01]  /*12440*/  FFMA.FTZ R2, R16, c[0x0][0x2d0], -R96 ;  /* 0x0000b40010027a23 */ /* 0x004fe20000010860 */
[----:B---3--:R-:W-:Y:S01]  /*12450*/  F2FP.BF16.PACK_AB R76, R61, R101 ;  /* 0x000000653d4c723e */ /* 0x008fe200000010ff */
[--C-:B------:R-:W-:Y:S02]  /*12460*/  FFMA.FTZ R16, R35, c[0x0][0x2d0], -R97.reuse ;  /* 0x0000b40023107a23 */ /* 0x100fe40000010861 */
[C---:B------:R-:W-:Y:S05]  /*12470*/  FMUL.FTZ R35, R69.reuse, R135 ;  /* 0x0000008745237220 */ /* 0x040fea0000410000 */
[----:B------:R2:W3:Y:S01]  /*12480*/  MUFU.EX2 R8, R2 ;  /* 0x0000000200087308 */ /* 0x0004e20000000800 */
[C---:B----4-:R-:W-:Y:S09]  /*12490*/  FMUL.FTZ R7, R69.reuse, R107 ;  /* 0x0000006b45077220 */ /* 0x050ff20000410000 */
[----:B------:R4:W-:Y:S01]  /*124a0*/  MUFU.EX2 R95, R16 ;  /* 0x00000010005f7308 */ /* 0x0009e20000000800 */
[--C-:B-1----:R-:W-:Y:S01]  /*124b0*/  FFMA.FTZ R3, R18, c[0x0][0x2d0], -R97.reuse ;  /* 0x0000b40012037a23 */ /* 0x102fe20000010861 */
[----:B-----5:R-:W-:Y:S01]  /*124c0*/  F2FP.BF16.PACK_AB R77, R60, R100 ;  /* 0x000000643c4d723e */ /* 0x020fe200000010ff */
[----:B------:R-:W-:Y:S01]  /*124d0*/  FMUL.FTZ R18, R69, R118 ;  /* 0x0000007645127220 */ /* 0x000fe20000410000 */
[----:B------:R-:W-:Y:S06]  /*124e0*/  MOV R118, R89 ;  /* 0x0000005900767202 */ /* 0x000fec0000000f00 */
[----:B------:R1:W-:Y:S01]  /*124f0*/  MUFU.EX2 R10, R3 ;  /* 0x00000003000a7308 */ /* 0x0003e20000000800 */
[----:B--2---:R-:W1:Y:S01]  /*12500*/  SHFL.BFLY PT, R2, R0, 0x1, 0x1f ;  /* 0x0c201f0000027f89 */ /* 0x004e6200000e0000 */
[----:B---3--:R-:W-:Y:S04]  /*12510*/  MOV R185, R8 ;  /* 0x0000000800b97202 */ /* 0x008fe80000000f00 */
[----:B------:R-:W-:Y:S01]  /*12520*/  F2FP.BF16.PACK_AB R78, R106, R185 ;  /* 0x000000b96a4e723e */ /* 0x000fe200000010ff */
[----:B----4-:R-:W-:Y:S01]  /*12530*/  FMUL.FTZ R16, R73, R116 ;  /* 0x0000007449107220 */ /* 0x010fe20000410000 */
[----:B------:R-:W-:Y:S02]  /*12540*/  MOV R116, R84 ;  /* 0x0000005400747202 */ /* 0x000fe40000000f00 */
[----:B-1----:R-:W-:Y:S01]  /*12550*/  FMNMX.FTZ R3, R0, R2, !PT ;  /* 0x0000000200037209 */ /* 0x002fe20007810000 */
[--C-:B------:R-:W-:Y:S01]  /*12560*/  FFMA.FTZ R2, R183, c[0x0][0x2d0], -R98.reuse ;  /* 0x0000b400b7027a23 */ /* 0x100fe20000010862 */
[----:B------:R-:W-:Y:S01]  /*12570*/  MOV R183, R91 ;  /* 0x0000005b00b77202 */ /* 0x000fe20000000f00 */
[--C-:B------:R-:W-:Y:S02]  /*12580*/  FFMA.FTZ R0, R19, c[0x0][0x2d0], -R97.reuse ;  /* 0x0000b40013007a23 */ /* 0x100fe40000010861 */
[----:B------:R1:W2:Y:S01]  /*12590*/  MUFU.EX2 R14, R2 ;  /* 0x00000002000e7308 */ /* 0x0002a20000000800 */
[----:B------:R-:W-:Y:S09]  /*125a0*/  FMUL.FTZ R19, R69, R119 ;  /* 0x0000007745137220 */ /* 0x000ff20000410000 */
[----:B------:R3:W4:Y:S01]  /*125b0*/  MUFU.EX2 R12, R0 ;  /* 0x00000000000c7308 */ /* 0x0007220000000800 */
[----:B-1----:R-:W-:Y:S01]  /*125c0*/  FFMA.FTZ R2, R186, c[0x0][0x2d0], -R98 ;  /* 0x0000b400ba027a23 */ /* 0x002fe20000010862 */
[----:B--2---:R-:W-:Y:S08]  /*125d0*/  MOV R103, R14 ;  /* 0x0000000e00677202 */ /* 0x004ff00000000f00 */
[----:B------:R1:W2:Y:S01]  /*125e0*/  MUFU.EX2 R186, R2 ;  /* 0x0000000200ba7308 */ /* 0x0002a20000000800 */
[----:B---3--:R-:W-:Y:S01]  /*125f0*/  FADD.FTZ R0, -R3, R102 ;  /* 0x0000006603007221 */ /* 0x008fe20000010100 */
[----:B----4-:R-:W-:Y:S01]  /*12600*/  MOV R105, R12 ;  /* 0x0000000c00697202 */ /* 0x010fe20000000f00 */
[--C-:B------:R-:W-:Y:S02]  /*12610*/  FFMA.FTZ R12, R34, c[0x0][0x2d0], -R97.reuse ;  /* 0x0000b400220c7a23 */ /* 0x100fe40000010861 */
[----:B------:R-:W-:Y:S02]  /*12620*/  FMUL.FTZ R0, R0, c[0x0][0x2d0] ;  /* 0x0000b40000007a20 */ /* 0x000fe40000410000 */
[----:B------:R-:W-:Y:S04]  /*12630*/  FMUL.FTZ R34, R69, R134 ;  /* 0x0000008645227220 */ /* 0x000fe80000410000 */
[----:B------:R-:W3:Y:S01]  /*12640*/  MUFU.EX2 R0, R0 ;  /* 0x0000000000007308 */ /* 0x000ee20000000800 */
[--C-:B-1----:R-:W-:Y:S01]  /*12650*/  FFMA.FTZ R2, R180, c[0x0][0x2d0], -R98.reuse ;  /* 0x0000b400b4027a23 */ /* 0x102fe20000010862 */
[----:B------:R-:W-:Y:S02]  /*12660*/  MOV R180, R85 ;  /* 0x0000005500b47202 */ /* 0x000fe40000000f00 */
[----:B--2---:R-:W-:Y:S06]  /*12670*/  F2FP.BF16.PACK_AB R64, R186, R103 ;  /* 0x00000067ba40723e */ /* 0x004fec00000010ff */
[----:B------:R1:W-:Y:S01]  /*12680*/  MUFU.EX2 R9, R2 ;  /* 0x0000000200097308 */ /* 0x0003e20000000800 */
[C---:B---3--:R-:W-:Y:S01]  /*12690*/  FMUL.FTZ R11, R0.reuse, R111 ;  /* 0x0000006f000b7220 */ /* 0x048fe20000410000 */
[----:B------:R-:W-:Y:S01]  /*126a0*/  MOV R111, R56 ;  /* 0x00000038006f7202 */ /* 0x000fe20000000f00 */
[C---:B------:R-:W-:Y:S02]  /*126b0*/  FMUL.FTZ R14, R0.reuse, R114 ;  /* 0x00000072000e7220 */ /* 0x040fe40000410000 */
[C---:B------:R-:W-:Y:S01]  /*126c0*/  FMUL.FTZ R26, R0.reuse, R126 ;  /* 0x0000007e001a7220 */ /* 0x040fe20000410000 */
[----:B------:R-:W-:Y:S01]  /*126d0*/  MOV R126, R93 ;  /* 0x0000005d007e7202 */ /* 0x000fe20000000f00 */
[C---:B------:R-:W-:Y:S02]  /*126e0*/  FMUL.FTZ R27, R0.reuse, R127 ;  /* 0x0000007f001b7220 */ /* 0x040fe40000410000 */
[C---:B------:R-:W-:Y:S02]  /*126f0*/  FMUL.FTZ R42, R0.reuse, R142 ;  /* 0x0000008e002a7220 */ /* 0x040fe40000410000 */
[----:B------:R-:W-:Y:S02]  /*12700*/  FMUL.FTZ R43, R0, R143 ;  /* 0x0000008f002b7220 */ /* 0x000fe40000410000 */
[----:B-1----:R-:W-:Y:S02]  /*12710*/  FFMA.FTZ R2, R170, c[0x0][0x2d0], -R98 ;  /* 0x0000b400aa027a23 */ /* 0x002fe40000010862 */
[----:B------:R1:W-:Y:S01]  /*12720*/  MUFU.EX2 R170, R12 ;  /* 0x0000000c00aa7308 */ /* 0x0003e20000000800 */
[C---:B------:R-:W-:Y:S02]  /*12730*/  FMUL.FTZ R46, R0.reuse, R146 ;  /* 0x00000092002e7220 */ /* 0x040fe40000410000 */
[----:B------:R-:W-:Y:S02]  /*12740*/  FFMA.FTZ R56, R193, c[0x0][0x2d0], -R96 ;  /* 0x0000b400c1387a23 */ /* 0x000fe40000010860 */
[C---:B------:R-:W-:Y:S02]  /*12750*/  FMUL.FTZ R47, R0.reuse, R147 ;  /* 0x00000093002f7220 */ /* 0x040fe40000410000 */
[----:B------:R-:W-:Y:S03]  /*12760*/  FMUL.FTZ R62, R0, R162 ;  /* 0x000000a2003e7220 */ /* 0x000fe60000410000 */
[----:B------:R2:W-:Y:S01]  /*12770*/  MUFU.EX2 R13, R2 ;  /* 0x00000002000d7308 */ /* 0x0005e20000000800 */
[C---:B-1----:R-:W-:Y:S01]  /*12780*/  FMUL.FTZ R12, R68.reuse, R112 ;  /* 0x00000070440c7220 */ /* 0x042fe20000410000 */
[----:B------:R-:W-:Y:S01]  /*12790*/  MOV R112, R57 ;  /* 0x0000003900707202 */ /* 0x000fe20000000f00 */
[----:B------:R-:W-:Y:S02]  /*127a0*/  FMUL.FTZ R57, R68, R157 ;  /* 0x0000009d44397220 */ /* 0x000fe40000410000 */
[----:B--2---:R-:W-:Y:S04]  /*127b0*/  FMUL.FTZ R2, R3, c[0x0][0x2d0] ;  /* 0x0000b40003027a20 */ /* 0x004fe80000410000 */
[--C-:B------:R-:W-:Y:S01]  /*127c0*/  FFMA.FTZ R4, R181, c[0x0][0x2d0], -R2.reuse ;  /* 0x0000b400b5047a23 */ /* 0x100fe20000010802 */
[----:B------:R-:W-:Y:S01]  /*127d0*/  MOV R181, R10 ;  /* 0x0000000a00b57202 */ /* 0x000fe20000000f00 */
[--C-:B------:R-:W-:Y:S02]  /*127e0*/  FFMA.FTZ R28, R188, c[0x0][0x2d0], -R2.reuse ;  /* 0x0000b400bc1c7a23 */ /* 0x100fe40000010802 */
[----:B------:R1:W-:Y:S01]  /*127f0*/  MUFU.EX2 R102, R4 ;  /* 0x0000000400667308 */ /* 0x0003e20000000800 */
[----:B------:R-:W-:Y:S01]  /*12800*/  F2FP.BF16.PACK_AB R79, R105, R181 ;  /* 0x000000b5694f723e */ /* 0x000fe200000010ff */
[--C-:B------:R-:W-:Y:S02]  /*12810*/  FFMA.FTZ R44, R194, c[0x0][0x2d0], -R2.reuse ;  /* 0x0000b400c22c7a23 */ /* 0x100fe40000010802 */
[--C-:B------:R-:W-:Y:S02]  /*12820*/  FFMA.FTZ R48, R196, c[0x0][0x2d0], -R2.reuse ;  /* 0x0000b400c4307a23 */ /* 0x100fe40000010802 */
[--C-:B------:R-:W-:Y:S04]  /*12830*/  FFMA.FTZ R74, R74, c[0x0][0x2d0], -R2.reuse ;  /* 0x0000b4004a4a7a23 */ /* 0x100fe80000010802 */
[----:B------:R2:W-:Y:S10]  /*12840*/  MUFU.EX2 R50, R44 ;  /* 0x0000002c00327308 */ /* 0x0005f40000000800 */
[----:B------:R3:W-:Y:S01]  /*12850*/  MUFU.EX2 R114, R48 ;  /* 0x0000003000727308 */ /* 0x0007e20000000800 */
[--C-:B-1----:R-:W-:Y:S09]  /*12860*/  FFMA.FTZ R4, R187, c[0x0][0x2d0], -R2.reuse ;  /* 0x0000b400bb047a23 */ /* 0x102ff20000010802 */
[----:B------:R1:W4:Y:S01]  /*12870*/  MUFU.EX2 R187, R4 ;  /* 0x0000000400bb7308 */ /* 0x0003220000000800 */
[----:B--2---:R-:W-:Y:S02]  /*12880*/  FMUL.FTZ R44, R68, R144 ;  /* 0x00000090442c7220 */ /* 0x004fe40000410000 */
[----:B---3--:R-:W-:Y:S02]  /*12890*/  FMUL.FTZ R48, R73, R148 ;  /* 0x0000009449307220 */ /* 0x008fe40000410000 */
[--C-:B-1----:R-:W-:Y:S01]  /*128a0*/  FFMA.FTZ R4, R182, c[0x0][0x2d0], -R2.reuse ;  /* 0x0000b400b6047a23 */ /* 0x102fe20000010802 */
[----:B----4-:R-:W-:Y:S02]  /*128b0*/  F2FP.BF16.PACK_AB R65, R187, R102 ;  /* 0x00000066bb41723e */ /* 0x010fe400000010ff */
[----:B------:R-:W-:Y:S02]  /*128c0*/  MOV R182, R63 ;  /* 0x0000003f00b67202 */ /* 0x000fe40000000f00 */
[----:B------:R1:W2:Y:S01]  /*128d0*/  MUFU.EX2 R8, R4 ;  /* 0x0000000400087308 */ /* 0x0002a20000000800 */
[----:B------:R-:W-:Y:S02]  /*128e0*/  FMUL.FTZ R63, R0, R163 ;  /* 0x000000a3003f7220 */ /* 0x000fe40000410000 */
[----:B-1----:R-:W-:Y:S01]  /*128f0*/  FFMA.FTZ R4, R171, c[0x0][0x2d0], -R2 ;  /* 0x0000b400ab047a23 */ /* 0x002fe20000010802 */
[----:B--2---:R-:W-:Y:S01]  /*12900*/  MOV R107, R8 ;  /* 0x00000008006b7202 */ /* 0x004fe20000000f00 */
[C---:B------:R-:W-:Y:S01]  /*12910*/  FMUL.FTZ R8, R68.reuse, R108 ;  /* 0x0000006c44087220 */ /* 0x040fe20000410000 */
[----:B------:R-:W-:Y:S04]  /*12920*/  MOV R108, R9 ;  /* 0x00000009006c7202 */ /* 0x000fe80000000f00 */
[----:B------:R1:W2:Y:S01]  /*12930*/  MUFU.EX2 R10, R4 ;  /* 0x00000004000a7308 */ /* 0x0002a20000000800 */
[----:B------:R-:W-:Y:S01]  /*12940*/  FMUL.FTZ R9, R68, R109 ;  /* 0x0000006d44097220 */ /* 0x000fe20000410000 */
[----:B------:R-:W-:Y:S02]  /*12950*/  MOV R171, R86 ;  /* 0x0000005600ab7202 */ /* 0x000fe40000000f00 */
[----:B------:R-:W-:Y:S01]  /*12960*/  LDSM.16.MT88.4 R84, [R209+0x900] ;  /* 0x00090000d154783b */ /* 0x000fe20000004200 */
[--C-:B-1----:R-:W-:Y:S01]  /*12970*/  FFMA.FTZ R4, R21, c[0x0][0x2d0], -R96.reuse ;  /* 0x0000b40015047a23 */ /* 0x102fe20000010860 */
[----:B--2---:R-:W-:Y:S06]  /*12980*/  MOV R109, R10 ;  /* 0x0000000a006d7202 */ /* 0x004fec0000000f00 */
[----:B------:R-:W1:Y:S01]  /*12990*/  LDSM.16.MT88.4 R20, [R209+0x100] ;  /* 0x00010000d114783b */ /* 0x000e620000004200 */
[----:B------:R-:W-:Y:S01]  /*129a0*/  FMUL.FTZ R10, R0, R110 ;  /* 0x0000006e000a7220 */ /* 0x000fe20000410000 */
[----:B------:R2:W-:Y:S01]  /*129b0*/  MUFU.EX2 R41, R4 ;  /* 0x0000000400297308 */ /* 0x0005e20000000800 */
[----:B------:R-:W-:Y:S02]  /*129c0*/  F2FP.BF16.PACK_AB R67, R109, R107 ;  /* 0x0000006b6d43723e */ /* 0x000fe400000010ff */
[----:B------:R-:W-:Y:S01]  /*129d0*/  MOV R110, R61 ;  /* 0x0000003d006e7202 */ /* 0x000fe20000000f00 */
[----:B------:R-:W-:Y:S02]  /*129e0*/  FMUL.FTZ R61, R68, R161 ;  /* 0x000000a1443d7220 */ /* 0x000fe40000410000 */
[--C-:B--2---:R-:W-:Y:S02]  /*129f0*/  FFMA.FTZ R4, R15, c[0x0][0x2d0], -R97.reuse ;  /* 0x0000b4000f047a23 */ /* 0x104fe40000010861 */
[----:B------:R-:W-:Y:S01]  /*12a00*/  FMUL.FTZ R15, R0, R115 ;  /* 0x00000073000f7220 */ /* 0x000fe20000410000 */
[----:B------:R-:W-:Y:S01]  /*12a10*/  MOV R115, R60 ;  /* 0x0000003c00737202 */ /* 0x000fe20000000f00 */
[----:B------:R2:W-:Y:S01]  /*12a20*/  MUFU.EX2 R31, R4 ;  /* 0x00000004001f7308 */ /* 0x0005e20000000800 */
[--C-:B------:R-:W-:Y:S02]  /*12a30*/  FFMA.FTZ R60, R198, c[0x0][0x2d0], -R97.reuse ;  /* 0x0000b400c63c7a23 */ /* 0x100fe40000010861 */
[----:B--2---:R-:W-:Y:S02]  /*12a40*/  FFMA.FTZ R4, R32, c[0x0][0x2d0], -R96 ;  /* 0x0000b40020047a23 */ /* 0x004fe40000010860 */
[----:B------:R-:W-:Y:S05]  /*12a50*/  FFMA.FTZ R32, R189, c[0x0][0x2d0], -R2 ;  /* 0x0000b400bd207a23 */ /* 0x000fea0000010802 */
[----:B------:R2:W3:Y:S02]  /*12a60*/  MUFU.EX2 R94, R4 ;  /* 0x00000004005e7308 */ /* 0x0004e40000000800 */
[----:B--2---:R-:W-:Y:S01]  /*12a70*/  FFMA.FTZ R4, R33, c[0x0][0x2d0], -R96 ;  /* 0x0000b40021047a23 */ /* 0x004fe20000010860 */
[----:B---3--:R-:W-:Y:S01]  /*12a80*/  MOV R127, R94 ;  /* 0x0000005e007f7202 */ /* 0x008fe20000000f00 */
[C---:B------:R-:W-:Y:S06]  /*12a90*/  FMUL.FTZ R33, R73.reuse, R133 ;  /* 0x0000008549217220 */ /* 0x040fec0000410000 */
[----:B------:R2:W3:Y:S10]  /*12aa0*/  MUFU.EX2 R49, R4 ;  /* 0x0000000400317308 */ /* 0x0004f40000000800 */
[----:B------:R4:W-:Y:S01]  /*12ab0*/  MUFU.EX2 R133, R56 ;  /* 0x0000003800857308 */ /* 0x0009e20000000800 */
[C---:B--2---:R-:W-:Y:S01]  /*12ac0*/  FMUL.FTZ R4, R73.reuse, R104 ;  /* 0x0000006849047220 */ /* 0x044fe20000410000 */
[----:B------:R-:W-:Y:S01]  /*12ad0*/  MOV R104, R13 ;  /* 0x0000000d00687202 */ /* 0x000fe20000000f00 */
[----:B------:R-:W-:Y:S01]  /*12ae0*/  FMUL.FTZ R13, R68, R113 ;  /* 0x00000071440d7220 */ /* 0x000fe20000410000 */
[----:B---3--:R-:W-:Y:S01]  /*12af0*/  MOV R148, R49 ;  /* 0x0000003100947202 */ /* 0x008fe20000000f00 */
[----:B------:R-:W-:Y:S01]  /*12b00*/  FMUL.FTZ R49, R73, R149 ;  /* 0x0000009549317220 */ /* 0x000fe20000410000 */
[----:B------:R-:W-:Y:S01]  /*12b10*/  MOV R149, R50 ;  /* 0x0000003200957202 */ /* 0x000fe20000000f00 */
[----:B------:R-:W-:Y:S01]  /*12b20*/  FMUL.FTZ R50, R69, R150 ;  /* 0x0000009645327220 */ /* 0x000fe20000410000 */
[-C--:B-1----:R-:W-:Y:S05]  /*12b30*/  HMMA.16816.F32.BF16 R4, R76, R20.reuse, R4 ;  /* 0x000000144c04723c */ /* 0x082fea0000041804 */
[----:B------:R-:W-:Y:S01]  /*12b40*/  F2FP.BF16.PACK_AB R66, R104, R108 ;  /* 0x0000006c6842723e */ /* 0x000fe200000010ff */
[----:B----4-:R-:W-:Y:S01]  /*12b50*/  FMUL.FTZ R56, R68, R156 ;  /* 0x0000009c44387220 */ /* 0x010fe20000410000 */
[----:B------:R-:W-:Y:S01]  /*12b60*/  MOV R113, R59 ;  /* 0x0000003b00717202 */ /* 0x000fe20000000f00 */
[----:B------:R-:W-:Y:S04]  /*12b70*/  FMUL.FTZ R59, R0, R159 ;  /* 0x0000009f003b7220 */ /* 0x000fe80000410000 */
[C---:B------:R-:W-:Y:S07]  /*12b80*/  HMMA.16816.F32.BF16 R8, R64.reuse, R20, R8 ;  /* 0x000000144008723c */ /* 0x040fee0000041808 */
[--C-:B------:R-:W-:Y:S01]  /*12b90*/  FFMA.FTZ R20, R24, c[0x0][0x2d0], -R98.reuse ;  /* 0x0000b40018147a23 */ /* 0x100fe20000010862 */
[-C--:B------:R-:W-:Y:S03]  /*12ba0*/  HMMA.16816.F32.BF16 R12, R64, R22.reuse, R12 ;  /* 0x00000016400c723c */ /* 0x080fe6000004180c */
[----:B------:R1:W2:Y:S01]  /*12bb0*/  MUFU.EX2 R168, R20 ;  /* 0x0000001400a87308 */ /* 0x0002a20000000800 */
[----:B------:R-:W-:Y:S01]  /*12bc0*/  FMUL.FTZ R21, R73, R121 ;  /* 0x0000007949157220 */ /* 0x000fe20000410000 */
[----:B------:R-:W-:Y:S01]  /*12bd0*/  MOV R121, R169 ;  /* 0x000000a900797202 */ /* 0x000fe20000000f00 */
[--C-:B------:R-:W-:Y:S01]  /*12be0*/  FFMA.FTZ R24, R25, c[0x0][0x2d0], -R98.reuse ;  /* 0x0000b40019187a23 */ /* 0x100fe20000010862 */
[----:B------:R-:W-:Y:S01]  /*12bf0*/  MOV R169, R90 ;  /* 0x0000005a00a97202 */ /* 0x000fe20000000f00 */
[C---:B------:R-:W-:Y:S04]  /*12c00*/  HMMA.16816.F32.BF16 R16, R76.reuse, R22, R16 ;  /* 0x000000164c10723c */ /* 0x040fe80000041810 */
[C---:B------:R-:W-:Y:S01]  /*12c10*/  FMUL.FTZ R25, R68.reuse, R125 ;  /* 0x0000007d44197220 */ /* 0x040fe20000410000 */
[----:B------:R3:W4:Y:S01]  /*12c20*/  MUFU.EX2 R30, R24 ;  /* 0x00000018001e7308 */ /* 0x0007220000000800 */
[----:B------:R-:W-:Y:S01]  /*12c30*/  MOV R125, R92 ;  /* 0x0000005c007d7202 */ /* 0x000fe20000000f00 */
[C---:B------:R-:W-:Y:S02]  /*12c40*/  FMUL.FTZ R23, R69.reuse, R123 ;  /* 0x0000007b45177220 */ /* 0x040fe40000410000 */
[----:B------:R-:W-:Y:S03]  /*12c50*/  FMUL.FTZ R22, R69, R122 ;  /* 0x0000007a45167220 */ /* 0x000fe60000410000 */
[--C-:B------:R-:W-:Y:S03]  /*12c60*/  FFMA.FTZ R92, R199, c[0x0][0x2d0], -R97.reuse ;  /* 0x0000b400c75c7a23 */ /* 0x100fe60000010861 */
[----:B------:R5:W-:Y:S01]  /*12c70*/  MUFU.EX2 R123, R28 ;  /* 0x0000001c007b7308 */ /* 0x000be20000000800 */
[----:B-1----:R-:W-:Y:S01]  /*12c80*/  FMUL.FTZ R20, R73, R120 ;  /* 0x0000007849147220 */ /* 0x002fe20000410000 */
[----:B------:R-:W-:Y:S02]  /*12c90*/  MOV R120, R95 ;  /* 0x0000005f00787202 */ /* 0x000fe40000000f00 */
[----:B--2---:R-:W-:Y:S02]  /*12ca0*/  MOV R122, R168 ;  /* 0x000000a8007a7202 */ /* 0x004fe40000000f00 */
[----:B------:R-:W-:Y:S04]  /*12cb0*/  MOV R168, R58 ;  /* 0x0000003a00a87202 */ /* 0x000fe80000000f00 */
[----:B------:R1:W-:Y:S01]  /*12cc0*/  MUFU.EX2 R135, R92 ;  /* 0x0000005c00877308 */ /* 0x0003e20000000800 */
[-C--:B------:R-:W-:Y:S03]  /*12cd0*/  HMMA.16816.F32.BF16 R20, R76, R36.reuse, R20 ;  /* 0x000000244c14723c */ /* 0x080fe60000041814 */
[----:B---3--:R-:W-:Y:S01]  /*12ce0*/  FMUL.FTZ R24, R68, R124 ;  /* 0x0000007c44187220 */ /* 0x008fe20000410000 */
[----:B----4-:R-:W-:Y:S01]  /*12cf0*/  MOV R129, R30 ;  /* 0x0000001e00817202 */ /* 0x010fe20000000f00 */
[C---:B------:R-:W-:Y:S01]  /*12d00*/  FMUL.FTZ R30, R0.reuse, R130 ;  /* 0x00000082001e7220 */ /* 0x040fe20000410000 */
[----:B------:R-:W-:Y:S01]  /*12d10*/  MOV R130, R31 ;  /* 0x0000001f00827202 */ /* 0x000fe20000000f00 */
[----:B------:R-:W-:Y:S01]  /*12d20*/  FMUL.FTZ R31, R0, R131 ;  /* 0x00000083001f7220 */ /* 0x000fe20000410000 */
[----:B------:R-:W-:Y:S01]  /*12d30*/  MOV R124, R40 ;  /* 0x00000028007c7202 */ /* 0x000fe20000000f00 */
[--C-:B------:R-:W-:Y:S01]  /*12d40*/  FFMA.FTZ R40, R191, c[0x0][0x2d0], -R98.reuse ;  /* 0x0000b400bf287a23 */ /* 0x100fe20000010862 */
[C---:B------:R-:W-:Y:S03]  /*12d50*/  HMMA.16816.F32.BF16 R24, R64.reuse, R36, R24 ;  /* 0x000000244018723c */ /* 0x040fe60000041818 */
[----:B------:R2:W-:Y:S01]  /*12d60*/  MUFU.EX2 R119, R40 ;  /* 0x0000002800777308 */ /* 0x0005e20000000800 */
[C---:B-----5:R-:W-:Y:S01]  /*12d70*/  FMUL.FTZ R28, R68.reuse, R128 ;  /* 0x00000080441c7220 */ /* 0x060fe20000410000 */
[----:B------:R-:W-:Y:S01]  /*12d80*/  MOV R131, R41 ;  /* 0x0000002900837202 */ /* 0x000fe20000000f00 */
[----:B------:R-:W-:Y:S02]  /*12d90*/  FMUL.FTZ R41, R68, R141 ;  /* 0x0000008d44297220 */ /* 0x000fe40000410000 */
[----:B------:R-:W-:Y:S03]  /*12da0*/  FFMA.FTZ R36, R190, c[0x0][0x2d0], -R98 ;  /* 0x0000b400be247a23 */ /* 0x000fe60000010862 */
[-C--:B------:R-:W-:Y:S02]  /*12db0*/  HMMA.16816.F32.BF16 R28, R64, R38.reuse, R28 ;  /* 0x00000026401c723c */ /* 0x080fe4000004181c */
[----:B------:R3:W-:Y:S01]  /*12dc0*/  MUFU.EX2 R128, R32 ;  /* 0x0000002000807308 */ /* 0x0007e20000000800 */
[C---:B------:R-:W-:Y:S01]  /*12dd0*/  FMUL.FTZ R37, R73.reuse, R137 ;  /* 0x0000008949257220 */ /* 0x040fe20000410000 */
[----:B-1----:R-:W-:Y:S01]  /*12de0*/  LDSM.16.MT88.4 R92, [R210+0x900] ;  /* 0x00090000d25c783b */ /* 0x002fe20000004200 */
[----:B------:R-:W-:Y:S07]  /*12df0*/  FMUL.FTZ R58, R0, R158 ;  /* 0x0000009e003a7220 */ /* 0x000fee0000410000 */
[----:B------:R1:W4:Y:S01]  /*12e00*/  MUFU.EX2 R51, R36 ;  /* 0x0000002400337308 */ /* 0x0003220000000800 */
[----:B--2---:R-:W-:Y:S02]  /*12e10*/  FMUL.FTZ R40, R68, R140 ;  /* 0x0000008c44287220 */ /* 0x004fe40000410000 */
[C---:B---3--:R-:W-:Y:S07]  /*12e20*/  FMUL.FTZ R32, R73.reuse, R132 ;  /* 0x0000008449207220 */ /* 0x048fee0000410000 */
[C---:B------:R-:W-:Y:S04]  /*12e30*/  HMMA.16816.F32.BF16 R32, R76.reuse, R38, R32 ;  /* 0x000000264c20723c */ /* 0x040fe80000041820 */
[----:B-1----:R-:W-:Y:S01]  /*12e40*/  FMUL.FTZ R36, R73, R136 ;  /* 0x0000008849247220 */ /* 0x002fe20000410000 */
[----:B----4-:R-:W-:Y:S01]  /*12e50*/  MOV R150, R51 ;  /* 0x0000003300967202 */ /* 0x010fe20000000f00 */
[C---:B------:R-:W-:Y:S01]  /*12e60*/  FMUL.FTZ R51, R69.reuse, R151 ;  /* 0x0000009745337220 */ /* 0x040fe20000410000 */
[----:B------:R-:W-:Y:S01]  /*12e70*/  MOV R151, R170 ;  /* 0x000000aa00977202 */ /* 0x000fe20000000f00 */
[C---:B------:R-:W-:Y:S01]  /*12e80*/  FMUL.FTZ R38, R69.reuse, R138 ;  /* 0x0000008a45267220 */ /* 0x040fe20000410000 */
[----:B------:R-:W-:Y:S02]  /*12e90*/  MOV R170, R88 ;  /* 0x0000005800aa7202 */ /* 0x000fe40000000f00 */
[----:B------:R-:W1:Y:S01]  /*12ea0*/  LDSM.16.MT88.4 R88, [R212+0x900] ;  /* 0x00090000d458783b */ /* 0x000e620000004200 */
[----:B------:R-:W-:Y:S02]  /*12eb0*/  FMUL.FTZ R39, R69, R139 ;  /* 0x0000008b45277220 */ /* 0x000fe40000410000 */
[----:B------:R2:W-:Y:S05]  /*12ec0*/  MUFU.EX2 R139, R60 ;  /* 0x0000003c008b7308 */ /* 0x0005ea0000000800 */
[-C--:B------:R-:W-:Y:S08]  /*12ed0*/  HMMA.16816.F32.BF16 R36, R76, R52.reuse, R36 ;  /* 0x000000344c24723c */ /* 0x080ff00000041824 */
[C---:B------:R-:W-:Y:S07]  /*12ee0*/  HMMA.16816.F32.BF16 R40, R64.reuse, R52, R40 ;  /* 0x000000344028723c */ /* 0x040fee0000041828 */
[--C-:B------:R-:W-:Y:S01]  /*12ef0*/  FFMA.FTZ R52, R192, c[0x0][0x2d0], -R96.reuse ;  /* 0x0000b400c0347a23 */ /* 0x100fe20000010860 */
[-C--:B------:R-:W-:Y:S03]  /*12f00*/  HMMA.16816.F32.BF16 R44, R64, R54.reuse, R44 ;  /* 0x00000036402c723c */ /* 0x080fe6000004182c */
[----:B------:R3:W-:Y:S01]  /*12f10*/  MUFU.EX2 R132, R52 ;  /* 0x0000003400847308 */ /* 0x0007e20000000800 */
[----:B------:R-:W-:Y:S02]  /*12f20*/  FMUL.FTZ R53, R73, R153 ;  /* 0x0000009949357220 */ /* 0x000fe40000410000 */
[----:B--2---:R-:W-:Y:S02]  /*12f30*/  FMUL.FTZ R60, R68, R160 ;  /* 0x000000a0443c7220 */ /* 0x004fe40000410000 */
[C---:B------:R-:W-:Y:S07]  /*12f40*/  HMMA.16816.F32.BF16 R48, R76.reuse, R54, R48 ;  /* 0x000000364c30723c */ /* 0x040fee0000041830 */
[C---:B------:R-:W-:Y:S02]  /*12f50*/  FMUL.FTZ R55, R69.reuse, R155 ;  /* 0x0000009b45377220 */ /* 0x040fe40000410000 */
[----:B------:R-:W-:Y:S03]  /*12f60*/  FMUL.FTZ R54, R69, R154 ;  /* 0x0000009a45367220 */ /* 0x000fe60000410000 */
[----:B---3--:R-:W-:Y:S07]  /*12f70*/  FMUL.FTZ R52, R73, R152 ;  /* 0x0000009849347220 */ /* 0x008fee0000410000 */
[-C--:B------:R-:W-:Y:S08]  /*12f80*/  HMMA.16816.F32.BF16 R52, R76, R80.reuse, R52 ;  /* 0x000000504c34723c */ /* 0x080ff00000041834 */
        /* <DEDUP_REMOVED lines=10> */
[--C-:B--2---:R-:W-:Y:S03]  /*13030*/  FFMA.FTZ R80, R195, c[0x0][0x2d0], -R96.reuse ;  /* 0x0000b400c3507a23 */ /* 0x104fe60000010860 */
[----:B------:R-:W-:Y:S02]  /*13040*/  F2FP.BF16.PACK_AB R78, R148, R127 ;  /* 0x0000007f944e723e */ /* 0x000fe400000010ff */
[----:B------:R-:W-:Y:S01]  /*13050*/  F2FP.BF16.PACK_AB R79, R120, R151 ;  /* 0x00000097784f723e */ /* 0x000fe200000010ff */
[----:B------:R2:W-:Y:S02]  /*13060*/  MUFU.EX2 R134, R80 ;  /* 0x0000005000867308 */ /* 0x0005e40000000800 */
[----:B------:R-:W-:Y:S02]  /*13070*/  F2FP.BF16.PACK_AB R76, R131, R124 ;  /* 0x0000007c834c723e */ /* 0x000fe400000010ff */
[----:B------:R-:W-:Y:S02]  /*13080*/  F2FP.BF16.PACK_AB R77, R130, R121 ;  /* 0x00000079824d723e */ /* 0x000fe400000010ff */
[----:B------:R-:W-:Y:S02]  /*13090*/  F2FP.BF16.PACK_AB R82, R119, R150 ;  /* 0x000000967752723e */ /* 0x000fe400000010ff */
[----:B------:R-:W-:Y:S03]  /*130a0*/  F2FP.BF16.PACK_AB R83, R114, R149 ;  /* 0x000000957253723e */ /* 0x000fe600000010ff */
[-C--:B------:R-:W-:Y:S03]  /*130b0*/  HMMA.16816.F32.BF16 R4, R76, R84.reuse, R4 ;  /* 0x000000544c04723c */ /* 0x080fe60000041804 */
[----:B--2---:R-:W-:Y:S04]  /*130c0*/  FFMA.FTZ R80, R197, c[0x0][0x2d0], -R96 ;  /* 0x0000b400c5507a23 */ /* 0x004fe80000010860 */
[----:B------:R2:W-:Y:S02]  /*130d0*/  MUFU.EX2 R136, R80 ;  /* 0x0000005000887308 */ /* 0x0005e40000000800 */
[----:B--2---:R-:W-:Y:S07]  /*130e0*/  F2FP.BF16.PACK_AB R80, R129, R122 ;  /* 0x0000007a8150723e */ /* 0x004fee00000010ff */
[C---:B------:R-:W-:Y:S07]  /*130f0*/  HMMA.16816.F32.BF16 R8, R80.reuse, R84, R8 ;  /* 0x000000545008723c */ /* 0x040fee0000041808 */
[--C-:B------:R-:W-:Y:S01]  /*13100*/  FFMA.FTZ R84, R200, c[0x0][0x2d0], -R97.reuse ;  /* 0x0000b400c8547a23 */ /* 0x100fe20000010861 */
[-C--:B------:R-:W-:Y:S03]  /*13110*/  HMMA.16816.F32.BF16 R12, R80, R86.reuse, R12 ;  /* 0x00000056500c723c */ /* 0x080fe6000004180c */
[----:B------:R2:W3:Y:S05]  /*13120*/  MUFU.EX2 R137, R84 ;  /* 0x0000005400897308 */ /* 0x0004ea0000000800 */
[C---:B------:R-:W-:Y:S08]  /*13130*/  HMMA.16816.F32.BF16 R16, R76.reuse, R86, R16 ;  /* 0x000000564c10723c */ /* 0x040ff00000041810 */
[-C--:B-1----:R-:W-:Y:S08]  /*13140*/  HMMA.16816.F32.BF16 R20, R76, R88.reuse, R20 ;  /* 0x000000584c14723c */ /* 0x082ff00000041814 */
[C---:B------:R-:W-:Y:S04]  /*13150*/  HMMA.16816.F32.BF16 R24, R80.reuse, R88, R24 ;  /* 0x000000585018723c */ /* 0x040fe80000041818 */
[----:B--2---:R-:W-:Y:S01]  /*13160*/  FFMA.FTZ R84, R204, c[0x0][0x2d0], -R98 ;  /* 0x0000b400cc547a23 */ /* 0x004fe20000010862 */
[----:B---3--:R-:W-:Y:S02]  /*13170*/  MOV R204, R137 ;  /* 0x0000008900cc7202 */ /* 0x008fe40000000f00 */
[----:B------:R-:W-:Y:S01]  /*13180*/  FFMA.FTZ R88, R232, c[0x0][0x2d0], -R2 ;  /* 0x0000b400e8587a23 */ /* 0x000fe20000010802 */
[-C--:B------:R-:W-:Y:S01]  /*13190*/  HMMA.16816.F32.BF16 R28, R80, R90.reuse, R28 ;  /* 0x0000005a501c723c */ /* 0x080fe2000004181c */
[----:B------:R1:W-:Y:S03]  /*131a0*/  MUFU.EX2 R137, R84 ;  /* 0x0000005400897308 */ /* 0x0003e60000000800 */
[----:B------:R-:W-:Y:S04]  /*131b0*/  MOV R232, R134 ;  /* 0x0000008600e87202 */ /* 0x000fe80000000f00 */
[C---:B------:R-:W-:Y:S03]  /*131c0*/  HMMA.16816.F32.BF16 R32, R76.reuse, R90, R32 ;  /* 0x0000005a4c20723c */ /* 0x040fe60000041820 */
[----:B------:R2:W-:Y:S05]  /*131d0*/  MUFU.EX2 R142, R88 ;  /* 0x00000058008e7308 */ /* 0x0005ea0000000800 */
[-C--:B------:R-:W-:Y:S08]  /*131e0*/  HMMA.16816.F32.BF16 R36, R76, R92.reuse, R36 ;  /* 0x0000005c4c24723c */ /* 0x080ff00000041824 */
[C---:B------:R-:W-:Y:S04]  /*131f0*/  HMMA.16816.F32.BF16 R40, R80.reuse, R92, R40 ;  /* 0x0000005c5028723c */ /* 0x040fe80000041828 */
[----:B-1----:R-:W-:Y:S01]  /*13200*/  FFMA.FTZ R84, R203, c[0x0][0x2d0], -R98 ;  /* 0x0000b400cb547a23 */ /* 0x002fe20000010862 */
[----:B------:R-:W-:Y:S02]  /*13210*/  MOV R203, R136 ;  /* 0x0000008800cb7202 */ /* 0x000fe40000000f00 */
[----:B------:R-:W-:Y:S01]  /*13220*/  FFMA.FTZ R92, R230, c[0x0][0x2d0], -R96 ;  /* 0x0000b400e65c7a23 */ /* 0x000fe20000010860 */
[-C--:B------:R-:W-:Y:S01]  /*13230*/  HMMA.16816.F32.BF16 R44, R80, R94.reuse, R44 ;  /* 0x0000005e502c723c */ /* 0x080fe2000004182c */
[----:B------:R1:W-:Y:S03]  /*13240*/  MUFU.EX2 R143, R84 ;  /* 0x00000054008f7308 */ /* 0x0003e60000000800 */
[----:B--2---:R-:W-:Y:S01]  /*13250*/  FFMA.FTZ R88, R207, c[0x0][0x2d0], -R98 ;  /* 0x0000b400cf587a23 */ /* 0x004fe20000010862 */
[----:B------:R-:W-:Y:S02]  /*13260*/  MOV R207, R133 ;  /* 0x0000008500cf7202 */ /* 0x000fe40000000f00 */
[----:B------:R-:W-:Y:S01]  /*13270*/  MOV R230, R120 ;  /* 0x0000007800e67202 */ /* 0x000fe20000000f00 */
[C---:B------:R-:W-:Y:S03]  /*13280*/  HMMA.16816.F32.BF16 R48, R76.reuse, R94, R48 ;  /* 0x0000005e4c30723c */ /* 0x040fe60000041830 */
[----:B------:R2:W-:Y:S10]  /*13290*/  MUFU.EX2 R141, R88 ;  /* 0x00000058008d7308 */ /* 0x0005f40000000800 */
[----:B------:R3:W-:Y:S01]  /*132a0*/  MUFU.EX2 R147, R92 ;  /* 0x0000005c00937308 */ /* 0x0007e20000000800 */
[----:B-1----:R-:W-:Y:S01]  /*132b0*/  FFMA.FTZ R84, R205, c[0x0][0x2d0], -R2 ;  /* 0x0000b400cd547a23 */ /* 0x002fe20000010802 */
[----:B------:R-:W-:Y:S08]  /*132c0*/  MOV R205, R135 ;  /* 0x0000008700cd7202 */ /* 0x000ff00000000f00 */
[----:B------:R1:W4:Y:S01]  /*132d0*/  MUFU.EX2 R136, R84 ;  /* 0x0000005400887308 */ /* 0x0003220000000800 */
[----:B--2---:R-:W-:Y:S01]  /*132e0*/  FFMA.FTZ R88, R231, c[0x0][0x2d0], -R98 ;  /* 0x0000b400e7587a23 */ /* 0x004fe20000010862 */
[----:B------:R-:W-:Y:S02]  /*132f0*/  MOV R231, R132 ;  /* 0x0000008400e77202 */ /* 0x000fe40000000f00 */
[----:B------:R-:W-:Y:S02]  /*13300*/  MOV R132, R113 ;  /* 0x0000007100847202 */ /* 0x000fe40000000f00 */
[----:B------:R-:W-:Y:S04]  /*13310*/  MOV R113, R186 ;  /* 0x000000ba00717202 */ /* 0x000fe80000000f00 */
[----:B------:R2:W5:Y:S01]  /*13320*/  MUFU.EX2 R201, R88 ;  /* 0x0000005800c97308 */ /* 0x0005620000000800 */
[----:B---3--:R-:W-:Y:S01]  /*13330*/  FFMA.FTZ R92, R233, c[0x0][0x2d0], -R96 ;  /* 0x0000b400e95c7a23 */ /* 0x008fe20000010860 */
[----:B------:R-:W-:Y:S02]  /*13340*/  MOV R233, R127 ;  /* 0x0000007f00e97202 */ /* 0x000fe40000000f00 */
[----:B------:R-:W-:Y:S06]  /*13350*/  MOV R127, R105 ;  /* 0x00000069007f7202 */ /* 0x000fec0000000f00 */
[----:B------:R3:W-:Y:S01]  /*13360*/  MUFU.EX2 R199, R92 ;  /* 0x0000005c00c77308 */ /* 0x0007e20000000800 */
[----:B-1----:R-:W1:Y:S01]  /*13370*/  LDSM.16.MT88.4 R84, [R211+0x900] ;  /* 0x00090000d354783b */ /* 0x002e620000004200 */
[----:B--2---:R-:W-:Y:S01]  /*13380*/  FFMA.FTZ R88, R235, c[0x0][0x2d0], -R2 ;  /* 0x0000b400eb587a23 */ /* 0x004fe20000010802 */
[----:B------:R-:W-:Y:S07]  /*13390*/  MOV R235, R114 ;  /* 0x0000007200eb7202 */ /* 0x000fee0000000f00 */
[----:B------:R2:W-:Y:S01]  /*133a0*/  MUFU.EX2 R140, R88 ;  /* 0x00000058008c7308 */ /* 0x0005e20000000800 */
[----:B---3--:R-:W-:Y:S01]  /*133b0*/  FFMA.FTZ R92, R206, c[0x0][0x2d0], -R96 ;  /* 0x0000b400ce5c7a23 */ /* 0x008fe20000010860 */
[----:B------:R-:W-:Y:S02]  /*133c0*/  MOV R206, R233 ;  /* 0x000000e900ce7202 */ /* 0x000fe40000000f00 */
[----:B------:R-:W-:Y:S06]  /*133d0*/  MOV R233, R148 ;  /* 0x0000009400e97202 */ /* 0x000fec0000000f00 */
[----:B------:R3:W-:Y:S01]  /*133e0*/  MUFU.EX2 R197, R92 ;  /* 0x0000005c00c57308 */ /* 0x0007e20000000800 */
[----:B--2---:R-:W-:Y:S01]  /*133f0*/  FFMA.FTZ R88, R238, c[0x0][0x2d0], -R2 ;  /* 0x0000b400ee587a23 */ /* 0x004fe20000010802 */
[----:B------:R-:W-:Y:S01]  /*13400*/  MOV R238, R119 ;  /* 0x0000007700ee7202 */ /* 0x000fe20000000f00 */
[-C--:B-1----:R-:W-:Y:S07]  /*13410*/  HMMA.16816.F32.BF16 R52, R76, R84.reuse, R52 ;  /* 0x000000544c34723c */ /* 0x082fee0000041834 */
[----:B------:R1:W2:Y:S01]  /*13420*/  MUFU.EX2 R200, R88 ;  /* 0x0000005800c87308 */ /* 0x0002a20000000800 */
[C---:B------:R-:W-:Y:S01]  /*13430*/  HMMA.16816.F32.BF16 R56, R80.reuse, R84, R56 ;  /* 0x000000545038723c */ /* 0x040fe20000041838 */
[----:B---3--:R-:W-:Y:S06]  /*13440*/  LDSM.16.MT88.4 R92, [R210+0x1100] ;  /* 0x00110000d25c783b */ /* 0x008fec0000004200 */
[--C-:B------:R-:W-:Y:S01]  /*13450*/  FFMA.FTZ R84, R236, c[0x0][0x2d0], -R97.reuse ;  /* 0x0000b400ec547a23 */ /* 0x100fe20000010861 */
[-C--:B------:R-:W-:Y:S03]  /*13460*/  HMMA.16816.F32.BF16 R60, R80, R86.reuse, R60 ;  /* 0x00000056503c723c */ /* 0x080fe6000004183c */
[----:B------:R3:W-:Y:S04]  /*13470*/  MUFU.EX2 R146, R84 ;  /* 0x0000005400927308 */ /* 0x0007e80000000800 */
[--C-:B------:R-:W-:Y:S01]  /*13480*/  FFMA.FTZ R80, R239, c[0x0][0x2d0], -R97.reuse ;  /* 0x0000b400ef507a23 */ /* 0x100fe20000010861 */
[----:B------:R-:W-:Y:S01]  /*13490*/  HMMA.16816.F32.BF16 R64, R76, R86, R64 ;  /* 0x000000564c40723c */ /* 0x000fe20000041840 */
[----:B-1----:R-:W1:Y:S03]  /*134a0*/  LDSM.16.MT88.4 R88, [R209+0x1100] ;  /* 0x00110000d158783b */ /* 0x002e660000004200 */
[----:B----4-:R-:W-:Y:S01]  /*134b0*/  F2FP.BF16.PACK_AB R81, R142, R136 ;  /* 0x000000888e51723e */ /* 0x010fe200000010ff */
[----:B------:R4:W-:Y:S01]  /*134c0*/  MUFU.EX2 R198, R80 ;  /* 0x0000005000c67308 */ /* 0x0009e20000000800 */
[----:B-----5:R-:W-:Y:S02]  /*134d0*/  F2FP.BF16.PACK_AB R82, R201, R141 ;  /* 0x0000008dc952723e */ /* 0x020fe400000010ff */
[----:B------:R-:W-:Y:S04]  /*134e0*/  F2FP.BF16.PACK_AB R76, R207, R231 ;  /* 0x000000e7cf4c723e */ /* 0x000fe800000010ff */
[----:B------:R-:W-:Y:S02]  /*134f0*/  F2FP.BF16.PACK_AB R77, R138, R139 ;  /* 0x0000008b8a4d723e */ /* 0x000fe400000010ff */
[----:B------:R-:W-:Y:S02]  /*13500*/  F2FP.BF16.PACK_AB R78, R203, R232 ;  /* 0x000000e8cb4e723e */ /* 0x000fe400000010ff */
[----:B------:R-:W-:Y:S02]  /*13510*/  F2FP.BF16.PACK_AB R79, R204, R205 ;  /* 0x000000cdcc4f723e */ /* 0x000fe400000010ff */
[----:B--2---:R-:W-:Y:S01]  /*13520*/  F2FP.BF16.PACK_AB R83, R200, R140 ;  /* 0x0000008cc853723e */ /* 0x004fe200000010ff */
[----:B---3--:R-:W2:Y:S01]  /*13530*/  LDSM.16.MT88.4 R84, [R212+0x1100] ;  /* 0x00110000d454783b */ /* 0x008ea20000004200 */
[----:B----4-:R-:W-:Y:S01]  /*13540*/  FFMA.FTZ R80, R202, c[0x0][0x2d0], -R96 ;  /* 0x0000b400ca507a23 */ /* 0x010fe20000010860 */
[----:B------:R-:W-:Y:S03]  /*13550*/  MOV R202, R151 ;  /* 0x0000009700ca7202 */ /* 0x000fe60000000f00 */
[----:B------:R3:W-:Y:S01]  /*13560*/  MUFU.EX2 R196, R80 ;  /* 0x0000005000c47308 */ /* 0x0007e20000000800 */
[-C--:B-1----:R-:W-:Y:S03]  /*13570*/  HMMA.16816.F32.BF16 R4, R76, R88.reuse, R4 ;  /* 0x000000584c04723c */ /* 0x082fe60000041804 */
[----:B---3--:R-:W-:Y:S07]  /*13580*/  F2FP.BF16.PACK_AB R80, R143, R137 ;  /* 0x000000898f50723e */ /* 0x008fee00000010ff */
[C---:B------:R-:W-:Y:S07]  /*13590*/  HMMA.16816.F32.BF16 R8, R80.reuse, R88, R8 ;  /* 0x000000585008723c */ /* 0x040fee0000041808 */
[--C-:B------:R-:W-:Y:S01]  /*135a0*/  FFMA.FTZ R88, R229, c[0x0][0x2d0], -R97.reuse ;  /* 0x0000b400e5587a23 */ /* 0x100fe20000010861 */
[-C--:B------:R-:W-:Y:S03]  /*135b0*/  HMMA.16816.F32.BF16 R12, R80, R90.reuse, R12 ;  /* 0x0000005a500c723c */ /* 0x080fe6000004180c */
[----:B------:R1:W-:Y:S01]  /*135c0*/  MUFU.EX2 R194, R88 ;  /* 0x0000005800c27308 */ /* 0x0003e20000000800 */
[----:B------:R-:W-:Y:S02]  /*135d0*/  MOV R229, R123 ;  /* 0x0000007b00e57202 */ /* 0x000fe40000000f00 */
[----:B------:R-:W-:Y:S02]  /*135e0*/  MOV R123, R113 ;  /* 0x00000071007b7202 */ /* 0x000fe40000000f00 */
[C---:B------:R-:W-:Y:S08]  /*135f0*/  HMMA.16816.F32.BF16 R16, R76.reuse, R90, R16 ;  /* 0x0000005a4c10723c */ /* 0x040ff00000041810 */
[-C--:B--2---:R-:W-:Y:S08]  /*13600*/  HMMA.16816.F32.BF16 R20, R76, R84.reuse, R20 ;  /* 0x000000544c14723c */ /* 0x084ff00000041814 */
[C---:B------:R-:W-:Y:S04]  /*13610*/  HMMA.16816.F32.BF16 R24, R80.reuse, R84, R24 ;  /* 0x000000545018723c */ /* 0x040fe80000041818 */
[--C-:B-1----:R-:W-:Y:S01]  /*13620*/  FFMA.FTZ R88, R237, c[0x0][0x2d0], -R97.reuse ;  /* 0x0000b400ed587a23 */ /* 0x102fe20000010861 */
[----:B------:R-:W-:Y:S02]  /*13630*/  MOV R237, R122 ;  /* 0x0000007a00ed7202 */ /* 0x000fe40000000f00 */
        /* <DEDUP_REMOVED lines=10> */
[--C-:B------:R-:W-:Y:S01]  /*136e0*/  FFMA.FTZ R92, R126, c[0x0][0x2d0], -R2.reuse ;  /* 0x0000b4007e5c7a23 */ /* 0x100fe20000010802 */
[-C--:B------:R-:W-:Y:S01]  /*136f0*/  HMMA.16816.F32.BF16 R44, R80, R94.reuse, R44 ;  /* 0x0000005e502c723c */ /* 0x080fe2000004182c */
[----:B------:R1:W-:Y:S03]  /*13700*/  MUFU.EX2 R145, R88 ;  /* 0x0000005800917308 */ /* 0x0003e60000000800 */
[----:B--2---:R-:W-:Y:S01]  /*13710*/  FFMA.FTZ R84, R248, c[0x0][0x2d0], -R2 ;  /* 0x0000b400f8547a23 */ /* 0x004fe20000010802 */
[----:B------:R-:W-:Y:S02]  /*13720*/  MOV R126, R116 ;  /* 0x00000074007e7202 */ /* 0x000fe40000000f00 */
[----:B------:R-:W-:Y:S01]  /*13730*/  MOV R116, R111 ;  /* 0x0000006f00747202 */ /* 0x000fe20000000f00 */
[C---:B------:R-:W-:Y:S03]  /*13740*/  HMMA.16816.F32.BF16 R48, R76.reuse, R94, R48 ;  /* 0x0000005e4c30723c */ /* 0x040fe60000041830 */
[----:B------:R2:W3:Y:S01]  /*13750*/  MUFU.EX2 R192, R84 ;  /* 0x0000005400c07308 */ /* 0x0004e20000000800 */
[----:B------:R-:W-:Y:S02]  /*13760*/  MOV R111, R185 ;  /* 0x000000b9006f7202 */ /* 0x000fe40000000f00 */
[----:B------:R-:W-:Y:S02]  /*13770*/  MOV R248, R108 ;  /* 0x0000006c00f87202 */ /* 0x000fe40000000f00 */
[----:B------:R-:W-:Y:S05]  /*13780*/  MOV R121, R111 ;  /* 0x0000006f00797202 */ /* 0x000fea0000000f00 */
[----:B------:R4:W-:Y:S01]  /*13790*/  MUFU.EX2 R154, R92 ;  /* 0x0000005c009a7308 */ /* 0x0009e20000000800 */
[--C-:B-1----:R-:W-:Y:S01]  /*137a0*/  FFMA.FTZ R88, R240, c[0x0][0x2d0], -R98.reuse ;  /* 0x0000b400f0587a23 */ /* 0x102fe20000010862 */
[----:B------:R-:W-:Y:S08]  /*137b0*/  MOV R240, R106 ;  /* 0x0000006a00f07202 */ /* 0x000ff00000000f00 */
[----:B------:R1:W-:Y:S01]  /*137c0*/  MUFU.EX2 R193, R88 ;  /* 0x0000005800c17308 */ /* 0x0003e20000000800 */
[----:B--2---:R-:W-:Y:S01]  /*137d0*/  FFMA.FTZ R84, R244, c[0x0][0x2d0], -R98 ;  /* 0x0000b400f4547a23 */ /* 0x004fe20000010862 */
[----:B------:R-:W-:Y:S08]  /*137e0*/  MOV R244, R115 ;  /* 0x0000007300f47202 */ /* 0x000ff00000000f00 */
[----:B------:R2:W-:Y:S01]  /*137f0*/  MUFU.EX2 R190, R84 ;  /* 0x0000005400be7308 */ /* 0x0005e20000000800 */
[----:B----4-:R-:W-:Y:S09]  /*13800*/  FFMA.FTZ R92, R246, c[0x0][0x2d0], -R96 ;  /* 0x0000b400f65c7a23 */ /* 0x010ff20000010860 */
[----:B------:R4:W-:Y:S01]  /*13810*/  MUFU.EX2 R153, R92 ;  /* 0x0000005c00997308 */ /* 0x0009e20000000800 */
[----:B-1----:R-:W1:Y:S01]  /*13820*/  LDSM.16.MT88.4 R88, [R211+0x1100] ;  /* 0x00110000d358783b */ /* 0x002e620000004200 */
[----:B--2---:R-:W-:Y:S08]  /*13830*/  FFMA.FTZ R84, R247, c[0x0][0x2d0], -R98 ;  /* 0x0000b400f7547a23 */ /* 0x004ff00000010862 */
[----:B------:R2:W5:Y:S01]  /*13840*/  MUFU.EX2 R191, R84 ;  /* 0x0000005400bf7308 */ /* 0x0005620000000800 */
[----:B----4-:R-:W-:Y:S02]  /*13850*/  FFMA.FTZ R92, R242, c[0x0][0x2d0], -R96 ;  /* 0x0000b400f25c7a23 */ /* 0x010fe40000010860 */
[----:B--2---:R-:W-:Y:S01]  /*13860*/  FFMA.FTZ R84, R251, c[0x0][0x2d0], -R2 ;  /* 0x0000b400fb547a23 */ /* 0x004fe20000010802 */
[-C--:B-1----:R-:W-:Y:S06]  /*13870*/  HMMA.16816.F32.BF16 R52, R76, R88.reuse, R52 ;  /* 0x000000584c34723c */ /* 0x082fec0000041834 */
[----:B------:R1:W2:Y:S02]  /*13880*/  MUFU.EX2 R155, R84 ;  /* 0x00000054009b7308 */ /* 0x0002a40000000800 */
[C---:B------:R-:W-:Y:S07]  /*13890*/  HMMA.16816.F32.BF16 R56, R80.reuse, R88, R56 ;  /* 0x000000585038723c */ /* 0x040fee0000041838 */
[--C-:B------:R-:W-:Y:S01]  /*138a0*/  FFMA.FTZ R88, R249, c[0x0][0x2d0], -R96.reuse ;  /* 0x0000b400f9587a23 */ /* 0x100fe20000010860 */
[-C--:B------:R-:W-:Y:S03]  /*138b0*/  HMMA.16816.F32.BF16 R60, R80, R90.reuse, R60 ;  /* 0x0000005a503c723c */ /* 0x080fe6000004183c */
[----:B------:R4:W-:Y:S04]  /*138c0*/  MUFU.EX2 R189, R88 ;  /* 0x0000005800bd7308 */ /* 0x0009e80000000800 */
[--C-:B------:R-:W-:Y:S01]  /*138d0*/  FFMA.FTZ R80, R252, c[0x0][0x2d0], -R97.reuse ;  /* 0x0000b400fc507a23 */ /* 0x100fe20000010861 */
[----:B------:R-:W-:Y:S01]  /*138e0*/  HMMA.16816.F32.BF16 R64, R76, R90, R64 ;  /* 0x0000005a4c40723c */ /* 0x000fe20000041840 */
[----:B-1----:R-:W1:Y:S03]  /*138f0*/  LDSM.16.MT88.4 R84, [R209+0x1900] ;  /* 0x00190000d154783b */ /* 0x002e660000004200 */
[----:B---3--:R-:W-:Y:S01]  /*13900*/  F2FP.BF16.PACK_AB R81, R192, R144 ;  /* 0x00000090c051723e */ /* 0x008fe200000010ff */
[----:B------:R3:W-:Y:S01]  /*13910*/  MUFU.EX2 R152, R80 ;  /* 0x0000005000987308 */ /* 0x0007e20000000800 */
[----:B-----5:R-:W-:Y:S02]  /*13920*/  F2FP.BF16.PACK_AB R82, R191, R190 ;  /* 0x000000bebf52723e */ /* 0x020fe400000010ff */
[----:B------:R-:W-:Y:S04]  /*13930*/  F2FP.BF16.PACK_AB R76, R199, R147 ;  /* 0x00000093c74c723e */ /* 0x000fe800000010ff */
[----:B------:R-:W-:Y:S02]  /*13940*/  F2FP.BF16.PACK_AB R77, R198, R146 ;  /* 0x00000092c64d723e */ /* 0x000fe400000010ff */
[----:B------:R-:W-:Y:S02]  /*13950*/  F2FP.BF16.PACK_AB R78, R197, R196 ;  /* 0x000000c4c54e723e */ /* 0x000fe400000010ff */
[----:B------:R-:W-:Y:S02]  /*13960*/  F2FP.BF16.PACK_AB R79, R195, R194 ;  /* 0x000000c2c34f723e */ /* 0x000fe400000010ff */
[----:B--2---:R-:W-:Y:S01]  /*13970*/  F2FP.BF16.PACK_AB R83, R154, R155 ;  /* 0x0000009b9a53723e */ /* 0x004fe200000010ff */
[----:B----4-:R-:W2:Y:S01]  /*13980*/  LDSM.16.MT88.4 R88, [R212+0x1900] ;  /* 0x00190000d458783b */ /* 0x010ea20000004200 */
[--C-:B---3--:R-:W-:Y:S01]  /*13990*/  FFMA.FTZ R80, R125, c[0x0][0x2d0], -R97.reuse ;  /* 0x0000b4007d507a23 */ /* 0x108fe20000010861 */
[----:B------:R-:W-:Y:S02]  /*139a0*/  MOV R125, R117 ;  /* 0x00000075007d7202 */ /* 0x000fe40000000f00 */
[----:B------:R-:W-:Y:S01]  /*139b0*/  MOV R117, R112 ;  /* 0x0000007000757202 */ /* 0x000fe20000000f00 */
[----:B------:R3:W-:Y:S01]  /*139c0*/  MUFU.EX2 R188, R80 ;  /* 0x0000005000bc7308 */ /* 0x0007e20000000800 */
[----:B------:R-:W-:Y:S04]  /*139d0*/  MOV R112, R187 ;  /* 0x000000bb00707202 */ /* 0x000fe80000000f00 */
[----:B------:R-:W-:Y:S01]  /*139e0*/  MOV R122, R112 ;  /* 0x00000070007a7202 */ /* 0x000fe20000000f00 */
[-C--:B-1----:R-:W-:Y:S04]  /*139f0*/  HMMA.16816.F32.BF16 R4, R76, R84.reuse, R4 ;  /* 0x000000544c04723c */ /* 0x082fe80000041804 */
[----:B------:R1:W-:Y:S01]  /*13a00*/  MUFU.EX2 R187, R92 ;  /* 0x0000005c00bb7308 */ /* 0x0003e20000000800 */
[----:B---3--:R-:W-:Y:S07]  /*13a10*/  F2FP.BF16.PACK_AB R80, R193, R145 ;  /* 0x00000091c150723e */ /* 0x008fee00000010ff */
[C---:B------:R-:W-:Y:S01]  /*13a20*/  HMMA.16816.F32.BF16 R8, R80.reuse, R84, R8 ;  /* 0x000000545008723c */ /* 0x040fe20000041808 */
[----:B-1----:R-:W1:Y:S06]  /*13a30*/  LDSM.16.MT88.4 R92, [R210+0x1900] ;  /* 0x00190000d25c783b */ /* 0x002e6c0000004200 */
[----:B------:R-:W-:Y:S01]  /*13a40*/  FFMA.FTZ R84, R243, c[0x0][0x2d0], -R96 ;  /* 0x0000b400f3547a23 */ /* 0x000fe20000010860 */
[-C--:B------:R-:W-:Y:S03]  /*13a50*/  HMMA.16816.F32.BF16 R12, R80, R86.reuse, R12 ;  /* 0x00000056500c723c */ /* 0x080fe6000004180c */
[----:B------:R3:W-:Y:S05]  /*13a60*/  MUFU.EX2 R186, R84 ;  /* 0x0000005400ba7308 */ /* 0x0007ea0000000800 */
[C---:B------:R-:W-:Y:S08]  /*13a70*/  HMMA.16816.F32.BF16 R16, R76.reuse, R86, R16 ;  /* 0x000000564c10723c */ /* 0x040ff00000041810 */
[-C--:B--2---:R-:W-:Y:S08]  /*13a80*/  HMMA.16816.F32.BF16 R20, R76, R88.reuse, R20 ;  /* 0x000000584c14723c */ /* 0x084ff00000041814 */
[C---:B------:R-:W-:Y:S04]  /*13a90*/  HMMA.16816.F32.BF16 R24, R80.reuse, R88, R24 ;  /* 0x000000585018723c */ /* 0x040fe80000041818 */
[--C-:B---3--:R-:W-:Y:S03]  /*13aa0*/  FFMA.FTZ R84, R250, c[0x0][0x2d0], -R97.reuse ;  /* 0x0000b400fa547a23 */ /* 0x108fe60000010861 */
[----:B------:R-:W-:Y:S01]  /*13ab0*/  FFMA.FTZ R88, R126, c[0x0][0x2d0], -R98 ;  /* 0x0000b4007e587a23 */ /* 0x000fe20000010862 */
[-C--:B------:R-:W-:Y:S01]  /*13ac0*/  HMMA.16816.F32.BF16 R28, R80, R90.reuse, R28 ;  /* 0x0000005a501c723c */ /* 0x080fe2000004181c */
[----:B------:R2:W-:Y:S03]  /*13ad0*/  MUFU.EX2 R185, R84 ;  /* 0x0000005400b97308 */ /* 0x0005e60000000800 */
[----:B------:R-:W-:Y:S04]  /*13ae0*/  MOV R126, R101 ;  /* 0x00000065007e7202 */ /* 0x000fe80000000f00 */
[C---:B------:R-:W-:Y:S03]  /*13af0*/  HMMA.16816.F32.BF16 R32, R76.reuse, R90, R32 ;  /* 0x0000005a4c20723c */ /* 0x040fe60000041820 */
[----:B------:R3:W-:Y:S05]  /*13b00*/  MUFU.EX2 R158, R88 ;  /* 0x00000058009e7308 */ /* 0x0007ea0000000800 */
[-C--:B-1----:R-:W-:Y:S08]  /*13b10*/  HMMA.16816.F32.BF16 R36, R76, R92.reuse, R36 ;  /* 0x0000005c4c24723c */ /* 0x082ff00000041824 */
[C---:B------:R-:W-:Y:S04]  /*13b20*/  HMMA.16816.F32.BF16 R40, R80.reuse, R92, R40 ;  /* 0x0000005c5028723c */ /* 0x040fe80000041828 */
[--C-:B--2---:R-:W-:Y:S01]  /*13b30*/  FFMA.FTZ R84, R182, c[0x0][0x2d0], -R97.reuse ;  /* 0x0000b400b6547a23 */ /* 0x104fe20000010861 */
[----:B------:R-:W-:Y:S02]  /*13b40*/  MOV R182, R184 ;  /* 0x000000b800b67202 */ /* 0x000fe40000000f00 */
[--C-:B------:R-:W-:Y:S01]  /*13b50*/  FFMA.FTZ R92, R117, c[0x0][0x2d0], -R2.reuse ;  /* 0x0000b400755c7a23 */ /* 0x100fe20000010802 */
[-C--:B------:R-:W-:Y:S01]  /*13b60*/  HMMA.16816.F32.BF16 R44, R80, R94.reuse, R44 ;  /* 0x0000005e502c723c */ /* 0x080fe2000004182c */
[----:B------:R1:W-:Y:S03]  /*13b70*/  MUFU.EX2 R184, R84 ;  /* 0x0000005400b87308 */ /* 0x0003e60000000800 */
[----:B---3--:R-:W-:Y:S01]  /*13b80*/  FFMA.FTZ R88, R125, c[0x0][0x2d0], -R2 ;  /* 0x0000b4007d587a23 */ /* 0x008fe20000010802 */
[----:B------:R-:W-:Y:S02]  /*13b90*/  MOV R117, R116 ;  /* 0x0000007400757202 */ /* 0x000fe40000000f00 */
[----:B------:R-:W-:Y:S01]  /*13ba0*/  MOV R116, R110 ;  /* 0x0000006e00747202 */ /* 0x000fe20000000f00 */
[C---:B------:R-:W-:Y:S03]  /*13bb0*/  HMMA.16816.F32.BF16 R48, R76.reuse, R94, R48 ;  /* 0x0000005e4c30723c */ /* 0x040fe60000041830 */
[----:B------:R2:W-:Y:S01]  /*13bc0*/  MUFU.EX2 R157, R88 ;  /* 0x00000058009d7308 */ /* 0x0005e20000000800 */
[----:B------:R-:W-:Y:S02]  /*13bd0*/  MOV R110, R181 ;  /* 0x000000b5006e7202 */ /* 0x000fe40000000f00 */
[----:B------:R-:W-:Y:S02]  /*13be0*/  MOV R120, R116 ;  /* 0x0000007400787202 */ /* 0x000fe40000000f00 */
[----:B------:R-:W-:Y:S04]  /*13bf0*/  MOV R125, R100 ;  /* 0x00000064007d7202 */ /* 0x000fe80000000f00 */
[----:B------:R-:W-:Y:S01]  /*13c00*/  MOV R247, R120 ;  /* 0x0000007800f77202 */ /* 0x000fe20000000f00 */
[----:B------:R3:W-:Y:S01]  /*13c10*/  MUFU.EX2 R181, R92 ;  /* 0x0000005c00b57308 */ /* 0x0007e20000000800 */
[----:B------:R-:W-:Y:S01]  /*13c20*/  MOV R120, R110 ;  /* 0x0000006e00787202 */ /* 0x000fe20000000f00 */
[----:B-1----:R-:W-:Y:S01]  /*13c30*/  FFMA.FTZ R84, R132, c[0x0][0x2d0], -R98 ;  /* 0x0000b40084547a23 */ /* 0x002fe20000010862 */
[----:B------:R-:W-:Y:S07]  /*13c40*/  MOV R132, R168 ;  /* 0x000000a800847202 */ /* 0x000fee0000000f00 */
[----:B------:R1:W-:Y:S01]  /*13c50*/  MUFU.EX2 R159, R84 ;  /* 0x00000054009f7308 */ /* 0x0003e20000000800 */
[--C-:B--2---:R-:W-:Y:S01]  /*13c60*/  FFMA.FTZ R88, R118, c[0x0][0x2d0], -R2.reuse ;  /* 0x0000b40076587a23 */ /* 0x104fe20000010802 */
[----:B------:R-:W-:Y:S04]  /*13c70*/  MOV R118, R102 ;  /* 0x0000006600767202 */ /* 0x000fe80000000f00 */
[----:B------:R-:W-:Y:S04]  /*13c80*/  MOV R236, R118 ;  /* 0x0000007600ec7202 */ /* 0x000fe80000000f00 */
[----:B------:R2:W4:Y:S01]  /*13c90*/  MUFU.EX2 R156, R88 ;  /* 0x00000058009c7308 */ /* 0x0005220000000800 */
[----:B---3--:R-:W-:Y:S09]  /*13ca0*/  FFMA.FTZ R92, R180, c[0x0][0x2d0], -R2 ;  /* 0x0000b400b45c7a23 */ /* 0x008ff20000010802 */
[----:B------:R3:W-:Y:S01]  /*13cb0*/  MUFU.EX2 R180, R92 ;  /* 0x0000005c00b47308 */ /* 0x0007e20000000800 */
[----:B-1----:R-:W1:Y:S01]  /*13cc0*/  LDSM.16.MT88.4 R84, [R211+0x1900] ;  /* 0x00190000d354783b */ /* 0x002e620000004200 */
[--C-:B--2---:R-:W-:Y:S08]  /*13cd0*/  FFMA.FTZ R88, R183, c[0x0][0x2d0], -R98.reuse ;  /* 0x0000b400b7587a23 */ /* 0x104ff00000010862 */
[----:B------:R2:W-:Y:S01]  /*13ce0*/  MUFU.EX2 R183, R88 ;  /* 0x0000005800b77308 */ /* 0x0005e20000000800 */
[--C-:B---3--:R-:W-:Y:S01]  /*13cf0*/  FFMA.FTZ R92, R117, c[0x0][0x2d0], -R97.reuse ;  /* 0x0000b400755c7a23 */ /* 0x108fe20000010861 */
[----:B------:R-:W-:Y:S08]  /*13d00*/  MOV R117, R103 ;  /* 0x0000006700757202 */ /* 0x000ff00000000f00 */
[----:B------:R3:W-:Y:S01]  /*13d10*/  MUFU.EX2 R168, R92 ;  /* 0x0000005c00a87308 */ /* 0x0007e20000000800 */
[----:B------:R-:W-:Y:S02]  /*13d20*/  MOV R239, R117 ;  /* 0x0000007500ef7202 */ /* 0x000fe40000000f00 */
[----:B------:R-:W-:Y:S01]  /*13d30*/  LDSM.16.MT88.4 R116, [R209+0x2900] ;  /* 0x00290000d174783b */ /* 0x000fe20000004200 */
[----:B--2---:R-:W-:Y:S01]  /*13d40*/  FFMA.FTZ R88, R182, c[0x0][0x2d0], -R98 ;  /* 0x0000b400b6587a23 */ /* 0x004fe20000010862 */
[-C--:B-1----:R-:W-:Y:S05]  /*13d50*/  HMMA.16816.F32.BF16 R52, R76, R84.reuse, R52 ;  /* 0x000000544c34723c */ /* 0x082fea0000041834 */
[----:B------:R1:W2:Y:S03]  /*13d60*/  MUFU.EX2 R182, R88 ;  /* 0x0000005800b67308 */ /* 0x0002a60000000800 */
        /* <DEDUP_REMOVED lines=9> */
[----:B------:R4:W5:Y:S01]  /*13e00*/  MUFU.EX2 R170, R80 ;  /* 0x0000005000aa7308 */ /* 0x0009620000000800 */
[----:B--2---:R-:W-:Y:S02]  /*13e10*/  F2FP.BF16.PACK_AB R82, R182, R183 ;  /* 0x000000b7b652723e */ /* 0x004fe400000010ff */
[----:B------:R-:W-:Y:S04]  /*13e20*/  F2FP.BF16.PACK_AB R76, R189, R153 ;  /* 0x00000099bd4c723e */ /* 0x000fe800000010ff */
[----:B------:R-:W-:Y:S02]  /*13e30*/  F2FP.BF16.PACK_AB R77, R188, R152 ;  /* 0x00000098bc4d723e */ /* 0x000fe400000010ff */
[----:B------:R-:W-:Y:S02]  /*13e40*/  F2FP.BF16.PACK_AB R78, R186, R187 ;  /* 0x000000bbba4e723e */ /* 0x000fe400000010ff */
[----:B------:R-:W-:Y:S02]  /*13e50*/  F2FP.BF16.PACK_AB R79, R184, R185 ;  /* 0x000000b9b84f723e */ /* 0x000fe400000010ff */
[----:B------:R-:W-:Y:S01]  /*13e60*/  F2FP.BF16.PACK_AB R83, R180, R181 ;  /* 0x000000b5b453723e */ /* 0x000fe200000010ff */
[----:B---3--:R-:W2:Y:S01]  /*13e70*/  LDSM.16.MT88.4 R84, [R212+0x2100] ;  /* 0x00210000d454783b */ /* 0x008ea20000004200 */
[--C-:B----4-:R-:W-:Y:S01]  /*13e80*/  FFMA.FTZ R80, R169, c[0x0][0x2d0], -R97.reuse ;  /* 0x0000b400a9507a23 */ /* 0x110fe20000010861 */
[----:B-----5:R-:W-:Y:S03]  /*13e90*/  F2FP.BF16.PACK_AB R164, R170, R171 ;  /* 0x000000abaaa4723e */ /* 0x020fe600000010ff */
[----:B------:R3:W4:Y:S01]  /*13ea0*/  MUFU.EX2 R169, R80 ;  /* 0x0000005000a97308 */ /* 0x0007220000000800 */
[-C--:B-1----:R-:W-:Y:S03]  /*13eb0*/  HMMA.16816.F32.BF16 R4, R76, R88.reuse, R4 ;  /* 0x000000584c04723c */ /* 0x082fe60000041804 */
[----:B---3--:R-:W-:Y:S02]  /*13ec0*/  F2FP.BF16.PACK_AB R80, R158, R159 ;  /* 0x0000009f9e50723e */ /* 0x008fe400000010ff */
[----:B----4-:R-:W-:Y:S05]  /*13ed0*/  F2FP.BF16.PACK_AB R165, R168, R169 ;  /* 0x000000a9a8a5723e */ /* 0x010fea00000010ff */
[C---:B------:R-:W-:Y:S07]  /*13ee0*/  HMMA.16816.F32.BF16 R8, R80.reuse, R88, R8 ;  /* 0x000000585008723c */ /* 0x040fee0000041808 */
[--C-:B------:R-:W-:Y:S01]  /*13ef0*/  FFMA.FTZ R88, R172, c[0x0][0x2d0], -R96.reuse ;  /* 0x0000b400ac587a23 */ /* 0x100fe20000010860 */
[-C--:B------:R-:W-:Y:S03]  /*13f00*/  HMMA.16816.F32.BF16 R12, R80, R90.reuse, R12 ;  /* 0x0000005a500c723c */ /* 0x080fe6000004180c */
[----:B------:R1:W-:Y:S05]  /*13f10*/  MUFU.EX2 R103, R88 ;  /* 0x0000005800677308 */ /* 0x0003ea0000000800 */
[C---:B------:R-:W-:Y:S08]  /*13f20*/  HMMA.16816.F32.BF16 R16, R76.reuse, R90, R16 ;  /* 0x0000005a4c10723c */ /* 0x040ff00000041810 */
[-C--:B--2---:R-:W-:Y:S08]  /*13f30*/  HMMA.16816.F32.BF16 R20, R76, R84.reuse, R20 ;  /* 0x000000544c14723c */ /* 0x084ff00000041814 */
[C---:B------:R-:W-:Y:S04]  /*13f40*/  HMMA.16816.F32.BF16 R24, R80.reuse, R84, R24 ;  /* 0x000000545018723c */ /* 0x040fe80000041818 */
[----:B-1----:R-:W-:Y:S03]  /*13f50*/  FFMA.FTZ R88, R173, c[0x0][0x2d0], -R96 ;  /* 0x0000b400ad587a23 */ /* 0x002fe60000010860 */
[--C-:B------:R-:W-:Y:S01]  /*13f60*/  FFMA.FTZ R84, R176, c[0x0][0x2d0], -R98.reuse ;  /* 0x0000b400b0547a23 */ /* 0x100fe20000010862 */
[-C--:B------:R-:W-:Y:S01]  /*13f70*/  HMMA.16816.F32.BF16 R28, R80, R86.reuse, R28 ;  /* 0x00000056501c723c */ /* 0x080fe2000004181c */
[----:B------:R1:W2:Y:S07]  /*13f80*/  MUFU.EX2 R102, R88 ;  /* 0x0000005800667308 */ /* 0x0002ae0000000800 */
[C---:B------:R-:W-:Y:S08]  /*13f90*/  HMMA.16816.F32.BF16 R32, R76.reuse, R86, R32 ;  /* 0x000000564c20723c */ /* 0x040ff00000041820 */
[-C--:B------:R-:W-:Y:S08]  /*13fa0*/  HMMA.16816.F32.BF16 R36, R76, R92.reuse, R36 ;  /* 0x0000005c4c24723c */ /* 0x080ff00000041824 */
[C---:B------:R-:W-:Y:S01]  /*13fb0*/  HMMA.16816.F32.BF16 R40, R80.reuse, R92, R40 ;  /* 0x0000005c5028723c */ /* 0x040fe20000041828 */
[----:B------:R-:W3:Y:S03]  /*13fc0*/  LDL.LU R93, [R1+0x14] ;  /* 0x00001400015d7983 */ /* 0x000ee60000300800 */
[--C-:B-1----:R-:W-:Y:S01]  /*13fd0*/  FFMA.FTZ R88, R174, c[0x0][0x2d0], -R97.reuse ;  /* 0x0000b400ae587a23 */ /* 0x102fe20000010861 */
[----:B------:R-:W4:Y:S01]  /*13fe0*/  LDL.LU R92, [R1+0x18] ;  /* 0x00001800015c7983 */ /* 0x000f220000300800 */
[----:B--2---:R-:W-:Y:S02]  /*13ff0*/  F2FP.BF16.PACK_AB R166, R102, R103 ;  /* 0x0000006766a6723e */ /* 0x004fe400000010ff */
[----:B------:R1:W-:Y:S01]  /*14000*/  MUFU.EX2 R101, R88 ;  /* 0x0000005800657308 */ /* 0x0003e20000000800 */
[-C--:B------:R-:W-:Y:S08]  /*14010*/  HMMA.16816.F32.BF16 R44, R80, R94.reuse, R44 ;  /* 0x0000005e502c723c */ /* 0x080ff0000004182c */
[C---:B------:R-:W-:Y:S04]  /*14020*/  HMMA.16816.F32.BF16 R48, R76.reuse, R94, R48 ;  /* 0x0000005e4c30723c */ /* 0x040fe80000041830 */
[----:B-1----:R-:W-:Y:S02]  /*14030*/  FFMA.FTZ R88, R99, c[0x0][0x2d0], -R97 ;  /* 0x0000b40063587a23 */ /* 0x002fe40000010861 */
[----:B------:R1:W-:Y:S10]  /*14040*/  MUFU.EX2 R99, R84 ;  /* 0x0000005400637308 */ /* 0x0003f40000000800 */
[----:B------:R2:W5:Y:S01]  /*14050*/  MUFU.EX2 R100, R88 ;  /* 0x0000005800647308 */ /* 0x0005620000000800 */
[----:B-1----:R-:W-:Y:S09]  /*14060*/  FFMA.FTZ R84, R177, c[0x0][0x2d0], -R98 ;  /* 0x0000b400b1547a23 */ /* 0x002ff20000010862 */
[----:B------:R1:W1:Y:S01]  /*14070*/  MUFU.EX2 R97, R84 ;  /* 0x0000005400617308 */ /* 0x0002620000000800 */
[----:B--2---:R-:W2:Y:S01]  /*14080*/  LDSM.16.MT88.4 R88, [R211+0x2100] ;  /* 0x00210000d358783b */ /* 0x004ea20000004200 */
[----:B-----5:R-:W-:Y:S01]  /*14090*/  F2FP.BF16.PACK_AB R167, R100, R101 ;  /* 0x0000006564a7723e */ /* 0x020fe200000010ff */
[--C-:B-1----:R-:W-:Y:S01]  /*140a0*/  FFMA.FTZ R84, R178, c[0x0][0x2d0], -R2.reuse ;  /* 0x0000b400b2547a23 */ /* 0x102fe20000010802 */
[----:B------:R-:W-:Y:S06]  /*140b0*/  F2FP.BF16.PACK_AB R160, R97, R99 ;  /* 0x0000006361a0723e */ /* 0x000fec00000010ff */
[----:B------:R1:W-:Y:S01]  /*140c0*/  MUFU.EX2 R87, R84 ;  /* 0x0000005400577308 */ /* 0x0003e20000000800 */
[-C--:B--2---:R-:W-:Y:S03]  /*140d0*/  HMMA.16816.F32.BF16 R52, R76, R88.reuse, R52 ;  /* 0x000000584c34723c */ /* 0x084fe60000041834 */
[--C-:B-1----:R-:W-:Y:S02]  /*140e0*/  FFMA.FTZ R84, R179, c[0x0][0x2d0], -R2.reuse ;  /* 0x0000b400b3547a23 */ /* 0x102fe40000010802 */
[----:B------:R-:W-:Y:S03]  /*140f0*/  FFMA.FTZ R2, R75, c[0x0][0x2d0], -R2 ;  /* 0x0000b4004b027a23 */ /* 0x000fe60000010802 */
[C---:B------:R-:W-:Y:S01]  /*14100*/  HMMA.16816.F32.BF16 R56, R80.reuse, R88, R56 ;  /* 0x000000585038723c */ /* 0x040fe20000041838 */
[----:B------:R1:W2:Y:S01]  /*14110*/  MUFU.EX2 R96, R84 ;  /* 0x0000005400607308 */ /* 0x0002a20000000800 */
[----:B------:R-:W5:Y:S06]  /*14120*/  LDL.LU R75, [R1+0x1c] ;  /* 0x00001c00014b7983 */ /* 0x000f6c0000300800 */
[-C--:B------:R-:W-:Y:S08]  /*14130*/  HMMA.16816.F32.BF16 R60, R80, R90.reuse, R60 ;  /* 0x0000005a503c723c */ /* 0x080ff0000004183c */
[----:B------:R-:W-:Y:S04]  /*14140*/  HMMA.16816.F32.BF16 R64, R76, R90, R64 ;  /* 0x0000005a4c40723c */ /* 0x000fe80000041840 */
[--C-:B-1----:R-:W-:Y:S02]  /*14150*/  FFMA.FTZ R84, R132, c[0x0][0x2d0], -R98.reuse ;  /* 0x0000b40084547a23 */ /* 0x102fe40000010862 */
[----:B------:R-:W1:Y:S01]  /*14160*/  LDSM.16.MT88.4 R132, [R212+0x2900] ;  /* 0x00290000d484783b */ /* 0x000e620000004200 */
[----:B--2---:R-:W-:Y:S01]  /*14170*/  F2FP.BF16.PACK_AB R161, R96, R87 ;  /* 0x0000005760a1723e */ /* 0x004fe200000010ff */
[----:B------:R2:W-:Y:S04]  /*14180*/  MUFU.EX2 R86, R84 ;  /* 0x0000005400567308 */ /* 0x0005e80000000800 */
[----:B--2---:R-:W-:Y:S06]  /*14190*/  FFMA.FTZ R84, R175, c[0x0][0x2d0], -R98 ;  /* 0x0000b400af547a23 */ /* 0x004fec0000010862 */
[----:B------:R-:W2:Y:S10]  /*141a0*/  MUFU.EX2 R85, R84 ;  /* 0x0000005400557308 */ /* 0x000eb40000000800 */
[----:B------:R-:W-:Y:S10]  /*141b0*/  MUFU.EX2 R84, R74 ;  /* 0x0000004a00547308 */ /* 0x000ff40000000800 */
[----:B------:R1:W1:Y:S01]  /*141c0*/  MUFU.EX2 R74, R2 ;  /* 0x00000002004a7308 */ /* 0x0002620000000800 */
[----:B--2---:R-:W-:Y:S01]  /*141d0*/  F2FP.BF16.PACK_AB R162, R85, R86 ;  /* 0x0000005655a2723e */ /* 0x004fe200000010ff */
[----:B-1----:R-:W2:Y:S01]  /*141e0*/  LDL.LU R2, [R1+0x20] ;  /* 0x0000200001027983 */ /* 0x002ea20000300800 */
[----:B------:R-:W-:Y:S01]  /*141f0*/  F2FP.BF16.PACK_AB R163, R74, R84 ;  /* 0x000000544aa3723e */ /* 0x000fe200000010ff */
[----:B---3--:R-:W-:Y:S01]  /*14200*/  FFMA.FTZ R73, R73, R93, R126 ;  /* 0x0000005d49497223 */ /* 0x008fe2000001007e */
[----:B------:R-:W-:Y:S02]  /*14210*/  MOV R126, R104 ;  /* 0x00000068007e7202 */ /* 0x000fe40000000f00 */
[-C--:B------:R-:W-:Y:S05]  /*14220*/  HMMA.16816.F32.BF16 R104, R164, R116.reuse, R4 ;  /* 0x00000074a468723c */ /* 0x080fea0000041804 */
[----:B----4-:R-:W-:Y:S01]  /*14230*/  FFMA.FTZ R69, R69, R92, R125 ;  /* 0x0000005c45457223 */ /* 0x010fe2000001007d */
[----:B------:R-:W-:Y:S02]  /*14240*/  MOV R125, R109 ;  /* 0x0000006d007d7202 */ /* 0x000fe40000000f00 */
[C---:B------:R-:W-:Y:S04]  /*14250*/  HMMA.16816.F32.BF16 R108, R160.reuse, R116, R8 ;  /* 0x00000074a06c723c */ /* 0x040fe80000041808 */
[----:B------:R-:W-:Y:S03]  /*14260*/  FADD.FTZ R4, R244, R69 ;  /* 0x00000045f4047221 */ /* 0x000fe60000010000 */
[----:B------:R-:W-:Y:S01]  /*14270*/  FADD.FTZ R8, R247, R73 ;  /* 0x00000049f7087221 */ /* 0x000fe20000010000 */
[-C--:B------:R-:W-:Y:S04]  /*14280*/  HMMA.16816.F32.BF16 R112, R160, R118.reuse, R12 ;  /* 0x00000076a070723c */ /* 0x080fe8000004180c */
        /* <DEDUP_REMOVED lines=9> */
[----:B------:R-:W-:Y:S04]  /*14320*/  FADD.FTZ R4, R206, R8 ;  /* 0x00000008ce047221 */ /* 0x000fe80000010000 */
[----:B------:R-:W-:Y:S02]  /*14330*/  FADD.FTZ R11, R233, R4 ;  /* 0x00000004e90b7221 */ /* 0x000fe40000010000 */
[----:B-----5:R-:W-:Y:S01]  /*14340*/  FFMA.FTZ R68, R68, R75, R239 ;  /* 0x0000004b44447223 */ /* 0x020fe200000100ef */
[----:B------:R-:W-:Y:S01]  /*14350*/  MOV R239, R150 ;  /* 0x0000009600ef7202 */ /* 0x000fe20000000f00 */
[----:B--2---:R-:W-:Y:S01]  /*14360*/  FFMA.FTZ R0, R0, R2, R236 ;  /* 0x0000000200007223 */ /* 0x004fe200000100ec */
[----:B------:R-:W-:Y:S01]  /*14370*/  MOV R236, R149 ;  /* 0x0000009500ec7202 */ /* 0x000fe20000000f00 */
[----:B------:R-:W-:Y:S01]  /*14380*/  FADD.FTZ R2, R123, R68 ;  /* 0x000000447b027221 */ /* 0x000fe20000010000 */
[----:B------:R-:W1:Y:S01]  /*14390*/  LDSM.16.MT88.4 R148, [R210+0x2900] ;  /* 0x00290000d294783b */ /* 0x000e620000004200 */
[----:B------:R-:W-:Y:S02]  /*143a0*/  FADD.FTZ R0, R122, R0 ;  /* 0x000000007a007221 */ /* 0x000fe40000010000 */
[----:B------:R-:W-:Y:S01]  /*143b0*/  FADD.FTZ R2, R248, R2 ;  /* 0x00000002f8027221 */ /* 0x000fe20000010000 */
[-C--:B------:R-:W-:Y:S03]  /*143c0*/  HMMA.16816.F32.BF16 R120, R164, R132.reuse, R20 ;  /* 0x00000084a478723c */ /* 0x080fe60000041814 */
[----:B------:R-:W-:Y:S02]  /*143d0*/  FADD.FTZ R0, R245, R0 ;  /* 0x00000000f5007221 */ /* 0x000fe40000010000 */
        /* <DEDUP_REMOVED lines=11> */
[C---:B------:R-:W-:Y:S01]  /*14490*/  HMMA.16816.F32.BF16 R132, R164.reuse, R134, R32 ;  /* 0x00000086a484723c */ /* 0x040fe20000041820 */
[----:B------:R-:W2:Y:S03]  /*144a0*/  LDSM.16.MT88.4 R4, [R211+0x2900] ;  /* 0x00290000d304783b */ /* 0x000ea60000004200 */
        /* <DEDUP_REMOVED lines=9> */
[-C--:B-1----:R-:W-:Y:S03]  /*14540*/  HMMA.16816.F32.BF16 R136, R164, R148.reuse, R36 ;  /* 0x00000094a488723c */ /* 0x082fe60000041824 */
        /* <DEDUP_REMOVED lines=62> */
[----:B------:R-:W-:Y:S01]  /*14930*/  STL [R1+0x14], R5 ;  /* 0x0000140501007387 */ /* 0x000fe20000100800 */
[----:B------:R-:W-:Y:S01]  /*14940*/  FADD.FTZ R2, R86, R2 ;  /* 0x0000000256027221 */ /* 0x000fe20000010000 */
[----:B------:R-:W-:Y:S01]  /*14950*/  MOV R100, R71 ;  /* 0x0000004700647202 */ /* 0x000fe20000000f00 */
[----:B------:R-:W-:Y:S01]  /*14960*/  FADD.FTZ R0, R96, R8 ;  /* 0x0000000860007221 */ /* 0x000fe20000010000 */
[----:B------:R-:W-:Y:S01]  /*14970*/  STL [R1+0x18], R4 ;  /* 0x0000180401007387 */ /* 0x000fe20000100800 */
[----:B------:R-:W-:Y:S02]  /*14980*/  FADD.FTZ R2, R85, R2 ;  /* 0x0000000255027221 */ /* 0x000fe40000010000 */
[----:B------:R-:W-:Y:S03]  /*14990*/  FADD.FTZ R0, R84, R0 ;  /* 0x0000000054007221 */ /* 0x000fe60000010000 */
[----:B------:R1:W-:Y:S01]  /*149a0*/  STL [R1+0x1c], R2 ;  /* 0x00001c0201007387 */ /* 0x0003e20000100800 */
[----:B------:R-:W-:Y:S05]  /*149b0*/  FADD.FTZ R0, R74, R0 ;  /* 0x000000004a007221 */ /* 0x000fea0000010000 */
[----:B------:R2:W-:Y:S01]  /*149c0*/  STL [R1+0x20], R0 ;  /* 0x0000200001007387 */ /* 0x0005e20000100800 */
[----:B-1----:R-:W-:Y:S01]  /*149d0*/  MOV R2, R72 ;  /* 0x0000004800027202 */ /* 0x002fe20000000f00 */
[----:B------:R-:W-:-:S05]  /*149e0*/  @P0 BRA `(.L_x_196) ;  /* 0xffffb53000000947 */ /* 0x000fca000383ffff */
.L_x_193:
[----:B------:R-:W-:-:S13]  /*149f0*/  ISETP.GE.AND P0, PT, R227, UR5, PT ;  /* 0x00000005e3007c0c */ /* 0x000fda000bf06270 */
[----:B------:R-:W-:Y:S05]  /*14a00*/  @!P0 BRA `(.L_x_197) ;  /* 0x00006aa000008947 */ /* 0x000fea0003800000 */
[----:B------:R-:W-:Y:S01]  /*14a10*/  IMAD.MOV.U32 R101, RZ, RZ, R71 ;  /* 0x000000ffff657224 */ /* 0x000fe200078e0047 */
[----:B------:R-:W-:Y:S01]  /*14a20*/  MOV R103, R3 ;  /* 0x0000000300677202 */ /* 0x000fe20000000f00 */
[----:B------:R-:W-:Y:S01]  /*14a30*/  IMAD.MOV.U32 R100, RZ, RZ, R72 ;  /* 0x000000ffff647224 */ /* 0x000fe200078e0048 */
[----:B------:R-:W-:Y:S02]  /*14a40*/  MOV R102, R70 ;  /* 0x0000004600667202 */ /* 0x000fe40000000f00 */
.L_x_215:
[----:B------:R-:W-:Y:S04]  /*14a50*/  DEPBAR.LE SB0, 0x0 ;  /* 0x000080000000791a */ /* 0x000fe80000000000 */
[----:B------:R-:W-:Y:S01]  /*14a60*/  BAR.SYNC.DEFER_BLOCKING 0x0 ;  /* 0x0000000000007b1d */ /* 0x000fe20000010000 */
[----:B-12---:R-:W-:Y:S01]  /*14a70*/  IMAD.WIDE.U32 R2, R234, c[0x0][0x208], RZ ;  /* 0x00008200ea027a25 */ /* 0x006fe200078e00ff */
[----:B--2---:R-:W-:Y:S05]  /*14a80*/  SHF.R.S32.HI R0, RZ, 0x1f, R234 ;  /* 0x0000001fff007819 */ /* 0x004fea00000114ea */
[----:B------:R-:W-:Y:S04]  /*14a90*/  IMAD R0, R0, c[0x0][0x208], RZ ;  /* 0x0000820000007a24 */ /* 0x000fe800078e02ff */
[----:B------:R-:W-:Y:S05]  /*14aa0*/  IMAD R0, R234, c[0x0][0x20c], R0 ;  /* 0x00008300ea007a24 */ /* 0x000fea00078e0200 */
[----:B------:R-:W-:Y:S02]  /*14ab0*/  IADD3 R3, R3, R0, RZ ;  /* 0x0000000003037210 */ /* 0x000fe40007ffe0ff */
[----:B------:R-:W-:Y:S03]  /*14ac0*/  SHF.R.S32.HI R0, RZ, 0x1f, R228 ;  /* 0x0000001fff007819 */ /* 0x000fe600000114e4 */
[----:B------:R-:W-:Y:S01]  /*14ad0*/  IMAD.WIDE.U32 R2, R228, c[0x0][0x218], R2 ;  /* 0x00008600e4027a25 */ /* 0x000fe200078e0002 */
[----:B-----5:R-:W-:Y:S03]  /*14ae0*/  LDSM.16.M88.4 R96, [R215+0x6100] ;  /* 0x00610000d760783b */ /* 0x020fe60000000200 */
[----:B------:R-:W-:Y:S05]  /*14af0*/  IMAD R0, R0, c[0x0][0x218], RZ ;  /* 0x0000860000007a24 */ /* 0x000fea00078e02ff */
[----:B------:R-:W2:Y:S04]  /*14b00*/  LDL R197, [R1+0xc] ;  /* 0x00000c0001c57983 */ /* 0x000ea80000100800 */
[----:B------:R-:W1:Y:S08]  /*14b10*/  LDSM.16.M88.4 R16, [R208+0x3100] ;  /* 0x00310000d010783b */ /* 0x000e700000000200 */
[----:B------:R-:W3:Y:S08]  /*14b20*/  LDSM.16.M88.4 R92, [R215+0x8100] ;  /* 0x00810000d75c783b */ /* 0x000ef00000000200 */
[----:B------:R-:W4:Y:S08]  /*14b30*/  LDSM.16.M88.4 R32, [R208+0x3900] ;  /* 0x00390000d020783b */ /* 0x000f300000000200 */
[----:B------:R-:W1:Y:S08]  /*14b40*/  LDSM.16.M88.4 R48, [R208+0x4100] ;  /* 0x00410000d030783b */ /* 0x000e700000000200 */
[----:B------:R-:W1:Y:S08]  /*14b50*/  LDSM.16.M88.4 R64, [R208+0x4900] ;  /* 0x00490000d040783b */ /* 0x000e700000000200 */
[----:B------:R-:W1:Y:S08]  /*14b60*/  LDSM.16.M88.4 R80, [R208+0x5100] ;  /* 0x00510000d050783b */ /* 0x000e700000000200 */
[----:B------:R-:W3:Y:S08]  /*14b70*/  LDSM.16.M88.4 R168, [R208+0x5900] ;  /* 0x00590000d0a8783b */ /* 0x000ef00000000200 */
[----:B------:R-:W-:Y:S08]  /*14b80*/  LDSM.16.M88.4 R172, [R218+0x6100] ;  /* 0x00610000daac783b */ /* 0x000ff00000000200 */
[----:B------:R-:W4:Y:S08]  /*14b90*/  LDSM.16.M88.4 R176, [R219] ;  /* 0x00000000dbb0783b */ /* 0x000f300000000200 */
[----:B------:R-:W4:Y:S08]  /*14ba0*/  LDSM.16.M88.4 R180, [R218+0x8100] ;  /* 0x00810000dab4783b */ /* 0x000f300000000200 */
[----:B------:R-:W2:Y:S01]  /*14bb0*/  LDSM.16.M88.4 R184, [R224] ;  /* 0x00000000e0b8783b */ /* 0x000ea20000000200 */
[-C--:B-1----:R-:W-:Y:S08]  /*14bc0*/  HMMA.16816.F32.BF16 R4, R96, R16.reuse, RZ ;  /* 0x000000106004723c */ /* 0x082ff000000418ff */
[C---:B---3--:R-:W-:Y:S08]  /*14bd0*/  HMMA.16816.F32.BF16 R8, R92.reuse, R16, RZ ;  /* 0x000000105c08723c */ /* 0x048ff000000418ff */
[-C--:B------:R-:W-:Y:S08]  /*14be0*/  HMMA.16816.F32.BF16 R12, R92, R18.reuse, RZ ;  /* 0x000000125c0c723c */ /* 0x080ff000000418ff */
[C---:B------:R-:W-:Y:S08]  /*14bf0*/  HMMA.16816.F32.BF16 R16, R96.reuse, R18, RZ ;  /* 0x000000126010723c */ /* 0x040ff000000418ff */
[-C--:B----4-:R-:W-:Y:S08]  /*14c00*/  HMMA.16816.F32.BF16 R20, R96, R32.reuse, RZ ;  /* 0x000000206014723c */ /* 0x090ff000000418ff */
        /* <DEDUP_REMOVED lines=19> */
[----:B------:R-:W1:Y:S07]  /*14d40*/  LDSM.16.M88.4 R168, [R223] ;  /* 0x00000000dfa8783b */ /* 0x000e6e0000000200 */
[-C--:B------:R-:W-:Y:S08]  /*14d50*/  HMMA.16816.F32.BF16 R4, R172, R176.reuse, R4 ;  /* 0x000000b0ac04723c */ /* 0x080ff00000041804 */
[C---:B------:R-:W-:Y:S08]  /*14d60*/  HMMA.16816.F32.BF16 R8, R180.reuse, R176, R8 ;  /* 0x000000b0b408723c */ /* 0x040ff00000041808 */
[-C--:B------:R-:W-:Y:S08]  /*14d70*/  HMMA.16816.F32.BF16 R12, R180, R178.reuse, R12 ;  /* 0x000000b2b40c723c */ /* 0x080ff0000004180c */
[C---:B------:R-:W-:Y:S01]  /*14d80*/  HMMA.16816.F32.BF16 R16, R172.reuse, R178, R16 ;  /* 0x000000b2ac10723c */ /* 0x040fe20000041810 */
[----:B------:R-:W3:Y:S07]  /*14d90*/  LDSM.16.M88.4 R176, [R222] ;  /* 0x00000000deb0783b */ /* 0x000eee0000000200 */
[-C--:B--2---:R-:W-:Y:S08]  /*14da0*/  HMMA.16816.F32.BF16 R20, R172, R184.reuse, R20 ;  /* 0x000000b8ac14723c */ /* 0x084ff00000041814 */
[C---:B------:R-:W-:Y:S07]  /*14db0*/  HMMA.16816.F32.BF16 R24, R180.reuse, R184, R24 ;  /* 0x000000b8b418723c */ /* 0x040fee0000041818 */
[----:B------:R-:W-:Y:S01]  /*14dc0*/  IMAD R184, R228, c[0x0][0x21c], R0 ;  /* 0x00008700e4b87a24 */ /* 0x000fe200078e0200 */
[-C--:B------:R-:W-:Y:S04]  /*14dd0*/  HMMA.16816.F32.BF16 R28, R180, R186.reuse, R28 ;  /* 0x000000bab41c723c */ /* 0x080fe8000004181c */
[----:B------:R-:W-:Y:S04]  /*14de0*/  IADD3 R0, P0, R2, UR44, RZ ;  /* 0x0000002c02007c10 */ /* 0x000fe8000ff1e0ff */
[C---:B------:R-:W-:Y:S04]  /*14df0*/  HMMA.16816.F32.BF16 R32, R172.reuse, R186, R32 ;  /* 0x000000baac20723c */ /* 0x040fe80000041820 */
[----:B------:R-:W-:Y:S02]  /*14e00*/  IADD3.X R3, R3, UR9, R184, P0, !PT ;  /* 0x0000000903037c10 */ /* 0x000fe400087fe4b8 */
[C---:B------:R-:W-:Y:S02]  /*14e10*/  LEA R2, P0, R0.reuse, c[0x0][0x1f8], 0x1 ;  /* 0x00007e0000027a11 */ /* 0x040fe400078008ff */
[-C--:B-1----:R-:W-:Y:S03]  /*14e20*/  HMMA.16816.F32.BF16 R36, R172, R168.reuse, R36 ;  /* 0x000000a8ac24723c */ /* 0x082fe60000041824 */
[----:B------:R-:W-:Y:S01]  /*14e30*/  SHFL.IDX PT, R193, R2, 0x4, 0x181f ;  /* 0x00981f0002c17f89 */ /* 0x000fe200000e0000 */
[----:B------:R-:W-:Y:S04]  /*14e40*/  LEA.HI.X R0, R0, c[0x0][0x1fc], R3, 0x1, P0 ;  /* 0x00007f0000007a11 */ /* 0x000fe800000f0c03 */
[C---:B------:R-:W-:Y:S03]  /*14e50*/  HMMA.16816.F32.BF16 R40, R180.reuse, R168, R40 ;  /* 0x000000a8b428723c */ /* 0x040fe60000041828 */
[----:B------:R-:W-:Y:S05]  /*14e60*/  SHFL.IDX PT, R194, R2, 0x5, 0x181f ;  /* 0x00b81f0002c27f89 */ /* 0x000fea00000e0000 */
[-C--:B------:R-:W-:Y:S03]  /*14e70*/  HMMA.16816.F32.BF16 R44, R180, R170.reuse, R44 ;  /* 0x000000aab42c723c */ /* 0x080fe6000004182c */
[----:B------:R-:W-:Y:S05]  /*14e80*/  SHFL.IDX PT, R185, R0, RZ, 0x181f ;  /* 0x00181fff00b97589 */ /* 0x000fea00000e0000 */
[C---:B------:R-:W-:Y:S03]  /*14e90*/  HMMA.16816.F32.BF16 R48, R172.reuse, R170, R48 ;  /* 0x000000aaac30723c */ /* 0x040fe60000041830 */
[----:B------:R-:W1:Y:S05]  /*14ea0*/  LDSM.16.M88.4 R168, [R221] ;  /* 0x00000000dda8783b */ /* 0x000e6a0000000200 */
[-C--:B---3--:R-:W-:Y:S03]  /*14eb0*/  HMMA.16816.F32.BF16 R52, R172, R176.reuse, R52 ;  /* 0x000000b0ac34723c */ /* 0x088fe60000041834 */
[----:B------:R-:W-:Y:S05]  /*14ec0*/  SHFL.IDX PT, R184, R0, 0x1, 0x181f ;  /* 0x00381f0000b87f89 */ /* 0x000fea00000e0000 */
[C---:B------:R-:W-:Y:S03]  /*14ed0*/  HMMA.16816.F32.BF16 R56, R180.reuse, R176, R56 ;  /* 0x000000b0b438723c */ /* 0x040fe60000041838 */
[----:B------:R-:W-:Y:S05]  /*14ee0*/  SHFL.IDX PT, R192, R0, 0x2, 0x181f ;  /* 0x00581f0000c07f89 */ /* 0x000fea00000e0000 */
[-C--:B------:R-:W-:Y:S03]  /*14ef0*/  HMMA.16816.F32.BF16 R60, R180, R178.reuse, R60 ;  /* 0x000000b2b43c723c */ /* 0x080fe6000004183c */
[----:B------:R-:W-:Y:S05]  /*14f00*/  SHFL.IDX PT, R196, R0, 0x3, 0x181f ;  /* 0x00781f0000c47f89 */ /* 0x000fea00000e0000 */
[C---:B------:R-:W-:Y:S03]  /*14f10*/  HMMA.16816.F32.BF16 R64, R172.reuse, R178, R64 ;  /* 0x000000b2ac40723c */ /* 0x040fe60000041840 */
[----:B------:R-:W-:Y:S05]  /*14f20*/  SHFL.IDX PT, R195, R0, 0x4, 0x181f ;  /* 0x00981f0000c37f89 */ /* 0x000fea00000e0000 */
[-C--:B-1----:R-:W-:Y:S03]  /*14f30*/  HMMA.16816.F32.BF16 R68, R172, R168.reuse, R68 ;  /* 0x000000a8ac44723c */ /* 0x082fe60000041844 */
[----:B------:R-:W-:Y:S05]  /*14f40*/  SHFL.IDX PT, R3, R2, RZ, 0x181f ;  /* 0x00181fff02037589 */ /* 0x000fea00000e0000 */
[C---:B------:R-:W-:Y:S03]  /*14f50*/  HMMA.16816.F32.BF16 R72, R180.reuse, R168, R72 ;  /* 0x000000a8b448723c */ /* 0x040fe60000041848 */
[----:B------:R-:W1:Y:S05]  /*14f60*/  SHFL.IDX PT, R190, R2, 0x1, 0x181f ;  /* 0x00381f0002be7f89 */ /* 0x000e6a00000e0000 */
[-C--:B------:R-:W-:Y:S03]  /*14f70*/  HMMA.16816.F32.BF16 R76, R180, R170.reuse, R76 ;  /* 0x000000aab44c723c */ /* 0x080fe6000004184c */
[----:B------:R-:W2:Y:S05]  /*14f80*/  SHFL.IDX PT, R188, R2, 0x2, 0x181f ;  /* 0x00581f0002bc7f89 */ /* 0x000eaa00000e0000 */
[C---:B------:R-:W-:Y:S03]  /*14f90*/  HMMA.16816.F32.BF16 R80, R172.reuse, R170, R80 ;  /* 0x000000aaac50723c */ /* 0x040fe60000041850 */
[----:B------:R3:W-:Y:S01]  /*14fa0*/  SHFL.IDX PT, R189, R2, 0x3, 0x181f ;  /* 0x00781f0002bd7f89 */ /* 0x0007e200000e0000 */
[-C--:B-1----:R-:W-:Y:S07]  /*14fb0*/  IADD3 R190, P0, R190, R226.reuse, RZ ;  /* 0x000000e2bebe7210 */ /* 0x082fee0007f1e0ff */
[----:B------:R-:W-:Y:S01]  /*14fc0*/  SHFL.IDX PT, R0, R0, 0x5, 0x181f ;  /* 0x00b81f0000007f89 */ /* 0x000fe200000e0000 */
[-C--:B------:R-:W-:Y:S02]  /*14fd0*/  IADD3.X R191, R184, R225.reuse, RZ, P0, !PT ;  /* 0x000000e1b8bf7210 */ /* 0x080fe400007fe4ff */
[-C--:B--2---:R-:W-:Y:S02]  /*14fe0*/  IADD3 R188, P0, R188, R226.reuse, RZ ;  /* 0x000000e2bcbc7210 */ /* 0x084fe40007f1e0ff */
[-C--:B---3--:R-:W-:Y:S04]  /*14ff0*/  IADD3 R2, P1, R3, R226.reuse, RZ ;  /* 0x000000e203027210 */ /* 0x088fe80007f3e0ff */
[-C--:B------:R-:W-:Y:S02]  /*15000*/  IADD3.X R3, R185, R225.reuse, RZ, P1, !PT ;  /* 0x000000e1b9037210 */ /* 0x080fe40000ffe4ff */
[----:B------:R-:W1:Y:S01]  /*15010*/  LDSM.16.M88.4 R184, [R220] ;  /* 0x00000000dcb8783b */ /* 0x000e620000000200 */
[-C--:B------:R-:W-:Y:S04]  /*15020*/  IADD3 R176, P1, R193, R226.reuse, RZ ;  /* 0x000000e2c1b07210 */ /* 0x080fe80007f3e0ff */
[-C--:B------:R-:W-:Y:S03]  /*15030*/  IADD3.X R177, R195, R225.reuse, RZ, P1, !PT ;  /* 0x000000e1c3b17210 */ /* 0x080fe60000ffe4ff */
[----:B------:R-:W-:Y:S01]  /*15040*/  @!PT LDS RZ, [RZ] ;  /* 0x00000000fffff984 */ /* 0x000fe20000000800 */
[----:B------:R-:W-:Y:S01]  /*15050*/  @!PT LDS RZ, [RZ] ;  /* 0x00000000fffff984 */ /* 0x000fe20000000800 */
[----:B------:R-:W-:Y:S01]  /*15060*/  @!PT LDS RZ, [RZ] ;  /* 0x00000000fffff984 */ /* 0x000fe20000000800 */
[----:B------:R2:W-:Y:S08]  /*15070*/  LDGSTS.E.BYPASS.LTC128B.128 [R197], [R2.64], !P3 ;  /* 0x0000000002c57fae */ /* 0x0005f0000d901d70 */
[----:B------:R3:W-:Y:S01]  /*15080*/  LDGSTS.E.BYPASS.LTC128B.128 [R197+0x800], [R190.64], !P3 ;  /* 0x00800000bec57fae */ /* 0x0007e2000d901d70 */
[-C--:B-1----:R-:W-:Y:S03]  /*15090*/  HMMA.16816.F32.BF16 R84, R172, R184.reuse, R84 ;  /* 0x000000b8ac54723c */ /* 0x082fe60000041854 */
[-C--:B---3--:R-:W-:Y:S02]  /*150a0*/  IADD3 R190, P2, R189, R226.reuse, RZ ;  /* 0x000000e2bdbe7210 */ /* 0x088fe40007f5e0ff */
[-C--:B------:R-:W-:Y:S02]  /*150b0*/  IADD3.X R189, R192, R225.reuse, RZ, P0, !PT ;  /* 0x000000e1c0bd7210 */ /* 0x080fe400007fe4ff */
[-C--:B------:R-:W-:Y:S01]  /*150c0*/  IADD3.X R191, R196, R225.reuse, RZ, P2, !PT ;  /* 0x000000e1c4bf7210 */ /* 0x080fe200017fe4ff */
[C---:B------:R-:W-:Y:S02]  /*150d0*/  HMMA.16816.F32.BF16 R88, R180.reuse, R184, R88 ;  /* 0x000000b8b458723c */ /* 0x040fe40000041858 */
[----:B------:R1:W-:Y:S02]  /*150e0*/  LDGSTS.E.BYPASS.LTC128B.128 [R197+0x1000], [R188.64], !P3 ;  /* 0x01000000bcc57fae */ /* 0x0003e4000d901d70 */
[----:B--2---:R-:W-:Y:S04]  /*150f0*/  IADD3 R2, P0, R194, R226, RZ ;  /* 0x000000e2c2027210 */ /* 0x004fe80007f1e0ff */
[----:B------:R-:W-:Y:S01]  /*15100*/  IADD3.X R3, R0, R225, RZ, P0, !PT ;  /* 0x000000e100037210 */ /* 0x000fe200007fe4ff */
[-C--:B------:R-:W-:Y:S01]  /*15110*/  HMMA.16816.F32.BF16 R92, R180, R186.reuse, R92 ;  /* 0x000000bab45c723c */ /* 0x080fe2000004185c */
[----:B------:R1:W-:Y:S02]  /*15120*/  LDGSTS.E.BYPASS.LTC128B.128 [R197+0x1800], [R190.64], !P3 ;  /* 0x01800000bec57fae */ /* 0x0003e4000d901d70 */
[----:B------:R-:W-:Y:S05]  /*15130*/  ISETP.GT.AND P0, PT, R227, UR5, PT ;  /* 0x00000005e3007c0c */ /* 0x000fea000bf04270 */
[----:B------:R-:W-:Y:S01]  /*15140*/  HMMA.16816.F32.BF16 R96, R172, R186, R96 ;  /* 0x000000baac60723c */ /* 0x000fe20000041860 */
[----:B------:R2:W-:Y:S08]  /*15150*/  LDGSTS.E.BYPASS.LTC128B.128 [R197+0x2000], [R176.64], !P3 ;  /* 0x02000000b0c57fae */ /* 0x0005f0000d901d70 */
[----:B------:R3:W-:Y:S08]  /*15160*/  LDGSTS.E.BYPASS.LTC128B.128 [R197+0x2800], [R2.64], !P3 ;  /* 0x0280000002c57fae */ /* 0x0007f0000d901d70 */
[----:B------:R-:W-:Y:S08]  /*15170*/  LDSM.16.M88.4 R192, [R216+0x8100] ;  /* 0x00810000d8c0783b */ /* 0x000ff00000000200 */
[----:B------:R-:W0:Y:S08]  /*15180*/  LDGDEPBAR ;  /* 0x00000000000079af */ /* 0x000e300000000000 */
[----:B--2---:R-:W-:Y:S08]  /*15190*/  LDSM.16.M88.4 R176, [R216+0x6100] ;  /* 0x00610000d8b0783b */ /* 0x004ff00000000200 */
[----:B-1----:R-:W1:Y:S08]  /*151a0*/  LDSM.16.M88.4 R188, [R214+0x3100] ;  /* 0x00310000d6bc783b */ /* 0x002e700000000200 */
[----:B---3--:R-:W2:Y:S08]  /*151b0*/  LDSM.16.M88.4 R196, [R214+0x3900] ;  /* 0x00390000d6c4783b */ /* 0x008eb00000000200 */
[----:B------:R-:W3:Y:S08]  /*151c0*/  LDSM.16.M88.4 R200, [R214+0x4100] ;  /* 0x00410000d6c8783b */ /* 0x000ef00000000200 */
[----:B------:R-:W4:Y:S08]  /*151d0*/  LDSM.16.M88.4 R168, [R214+0x4900] ;  /* 0x00490000d6a8783b */ /* 0x000f300000000200 */
[----:B------:R-:W2:Y:S08]  /*151e0*/  LDSM.16.M88.4 R180, [R214+0x5100] ;  /* 0x00510000d6b4783b */ /* 0x000eb00000000200 */
[----:B------:R-:W3:Y:S01]  /*151f0*/  LDSM.16.M88.4 R204, [R214+0x5900] ;  /* 0x00590000d6cc783b */ /* 0x000ee20000000200 */
[-C--:B-1----:R-:W-:Y:S07]  /*15200*/  HMMA.16816.F32.BF16 R4, R176, R188.reuse, R4 ;  /* 0x000000bcb004723c */ /* 0x082fee0000041804 */
[----:B------:R-:W-:Y:S01]  /*15210*/  LDSM.16.M88.4 R172, [R217+0x6100] ;  /* 0x00610000d9ac783b */ /* 0x000fe20000000200 */
[C---:B------:R-:W-:Y:S07]  /*15220*/  HMMA.16816.F32.BF16 R8, R192.reuse, R188, R8 ;  /* 0x000000bcc008723c */ /* 0x040fee0000041808 */
[----:B------:R-:W1:Y:S01]  /*15230*/  LDSM.16.M88.4 R184, [R213] ;  /* 0x00000000d5b8783b */ /* 0x000e620000000200 */
[-C--:B------:R-:W-:Y:S08]  /*15240*/  HMMA.16816.F32.BF16 R12, R192, R190.reuse, R12 ;  /* 0x000000bec00c723c */ /* 0x080ff0000004180c */
[C---:B------:R-:W-:Y:S01]  /*15250*/  HMMA.16816.F32.BF16 R16, R176.reuse, R190, R16 ;  /* 0x000000beb010723c */ /* 0x040fe20000041810 */
[----:B------:R-:W1:Y:S07]  /*15260*/  LDSM.16.M88.4 R188, [R217+0x8100] ;  /* 0x00810000d9bc783b */ /* 0x000e6e0000000200 */
[-C--:B--2---:R-:W-:Y:S08]  /*15270*/  HMMA.16816.F32.BF16 R20, R176, R196.reuse, R20 ;  /* 0x000000c4b014723c */ /* 0x084ff00000041814 */
[C---:B------:R-:W-:Y:S08]  /*15280*/  HMMA.16816.F32.BF16 R24, R192.reuse, R196, R24 ;  /* 0x000000c4c018723c */ /* 0x040ff00000041818 */
[-C--:B------:R-:W-:Y:S08]  /*15290*/  HMMA.16816.F32.BF16 R28, R192, R198.reuse, R28 ;  /* 0x000000c6c01c723c */ /* 0x080ff0000004181c */
[C---:B------:R-:W-:Y:S08]  /*152a0*/  HMMA.16816.F32.BF16 R32, R176.reuse, R198, R32 ;  /* 0x000000c6b020723c */ /* 0x040ff00000041820 */
        /* <DEDUP_REMOVED lines=17> */
[C---:B------:R-:W-:Y:S08]  /*153c0*/  HMMA.16816.F32.BF16 R8, R188.reuse, R184, R8 ;  /* 0x000000b8bc08723c */ /* 0x040ff00000041808 */
        /* <DEDUP_REMOVED lines=54> */
[----:B------:R4:W2:Y:S01]  /*15730*/  MUFU.TANH R182, R19 ;  /* 0x0000001300b67308 */ /* 0x0008a20000002400 */
[-C--:B------:R-:W-:Y:S03]  /*15740*/  HMMA.16816.F32.BF16 R44, R188, R10.reuse, R44 ;  /* 0x0000000abc2c723c */ /* 0x080fe6000004182c */
[----:B------:R-:W-:Y:S02]  /*15750*/  FMUL.FTZ R27, R27, c[0x0][0x320] ;  /* 0x0000c8001b1b7a20 */ /* 0x000fe40000410000 */
[----:B------:R-:W-:Y:S02]  /*15760*/  FMUL.FTZ R28, R28, c[0x0][0x320] ;  /* 0x0000c8001c1c7a20 */ /* 0x000fe40000410000 */
[----:B------:R-:W-:Y:S01]  /*15770*/  FMUL.FTZ R36, R36, c[0x0][0x320] ;  /* 0x0000c80024247a20 */ /* 0x000fe20000410000 */
[C---:B------:R-:W-:Y:S01]  /*15780*/  HMMA.16816.F32.BF16 R48, R172.reuse, R10, R48 ;  /* 0x0000000aac30723c */ /* 0x040fe20000041830 */
[----:B------:R-:W2:Y:S01]  /*15790*/  MUFU.TANH R20, R20 ;  /* 0x0000001400147308 */ /* 0x000ea20000002400 */
[----:B------:R-:W2:Y:S02]  /*157a0*/  LDSM.16.M88.4 R8, [R213+0x2000] ;  /* 0x00200000d508783b */ /* 0x000ea40000000200 */
        /* <DEDUP_REMOVED lines=8> */
[----:B------:R4:W1:Y:S01]  /*15830*/  MUFU.TANH R179, R22 ;  /* 0x0000001600b37308 */ /* 0x0008620000002400 */
[----:B------:R-:W-:Y:S02]  /*15840*/  FMUL.FTZ R34, R34, c[0x0][0x320] ;  /* 0x0000c80022227a20 */ /* 0x000fe40000410000 */
[-C--:B------:R-:W-:Y:S04]  /*15850*/  HMMA.16816.F32.BF16 R60, R188, R6.reuse, R60 ;  /* 0x00000006bc3c723c */ /* 0x080fe8000004183c */
[----:B------:R-:W-:Y:S02]  /*15860*/  FMUL.FTZ R48, R48, c[0x0][0x320] ;  /* 0x0000c80030307a20 */ /* 0x000fe40000410000 */
[----:B------:R-:W-:Y:S01]  /*15870*/  FMUL.FTZ R49, R49, c[0x0][0x320] ;  /* 0x0000c80031317a20 */ /* 0x000fe20000410000 */
[----:B------:R4:W1:Y:S01]  /*15880*/  MUFU.TANH R170, R23 ;  /* 0x0000001700aa7308 */ /* 0x0008620000002400 */
[C---:B------:R-:W-:Y:S01]  /*15890*/  HMMA.16816.F32.BF16 R64, R172.reuse, R6, R64 ;  /* 0x00000006ac40723c */ /* 0x040fe20000041840 */
[----:B------:R-:W1:Y:S01]  /*158a0*/  LDSM.16.M88.4 R4, [R213+0x2800] ;  /* 0x00280000d504783b */ /* 0x000e620000000200 */
[----:B------:R-:W-:Y:S04]  /*158b0*/  DEPBAR.LE SB0, 0x0 ;  /* 0x000080000000791a */ /* 0x000fe80000000000 */
[----:B------:R-:W-:Y:S02]  /*158c0*/  FMUL.FTZ R50, R50, c[0x0][0x320] ;  /* 0x0000c80032327a20 */ /* 0x000fe40000410000 */
[----:B------:R-:W-:Y:S01]  /*158d0*/  FMUL.FTZ R51, R51, c[0x0][0x320] ;  /* 0x0000c80033337a20 */ /* 0x000fe20000410000 */
[----:B------:R4:W1:Y:S01]  /*158e0*/  MUFU.TANH R207, R24 ;  /* 0x0000001800cf7308 */ /* 0x0008620000002400 */
[----:B------:R-:W-:Y:S01]  /*158f0*/  BAR.SYNC.DEFER_BLOCKING 0x0 ;  /* 0x0000000000007b1d */ /* 0x000fe20000010000 */
[-C--:B--2---:R-:W-:Y:S05]  /*15900*/  HMMA.16816.F32.BF16 R68, R172, R8.reuse, R68 ;  /* 0x00000008ac44723c */ /* 0x084fea0000041844 */
[----:B------:R-:W-:Y:S02]  /*15910*/  FMUL.FTZ R52, R52, c[0x0][0x320] ;  /* 0x0000c80034347a20 */ /* 0x000fe40000410000 */
[----:B------:R-:W-:Y:S01]  /*15920*/  FMUL.FTZ R53, R53, c[0x0][0x320] ;  /* 0x0000c80035357a20 */ /* 0x000fe20000410000 */
[----:B------:R4:W2:Y:S01]  /*15930*/  MUFU.TANH R206, R25 ;  /* 0x0000001900ce7308 */ /* 0x0008a20000002400 */
[C---:B------:R-:W-:Y:S04]  /*15940*/  HMMA.16816.F32.BF16 R72, R188.reuse, R8, R72 ;  /* 0x00000008bc48723c */ /* 0x040fe80000041848 */
[----:B------:R-:W-:Y:S02]  /*15950*/  FMUL.FTZ R54, R54, c[0x0][0x320] ;  /* 0x0000c80036367a20 */ /* 0x000fe40000410000 */
[----:B------:R-:W-:Y:S02]  /*15960*/  FMUL.FTZ R55, R55, c[0x0][0x320] ;  /* 0x0000c80037377a20 */ /* 0x000fe40000410000 */
[-C--:B------:R-:W-:Y:S01]  /*15970*/  HMMA.16816.F32.BF16 R76, R188, R10.reuse, R76 ;  /* 0x0000000abc4c723c */ /* 0x080fe2000004184c */
[----:B------:R4:W2:Y:S03]  /*15980*/  MUFU.TANH R238, R26 ;  /* 0x0000001a00ee7308 */ /* 0x0008a60000002400 */
[----:B------:R-:W-:Y:S02]  /*15990*/  FMUL.FTZ R56, R56, c[0x0][0x320] ;  /* 0x0000c80038387a20 */ /* 0x000fe40000410000 */
[----:B------:R-:W-:Y:S02]  /*159a0*/  FMUL.FTZ R59, R59, c[0x0][0x320] ;  /* 0x0000c8003b3b7a20 */ /* 0x000fe40000410000 */
[C---:B------:R-:W-:Y:S03]  /*159b0*/  HMMA.16816.F32.BF16 R80, R172.reuse, R10, R80 ;  /* 0x0000000aac50723c */ /* 0x040fe60000041850 */
[----:B------:R4:W2:Y:S01]  /*159c0*/  MUFU.TANH R237, R27 ;  /* 0x0000001b00ed7308 */ /* 0x0008a20000002400 */
[----:B------:R-:W-:Y:S02]  /*159d0*/  FMUL.FTZ R60, R60, c[0x0][0x320] ;  /* 0x0000c8003c3c7a20 */ /* 0x000fe40000410000 */
[----:B------:R-:W-:Y:S02]  /*159e0*/  FMUL.FTZ R61, R61, c[0x0][0x320] ;  /* 0x0000c8003d3d7a20 */ /* 0x000fe40000410000 */
[-C--:B-1----:R-:W-:Y:S04]  /*159f0*/  HMMA.16816.F32.BF16 R84, R172, R4.reuse, R84 ;  /* 0x00000004ac54723c */ /* 0x082fe80000041854 */
        /* <DEDUP_REMOVED lines=186> */
.L_x_198:
        /* <DEDUP_REMOVED lines=12> */
[----:B---3--:R-:W-:Y:S01]  /*16660*/  IADD3 R7, -R3, 0x1, R2 ;  /* 0x0000000103077810 */ /* 0x008fe20007ffe102 */
[----:B------:R-:W-:Y:S03]  /*16670*/  IMAD.IADD R8, R2, 0x1, -R3 ;  /* 0x0000000102087824 */ /* 0x000fe600078e0a03 */
[----:B------:R-:W-:Y:S04]  /*16680*/  IADD3 R7, R7, -c[0x0][0x168], R0 ;  /* 0x80005a0007077a10 */ /* 0x000fe80007ffe000 */
[C---:B------:R-:W-:Y:S02]  /*16690*/  IADD3 R6, R7.reuse, c[0x0][0x328], RZ ;  /* 0x0000ca0007067a10 */ /* 0x040fe40007ffe0ff */
[----:B------:R-:W-:Y:S03]  /*166a0*/  IADD3 R7, R7, UR12, RZ ;  /* 0x0000000c07077c10 */ /* 0x000fe6000fffe0ff */
[--C-:B-1----:R-:W-:Y:S02]  /*166b0*/  IMAD.IADD R3, R6, 0x1, R4.reuse ;  /* 0x0000000106037824 */ /* 0x102fe400078e0204 */
[----:B------:R-:W-:Y:S01]  /*166c0*/  IMAD.IADD R0, R7, 0x1, R4 ;  /* 0x0000000107007824 */ /* 0x000fe200078e0204 */
[----:B------:R-:W-:-:S05]  /*166d0*/  @P0 BRA `(.L_x_199) ;  /* 0x0000019000000947 */ /* 0x000fca0003800000 */
[----:B------:R-:W-:Y:S01]  /*166e0*/  MOV R9, c[0x0][0x2ac] ;  /* 0x0000ab0000097a02 */ /* 0x000fe20000000f00 */
        /* <DEDUP_REMOVED lines=14> */
.L_x_201:
[----:B------:R-:W-:Y:S04]  /*167d0*/  MOV R9, c[0x0][0x32c] ;  /* 0x0000cb0000097a02 */ /* 0x000fe80000000f00 */
[----:B------:R-:W-:Y:S11]  /*167e0*/  ISETP.NE.AND P0, PT, R9, 0x1, PT ;  /* 0x000000010900780c */ /* 0x000ff60003f05270 */
[----:B------:R-:W-:Y:S02]  /*167f0*/  @!UPT UIADD3 URZ, URZ, URZ, URZ ;  /* 0x0000003f3f3ff290 */ /* 0x000fe4000fffe03f */
[----:B------:R-:W-:Y:S05]  /*16800*/  @P0 IMAD.HI.U32 R9, R4, c[0x0][0x330], RZ ;  /* 0x0000cc0004090a27 */ /* 0x000fea00078e00ff */
[----:B------:R-:W-:Y:S02]  /*16810*/  @P0 SHF.R.U32.HI R4, RZ, c[0x0][0x334], R9 ;  /* 0x0000cd00ff040a19 */ /* 0x000fe40000011609 */
.L_x_202:
[----:B------:R-:W-:Y:S05]  /*16820*/  BSYNC B0 ;  /* 0x0000000000007941 */ /* 0x000fea0003800000 */
.L_x_200:
[----:B------:R-:W-:Y:S05]  /*16830*/  IMAD R4, R4, c[0x0][0x32c], R8 ;  /* 0x0000cb0004047a24 */ /* 0x000fea00078e0208 */
[----:B------:R-:W-:Y:S02]  /*16840*/  IADD3 R9, R4, c[0x0][0x32c], RZ ;  /* 0x0000cb0004097a10 */ /* 0x000fe40007ffe0ff */
[----:B------:R-:W-:Y:S02]  /*16850*/  IMNMX R0, R0, R4, !PT ;  /* 0x0000000400007217 */ /* 0x000fe40007800200 */
[----:B------:R-:W-:Y:S02]  /*16860*/  IMNMX R3, R3, R9, PT ;  /* 0x0000000903037217 */ /* 0x000fe40003800200 */
.L_x_199:
[C---:B------:R-:W-:Y:S02]  /*16870*/  ISETP.GE.AND P0, PT, R2.reuse, 0x2, PT ;  /* 0x000000020200780c */ /* 0x040fe40003f06270 */
[----:B------:R-:W-:Y:S02]  /*16880*/  ISETP.GE.AND P2, PT, R2, 0xa, PT ;  /* 0x0000000a0200780c */ /* 0x000fe40003f46270 */
[----:B------:R-:W-:Y:S02]  /*16890*/  P2R R26, PR, RZ, 0x1 ;  /* 0x00000001ff1a7803 */ /* 0x000fe40000000000 */
[----:B------:R-:W-:Y:S02]  /*168a0*/  ISETP.GT.AND P0, PT, R0, 0x1, !P0 ;  /* 0x000000010000780c */ /* 0x000fe40004704270 */
        /* <DEDUP_REMOVED lines=9> */
[----:B------:R-:W-:Y:S02]  /*16940*/  ISETP.LT.OR P1, PT, R3, 0x9, P1 ;  /* 0x000000090300780c */ /* 0x000fe40000f21670 */
[----:B------:R-:W-:Y:S02]  /*16950*/  FSEL R34, R17, -INF , !P0 ;  /* 0xff80000011227808 */ /* 0x000fe40004000000 */
[----:B------:R-:W-:Y:S02]  /*16960*/  ISETP.GT.AND P0, PT, R0, 0x10, !P2 ;  /* 0x000000100000780c */ /* 0x000fe40005704270 */
[----:B------:R-:W-:Y:S02]  /*16970*/  FSEL R32, R16, -INF , !P1 ;  /* 0xff80000010207808 */ /* 0x000fe40004800000 */
        /* <DEDUP_REMOVED lines=90> */
[C---:B------:R-:W-:Y:S04]  /*16f20*/  ISETP.LT.OR P0, PT, R3.reuse, 0x59, P0 ;  /* 0x000000590300780c */ /* 0x040fe80000701670 */
[----:B------:R-:W-:Y:S02]  /*16f30*/  FSEL R251, R96, -INF , !P0 ;  /* 0xff80000060fb7808 */ /* 0x000fe40004000000 */
[----:B------:R-:W-:Y:S04]  /*16f40*/  ISETP.GT.AND P0, PT, R0, RZ, !P2 ;  /* 0x000000ff0000720c */ /* 0x000fe80005704270 */
[C---:B------:R-:W-:Y:S04]  /*16f50*/  ISETP.LT.OR P0, PT, R3.reuse, 0x1, P0 ;  /* 0x000000010300780c */ /* 0x040fe80000701670 */
[----:B------:R-:W-:Y:S02]  /*16f60*/  FSEL R29, R200, -INF , !P0 ;  /* 0xff800000c81d7808 */ /* 0x000fe40004000000 */
[----:B------:R-:W-:Y:S04]  /*16f70*/  ISETP.GE.AND P0, PT, R2, 0x5a, PT ;  /* 0x0000005a0200780c */ /* 0x000fe80003f06270 */
[----:B------:R-:W-:Y:S04]  /*16f80*/  ISETP.GT.AND P2, PT, R0, 0x59, !P0 ;  /* 0x000000590000780c */ /* 0x000fe80004744270 */
[----:B------:R-:W-:Y:S02]  /*16f90*/  ISETP.LT.OR P2, PT, R3, 0x5a, P2 ;  /* 0x0000005a0300780c */ /* 0x000fe40001741670 */
[----:B------:R-:W1:Y:S02]  /*16fa0*/  SHFL.IDX PT, R3, R5, 0x1, 0x1c1f ;  /* 0x003c1f0005037f89 */ /* 0x000e6400000e0000 */
[----:B------:R-:W-:Y:S02]  /*16fb0*/  FSEL R252, R97, -INF , !P2 ;  /* 0xff80000061fc7808 */ /* 0x000fe40005000000 */
[----:B------:R-:W-:Y:S01]  /*16fc0*/  PLOP3.LUT P2, PT, PT, PT, UP0, 0x40, 0x0 ;  /* 0x000000000000781c */ /* 0x000fe20003f4e808 */
[--C-:B-1----:R-:W-:Y:S02]  /*16fd0*/  IMAD.IADD R2, R6, 0x1, R3.reuse ;  /* 0x0000000106027824 */ /* 0x102fe400078e0203 */
[----:B------:R-:W-:Y:S10]  /*16fe0*/  IMAD.IADD R0, R7, 0x1, R3 ;  /* 0x0000000107007824 */ /* 0x000ff400078e0203 */
        /* <DEDUP_REMOVED lines=16> */
.L_x_205:
[----:B------:R-:W-:Y:S04]  /*170f0*/  MOV R28, c[0x0][0x32c] ;  /* 0x0000cb00001c7a02 */ /* 0x000fe80000000f00 */
[----:B------:R-:W-:Y:S11]  /*17100*/  ISETP.NE.AND P2, PT, R28, 0x1, PT ;  /* 0x000000011c00780c */ /* 0x000ff60003f45270 */
[----:B------:R-:W-:Y:S02]  /*17110*/  @!UPT UIADD3 URZ, URZ, URZ, URZ ;  /* 0x0000003f3f3ff290 */ /* 0x000fe4000fffe03f */
[----:B------:R-:W-:Y:S05]  /*17120*/  @P2 IMAD.HI.U32 R28, R3, c[0x0][0x330], RZ ;  /* 0x0000cc00031c2a27 */ /* 0x000fea00078e00ff */
[----:B------:R-:W-:Y:S02]  /*17130*/  @P2 SHF.R.U32.HI R3, RZ, c[0x0][0x334], R28 ;  /* 0x0000cd00ff032a19 */ /* 0x000fe4000001161c */
.L_x_206:
[----:B------:R-:W-:Y:S05]  /*17140*/  BSYNC B0 ;  /* 0x0000000000007941 */ /* 0x000fea0003800000 */
.L_x_204:
[----:B------:R-:W-:Y:S05]  /*17150*/  IMAD R3, R3, c[0x0][0x32c], R8 ;  /* 0x0000cb0003037a24 */ /* 0x000fea00078e0208 */
[----:B------:R-:W-:Y:S02]  /*17160*/  IADD3 R28, R3, c[0x0][0x32c], RZ ;  /* 0x0000cb00031c7a10 */ /* 0x000fe40007ffe0ff */
[----:B------:R-:W-:Y:S02]  /*17170*/  IMNMX R0, R0, R3, !PT ;  /* 0x0000000300007217 */ /* 0x000fe40007800200 */
[----:B------:R-:W-:Y:S02]  /*17180*/  IMNMX R2, R2, R28, PT ;  /* 0x0000001c02027217 */ /* 0x000fe40003800200 */
.L_x_203:
        /* <DEDUP_REMOVED lines=113> */
.L_x_209:
[----:B------:R-:W-:Y:S04]  /*178a0*/  MOV R28, c[0x0][0x32c] ;  /* 0x0000cb00001c7a02 */ /* 0x000fe80000000f00 */
[----:B------:R-:W-:Y:S11]  /*178b0*/  ISETP.NE.AND P2, PT, R28, 0x1, PT ;  /* 0x000000011c00780c */ /* 0x000ff60003f45270 */
[----:B------:R-:W-:Y:S02]  /*178c0*/  @!UPT UIADD3 URZ, URZ, URZ, URZ ;  /* 0x0000003f3f3ff290 */ /* 0x000fe4000fffe03f */
[----:B------:R-:W-:Y:S05]  /*178d0*/  @P2 IMAD.HI.U32 R28, R3, c[0x0][0x330], RZ ;  /* 0x0000cc00031c2a27 */ /* 0x000fea00078e00ff */
[----:B------:R-:W-:Y:S02]  /*178e0*/  @P2 SHF.R.U32.HI R3, RZ, c[0x0][0x334], R28 ;  /* 0x0000cd00ff032a19 */ /* 0x000fe4000001161c */
.L_x_210:
[----:B------:R-:W-:Y:S05]  /*178f0*/  BSYNC B0 ;  /* 0x0000000000007941 */ /* 0x000fea0003800000 */
.L_x_208:
[----:B------:R-:W-:Y:S05]  /*17900*/  IMAD R3, R3, c[0x0][0x32c], R8 ;  /* 0x0000cb0003037a24 */ /* 0x000fea00078e0208 */
[----:B------:R-:W-:Y:S02]  /*17910*/  IADD3 R28, R3, c[0x0][0x32c], RZ ;  /* 0x0000cb00031c7a10 */ /* 0x000fe40007ffe0ff */
[----:B------:R-:W-:Y:S02]  /*17920*/  IMNMX R0, R0, R3, !PT ;  /* 0x0000000300007217 */ /* 0x000fe40007800200 */
[----:B------:R-:W-:Y:S02]  /*17930*/  IMNMX R2, R2, R28, PT ;  /* 0x0000001c02027217 */ /* 0x000fe40003800200 */
.L_x_207:
        /* <DEDUP_REMOVED lines=113> */
.L_x_213:
[----:B------:R-:W-:Y:S04]  /*18050*/  MOV R5, c[0x0][0x32c] ;  /* 0x0000cb0000057a02 */ /* 0x000fe80000000f00 */
[----:B------:R-:W-:Y:S11]  /*18060*/  ISETP.NE.AND P2, PT, R5, 0x1, PT ;  /* 0x000000010500780c */ /* 0x000ff60003f45270 */
[----:B------:R-:W-:Y:S02]  /*18070*/  @!UPT UIADD3 URZ, URZ, URZ, URZ ;  /* 0x0000003f3f3ff290 */ /* 0x000fe4000fffe03f */
[----:B------:R-:W-:Y:S05]  /*18080*/  @P2 IMAD.HI.U32 R5, R3, c[0x0][0x330], RZ ;  /* 0x0000cc0003052a27 */ /* 0x000fea00078e00ff */
[----:B------:R-:W-:Y:S02]  /*18090*/  @P2 SHF.R.U32.HI R3, RZ, c[0x0][0x334], R5 ;  /* 0x0000cd00ff032a19 */ /* 0x000fe40000011605 */
.L_x_214:
[----:B------:R-:W-:Y:S05]  /*180a0*/  BSYNC B0 ;  /* 0x0000000000007941 */ /* 0x000fea0003800000 */
.L_x_212:
[----:B------:R-:W-:Y:S05]  /*180b0*/  IMAD R8, R3, c[0x0][0x32c], R8 ;  /* 0x0000cb0003087a24 */ /* 0x000fea00078e0208 */
[----:B------:R-:W-:Y:S02]  /*180c0*/  IADD3 R3, R8, c[0x0][0x32c], RZ ;  /* 0x0000cb0008037a10 */ /* 0x000fe40007ffe0ff */
[----:B------:R-:W-:Y:S02]  /*180d0*/  IMNMX R0, R0, R8, !PT ;  /* 0x0000000800007217 */ /* 0x000fe40007800200 */
[----:B------:R-:W-:Y:S02]  /*180e0*/  IMNMX R2, R2, R3, PT ;  /* 0x0000000302027217 */ /* 0x000fe40003800200 */
.L_x_211:
[----:B------:R-:W2:Y:S01]  /*180f0*/  LDL.LU R5, [R1+0x4] ;  /* 0x0000040001057983 */ /* 0x000ea20000300800 */
[----:B------:R-:W-:Y:S02]  /*18100*/  ISETP.NE.AND P2, PT, R27, RZ, PT ;  /* 0x000000ff1b00720c */ /* 0x000fe40003f45270 */
[----:B------:R-:W-:Y:S01]  /*18110*/  FMNMX.FTZ R72, R29, R100, !PT ;  /* 0x000000641d487209 */ /* 0x000fe20007810000 */
[----:B------:R-:W3:Y:S01]  /*18120*/  LDL.LU R3, [R1] ;  /* 0x0000000001037983 */ /* 0x000ee20000300800 */
[----:B------:R-:W-:Y:S02]  /*18130*/  ISETP.GT.AND P2, PT, R0, RZ, !P2 ;  /* 0x000000ff0000720c */ /* 0x000fe40005744270 */
[----:B------:R-:W-:Y:S02]  /*18140*/  FMNMX.FTZ R72, R31, R72, !PT ;  /* 0x000000481f487209 */ /* 0x000fe40007810000 */
[----:B------:R-:W-:Y:S02]  /*18150*/  ISETP.LT.OR P2, PT, R2, 0x1, P2 ;  /* 0x000000010200780c */ /* 0x000fe40001741670 */
        /* <DEDUP_REMOVED lines=13> */
[----:B------:R-:W-:Y:S02]  /*18230*/  FSEL R188, R188, -INF , !P6 ;  /* 0xff800000bcbc7808 */ /* 0x000fe40007000000 */
[----:B------:R-:W-:Y:S02]  /*18240*/  FMNMX.FTZ R72, R90, R72, !PT ;  /* 0x000000485a487209 */ /* 0x000fe40007810000 */
[----:B------:R-:W-:Y:S02]  /*18250*/  ISETP.LT.OR P0, PT, R2, 0x5a, P0 ;  /* 0x0000005a0200780c */ /* 0x000fe40000701670 */
[----:B------:R-:W-:Y:S02]  /*18260*/  FMNMX.FTZ R72, R176, R72, !PT ;  /* 0x00000048b0487209 */ /* 0x000fe40007810000 */
[----:B------:R-:W-:Y:S02]  /*18270*/  FSEL R73, R79, -INF , !P0 ;  /* 0xff8000004f497808 */ /* 0x000fe40004000000 */
[----:B------:R-:W-:Y:S02]  /*18280*/  FMNMX.FTZ R72, R177, R72, !PT ;  /* 0x00000048b1487209 */ /* 0x000fe40007810000 */
[----:B------:R-:W-:Y:S02]  /*18290*/  ISETP.LT.OR P5, PT, R2, 0x59, P5 ;  /* 0x000000590200780c */ /* 0x000fe40002fa1670 */
        /* <DEDUP_REMOVED lines=11> */
[----:B------:R-:W-:Y:S02]  /*18350*/  FMNMX.FTZ R72, R252, R72, !PT ;  /* 0x00000048fc487209 */ /* 0x000fe40007810000 */
[----:B--2---:R-:W-:Y:S02]  /*18360*/  FSEL R8, R5, -INF , !P2 ;  /* 0xff80000005087808 */ /* 0x004fe40005000000 */
[----:B------:R-:W-:Y:S01]  /*18370*/  ISETP.NE.AND P2, PT, R26, RZ, PT ;  /* 0x000000ff1a00720c */ /* 0x000fe20003f45270 */
[----:B------:R-:W1:Y:S03]  /*18380*/  SHFL.BFLY PT, R5, R72, 0x2, 0x1f ;  /* 0x0c401f0048057f89 */ /* 0x000e6600000e0000 */
[----:B------:R-:W-:Y:S04]  /*18390*/  ISETP.GT.AND P2, PT, R0, 0x1, !P2 ;  /* 0x000000010000780c */ /* 0x000fe80005744270 */
[----:B------:R-:W-:Y:S04]  /*183a0*/  ISETP.LT.OR P2, PT, R2, 0x2, P2 ;  /* 0x000000020200780c */ /* 0x000fe80001741670 */
        /* <DEDUP_REMOVED lines=56> */
[----:B-1----:R-:W-:Y:S02]  /*18730*/  FMNMX.FTZ R72, R72, R5, !PT ;  /* 0x0000000548487209 */ /* 0x002fe40007810000 */
[----:B------:R-:W-:Y:S02]  /*18740*/  FSEL R168, R201, -INF , !P2 ;  /* 0xff800000c9a87808 */ /* 0x000fe40005000000 */
[----:B------:R-:W-:Y:S01]  /*18750*/  ISETP.NE.AND P2, PT, R17, RZ, PT ;  /* 0x000000ff1100720c */ /* 0x000fe20003f45270 */
[----:B------:R-:W1:Y:S01]  /*18760*/  SHFL.BFLY PT, R7, R72, 0x1, 0x1f ;  /* 0x0c201f0048077f89 */ /* 0x000e6200000e0000 */
[----:B------:R-:W-:Y:S02]  /*18770*/  FMNMX.FTZ R3, R248, R3, !PT ;  /* 0x00000003f8037209 */ /* 0x000fe40007810000 */
[----:B------:R-:W-:Y:S02]  /*18780*/  ISETP.GT.AND P2, PT, R0, 0x28, !P2 ;  /* 0x000000280000780c */ /* 0x000fe40005744270 */
[----:B------:R-:W-:Y:S02]  /*18790*/  FMNMX.FTZ R5, R8, R103, !PT ;  /* 0x0000006708057209 */ /* 0x000fe40007810000 */
[----:B------:R-:W-:Y:S01]  /*187a0*/  ISETP.LT.OR P2, PT, R2, 0x29, P2 ;  /* 0x000000290200780c */ /* 0x000fe20001741670 */
[----:B------:R-:W2:Y:S01]  /*187b0*/  SHFL.BFLY PT, R6, R3, 0x2, 0x1f ;  /* 0x0c401f0003067f89 */ /* 0x000ea200000e0000 */
        /* <DEDUP_REMOVED lines=10> */
[----:B-1----:R-:W-:Y:S02]  /*18860*/  FMNMX.FTZ R72, R72, R7, !PT ;  /* 0x0000000748487209 */ /* 0x002fe40007810000 */
[----:B------:R-:W-:Y:S02]  /*18870*/  ISETP.GT.AND P2, PT, R0, 0x30, !P2 ;  /* 0x000000300000780c */ /* 0x000fe40005744270 */
[----:B--2---:R-:W-:Y:S02]  /*18880*/  FMNMX.FTZ R3, R3, R6, !PT ;  /* 0x0000000603037209 */ /* 0x004fe40007810000 */
[----:B------:R-:W-:Y:S02]  /*18890*/  ISETP.LT.OR P2, PT, R2, 0x31, P2 ;  /* 0x000000310200780c */ /* 0x000fe40001741670 */
[----:B------:R-:W-:Y:S01]  /*188a0*/  FMNMX.FTZ R5, R58, R5, !PT ;  /* 0x000000053a057209 */ /* 0x000fe20007810000 */
[----:B------:R-:W1:Y:S01]  /*188b0*/  SHFL.BFLY PT, R71, R3, 0x1, 0x1f ;  /* 0x0c201f0003477f89 */ /* 0x000e6200000e0000 */
        /* <DEDUP_REMOVED lines=11> */
[----:B------:R-:W-:Y:S02]  /*18970*/  FSEL R198, R180, -INF , !P1 ;  /* 0xff800000b4c67808 */ /* 0x000fe40004800000 */
[----:B------:R-:W-:Y:S02]  /*18980*/  ISETP.LT.OR P2, PT, R2, 0x39, P2 ;  /* 0x000000390200780c */ /* 0x000fe40001741670 */
[----:B-1----:R-:W-:Y:S02]  /*18990*/  FMNMX.FTZ R71, R3, R71, !PT ;  /* 0x0000004703477209 */ /* 0x002fe40007810000 */
[----:B------:R-:W-:Y:S02]  /*189a0*/  FSEL R186, R59, -INF , !P2 ;  /* 0xff8000003bba7808 */ /* 0x000fe40005000000 */
[----:B------:R-:W-:Y:S02]  /*189b0*/  ISETP.NE.AND P2, PT, R12, RZ, PT ;  /* 0x000000ff0c00720c */ /* 0x000fe40003f45270 */
[----:B------:R-:W-:Y:S02]  /*189c0*/  FSETP.NEU.FTZ.AND P1, PT, R71, -INF , PT ;  /* 0xff8000004700780b */ /* 0x000fe40003f3d000 */
[----:B------:R-:W-:Y:S02]  /*189d0*/  ISETP.GT.AND P2, PT, R0, 0x39, !P2 ;  /* 0x000000390000780c */ /* 0x000fe40005744270 */
[----:B------:R-:W-:Y:S02]  /*189e0*/  FSEL R180, R91, -INF , !P5 ;  /* 0xff8000005bb47808 */ /* 0x000fe40006800000 */
[----:B------:R-:W-:Y:S04]  /*189f0*/  ISETP.LT.OR P2, PT, R2, 0x3a, P2 ;  /* 0x0000003a0200780c */ /* 0x000fe80001741670 */
[----:B------:R-:W-:Y:S02]  /*18a00*/  FSEL R187, R63, -INF , !P2 ;  /* 0xff8000003fbb7808 */ /* 0x000fe40005000000 */
[----:B------:R-:W-:Y:S04]  /*18a10*/  ISETP.NE.AND P2, PT, R11, RZ, PT ;  /* 0x000000ff0b00720c */ /* 0x000fe80003f45270 */
[----:B------:R-:W-:Y:S04]  /*18a20*/  ISETP.GT.AND P2, PT, R0, 0x40, !P2 ;  /* 0x000000400000780c */ /* 0x000fe80005744270 */
[----:B------:R-:W-:Y:S04]  /*18a30*/  ISETP.LT.OR P2, PT, R2, 0x41, P2 ;  /* 0x000000410200780c */ /* 0x000fe80001741670 */
[----:B------:R-:W-:Y:S01]  /*18a40*/  FSEL R197, R74, -INF , !P2 ;  /* 0xff8000004ac57808 */ /* 0x000fe20005000000 */
[----:B------:R-:W-:Y:S01]  /*18a50*/  FMUL.FTZ R74, R72, c[0x0][0x2d0] ;  /* 0x0000b400484a7a20 */ /* 0x000fe20000410000 */
[----:B------:R-:W-:Y:S04]  /*18a60*/  ISETP.NE.AND P2, PT, R10, RZ, PT ;  /* 0x000000ff0a00720c */ /* 0x000fe80003f45270 */
[----:B------:R-:W-:Y:S04]  /*18a70*/  ISETP.GT.AND P2, PT, R0, 0x41, !P2 ;  /* 0x000000410000780c */ /* 0x000fe80005744270 */
[----:B------:R-:W-:Y:S04]  /*18a80*/  ISETP.LT.OR P2, PT, R2, 0x42, P2 ;  /* 0x000000420200780c */ /* 0x000fe80001741670 */
[----:B------:R-:W-:Y:S01]  /*18a90*/  FSEL R201, R75, -INF , !P2 ;  /* 0xff8000004bc97808 */ /* 0x000fe20005000000 */
[----:B------:R-:W-:Y:S01]  /*18aa0*/  FMUL.FTZ R75, R71, c[0x0][0x2d0] ;  /* 0x0000b400474b7a20 */ /* 0x000fe20000410000 */
[----:B------:R-:W-:Y:S04]  /*18ab0*/  ISETP.NE.AND P2, PT, R9, RZ, PT ;  /* 0x000000ff0900720c */ /* 0x000fe80003f45270 */
[----:B------:R-:W-:Y:S02]  /*18ac0*/  ISETP.GT.AND P2, PT, R0, 0x48, !P2 ;  /* 0x000000480000780c */ /* 0x000fe40005744270 */
[----:B------:R-:W-:Y:S02]  /*18ad0*/  FSEL R75, R75, RZ, P1 ;  /* 0x000000ff4b4b7208 */ /* 0x000fe40000800000 */
[----:B------:R-:W-:Y:S03]  /*18ae0*/  ISETP.LT.OR P2, PT, R2, 0x49, P2 ;  /* 0x000000490200780c */ /* 0x000fe60001741670 */
[--C-:B------:R-:W-:Y:S01]  /*18af0*/  FFMA.FTZ R12, R43, c[0x0][0x2d0], -R75.reuse ;  /* 0x0000b4002b0c7a23 */ /* 0x100fe2000001084b */
[----:B------:R-:W-:Y:S02]  /*18b00*/  FSEL R202, R78, -INF , !P2 ;  /* 0xff8000004eca7808 */ /* 0x000fe40005000000 */
[----:B------:R-:W-:Y:S01]  /*18b10*/  ISETP.NE.AND P2, PT, R4, RZ, PT ;  /* 0x000000ff0400720c */ /* 0x000fe20003f45270 */
[----:B------:R-:W-:Y:S01]  /*18b20*/  MUFU.EX2 R93, R12 ;  /* 0x0000000c005d7308 */ /* 0x000fe20000000800 */
[----:B------:R-:W-:Y:S02]  /*18b30*/  FMNMX.FTZ R4, R28, R102, !PT ;  /* 0x000000661c047209 */ /* 0x000fe40007810000 */
[----:B------:R-:W-:Y:S01]  /*18b40*/  ISETP.GT.AND P2, PT, R0, 0x49, !P2 ;  /* 0x000000490000780c */ /* 0x000fe20005744270 */
[--C-:B------:R-:W-:Y:S01]  /*18b50*/  FFMA.FTZ R0, R33, c[0x0][0x2d0], -R75.reuse ;  /* 0x0000b40021007a23 */ /* 0x100fe2000001084b */
[----:B------:R-:W-:Y:S02]  /*18b60*/  FMNMX.FTZ R4, R35, R4, !PT ;  /* 0x0000000423047209 */ /* 0x000fe40007810000 */
[----:B------:R-:W-:Y:S01]  /*18b70*/  ISETP.LT.OR P2, PT, R2, 0x4a, P2 ;  /* 0x0000004a0200780c */ /* 0x000fe20001741670 */
[--C-:B------:R-:W-:Y:S01]  /*18b80*/  FFMA.FTZ R2, R36, c[0x0][0x2d0], -R75.reuse ;  /* 0x0000b40024027a23 */ /* 0x100fe2000001084b */
[----:B------:R-:W-:Y:S01]  /*18b90*/  FMNMX.FTZ R4, R37, R4, !PT ;  /* 0x0000000425047209 */ /* 0x000fe20007810000 */
[----:B------:R-:W-:Y:S01]  /*18ba0*/  MUFU.EX2 R89, R0 ;  /* 0x0000000000597308 */ /* 0x000fe20000000800 */
[----:B------:R-:W-:Y:S02]  /*18bb0*/  FSEL R194, R194, -INF , !P2 ;  /* 0xff800000c2c27808 */ /* 0x000fe40005000000 */
[----:B------:R-:W-:Y:S02]  /*18bc0*/  FMNMX.FTZ R4, R38, R4, !PT ;  /* 0x0000000426047209 */ /* 0x000fe40007810000 */
[----:B------:R-:W-:Y:S02]  /*18bd0*/  FSETP.NEU.FTZ.AND P2, PT, R72, -INF , PT ;  /* 0xff8000004800780b */ /* 0x000fe40003f5d000 */
[----:B------:R-:W-:Y:S02]  /*18be0*/  FMNMX.FTZ R4, R46, R4, !PT ;  /* 0x000000042e047209 */ /* 0x000fe40007810000 */
[----:B------:R-:W-:Y:S01]  /*18bf0*/  FSEL R74, R74, RZ, P2 ;  /* 0x000000ff4a4a7208 */ /* 0x000fe20001000000 */
[----:B------:R-:W-:Y:S01]  /*18c00*/  MUFU.EX2 R85, R2 ;  /* 0x0000000200557308 */ /* 0x000fe20000000800 */
[----:B------:R-:W-:Y:S03]  /*18c10*/  FMNMX.FTZ R4, R49, R4, !PT ;  /* 0x0000000431047209 */ /* 0x000fe60007810000 */
[--C-:B------:R-:W-:Y:S01]  /*18c20*/  FFMA.FTZ R5, R29, c[0x0][0x2d0], -R74.reuse ;  /* 0x0000b4001d057a23 */ /* 0x100fe2000001084a */
[----:B------:R-:W-:Y:S01]  /*18c30*/  FMNMX.FTZ R4, R50, R4, !PT ;  /* 0x0000000432047209 */ /* 0x000fe20007810000 */
[--C-:B------:R-:W-:Y:S02]  /*18c40*/  FFMA.FTZ R3, R32, c[0x0][0x2d0], -R74.reuse ;  /* 0x0000b40020037a23 */ /* 0x100fe4000001084a */
[--C-:B------:R-:W-:Y:S01]  /*18c50*/  FFMA.FTZ R16, R44, c[0x0][0x2d0], -R74.reuse ;  /* 0x0000b4002c107a23 */ /* 0x100fe2000001084a */
[----:B------:R-:W-:Y:S01]  /*18c60*/  FMNMX.FTZ R4, R51, R4, !PT ;  /* 0x0000000433047209 */ /* 0x000fe20007810000 */
[----:B------:R1:W-:Y:S03]  /*18c70*/  MUFU.EX2 R55, R5 ;  /* 0x0000000500377308 */ /* 0x0003e60000000800 */
[----:B------:R-:W-:Y:S04]  /*18c80*/  FMNMX.FTZ R4, R99, R4, !PT ;  /* 0x0000000463047209 */ /* 0x000fe80007810000 */
[----:B------:R-:W-:Y:S03]  /*18c90*/  FMNMX.FTZ R4, R169, R4, !PT ;  /* 0x00000004a9047209 */ /* 0x000fe60007810000 */
[----:B------:R2:W-:Y:S01]  /*18ca0*/  MUFU.EX2 R84, R3 ;  /* 0x0000000300547308 */ /* 0x0005e20000000800 */
[----:B------:R-:W-:Y:S04]  /*18cb0*/  FMNMX.FTZ R4, R172, R4, !PT ;  /* 0x00000004ac047209 */ /* 0x000fe80007810000 */
[----:B------:R-:W-:Y:S04]  /*18cc0*/  FMNMX.FTZ R4, R175, R4, !PT ;  /* 0x00000004af047209 */ /* 0x000fe80007810000 */
[----:B------:R-:W-:Y:S01]  /*18cd0*/  FMNMX.FTZ R4, R185, R4, !PT ;  /* 0x00000004b9047209 */ /* 0x000fe20007810000 */
[----:B------:R-:W-:Y:S03]  /*18ce0*/  MUFU.EX2 R33, R16 ;  /* 0x0000001000217308 */ /* 0x000fe60000000800 */
[----:B------:R-:W-:Y:S02]  /*18cf0*/  FMNMX.FTZ R4, R189, R4, !PT ;  /* 0x00000004bd047209 */ /* 0x000fe40007810000 */
[----:B-1----:R-:W-:Y:S01]  /*18d00*/  FMNMX.FTZ R5, R171, R6, !PT ;  /* 0x00000006ab057209 */ /* 0x002fe20007810000 */
[--C-:B------:R-:W-:Y:S01]  /*18d10*/  FFMA.FTZ R6, R31, c[0x0][0x2d0], -R74.reuse ;  /* 0x0000b4001f067a23 */ /* 0x100fe2000001084a */
[----:B------:R-:W-:Y:S02]  /*18d20*/  FMNMX.FTZ R4, R191, R4, !PT ;  /* 0x00000004bf047209 */ /* 0x000fe40007810000 */
[----:B------:R-:W-:Y:S01]  /*18d30*/  FMNMX.FTZ R5, R173, R5, !PT ;  /* 0x00000005ad057209 */ /* 0x000fe20007810000 */
[----:B------:R-:W-:Y:S01]  /*18d40*/  MUFU.EX2 R52, R6 ;  /* 0x0000000600347308 */ /* 0x000fe20000000800 */
[----:B------:R-:W-:Y:S02]  /*18d50*/  FMNMX.FTZ R4, R193, R4, !PT ;  /* 0x00000004c1047209 */ /* 0x000fe40007810000 */
[----:B------:R-:W-:Y:S02]  /*18d60*/  FMNMX.FTZ R5, R181, R5, !PT ;  /* 0x00000005b5057209 */ /* 0x000fe40007810000 */
[----:B------:R-:W-:Y:S02]  /*18d70*/  FMNMX.FTZ R4, R204, R4, !PT ;  /* 0x00000004cc047209 */ /* 0x000fe40007810000 */
[----:B------:R-:W-:Y:S02]  /*18d80*/  FMNMX.FTZ R5, R184, R5, !PT ;  /* 0x00000005b8057209 */ /* 0x000fe40007810000 */
[----:B------:R-:W-:Y:S02]  /*18d90*/  FMNMX.FTZ R4, R206, R4, !PT ;  /* 0x00000004ce047209 */ /* 0x000fe40007810000 */
[----:B--2---:R-:W-:Y:S01]  /*18da0*/  FMNMX.FTZ R3, R186, R5, !PT ;  /* 0x00000005ba037209 */ /* 0x004fe20007810000 */
[----:B------:R-:W-:Y:S01]  /*18db0*/  FFMA.FTZ R5, R34, c[0x0][0x2d0], -R74 ;  /* 0x0000b40022057a23 */ /* 0x000fe2000001084a */
[----:B------:R-:W-:Y:S02]  /*18dc0*/  FMNMX.FTZ R4, R207, R4, !PT ;  /* 0x00000004cf047209 */ /* 0x000fe40007810000 */
[----:B------:R-:W-:Y:S01]  /*18dd0*/  FMNMX.FTZ R3, R187, R3, !PT ;  /* 0x00000003bb037209 */ /* 0x000fe20007810000 */
[----:B------:R-:W1:Y:S01]  /*18de0*/  MUFU.EX2 R87, R5 ;  /* 0x0000000500577308 */ /* 0x000e620000000800 */
        /* <DEDUP_REMOVED lines=9> */
[----:B------:R-:W-:Y:S03]  /*18e80*/  FMNMX.FTZ R3, R198, R3, !PT ;  /* 0x00000003c6037209 */ /* 0x000fe60007810000 */
[----:B------:R-:W2:Y:S01]  /*18e90*/  SHFL.BFLY PT, R7, R4, 0x2, 0x1f ;  /* 0x0c401f0004077f89 */ /* 0x000ea200000e0000 */
[----:B------:R-:W-:Y:S01]  /*18ea0*/  FMNMX.FTZ R0, R188, R3, !PT ;  /* 0x00000003bc007209 */ /* 0x000fe20007810000 */
[--C-:B------:R-:W-:Y:S01]  /*18eb0*/  FFMA.FTZ R3, R39, c[0x0][0x2d0], -R75.reuse ;  /* 0x0000b40027037a23 */ /* 0x100fe2000001084b */
[----:B-1----:R-:W-:Y:S01]  /*18ec0*/  F2FP.BF16.PACK_AB R78, R87, R84 ;  /* 0x00000054574e723e */ /* 0x002fe200000010ff */
[--C-:B------:R-:W-:Y:S01]  /*18ed0*/  FFMA.FTZ R5, R30, c[0x0][0x2d0], -R75.reuse ;  /* 0x0000b4001e057a23 */ /* 0x100fe2000001084b */
[----:B------:R-:W-:Y:S01]  /*18ee0*/  FMNMX.FTZ R0, R180, R0, !PT ;  /* 0x00000000b4007209 */ /* 0x000fe20007810000 */
[----:B------:R-:W1:Y:S03]  /*18ef0*/  MUFU.EX2 R86, R3 ;  /* 0x0000000300567308 */ /* 0x000e660000000800 */
[----:B------:R-:W-:Y:S05]  /*18f00*/  FMNMX.FTZ R0, R73, R0, !PT ;  /* 0x0000000049007209 */ /* 0x000fea0007810000 */
[----:B------:R-:W-:Y:S02]  /*18f10*/  SHFL.BFLY PT, R2, R0, 0x2, 0x1f ;  /* 0x0c401f0000027f89 */ /* 0x000fe400000e0000 */
[----:B------:R-:W3:Y:S01]  /*18f20*/  MUFU.EX2 R54, R5 ;  /* 0x0000000500367308 */ /* 0x000ee20000000800 */
[----:B--2---:R-:W-:Y:S05]  /*18f30*/  FMNMX.FTZ R4, R4, R7, !PT ;  /* 0x0000000704047209 */ /* 0x004fea0007810000 */
[----:B------:R-:W2:Y:S01]  /*18f40*/  SHFL.BFLY PT, R70, R4, 0x1, 0x1f ;  /* 0x0c201f0004467f89 */ /* 0x000ea200000e0000 */
[----:B-1----:R-:W-:Y:S02]  /*18f50*/  F2FP.BF16.PACK_AB R79, R86, R85 ;  /* 0x00000055564f723e */ /* 0x002fe400000010ff */
[----:B--2---:R-:W-:Y:S04]  /*18f60*/  FMNMX.FTZ R70, R4, R70, !PT ;  /* 0x0000004604467209 */ /* 0x004fe80007810000 */
[C---:B------:R-:W-:Y:S01]  /*18f70*/  FSETP.NEU.FTZ.AND P0, PT, R70.reuse, -INF , PT ;  /* 0xff8000004600780b */ /* 0x040fe20003f1d000 */
[----:B------:R-:W-:Y:S05]  /*18f80*/  FMUL.FTZ R96, R70, c[0x0][0x2d0] ;  /* 0x0000b40046607a20 */ /* 0x000fea0000410000 */
[----:B------:R-:W-:Y:S05]  /*18f90*/  FSEL R96, R96, RZ, P0 ;  /* 0x000000ff60607208 */ /* 0x000fea0000000000 */
[--C-:B------:R-:W-:Y:S02]  /*18fa0*/  FFMA.FTZ R3, R28, c[0x0][0x2d0], -R96.reuse ;  /* 0x0000b4001c037a23 */ /* 0x100fe40000010860 */
[--C-:B------:R-:W-:Y:S02]  /*18fb0*/  FFMA.FTZ R4, R38, c[0x0][0x2d0], -R96.reuse ;  /* 0x0000b40026047a23 */ /* 0x100fe40000010860 */
[----:B------:R1:W-:Y:S01]  /*18fc0*/  MUFU.EX2 R53, R3 ;  /* 0x0000000300357308 */ /* 0x0003e20000000800 */
[--C-:B------:R-:W-:Y:S02]  /*18fd0*/  FFMA.FTZ R32, R46, c[0x0][0x2d0], -R96.reuse ;  /* 0x0000b4002e207a23 */ /* 0x100fe40000010860 */
[----:B------:R-:W-:Y:S02]  /*18fe0*/  FFMA.FTZ R44, R51, c[0x0][0x2d0], -R96 ;  /* 0x0000b400332c7a23 */ /* 0x000fe40000010860 */
[----:B------:R-:W-:Y:S02]  /*18ff0*/  FFMA.FTZ R28, R48, c[0x0][0x2d0], -R75 ;  /* 0x0000b400301c7a23 */ /* 0x000fe4000001084b */
[----:B------:R-:W-:Y:S03]  /*19000*/  FFMA.FTZ R48, R57, c[0x0][0x2d0], -R74 ;  /* 0x0000b40039307a23 */ /* 0x000fe6000001084a */
[----:B------:R-:W-:Y:S01]  /*19010*/  MUFU.EX2 R61, R4 ;  /* 0x00000004003d7308 */ /* 0x000fe20000000800 */
[--C-:B-1----:R-:W-:Y:S09]  /*19020*/  FFMA.FTZ R3, R35, c[0x0][0x2d0], -R96.reuse ;  /* 0x0000b40023037a23 */ /* 0x102ff20000010860 */
[----:B------:R1:W-:Y:S02]  /*19030*/  MUFU.EX2 R60, R3 ;  /* 0x00000003003c7308 */ /* 0x0003e40000000800 */
[----:B-1----:R-:W-:Y:S02]  /*19040*/  FFMA.FTZ R3, R37, c[0x0][0x2d0], -R96 ;  /* 0x0000b40025037a23 */ /* 0x002fe40000010860 */
[----:B------:R-:W-:Y:S06]  /*19050*/  LDSM.16.MT88.4 R36, [R212+0x100] ;  /* 0x00010000d424783b */ /* 0x000fec0000004200 */
[----:B------:R1:W-:Y:S02]  /*19060*/  MUFU.EX2 R27, R3 ;  /* 0x00000003001b7308 */ /* 0x0003e40000000800 */
[----:B-1----:R-:W-:Y:S01]  /*19070*/  FMNMX.FTZ R3, R0, R2, !PT ;  /* 0x0000000200037209 */ /* 0x002fe20007810000 */
[----:B------:R-:W-:Y:S01]  /*19080*/  FFMA.FTZ R2, R40, c[0x0][0x2d0], -R74 ;  /* 0x0000b40028027a23 */ /* 0x000fe2000001084a */
[----:B------:R-:W-:Y:S01]  /*19090*/  FSEL R0, R72, RZ, P2 ;  /* 0x000000ff48007208 */ /* 0x000fe20001000000 */
[----:B------:R-:W-:Y:S05]  /*190a0*/  FFMA.FTZ R40, R50, c[0x0][0x2d0], -R96 ;  /* 0x0000b40032287a23 */ /* 0x000fea0000010860 */
        /* <DEDUP_REMOVED lines=11> */
[----:B----4-:R-:W-:Y:S01]  /*19160*/  FSEL R0, R70, RZ, P0 ;  /* 0x000000ff46007208 */ /* 0x010fe20000000000 */
[----:B---3--:R-:W-:Y:S01]  /*19170*/  IMAD.MOV.U32 R101, RZ, RZ, R54 ;  /* 0x000000ffff657224 */ /* 0x008fe200078e0036 */
        /* <DEDUP_REMOVED lines=11> */
[----:B------:R2:W-:Y:S01]  /*19230*/  MUFU.EX2 R2, R0 ;  /* 0x0000000000027308 */ /* 0x0005e20000000800 */
[--C-:B------:R-:W-:Y:S01]  /*19240*/  FFMA.FTZ R4, R25, c[0x0][0x2d0], -R97.reuse ;  /* 0x0000b40019047a23 */ /* 0x100fe20000010861 */
[----:B------:R-:W-:Y:S01]  /*19250*/  F2FP.BF16.PACK_AB R64, R60, R102 ;  /* 0x000000663c40723e */ /* 0x000fe200000010ff */
[--C-:B------:R-:W-:Y:S02]  /*19260*/  FFMA.FTZ R58, R58, c[0x0][0x2d0], -R97.reuse ;  /* 0x0000b4003a3a7a23 */ /* 0x100fe40000010861 */
[--C-:B------:R-:W-:Y:S05]  /*19270*/  FFMA.FTZ R62, R62, c[0x0][0x2d0], -R97.reuse ;  /* 0x0000b4003e3e7a23 */ /* 0x100fea0000010861 */
[----:B------:R3:W4:Y:S01]  /*19280*/  MUFU.EX2 R91, R4 ;  /* 0x00000004005b7308 */ /* 0x0007220000000800 */
[C---:B-1----:R-:W-:Y:S02]  /*19290*/  FMUL.FTZ R6, R68.reuse, R106 ;  /* 0x0000006a44067220 */ /* 0x042fe40000410000 */
[C---:B------:R-:W-:Y:S01]  /*192a0*/  FMUL.FTZ R7, R68.reuse, R107 ;  /* 0x0000006b44077220 */ /* 0x040fe20000410000 */
[----:B------:R-:W-:Y:S01]  /*192b0*/  MOV R107, R27 ;  /* 0x0000001b006b7202 */ /* 0x000fe20000000f00 */
[C---:B------:R-:W-:Y:S02]  /*192c0*/  FMUL.FTZ R18, R68.reuse, R118 ;  /* 0x0000007644127220 */ /* 0x040fe40000410000 */
[C---:B------:R-:W-:Y:S01]  /*192d0*/  FMUL.FTZ R19, R68.reuse, R119 ;  /* 0x0000007744137220 */ /* 0x040fe20000410000 */
[----:B------:R-:W-:Y:S01]  /*192e0*/  F2FP.BF16.PACK_AB R66, R61, R107 ;  /* 0x0000006b3d42723e */ /* 0x000fe200000010ff */
[C---:B------:R-:W-:Y:S01]  /*192f0*/  FMUL.FTZ R34, R68.reuse, R134 ;  /* 0x0000008644227220 */ /* 0x040fe20000410000 */
[----:B------:R-:W-:Y:S01]  /*19300*/  LDSM.16.MT88.4 R116, [R209+0x2900] ;  /* 0x00290000d174783b */ /* 0x000fe20000004200 */
[----:B------:R-:W-:Y:S02]  /*19310*/  FMUL.FTZ R35, R68, R135 ;  /* 0x0000008744237220 */ /* 0x000fe40000410000 */
[----:B--2---:R-:W-:Y:S02]  /*19320*/  FFMA.FTZ R0, R8, c[0x0][0x2d0], -R97 ;  /* 0x0000b40008007a23 */ /* 0x004fe40000010861 */
[C---:B------:R-:W-:Y:S02]  /*19330*/  FMUL.FTZ R50, R68.reuse, R150 ;  /* 0x0000009644327220 */ /* 0x040fe40000410000 */
[----:B------:R1:W-:Y:S01]  /*19340*/  MUFU.EX2 R9, R0 ;  /* 0x0000000000097308 */ /* 0x0003e20000000800 */
[----:B------:R-:W-:Y:S02]  /*19350*/  FFMA.FTZ R8, R41, c[0x0][0x2d0], -R75 ;  /* 0x0000b40029087a23 */ /* 0x000fe4000001084b */
[----:B------:R-:W-:Y:S02]  /*19360*/  FMUL.FTZ R51, R68, R151 ;  /* 0x0000009744337220 */ /* 0x000fe40000410000 */
[----:B---3--:R-:W-:Y:S02]  /*19370*/  FFMA.FTZ R4, R24, c[0x0][0x2d0], -R97 ;  /* 0x0000b40018047a23 */ /* 0x008fe40000010861 */
[----:B----4-:R-:W-:Y:S02]  /*19380*/  IMAD.MOV.U32 R150, RZ, RZ, R91 ;  /* 0x000000ffff967224 */ /* 0x010fe400078e005b */
[----:B------:R-:W-:Y:S01]  /*19390*/  IMAD.MOV.U32 R151, RZ, RZ, R89 ;  /* 0x000000ffff977224 */ /* 0x000fe200078e0059 */
[----:B------:R2:W3:Y:S01]  /*193a0*/  MUFU.EX2 R63, R4 ;  /* 0x00000004003f7308 */ /* 0x0004e20000000800 */
[C---:B------:R-:W-:Y:S02]  /*193b0*/  FMUL.FTZ R12, R2.reuse, R112 ;  /* 0x00000070020c7220 */ /* 0x040fe40000410000 */
[C---:B------:R-:W-:Y:S02]  /*193c0*/  FMUL.FTZ R13, R2.reuse, R113 ;  /* 0x00000071020d7220 */ /* 0x040fe40000410000 */
[----:B------:R-:W-:Y:S02]  /*193d0*/  FFMA.FTZ R24, R45, c[0x0][0x2d0], -R75 ;  /* 0x0000b4002d187a23 */ /* 0x000fe4000001084b */
[C---:B------:R-:W-:Y:S02]  /*193e0*/  FMUL.FTZ R45, R2.reuse, R145 ;  /* 0x00000091022d7220 */ /* 0x040fe40000410000 */
[C---:B------:R-:W-:Y:S01]  /*193f0*/  FMUL.FTZ R25, R2.reuse, R125 ;  /* 0x0000007d02197220 */ /* 0x040fe20000410000 */
[----:B------:R4:W-:Y:S01]  /*19400*/  MUFU.EX2 R31, R8 ;  /* 0x00000008001f7308 */ /* 0x0009e20000000800 */
[C---:B------:R-:W-:Y:S02]  /*19410*/  FMUL.FTZ R29, R2.reuse, R129 ;  /* 0x00000081021d7220 */ /* 0x040fe40000410000 */
[----:B------:R-:W-:Y:S02]  /*19420*/  FMUL.FTZ R41, R2, R141 ;  /* 0x0000008d02297220 */ /* 0x000fe40000410000 */
[----:B-1----:R-:W-:Y:S02]  /*19430*/  FFMA.FTZ R0, R26, c[0x0][0x2d0], -R97 ;  /* 0x0000b4001a007a23 */ /* 0x002fe40000010861 */
[----:B------:R-:W-:Y:S03]  /*19440*/  FMUL.FTZ R57, R2, R157 ;  /* 0x0000009d02397220 */ /* 0x000fe60000410000 */
[----:B------:R1:W5:Y:S01]  /*19450*/  MUFU.EX2 R92, R0 ;  /* 0x00000000005c7308 */ /* 0x0003620000000800 */
[----:B--2---:R-:W-:Y:S01]  /*19460*/  FFMA.FTZ R4, R42, c[0x0][0x2d0], -R74 ;  /* 0x0000b4002a047a23 */ /* 0x004fe2000001084a */
[----:B---3--:R-:W-:Y:S08]  /*19470*/  F2FP.BF16.PACK_AB R67, R63, R91 ;  /* 0x0000005b3f43723e */ /* 0x008ff000000010ff */
[----:B------:R2:W-:Y:S01]  /*19480*/  MUFU.EX2 R59, R4 ;  /* 0x00000004003b7308 */ /* 0x0005e20000000800 */
[C---:B----4-:R-:W-:Y:S02]  /*19490*/  FMUL.FTZ R8, R2.reuse, R108 ;  /* 0x0000006c02087220 */ /* 0x050fe40000410000 */
[----:B------:R-:W-:Y:S02]  /*194a0*/  IMAD.MOV.U32 R108, RZ, RZ, R9 ;  /* 0x000000ffff6c7224 */ /* 0x000fe400078e0009 */
[----:B------:R-:W-:Y:S05]  /*194b0*/  FMUL.FTZ R9, R2, R109 ;  /* 0x0000006d02097220 */ /* 0x000fea0000410000 */
[----:B------:R3:W4:Y:S01]  /*194c0*/  MUFU.EX2 R30, R24 ;  /* 0x00000018001e7308 */ /* 0x0007220000000800 */
[----:B------:R-:W-:Y:S01]  /*194d0*/  IMAD.MOV.U32 R109, RZ, RZ, R86 ;  /* 0x000000ffff6d7224 */ /* 0x000fe200078e0056 */
[----:B-1----:R-:W-:Y:S02]  /*194e0*/  FSEL R0, R3, RZ, P0 ;  /* 0x000000ff03007208 */ /* 0x002fe40000000000 */
[----:B-----5:R-:W-:Y:S02]  /*194f0*/  F2FP.BF16.PACK_AB R65, R92, R108 ;  /* 0x0000006c5c41723e */ /* 0x020fe400000010ff */
[----:B------:R-:W-:Y:S01]  /*19500*/  ISETP.GT.AND P0, PT, R227, UR5, PT ;  /* 0x00000005e3007c0c */ /* 0x000fe2000bf04270 */
[----:B------:R-:W-:Y:S02]  /*19510*/  FADD.FTZ R0, -R0, R103 ;  /* 0x0000006700007221 */ /* 0x000fe40000010100 */
[----:B------:R-:W-:Y:S02]  /*19520*/  IMAD.MOV.U32 R103, RZ, RZ, R52 ;  /* 0x000000ffff677224 */ /* 0x000fe400078e0034 */
[----:B------:R-:W-:Y:S01]  /*19530*/  FMUL.FTZ R0, R0, c[0x0][0x2d0] ;  /* 0x0000b40000007a20 */ /* 0x000fe20000410000 */
[----:B------:R-:W1:Y:S01]  /*19540*/  LDSM.16.MT88.4 R52, [R210+0x100] ;  /* 0x00010000d234783b */ /* 0x000e620000004200 */
[----:B--2---:R-:W-:Y:S01]  /*19550*/  FMUL.FTZ R4, R69, R104 ;  /* 0x0000006845047220 */ /* 0x004fe20000410000 */
[----:B------:R-:W-:Y:S01]  /*19560*/  F2FP.BF16.PACK_AB R76, R103, R100 ;  /* 0x00000064674c723e */ /* 0x000fe200000010ff */
[----:B------:R-:W-:Y:S06]  /*19570*/  MUFU.EX2 R104, R62 ;  /* 0x0000003e00687308 */ /* 0x000fec0000000800 */
[-C--:B------:R-:W-:Y:S01]  /*19580*/  HMMA.16816.F32.BF16 R4, R76, R20.reuse, R4 ;  /* 0x000000144c04723c */ /* 0x080fe20000041804 */
[----:B---3--:R-:W-:Y:S01]  /*19590*/  FMUL.FTZ R24, R2, R124 ;  /* 0x0000007c02187220 */ /* 0x008fe20000410000 */
[----:B----4-:R-:W-:Y:S02]  /*195a0*/  MOV R129, R30 ;  /* 0x0000001e00817202 */ /* 0x010fe40000000f00 */
[----:B------:R-:W2:Y:S10]  /*195b0*/  MUFU.EX2 R0, R0 ;  /* 0x0000000000007308 */ /* 0x000eb40000000800 */
[----:B------:R3:W-:Y:S01]  /*195c0*/  MUFU.EX2 R124, R32 ;  /* 0x00000020007c7308 */ /* 0x0007e20000000800 */
[C---:B--2---:R-:W-:Y:S02]  /*195d0*/  FMUL.FTZ R10, R0.reuse, R110 ;  /* 0x0000006e000a7220 */ /* 0x044fe40000410000 */
[C---:B------:R-:W-:Y:S07]  /*195e0*/  FMUL.FTZ R11, R0.reuse, R111 ;  /* 0x0000006f000b7220 */ /* 0x040fee0000410000 */
        /* <DEDUP_REMOVED lines=8> */
[----:B---3--:R-:W-:Y:S01]  /*19670*/  FMUL.FTZ R32, R69, R132 ;  /* 0x0000008445207220 */ /* 0x008fe20000410000 */
[----:B------:R3:W-:Y:S01]  /*19680*/  MUFU.EX2 R111, R28 ;  /* 0x0000001c006f7308 */ /* 0x0007e20000000800 */
[C---:B------:R-:W-:Y:S01]  /*19690*/  FMUL.FTZ R26, R0.reuse, R126 ;  /* 0x0000007e001a7220 */ /* 0x040fe20000410000 */
[----:B------:R-:W-:Y:S01]  /*196a0*/  MOV R126, R31 ;  /* 0x0000001f007e7202 */ /* 0x000fe20000000f00 */
[----:B------:R-:W-:Y:S01]  /*196b0*/  FFMA.FTZ R20, R47, c[0x0][0x2d0], -R74 ;  /* 0x0000b4002f147a23 */ /* 0x000fe2000001084a */
[-C--:B------:R-:W-:Y:S01]  /*196c0*/  HMMA.16816.F32.BF16 R12, R64, R22.reuse, R12 ;  /* 0x00000016400c723c */ /* 0x080fe2000004180c */
[C---:B------:R-:W-:Y:S03]  /*196d0*/  FMUL.FTZ R21, R69.reuse, R121 ;  /* 0x0000007945157220 */ /* 0x040fe60000410000 */
[C---:B------:R-:W-:Y:S01]  /*196e0*/  FMUL.FTZ R30, R0.reuse, R130 ;  /* 0x00000082001e7220 */ /* 0x040fe20000410000 */
[----:B------:R-:W-:Y:S01]  /*196f0*/  MOV R121, R60 ;  /* 0x0000003c00797202 */ /* 0x000fe20000000f00 */
[----:B------:R4:W-:Y:S01]  /*19700*/  MUFU.EX2 R112, R20 ;  /* 0x0000001400707308 */ /* 0x0009e20000000800 */
[----:B------:R-:W-:Y:S01]  /*19710*/  IMAD.MOV.U32 R130, RZ, RZ, R33 ;  /* 0x000000ffff827224 */ /* 0x000fe200078e0021 */
[C---:B------:R-:W-:Y:S01]  /*19720*/  HMMA.16816.F32.BF16 R16, R76.reuse, R22, R16 ;  /* 0x000000164c10723c */ /* 0x040fe20000041810 */
[C---:B------:R-:W-:Y:S03]  /*19730*/  FMUL.FTZ R31, R0.reuse, R131 ;  /* 0x00000083001f7220 */ /* 0x040fe60000410000 */
[C---:B------:R-:W-:Y:S01]  /*19740*/  FMUL.FTZ R33, R69.reuse, R133 ;  /* 0x0000008545217220 */ /* 0x040fe20000410000 */
[----:B------:R-:W-:Y:S01]  /*19750*/  MOV R131, R63 ;  /* 0x0000003f00837202 */ /* 0x000fe20000000f00 */
[----:B------:R-:W-:Y:S01]  /*19760*/  FMUL.FTZ R42, R0, R142 ;  /* 0x0000008e002a7220 */ /* 0x000fe20000410000 */
[----:B------:R-:W-:Y:S01]  /*19770*/  LDSM.16.MT88.4 R132, [R212+0x2900] ;  /* 0x00290000d484783b */ /* 0x000fe20000004200 */
        /* <DEDUP_REMOVED lines=8> */
[----:B----4-:R-:W-:Y:S02]  /*19800*/  FMUL.FTZ R20, R69, R120 ;  /* 0x0000007845147220 */ /* 0x010fe40000410000 */
[----:B------:R-:W-:Y:S02]  /*19810*/  IMAD.MOV.U32 R120, RZ, RZ, R84 ;  /* 0x000000ffff787224 */ /* 0x000fe400078e0054 */
[----:B------:R-:W4:Y:S01]  /*19820*/  LDSM.16.MT88.4 R84, [R209+0x900] ;  /* 0x00090000d154783b */ /* 0x000f220000004200 */
[----:B------:R-:W-:Y:S02]  /*19830*/  FMUL.FTZ R47, R0, R147 ;  /* 0x00000093002f7220 */ /* 0x000fe40000410000 */
[-C--:B------:R-:W-:Y:S01]  /*19840*/  HMMA.16816.F32.BF16 R20, R76, R36.reuse, R20 ;  /* 0x000000244c14723c */ /* 0x080fe20000041814 */
[----:B------:R1:W-:Y:S01]  /*19850*/  MUFU.EX2 R123, R58 ;  /* 0x0000003a007b7308 */ /* 0x0003e20000000800 */
[C---:B------:R-:W-:Y:S02]  /*19860*/  FMUL.FTZ R60, R2.reuse, R160 ;  /* 0x000000a0023c7220 */ /* 0x040fe40000410000 */
[----:B-----5:R-:W-:Y:S02]  /*19870*/  FMUL.FTZ R40, R2, R140 ;  /* 0x0000008c02287220 */ /* 0x020fe40000410000 */
[C---:B------:R-:W-:Y:S01]  /*19880*/  FMUL.FTZ R62, R0.reuse, R162 ;  /* 0x000000a2003e7220 */ /* 0x040fe20000410000 */
[----:B------:R-:W-:Y:S01]  /*19890*/  MOV R162, R92 ;  /* 0x0000005c00a27202 */ /* 0x000fe20000000f00 */
[C---:B------:R-:W-:Y:S01]  /*198a0*/  HMMA.16816.F32.BF16 R24, R64.reuse, R36, R24 ;  /* 0x000000244018723c */ /* 0x040fe20000041818 */
[----:B------:R-:W-:Y:S03]  /*198b0*/  FFMA.FTZ R92, R95, c[0x0][0x2d0], -R75 ;  /* 0x0000b4005f5c7a23 */ /* 0x000fe6000001084b */
[C---:B------:R-:W-:Y:S02]  /*198c0*/  FMUL.FTZ R63, R0.reuse, R163 ;  /* 0x000000a3003f7220 */ /* 0x040fe40000410000 */
[----:B---3--:R-:W-:Y:S01]  /*198d0*/  FMUL.FTZ R48, R69, R148 ;  /* 0x0000009445307220 */ /* 0x008fe20000410000 */
[----:B------:R-:W-:Y:S01]  /*198e0*/  MOV R148, R93 ;  /* 0x0000005d00947202 */ /* 0x000fe20000000f00 */
        /* <DEDUP_REMOVED lines=12> */
[----:B------:R-:W-:Y:S02]  /*199b0*/  IMAD.MOV.U32 R160, RZ, RZ, R61 ;  /* 0x000000ffffa07224 */ /* 0x000fe400078e003d */
        /* <DEDUP_REMOVED lines=130> */
[----:B--2---:R-:W-:Y:S02]  /*1a1e0*/  FFMA.FTZ R92, R203, c[0x0][0x2d0], -R75 ;  /* 0x0000b400cb5c7a23 */ /* 0x004fe4000001084b */
[----:B------:R-:W-:Y:S06]  /*1a1f0*/  IMAD.MOV.U32 R203, RZ, RZ, R113 ;  /* 0x000000ffffcb7224 */ /* 0x000fec00078e0071 */
        /* <DEDUP_REMOVED lines=12> */
[--C-:B------:R-:W-:Y:S03]  /*1a2c0*/  FFMA.FTZ R88, R187, c[0x0][0x2d0], -R97.reuse ;  /* 0x0000b400bb587a23 */ /* 0x100fe60000010861 */
[----:B------:R-:W-:Y:S03]  /*1a2d0*/  IMAD.MOV.U32 R187, RZ, RZ, R100 ;  /* 0x000000ffffbb7224 */ /* 0x000fe600078e0064 */
[--C-:B------:R-:W-:Y:S01]  /*1a2e0*/  FFMA.FTZ R80, R205, c[0x0][0x2d0], -R74.reuse ;  /* 0x0000b400cd507a23 */ /* 0x100fe2000001084a */
[----:B------:R-:W-:Y:S01]  /*1a2f0*/  HMMA.16816.F32.BF16 R64, R76, R90, R64 ;  /* 0x0000005a4c40723c */ /* 0x000fe20000041840 */
[----:B----4-:R-:W-:Y:S02]  /*1a300*/  F2FP.BF16.PACK_AB R82, R189, R185 ;  /* 0x000000b9bd52723e */ /* 0x010fe400000010ff */
[----:B------:R4:W-:Y:S01]  /*1a310*/  MUFU.EX2 R179, R80 ;  /* 0x0000005000b37308 */ /* 0x0009e20000000800 */
[----:B------:R-:W-:Y:S03]  /*1a320*/  MOV R205, R111 ;  /* 0x0000006f00cd7202 */ /* 0x000fe60000000f00 */
        /* <DEDUP_REMOVED lines=17> */
[--C-:B------:R-:W-:Y:S01]  /*1a440*/  FFMA.FTZ R84, R232, c[0x0][0x2d0], -R74.reuse ;  /* 0x0000b400e8547a23 */ /* 0x100fe2000001084a */
[-C--:B------:R-:W-:Y:S01]  /*1a450*/  HMMA.16816.F32.BF16 R12, R80, R86.reuse, R12 ;  /* 0x00000056500c723c */ /* 0x080fe2000004180c */
[----:B------:R-:W-:Y:S02]  /*1a460*/  MOV R232, R114 ;  /* 0x0000007200e87202 */ /* 0x000fe40000000f00 */
        /* <DEDUP_REMOVED lines=17> */
[----:B------:R-:W-:Y:S01]  /*1a580*/  MOV R120, R108 ;  /* 0x0000006c00787202 */ /* 0x000fe20000000f00 */
[----:B------:R-:W-:Y:S01]  /*1a590*/  FFMA.FTZ R92, R201, c[0x0][0x2d0], -R97 ;  /* 0x0000b400c95c7a23 */ /* 0x000fe20000010861 */
[-C--:B------:R-:W-:Y:S01]  /*1a5a0*/  HMMA.16816.F32.BF16 R44, R80, R94.reuse, R44 ;  /* 0x0000005e502c723c */ /* 0x080fe2000004182c */
[----:B----4-:R-:W-:Y:S03]  /*1a5b0*/  FFMA.FTZ R88, R207, c[0x0][0x2d0], -R96 ;  /* 0x0000b400cf587a23 */ /* 0x010fe60000010860 */
[----:B------:R-:W-:Y:S03]  /*1a5c0*/  IMAD.MOV.U32 R207, RZ, RZ, R160 ;  /* 0x000000ffffcf7224 */ /* 0x000fe600078e00a0 */
        /* <DEDUP_REMOVED lines=18> */
[----:B-----5:R-:W-:Y:S01]  /*1a6f0*/  FFMA.FTZ R88, R239, c[0x0][0x2d0], -R74 ;  /* 0x0000b400ef587a23 */ /* 0x020fe2000001084a */
[----:B------:R-:W-:Y:S08]  /*1a700*/  MOV R239, R105 ;  /* 0x0000006900ef7202 */ /* 0x000ff00000000f00 */
[----:B------:R5:W-:Y:S01]  /*1a710*/  MUFU.EX2 R173, R88 ;  /* 0x0000005800ad7308 */ /* 0x000be20000000800 */
[----:B-1----:R-:W1:Y:S08]  /*1a720*/  LDSM.16.MT88.4 R84, [R211+0x1900] ;  /* 0x00190000d354783b */ /* 0x002e700000004200 */
[----:B----4-:R-:W-:Y:S01]  /*1a730*/  LDSM.16.MT88.4 R92, [R210+0x2100] ;  /* 0x00210000d25c783b */ /* 0x010fe20000004200 */
[----:B-----5:R-:W-:Y:S01]  /*1a740*/  FFMA.FTZ R88, R197, c[0x0][0x2d0], -R97 ;  /* 0x0000b400c5587a23 */ /* 0x020fe20000010861 */
[----:B------:R-:W-:Y:S01]  /*1a750*/  MOV R197, R121 ;  /* 0x0000007900c57202 */ /* 0x000fe20000000f00 */
[----:B------:R-:W-:Y:S02]  /*1a760*/  IMAD.MOV.U32 R121, RZ, RZ, R107 ;  /* 0x000000ffff797224 */ /* 0x000fe400078e006b */
[----:B------:R4:W5:Y:S01]  /*1a770*/  MUFU.EX2 R156, R88 ;  /* 0x00000058009c7308 */ /* 0x0009620000000800 */
[----:B--2---:R-:W-:Y:S01]  /*1a780*/  FFMA.FTZ R68, R68, R199, R184 ;  /* 0x000000c744447223 */ /* 0x004fe200000100b8 */
[----:B------:R-:W-:Y:S01]  /*1a790*/  MOV R184, R106 ;  /* 0x0000006a00b87202 */ /* 0x000fe20000000f00 */
[-C--:B-1----:R-:W-:Y:S01]  /*1a7a0*/  HMMA.16816.F32.BF16 R52, R76, R84.reuse, R52 ;  /* 0x000000544c34723c */ /* 0x082fe20000041834 */
[----:B---3--:R-:W-:Y:S01]  /*1a7b0*/  FFMA.FTZ R69, R69, R186, R187 ;  /* 0x000000ba45457223 */ /* 0x008fe200000100bb */
[----:B------:R-:W-:Y:S01]  /*1a7c0*/  MOV R199, R161 ;  /* 0x000000a100c77202 */ /* 0x000fe20000000f00 */
[----:B------:R-:W-:Y:S02]  /*1a7d0*/  IMAD.MOV.U32 R186, RZ, RZ, R104 ;  /* 0x000000ffffba7224 */ /* 0x000fe400078e0068 */
[----:B------:R-:W-:Y:S03]  /*1a7e0*/  IMAD.MOV.U32 R187, RZ, RZ, R110 ;  /* 0x000000ffffbb7224 */ /* 0x000fe600078e006e */
        /* <DEDUP_REMOVED lines=54> */
[----:B------:R-:W-:Y:S02]  /*1ab50*/  FADD.FTZ R4, R231, R69 ;  /* 0x00000045e7047221 */ /* 0x000fe40000010000 */
[--C-:B-1----:R-:W-:Y:S03]  /*1ab60*/  FFMA.FTZ R74, R245, c[0x0][0x2d0], -R96.reuse ;  /* 0x0000b400f54a7a23 */ /* 0x102fe60000010860 */
[----:B------:R-:W-:Y:S01]  /*1ab70*/  FFMA.FTZ R96, R247, c[0x0][0x2d0], -R96 ;  /* 0x0000b400f7607a23 */ /* 0x000fe20000010860 */
[----:B------:R1:W-:Y:S01]  /*1ab80*/  MUFU.EX2 R86, R74 ;  /* 0x0000004a00567308 */ /* 0x0003e20000000800 */
[----:B------:R-:W-:Y:S01]  /*1ab90*/  FADD.FTZ R6, R151, R68 ;  /* 0x0000004497067221 */ /* 0x000fe20000010000 */
[----:B--2---:R-:W-:Y:S01]  /*1aba0*/  F2FP.BF16.PACK_AB R160, R85, R99 ;  /* 0x0000006355a0723e */ /* 0x004fe200000010ff */
[----:B------:R-:W-:Y:S02]  /*1abb0*/  IMAD.MOV.U32 R231, RZ, RZ, R148 ;  /* 0x000000ffffe77224 */ /* 0x000fe400078e0094 */
[----:B------:R-:W-:Y:S01]  /*1abc0*/  FADD.FTZ R4, R230, R4 ;  /* 0x00000004e6047221 */ /* 0x000fe20000010000 */
[----:B------:R-:W-:Y:S01]  /*1abd0*/  MOV R230, R232 ;  /* 0x000000e800e67202 */ /* 0x000fe20000000f00 */
[----:B------:R-:W-:Y:S01]  /*1abe0*/  FADD.FTZ R6, R233, R6 ;  /* 0x00000006e9067221 */ /* 0x000fe20000010000 */
[----:B------:R-:W-:Y:S01]  /*1abf0*/  MOV R233, R203 ;  /* 0x000000cb00e97202 */ /* 0x000fe20000000f00 */
[----:B------:R-:W-:Y:S01]  /*1ac00*/  IMAD.MOV.U32 R232, RZ, RZ, R200 ;  /* 0x000000ffffe87224 */ /* 0x000fe200078e00c8 */
[----:B------:R-:W2:Y:S01]  /*1ac10*/  MUFU.EX2 R96, R96 ;  /* 0x0000006000607308 */ /* 0x000ea20000000800 */
[----:B------:R-:W-:Y:S01]  /*1ac20*/  FADD.FTZ R4, R239, R4 ;  /* 0x00000004ef047221 */ /* 0x000fe20000010000 */
[----:B------:R-:W-:Y:S01]  /*1ac30*/  MOV R203, R205 ;  /* 0x000000cd00cb7202 */ /* 0x000fe20000000f00 */
[----:B------:R-:W-:Y:S01]  /*1ac40*/  IMAD.MOV.U32 R205, RZ, RZ, R123 ;  /* 0x000000ffffcd7224 */ /* 0x000fe200078e007b */
[----:B------:R-:W-:Y:S02]  /*1ac50*/  MOV R200, R187 ;  /* 0x000000bb00c87202 */ /* 0x000fe40000000f00 */
[----:B------:R-:W-:Y:S01]  /*1ac60*/  MOV R187, R122 ;  /* 0x0000007a00bb7202 */ /* 0x000fe20000000f00 */
[--C-:B-1----:R-:W-:Y:S04]  /*1ac70*/  FFMA.FTZ R74, R198, c[0x0][0x2d0], -R97.reuse ;  /* 0x0000b400c64a7a23 */ /* 0x102fe80000010861 */
        /* <DEDUP_REMOVED lines=15> */
[----:B------:R-:W-:Y:S02]  /*1ad70*/  MOV R204, R149 ;  /* 0x0000009500cc7202 */ /* 0x000fe40000000f00 */
[----:B------:R-:W1:Y:S01]  /*1ad80*/  LDSM.16.MT88.4 R148, [R210+0x2900] ;  /* 0x00290000d294783b */ /* 0x000e620000004200 */
[----:B------:R-:W-:Y:S05]  /*1ad90*/  FADD.FTZ R2, R197, R2 ;  /* 0x00000002c5027221 */ /* 0x000fea0000010000 */
[----:B------:R-:W-:Y:S02]  /*1ada0*/  FADD.FTZ R5, R121, R2 ;  /* 0x0000000279057221 */ /* 0x000fe40000010000 */
[----:B------:R-:W-:Y:S02]  /*1adb0*/  FADD.FTZ R2, R229, R6 ;  /* 0x00000006e5027221 */ /* 0x000fe40000010000 */
[----:B------:R-:W-:Y:S02]  /*1adc0*/  FADD.FTZ R6, R127, R4 ;  /* 0x000000047f067221 */ /* 0x000fe40000010000 */
[----:B--2---:R-:W-:Y:S02]  /*1add0*/  FFMA.FTZ R8, R0, R73, R120 ;  /* 0x0000004900087223 */ /* 0x004fe40000010078 */
[----:B------:R-:W-:Y:S01]  /*1ade0*/  FADD.FTZ R0, R207, R5 ;  /* 0x00000005cf007221 */ /* 0x000fe20000010000 */
[-C--:B------:R-:W-:Y:S01]  /*1adf0*/  HMMA.16816.F32.BF16 R120, R164, R132.reuse, R20 ;  /* 0x00000084a478723c */ /* 0x080fe20000041814 */
[----:B------:R-:W-:Y:S01]  /*1ae00*/  FADD.FTZ R8, R193, R8 ;  /* 0x00000008c1087221 */ /* 0x000fe20000010000 */
[----:B------:R-:W-:Y:S01]  /*1ae10*/  MOV R193, R191 ;  /* 0x000000bf00c17202 */ /* 0x000fe20000000f00 */
        /* <DEDUP_REMOVED lines=35> */
[----:B------:R-:W-:Y:S02]  /*1b050*/  FADD.FTZ R11, R141, R0 ;  /* 0x000000008d0b7221 */ /* 0x000fe40000010000 */
[C---:B------:R-:W-:Y:S02]  /*1b060*/  HMMA.16816.F32.BF16 R140, R160.reuse, R148, R40 ;  /* 0x00000094a08c723c */ /* 0x040fe40000041828 */
[----:B------:R-:W-:Y:S02]  /*1b070*/  FADD.FTZ R8, R238, R12 ;  /* 0x0000000cee087221 */ /* 0x000fe40000010000 */
[----:B------:R-:W-:Y:S02]  /*1b080*/  FADD.FTZ R2, R249, R10 ;  /* 0x0000000af9027221 */ /* 0x000fe40000010000 */
[----:B------:R-:W-:Y:S02]  /*1b090*/  FADD.FTZ R0, R146, R9 ;  /* 0x0000000992007221 */ /* 0x000fe40000010000 */
[----:B------:R-:W-:Y:S04]  /*1b0a0*/  FADD.FTZ R11, R144, R11 ;  /* 0x0000000b900b7221 */ /* 0x000fe80000010000 */
[----:B------:R-:W-:Y:S02]  /*1b0b0*/  FADD.FTZ R8, R237, R8 ;  /* 0x00000008ed087221 */ /* 0x000fe40000010000 */
        /* <DEDUP_REMOVED lines=56> */
[----:B------:R-:W-:Y:S01]  /*1b440*/  IMAD.MOV.U32 R100, RZ, RZ, R72 ;  /* 0x000000ffff647224 */ /* 0x000fe200078e0048 */
[----:B------:R2:W-:Y:S01]  /*1b450*/  STL [R1+0x1c], R4 ;  /* 0x00001c0401007387 */ /* 0x0005e20000100800 */
[----:B------:R-:W-:Y:S05]  /*1b460*/  FADD.FTZ R2, R97, R2 ;  /* 0x0000000261027221 */ /* 0x000fea0000010000 */
[----:B------:R2:W-:Y:S01]  /*1b470*/  STL [R1+0x20], R2 ;  /* 0x0000200201007387 */ /* 0x0005e20000100800 */
[----:B-1----:R-:W-:Y:S04]  /*1b480*/  IADD3 R0, R227, -0x1, RZ ;  /* 0xffffffffe3007810 */ /* 0x002fe80007ffe0ff */
[----:B------:R-:W-:Y:S01]  /*1b490*/  MOV R227, R0 ;  /* 0x0000000000e37202 */ /* 0x000fe20000000f00 */
[----:B------:R-:W-:-:S05]  /*1b4a0*/  @P0 BRA `(.L_x_215) ;  /* 0xffff95a000000947 */ /* 0x000fca000383ffff */
.L_x_197:
[----:B-12---:R-:W2:Y:S04]  /*1b4b0*/  LDL.LU R0, [R1+0x14] ;  /* 0x0000140001007983 */ /* 0x006ea80000300800 */
[----:B------:R-:W3:Y:S04]  /*1b4c0*/  LDL.LU R9, [R1+0x18] ;  /* 0x0000180001097983 */ /* 0x000ee80000300800 */
[----:B------:R-:W4:Y:S04]  /*1b4d0*/  LDL.LU R8, [R1+0x1c] ;  /* 0x00001c0001087983 */ /* 0x000f280000300800 */
[----:B------:R-:W4:Y:S01]  /*1b4e0*/  LDL.LU R4, [R1+0x20] ;  /* 0x0000200001047983 */ /* 0x000f220000300800 */
        /* <DEDUP_REMOVED lines=8> */
[----:B------:R-:W4:Y:S01]  /*1b570*/  SHFL.BFLY PT, R2, R4, 0x2, 0x1f ;  /* 0x0c401f0004027f89 */ /* 0x000f2200000e0000 */
        /* <DEDUP_REMOVED lines=11> */
[----:B------:R-:W-:Y:S01]  /*1b630*/  FSETP.NE.FTZ.AND P3, PT, R5, RZ, PT ;  /* 0x000000ff0500720b */ /* 0x000fe20003f75000 */
[----:B---3--:R-:W-:Y:S01]  /*1b640*/  FADD.FTZ R7, R7, R4 ;  /* 0x0000000407077221 */ /* 0x008fe20000010000 */
[----:B------:R-:W-:Y:S02]  /*1b650*/  FSETP.NE.FTZ.AND P2, PT, R6, RZ, PT ;  /* 0x000000ff0600720b */ /* 0x000fe40003f55000 */
[----:B------:R-:W-:Y:S01]  /*1b660*/  MOV R4, RZ ;  /* 0x000000ff00047202 */ /* 0x000fe20000000f00 */
[----:B----4-:R-:W-:Y:S01]  /*1b670*/  FADD.FTZ R8, R2, R8 ;  /* 0x0000000802087221 */ /* 0x010fe20000010000 */
[----:B------:R-:W-:Y:S02]  /*1b680*/  FSETP.NE.FTZ.AND P1, PT, R7, RZ, PT ;  /* 0x000000ff0700720b */ /* 0x000fe40003f35000 */
[----:B------:R-:W-:-:S05]  /*1b690*/  MOV R2, RZ ;  /* 0x000000ff00027202 */ /* 0x000fca0000000f00 */
[----:B------:R-:W1:Y:S01]  /*1b6a0*/  @P3 MUFU.RCP R0, R5 ;  /* 0x0000000500003308 */ /* 0x000e620000001000 */
[----:B------:R-:W-:-:S07]  /*1b6b0*/  FSETP.NE.FTZ.AND P0, PT, R8, RZ, PT ;  /* 0x000000ff0800720b */ /* 0x000fce0003f15000 */
[----:B------:R-:W-:Y:S01]  /*1b6c0*/  @P2 MUFU.RCP R4, R6 ;  /* 0x0000000600042308 */ /* 0x000fe20000001000 */
        /* <DEDUP_REMOVED lines=21> */
[C---:B-1----:R-:W-:Y:S01]  /*1b820*/  FMUL.FTZ R108, R2.reuse, R108 ;  /* 0x0000006c026c7220 */ /* 0x042fe20000410000 */
[----:B------:R-:W-:Y:S01]  /*1b830*/  @P0 MUFU.LG2 R6, R8 ;  /* 0x0000000800060308 */ /* 0x000fe20000000c00 */
[C---:B------:R-:W-:Y:S02]  /*1b840*/  FMUL.FTZ R109, R2.reuse, R109 ;  /* 0x0000006d026d7220 */ /* 0x040fe40000410000 */
[C---:B------:R-:W-:Y:S02]  /*1b850*/  FMUL.FTZ R112, R2.reuse, R112 ;  /* 0x0000007002707220 */ /* 0x040fe40000410000 */
[----:B------:R-:W-:-:S02]  /*1b860*/  FMUL.FTZ R113, R2, R113 ;  /* 0x0000007102717220 */ /* 0x000fc40000410000 */
[C---:B------:R-:W-:Y:S01]  /*1b870*/  FMUL.FTZ R124, R2.reuse, R124 ;  /* 0x0000007c027c7220 */ /* 0x040fe20000410000 */
[----:B------:R1:W2:Y:S01]  /*1b880*/  @P0 MUFU.RCP R0, R8 ;  /* 0x0000000800000308 */ /* 0x0002a20000001000 */
        /* <DEDUP_REMOVED lines=8> */
[----:B-1----:R-:W-:Y:S01]  /*1b910*/  @P0 MOV R8, 0x3f317218 ;  /* 0x3f31721800080802 */ /* 0x002fe20000000f00 */
[C---:B------:R-:W-:Y:S02]  /*1b920*/  FMUL.FTZ R157, R2.reuse, R157 ;  /* 0x0000009d029d7220 */ /* 0x040fe40000410000 */
[C---:B------:R-:W-:Y:S02]  /*1b930*/  FMUL.FTZ R160, R2.reuse, R160 ;  /* 0x000000a002a07220 */ /* 0x040fe40000410000 */
[----:B------:R-:W-:Y:S01]  /*1b940*/  FMUL.FTZ R161, R2, R161 ;  /* 0x000000a102a17220 */ /* 0x000fe20000410000 */
[----:B------:R-:W-:Y:S01]  /*1b950*/  @P2 MOV R2, 0x3f317218 ;  /* 0x3f31721800022802 */ /* 0x000fe20000000f00 */
        /* <DEDUP_REMOVED lines=17> */
[C---:B--2---:R-:W-:Y:S02]  /*1ba70*/  FMUL.FTZ R110, R0.reuse, R110 ;  /* 0x0000006e006e7220 */ /* 0x044fe40000410000 */
        /* <DEDUP_REMOVED lines=28> */
.L_x_149:
[----:B------:R-:W-:Y:S01]  /*1bc40*/  USHF.R.S32.HI UR6, URZ, 0x1f, UR11 ;  /* 0x0000001f3f067899 */ /* 0x000fe2000801140b */
[----:B------:R-:W-:Y:S05]  /*1bc50*/  @P4 BRA `(.L_x_216) ;  /* 0x0000121000004947 */ /* 0x000fea0003800000 */
[----:B------:R-:W2:Y:S01]  /*1bc60*/  S2R R12, SR_TID.X ;  /* 0x00000000000c7919 */ /* 0x000ea20000002100 */
[----:B------:R-:W-:Y:S01]  /*1bc70*/  ULDC.64 UR4, c[0x0][0x490] ;  /* 0x0001240000047ab9 */ /* 0x000fe20000000a00 */
[----:B------:R-:W-:Y:S01]  /*1bc80*/  IMAD.MOV.U32 R54, RZ, RZ, c[0x0][0x4e8] ;  /* 0x00013a00ff367624 */ /* 0x000fe200078e00ff */
[----:B------:R-:W-:Y:S01]  /*1bc90*/  UIMAD UR8, UR6, UR4, URZ ;  /* 0x00000004060872a4 */ /* 0x000fe2000f8e023f */
[----:B------:R-:W3:Y:S01]  /*1bca0*/  S2R R13, SR_CTAID.Z ;  /* 0x00000000000d7919 */ /* 0x000ee20000002700 */
[----:B------:R-:W-:Y:S01]  /*1bcb0*/  UIMAD.WIDE.U32 UR12, UR11, UR4, URZ ;  /* 0x000000040b0c72a5 */ /* 0x000fe2000f8e003f */
[----:B------:R-:W-:Y:S01]  /*1bcc0*/  F2FP.BF16.PACK_AB R104, R105, R104 ;  /* 0x000000686968723e */ /* 0x000fe200000010ff */
[----:B------:R-:W-:Y:S01]  /*1bcd0*/  UIMAD UR8, UR11, UR5, UR8 ;  /* 0x000000050b0872a4 */ /* 0x000fe2000f8e0208 */
[----:B------:R-:W4:Y:S01]  /*1bce0*/  S2R R29, SR_CTAID.X ;  /* 0x00000000001d7919 */ /* 0x000f220000002500 */
[C---:B------:R-:W-:Y:S01]  /*1bcf0*/  ISETP.NE.AND P0, PT, R54.reuse, 0x1, PT ;  /* 0x000000013600780c */ /* 0x040fe20003f05270 */
[----:B------:R-:W-:Y:S01]  /*1bd00*/  ULDC.64 UR4, c[0x0][0x3e8] ;  /* 0x0000fa0000047ab9 */ /* 0x000fe20000000a00 */
[----:B------:R-:W-:Y:S01]  /*1bd10*/  IMAD.U32 R3, RZ, RZ, UR13 ;  /* 0x0000000dff037e24 */ /* 0x000fe2000f8e00ff */
[----:B------:R-:W-:Y:S01]  /*1bd20*/  UIMAD.WIDE.U32 UR14, UR11, UR4, URZ ;  /* 0x000000040b0e72a5 */ /* 0x000fe2000f8e003f */
[----:B------:R-:W-:Y:S01]  /*1bd30*/  IMAD.U32 R2, RZ, RZ, UR12 ;  /* 0x0000000cff027e24 */ /* 0x000fe2000f8e00ff */
[----:B------:R-:W-:Y:S01]  /*1bd40*/  UIMAD UR7, UR6, UR4, URZ ;  /* 0x00000004060772a4 */ /* 0x000fe2000f8e023f */
[----:B------:R-:W-:Y:S01]  /*1bd50*/  IMAD R54, R54, c[0x0][0x388], RZ ;  /* 0x0000e20036367a24 */ /* 0x000fe200078e02ff */
[----:B------:R-:W-:Y:S01]  /*1bd60*/  UIADD3 UR8, UR13, UR8, URZ ;  /* 0x000000080d087290 */ /* 0x000fe2000fffe03f */
[----:B------:R-:W-:Y:S01]  /*1bd70*/  F2FP.BF16.PACK_AB R106, R107, R106 ;  /* 0x0000006a6b6a723e */ /* 0x000fe200000010ff */
[----:B------:R-:W-:Y:S01]  /*1bd80*/  IMAD.U32 R7, RZ, RZ, UR15 ;  /* 0x0000000fff077e24 */ /* 0x000fe2000f8e00ff */
[----:B------:R-:W-:Y:S01]  /*1bd90*/  UIMAD UR5, UR11, UR5, UR7 ;  /* 0x000000050b0572a4 */ /* 0x000fe2000f8e0207 */
[----:B------:R-:W-:Y:S01]  /*1bda0*/  IMAD.U32 R6, RZ, RZ, UR14 ;  /* 0x0000000eff067e24 */ /* 0x000fe2000f8e00ff */
[----:B------:R-:W-:Y:S01]  /*1bdb0*/  F2FP.BF16.PACK_AB R24, R24, R116 ;  /* 0x000000741818723e */ /* 0x000fe200000010ff */
[----:B------:R-:W-:Y:S01]  /*1bdc0*/  IMAD.U32 R5, RZ, RZ, UR8 ;  /* 0x00000008ff057e24 */ /* 0x000fe2000f8e00ff */
[----:B------:R-:W-:Y:S01]  /*1bdd0*/  UIADD3 UR5, UR15, UR5, URZ ;  /* 0x000000050f057290 */ /* 0x000fe2000fffe03f */
[----:B--2---:R-:W-:-:S02]  /*1bde0*/  SHF.R.S32.HI R19, RZ, 0x1f, R12 ;  /* 0x0000001fff137819 */ /* 0x004fc4000001140c */
[----:B------:R-:W-:Y:S02]  /*1bdf0*/  F2FP.BF16.PACK_AB R118, R119, R118 ;  /* 0x000000767776723e */ /* 0x000fe400000010ff */
[CC--:B------:R-:W-:Y:S02]  /*1be00*/  LEA.HI R4, R19.reuse, R12.reuse, RZ, 0x2 ;  /* 0x0000000c13047211 */ /* 0x0c0fe400078f10ff */
[----:B------:R-:W-:Y:S02]  /*1be10*/  LEA.HI R8, R19, R12, RZ, 0x5 ;  /* 0x0000000c13087211 */ /* 0x000fe400078f28ff */
[--C-:B------:R-:W-:Y:S02]  /*1be20*/  SHF.R.S32.HI R7, RZ, 0x2, R4.reuse ;  /* 0x00000002ff077819 */ /* 0x100fe40000011404 */
[----:B------:R-:W-:Y:S02]  /*1be30*/  SHF.R.S32.HI R0, RZ, 0x1f, R4 ;  /* 0x0000001fff007819 */ /* 0x000fe40000011404 */
[----:B------:R-:W-:-:S02]  /*1be40*/  LOP3.LUT R3, R4, 0xfffffffc, RZ, 0xc0, !PT ;  /* 0xfffffffc04037812 */ /* 0x000fc400078ec0ff */
[----:B------:R-:W-:Y:S02]  /*1be50*/  LOP3.LUT R4, R8, 0xffffffe0, RZ, 0xc0, !PT ;  /* 0xffffffe008047812 */ /* 0x000fe400078ec0ff */
[-C--:B------:R-:W-:Y:S01]  /*1be60*/  LEA.HI R11, R19, R12.reuse, RZ, 0x3 ;  /* 0x0000000c130b7211 */ /* 0x080fe200078f18ff */
[----:B------:R-:W-:Y:S01]  /*1be70*/  IMAD.IADD R10, R12, 0x1, -R3 ;  /* 0x000000010c0a7824 */ /* 0x000fe200078e0a03 */
[----:B------:R-:W-:Y:S01]  /*1be80*/  LEA.HI R9, R0, R7, RZ, 0x3 ;  /* 0x0000000700097211 */ /* 0x000fe200078f18ff */
[C---:B------:R-:W-:Y:S01]  /*1be90*/  IMAD.IADD R0, R12.reuse, 0x1, -R4 ;  /* 0x000000010c007824 */ /* 0x040fe200078e0a04 */
[----:B------:R-:W-:Y:S01]  /*1bea0*/  LOP3.LUT R14, R11, 0xfffffff8, RZ, 0xc0, !PT ;  /* 0xfffffff80b0e7812 */ /* 0x000fe200078ec0ff */
[----:B------:R-:W-:Y:S01]  /*1beb0*/  IMAD.MOV.U32 R4, RZ, RZ, R2 ;  /* 0x000000ffff047224 */ /* 0x000fe200078e0002 */
[----:B------:R-:W-:Y:S01]  /*1bec0*/  LEA.HI R19, R19, R12, RZ, 0x6 ;  /* 0x0000000c13137211 */ /* 0x000fe200078f30ff */
[----:B------:R-:W-:Y:S01]  /*1bed0*/  IMAD.MOV.U32 R2, RZ, RZ, R6 ;  /* 0x000000ffff027224 */ /* 0x000fe200078e0006 */
[----:B------:R-:W-:Y:S01]  /*1bee0*/  SHF.R.S32.HI R6, RZ, 0x1f, R0 ;  /* 0x0000001fff067819 */ /* 0x000fe20000011400 */
[----:B------:R-:W-:Y:S01]  /*1bef0*/  IMAD.IADD R14, R12, 0x1, -R14 ;  /* 0x000000010c0e7824 */ /* 0x000fe200078e0a0e */
[----:B---3--:R-:W-:Y:S01]  /*1bf00*/  SHF.R.S32.HI R12, RZ, 0x1f, R13 ;  /* 0x0000001fff0c7819 */ /* 0x008fe2000001140d */
[----:B------:R-:W-:Y:S01]  /*1bf10*/  IMAD.U32 R3, RZ, RZ, UR5 ;  /* 0x00000005ff037e24 */ /* 0x000fe2000f8e00ff */
[----:B------:R-:W-:Y:S01]  /*1bf20*/  LOP3.LUT P3, RZ, R0, 0x3, RZ, 0xc0, !PT ;  /* 0x0000000300ff7812 */ /* 0x000fe2000786c0ff */
[----:B------:R-:W-:Y:S01]  /*1bf30*/  IMAD.WIDE.U32 R20, R13, c[0x0][0x498], R4 ;  /* 0x000126000d147a25 */ /* 0x000fe200078e0004 */
[----:B------:R-:W-:-:S02]  /*1bf40*/  LEA.HI R16, R6, R0, RZ, 0x2 ;  /* 0x0000000006107211 */ /* 0x000fc400078f10ff */
[--C-:B------:R-:W-:Y:S01]  /*1bf50*/  SHF.R.S32.HI R6, RZ, 0x5, R8.reuse ;  /* 0x00000005ff067819 */ /* 0x100fe20000011408 */
[C---:B------:R-:W-:Y:S01]  /*1bf60*/  IMAD R23, R12.reuse, c[0x0][0x498], RZ ;  /* 0x000126000c177a24 */ /* 0x040fe200078e02ff */
[----:B------:R-:W-:Y:S01]  /*1bf70*/  SHF.R.S32.HI R0, RZ, 0x1f, R8 ;  /* 0x0000001fff007819 */ /* 0x000fe20000011408 */
[----:B------:R-:W-:Y:S01]  /*1bf80*/  IMAD R18, R12, c[0x0][0x3f0], RZ ;  /* 0x0000fc000c127a24 */ /* 0x000fe200078e02ff */
[----:B------:R-:W-:Y:S01]  /*1bf90*/  SHF.R.S32.HI R11, RZ, 0x3, R11 ;  /* 0x00000003ff0b7819 */ /* 0x000fe2000001140b */
[C---:B------:R-:W-:Y:S01]  /*1bfa0*/  IMAD R23, R13.reuse, c[0x0][0x49c], R23 ;  /* 0x000127000d177a24 */ /* 0x040fe200078e0217 */
[----:B------:R-:W-:Y:S01]  /*1bfb0*/  LEA.HI R0, R0, R6, RZ, 0x2 ;  /* 0x0000000600007211 */ /* 0x000fe200078f10ff */
[----:B------:R-:W-:Y:S01]  /*1bfc0*/  IMAD R18, R13, c[0x0][0x3f4], R18 ;  /* 0x0000fd000d127a24 */ /* 0x000fe200078e0212 */
[----:B------:R-:W-:Y:S01]  /*1bfd0*/  LOP3.LUT R9, R9, 0xfffffff8, RZ, 0xc0, !PT ;  /* 0xfffffff809097812 */ /* 0x000fe200078ec0ff */
[----:B------:R-:W-:Y:S01]  /*1bfe0*/  IMAD.SHL.U32 R4, R11, 0x40, RZ ;  /* 0x000000400b047824 */ /* 0x000fe200078e00ff */
[----:B------:R-:W-:Y:S01]  /*1bff0*/  F2FP.BF16.PACK_AB R108, R109, R108 ;  /* 0x0000006c6d6c723e */ /* 0x000fe200000010ff */
[----:B------:R-:W-:Y:S01]  /*1c000*/  IMAD.WIDE.U32 R12, R13, c[0x0][0x3f0], R2 ;  /* 0x0000fc000d0c7a25 */ /* 0x000fe200078e0002 */
[----:B------:R-:W-:-:S02]  /*1c010*/  LOP3.LUT R3, R0, 0xffffffc, RZ, 0xc0, !PT ;  /* 0x0ffffffc00037812 */ /* 0x000fc400078ec0ff */
[----:B------:R-:W-:Y:S01]  /*1c020*/  LEA.HI R2, R10, R10, RZ, 0x1 ;  /* 0x0000000a0a027211 */ /* 0x000fe200078f08ff */
[----:B------:R-:W-:Y:S01]  /*1c030*/  IMAD.SHL.U32 R8, R14, 0x8, RZ ;  /* 0x000000080e087824 */ /* 0x000fe200078e00ff */
[----:B------:R-:W-:Y:S01]  /*1c040*/  LOP3.LUT R0, R4, 0x1c0, RZ, 0xc0, !PT ;  /* 0x000001c004007812 */ /* 0x000fe200078ec0ff */
[----:B------:R-:W-:Y:S01]  /*1c050*/  IMAD.IADD R9, R7, 0x1, -R9 ;  /* 0x0000000107097824 */ /* 0x000fe200078e0a09 */
[----:B------:R-:W-:Y:S01]  /*1c060*/  LOP3.LUT R5, R2, 0x1ffffffe, RZ, 0xc0, !PT ;  /* 0x1ffffffe02057812 */ /* 0x000fe200078ec0ff */
[----:B------:R-:W-:Y:S01]  /*1c070*/  IMAD.IADD R7, R6, 0x1, -R3 ;  /* 0x0000000106077824 */ /* 0x000fe200078e0a03 */
[----:B------:R-:W-:Y:S01]  /*1c080*/  LOP3.LUT R4, R0, 0x38, R8, 0xf8, !PT ;  /* 0x0000003800047812 */ /* 0x000fe200078ef808 */
[----:B------:R-:W-:Y:S01]  /*1c090*/  IMAD R17, R6, 0x200, R10 ;  /* 0x0000020006117824 */ /* 0x000fe200078e020a */
[----:B------:R-:W-:Y:S01]  /*1c0a0*/  SHF.R.U32.HI R3, RZ, 0x3, R0 ;  /* 0x00000003ff037819 */ /* 0x000fe20000011600 */
[----:B------:R-:W-:Y:S01]  /*1c0b0*/  IMAD.SHL.U32 R0, R2, 0x20, RZ ;  /* 0x0000002002007824 */ /* 0x000fe200078e00ff */
[----:B------:R-:W-:Y:S01]  /*1c0c0*/  F2FP.BF16.PACK_AB R110, R111, R110 ;  /* 0x0000006e6f6e723e */ /* 0x000fe200000010ff */
[----:B------:R-:W-:Y:S01]  /*1c0d0*/  IMAD.IADD R5, R10, 0x1, -R5 ;  /* 0x000000010a057824 */ /* 0x000fe200078e0a05 */
[----:B------:R-:W-:Y:S01]  /*1c0e0*/  LOP3.LUT R15, R4, R3, RZ, 0x3c, !PT ;  /* 0x00000003040f7212 */ /* 0x000fe200078e3cff */
[----:B------:R-:W-:Y:S01]  /*1c0f0*/  IMAD.SHL.U32 R6, R19, 0x8, RZ ;  /* 0x0000000813067824 */ /* 0x000fe200078e00ff */
[----:B------:R-:W-:Y:S01]  /*1c100*/  LOP3.LUT R2, R0, 0xffffffc0, RZ, 0xc0, !PT ;  /* 0xffffffc000027812 */ /* 0x000fe200078ec0ff */
[--C-:B------:R-:W-:Y:S01]  /*1c110*/  IMAD R0, R14, 0x10, R11.reuse ;  /* 0x000000100e007824 */ /* 0x100fe200078e020b */
[----:B------:R-:W-:Y:S01]  /*1c120*/  LOP3.LUT R4, R9, 0x1, RZ, 0xc0, !PT ;  /* 0x0000000109047812 */ /* 0x000fe200078ec0ff */
[----:B----4-:R-:W-:Y:S01]  /*1c130*/  IMAD R22, R29, 0x80, R11 ;  /* 0x000000801d167824 */ /* 0x010fe200078e020b */
[----:B------:R-:W-:Y:S01]  /*1c140*/  SHF.R.S32.HI R3, RZ, 0x2, R16 ;  /* 0x00000002ff037819 */ /* 0x000fe20000011410 */
[----:B------:R-:W-:Y:S01]  /*1c150*/  IMAD R10, R5, 0x8, R2 ;  /* 0x00000008050a7824 */ /* 0x000fe200078e0202 */
[----:B------:R-:W-:Y:S01]  /*1c160*/  ISETP.NE.U32.AND P4, PT, R4, 0x1, PT ;  /* 0x000000010400780c */ /* 0x000fe20003f85070 */
[----:B------:R-:W-:Y:S01]  /*1c170*/  IMAD R5, R29, 0x80, R0 ;  /* 0x000000801d057824 */ /* 0x000fe200078e0200 */
[----:B------:R-:W-:Y:S01]  /*1c180*/  F2FP.BF16.PACK_AB R112, R113, R112 ;  /* 0x000000707170723e */ /* 0x000fe200000010ff */
[C---:B------:R-:W-:Y:S01]  /*1c190*/  IMAD.SHL.U32 R2, R9.reuse, 0x40, RZ ;  /* 0x0000004009027824 */ /* 0x040fe200078e00ff */
[----:B------:R-:W-:Y:S01]  /*1c1a0*/  R2P PR, R9, 0x6 ;  /* 0x0000000609007804 */ /* 0x000fe20000000000 */
[----:B------:R-:W-:Y:S01]  /*1c1b0*/  @P0 IMAD.HI.U32 R9, R5, c[0x0][0x4ec], RZ ;  /* 0x00013b0005090a27 */ /* 0x000fe200078e00ff */
[----:B------:R-:W-:-:S02]  /*1c1c0*/  F2FP.BF16.PACK_AB R114, R115, R114 ;  /* 0x000000727372723e */ /* 0x000fc400000010ff */
[----:B------:R-:W-:Y:S01]  /*1c1d0*/  F2FP.BF16.PACK_AB R120, R121, R120 ;  /* 0x000000787978723e */ /* 0x000fe200000010ff */
[----:B------:R-:W-:Y:S01]  /*1c1e0*/  IMAD.MOV.U32 R4, RZ, RZ, R5 ;  /* 0x000000ffff047224 */ /* 0x000fe200078e0005 */
[----:B------:R-:W-:Y:S01]  /*1c1f0*/  @P0 SHF.R.U32.HI R4, RZ, c[0x0][0x4f0], R9 ;  /* 0x00013c00ff040a19 */ /* 0x000fe20000011609 */
[----:B------:R-:W-:Y:S01]  /*1c200*/  IMAD R0, R7, 0x10, R3 ;  /* 0x0000001007007824 */ /* 0x000fe200078e0203 */
[----:B------:R-:W-:Y:S01]  /*1c210*/  LOP3.LUT R7, R2, 0x1c0, RZ, 0xc0, !PT ;  /* 0x000001c002077812 */ /* 0x000fe200078ec0ff */
[----:B------:R-:W-:Y:S01]  /*1c220*/  IMAD.IADD R3, R13, 0x1, R18 ;  /* 0x000000010d037824 */ /* 0x000fe200078e0212 */
[----:B------:R-:W-:Y:S01]  /*1c230*/  LOP3.LUT R18, R15, 0x7ffffe00, R6, 0xf8, !PT ;  /* 0x7ffffe000f127812 */ /* 0x000fe200078ef806 */
[----:B------:R-:W-:Y:S01]  /*1c240*/  IMAD.IADD R9, R0, 0x1, R10 ;  /* 0x0000000100097824 */ /* 0x000fe200078e020a */
[----:B------:R-:W-:Y:S01]  /*1c250*/  LEA.HI R7, R7, R7, RZ, 0x1d ;  /* 0x0000000707077211 */ /* 0x000fe200078fe8ff */
[----:B------:R-:W-:Y:S01]  /*1c260*/  IMAD.MOV R6, RZ, RZ, -R4 ;  /* 0x000000ffff067224 */ /* 0x000fe200078e0a04 */
[----:B------:R-:W-:Y:S01]  /*1c270*/  F2FP.BF16.PACK_AB R122, R123, R122 ;  /* 0x0000007a7b7a723e */ /* 0x000fe200000010ff */
[----:B------:R-:W-:Y:S01]  /*1c280*/  IMAD R0, R29, 0x80, R0 ;  /* 0x000000801d007824 */ /* 0x000fe200078e0200 */
[----:B------:R-:W-:Y:S01]  /*1c290*/  F2FP.BF16.PACK_AB R132, R133, R132 ;  /* 0x000000848584723e */ /* 0x000fe200000010ff */
[----:B------:R-:W-:Y:S01]  /*1c2a0*/  IMAD.MOV.U32 R2, RZ, RZ, R12 ;  /* 0x000000ffff027224 */ /* 0x000fe200078e000c */
[----:B------:R-:W-:Y:S01]  /*1c2b0*/  F2FP.BF16.PACK_AB R134, R135, R134 ;  /* 0x000000868786723e */ /* 0x000fe200000010ff */
[----:B------:R-:W-:Y:S01]  /*1c2c0*/  IMAD R10, R6, c[0x0][0x4e8], R5 ;  /* 0x00013a00060a7a24 */ /* 0x000fe200078e0205 */
[----:B------:R-:W-:Y:S01]  /*1c2d0*/  SHF.R.S32.HI R5, RZ, 0x1f, R4 ;  /* 0x0000001fff057819 */ /* 0x000fe20000011404 */
[----:B------:R-:W-:Y:S01]  /*1c2e0*/  IMAD.U32 R12, R17, 0x2, R7 ;  /* 0x00000002110c7824 */ /* 0x000fe200078e0007 */
[C---:B------:R-:W-:Y:S01]  /*1c2f0*/  IADD3 R7, R0.reuse, 0x8, RZ ;  /* 0x0000000800077810 */ /* 0x040fe20007ffe0ff */
[----:B------:R-:W-:Y:S01]  /*1c300*/  IMAD R14, R29, 0x80, R9 ;  /* 0x000000801d0e7824 */ /* 0x000fe200078e0209 */
[C---:B------:R-:W-:Y:S01]  /*1c310*/  IADD3 R6, R0.reuse, 0x40, RZ ;  /* 0x0000004000067810 */ /* 0x040fe20007ffe0ff */
[----:B------:R-:W-:Y:S01]  /*1c320*/  IMAD.MOV.U32 R15, RZ, RZ, -0x10 ;  /* 0xfffffff0ff0f7424 */ /* 0x000fe200078e00ff */
[-C--:B------:R-:W-:Y:S01]  /*1c330*/  ISETP.GE.OR P5, PT, R7, R54.reuse, P3 ;  /* 0x000000360700720c */ /* 0x080fe20001fa6670 */
[----:B------:R-:W-:Y:S01]  /*1c340*/  IMAD R5, R5, c[0x0][0x3e0], RZ ;  /* 0x0000f80005057a24 */ /* 0x000fe200078e02ff */
[----:B------:R-:W-:Y:S01]  /*1c350*/  ISETP.GE.OR P6, PT, R0, R54, P3 ;  /* 0x000000360000720c */ /* 0x000fe20001fc6670 */
[----:B------:R-:W-:Y:S01]  /*1c360*/  @P0 IMAD.HI.U32 R7, R14, c[0x0][0x4ec], RZ ;  /* 0x00013b000e070a27 */ /* 0x000fe200078e00ff */
[----:B------:R-:W-:-:S02]  /*1c370*/  SEL R15, R15, 0x10, !P4 ;  /* 0x000000100f0f7807 */ /* 0x000fc40006000000 */
[-C--:B------:R-:W-:Y:S01]  /*1c380*/  ISETP.GE.OR P4, PT, R6, R54.reuse, P3 ;  /* 0x000000360600720c */ /* 0x080fe20001f86670 */
[----:B------:R-:W-:Y:S01]  /*1c390*/  IMAD.WIDE.U32 R2, R4, c[0x0][0x3e0], R2 ;  /* 0x0000f80004027a25 */ /* 0x000fe200078e0002 */
[----:B------:R-:W-:Y:S02]  /*1c3a0*/  IADD3 R0, R0, 0x48, RZ ;  /* 0x0000004800007810 */ /* 0x000fe40007ffe0ff */
[----:B------:R-:W-:Y:S01]  /*1c3b0*/  SHF.R.S32.HI R11, RZ, 0x1f, R10 ;  /* 0x0000001fff0b7819 */ /* 0x000fe2000001140a */
[----:B------:R-:W-:Y:S01]  /*1c3c0*/  IMAD R6, R4, c[0x0][0x3e4], R5 ;  /* 0x0000f90004067a24 */ /* 0x000fe200078e0205 */
[----:B------:R-:W-:Y:S01]  /*1c3d0*/  ISETP.GE.OR P3, PT, R0, R54, P3 ;  /* 0x000000360000720c */ /* 0x000fe20001f66670 */
[----:B------:R-:W-:Y:S01]  /*1c3e0*/  IMAD.MOV.U32 R4, RZ, RZ, R14 ;  /* 0x000000ffff047224 */ /* 0x000fe200078e000e */
[----:B------:R-:W-:Y:S01]  /*1c3f0*/  @P0 SHF.R.U32.HI R4, RZ, c[0x0][0x4f0], R7 ;  /* 0x00013c00ff040a19 */ /* 0x000fe20000011607 */
[----:B------:R-:W-:Y:S01]  /*1c400*/  IMAD.SHL.U32 R0, R12, 0x2, RZ ;  /* 0x000000020c007824 */ /* 0x000fe200078e00ff */
[----:B------:R-:W-:Y:S01]  /*1c410*/  BAR.SYNC.DEFER_BLOCKING 0x1, 0x80 ;  /* 0x0042000000007b1d */ /* 0x000fe20000010000 */
[----:B------:R-:W-:Y:S01]  /*1c420*/  IMAD.IADD R3, R3, 0x1, R6 ;  /* 0x0000000103037824 */ /* 0x000fe200078e0206 */
[--C-:B------:R-:W-:Y:S01]  /*1c430*/  SHF.R.S32.HI R6, RZ, 0x1f, R4.reuse ;  /* 0x0000001fff067819 */ /* 0x100fe20000011404 */
[----:B------:R-:W-:Y:S01]  /*1c440*/  IMAD.MOV.U32 R16, RZ, RZ, 0x20 ;  /* 0x00000020ff107424 */ /* 0x000fe200078e00ff */
[----:B------:R-:W-:Y:S01]  /*1c450*/  IADD3 R12, P0, R4, R20, RZ ;  /* 0x00000014040c7210 */ /* 0x000fe20007f1e0ff */
[----:B------:R-:W-:Y:S01]  /*1c460*/  IMAD.MOV R4, RZ, RZ, -R4 ;  /* 0x000000ffff047224 */ /* 0x000fe200078e0a04 */
[----:B------:R-:W-:Y:S01]  /*1c470*/  IADD3 R7, R0, 0x80, RZ ;  /* 0x0000008000077810 */ /* 0x000fe20007ffe0ff */
[----:B------:R-:W-:Y:S01]  /*1c480*/  IMAD.WIDE.U32 R2, R10, c[0x0][0x3d8], R2 ;  /* 0x0000f6000a027a25 */ /* 0x000fe200078e0002 */
[----:B------:R-:W-:-:S02]  /*1c490*/  IADD3.X R13, R6, R21, R23, P0, !PT ;  /* 0x00000015060d7210 */ /* 0x000fc400007fe417 */
[----:B------:R-:W-:Y:S01]  /*1c4a0*/  SEL R16, R16, 0xffffffe0, !P1 ;  /* 0xffffffe010107807 */ /* 0x000fe20004800000 */
[----:B------:R-:W-:Y:S01]  /*1c4b0*/  IMAD R6, R11, c[0x0][0x3d8], RZ ;  /* 0x0000f6000b067a24 */ /* 0x000fe200078e02ff */
[----:B------:R-:W-:Y:S01]  /*1c4c0*/  IADD3 R9, R0, 0xc0, RZ ;  /* 0x000000c000097810 */ /* 0x000fe20007ffe0ff */
[----:B------:R-:W-:Y:S01]  /*1c4d0*/  IMAD R4, R4, c[0x0][0x4e8], R14 ;  /* 0x00013a0004047a24 */ /* 0x000fe200078e020e */
[----:B------:R-:W-:Y:S01]  /*1c4e0*/  LEA R21, P0, R2, c[0x0][0x380], 0x1 ;  /* 0x0000e00002157a11 */ /* 0x000fe200078008ff */
[----:B------:R-:W-:Y:S01]  /*1c4f0*/  IMAD R6, R10, c[0x0][0x3dc], R6 ;  /* 0x0000f7000a067a24 */ /* 0x000fe200078e0206 */
[----:B------:R-:W-:Y:S01]  /*1c500*/  F2FP.BF16.PACK_AB R124, R125, R124 ;  /* 0x0000007c7d7c723e */ /* 0x000fe200000010ff */
[----:B------:R-:W-:Y:S01]  /*1c510*/  IMAD.IADD R5, R0, 0x1, R15 ;  /* 0x0000000100057824 */ /* 0x000fe200078e020f */
[----:B------:R-:W-:Y:S01]  /*1c520*/  F2FP.BF16.PACK_AB R126, R127, R126 ;  /* 0x0000007e7f7e723e */ /* 0x000fe200000010ff */
[----:B------:R-:W-:Y:S01]  /*1c530*/  IMAD.IADD R3, R3, 0x1, R6 ;  /* 0x0000000103037824 */ /* 0x000fe200078e0206 */
[----:B------:R-:W-:Y:S01]  /*1c540*/  SHF.R.S32.HI R6, RZ, 0x1f, R4 ;  /* 0x0000001fff067819 */ /* 0x000fe20000011404 */
[----:B------:R-:W-:Y:S01]  /*1c550*/  SHFL.IDX PT, R48, R21, 0x4, 0x181f ;  /* 0x00981f0015307f89 */ /* 0x000fe200000e0000 */
[----:B------:R-:W-:-:S02]  /*1c560*/  @P2 IADD3 R9, R7, -0x40, RZ ;  /* 0xffffffc007092810 */ /* 0x000fc40007ffe0ff */
[----:B------:R-:W-:Y:S01]  /*1c570*/  LEA.HI.X R20, R2, c[0x0][0x384], R3, 0x1, P0 ;  /* 0x0000e10002147a11 */ /* 0x000fe200000f0c03 */
[----:B------:R-:W-:Y:S01]  /*1c580*/  STS [R0+0x80], R104 ;  /* 0x0000806800007388 */ /* 0x000fe20000000800 */
[----:B------:R-:W-:Y:S01]  /*1c590*/  IMAD R6, R6, c[0x0][0x488], RZ ;  /* 0x0001220006067a24 */ /* 0x000fe200078e02ff */
[----:B------:R-:W-:Y:S01]  /*1c5a0*/  F2FP.BF16.PACK_AB R128, R129, R128 ;  /* 0x000000808180723e */ /* 0x000fe200000010ff */
[C---:B------:R-:W-:Y:S01]  /*1c5b0*/  IMAD.WIDE.U32 R2, R4.reuse, c[0x0][0x488], R12 ;  /* 0x0001220004027a25 */ /* 0x040fe200078e000c */
[----:B------:R-:W-:Y:S01]  /*1c5c0*/  STS [R0+0x480], R106 ;  /* 0x0004806a00007388 */ /* 0x000fe20000000800 */
[----:B------:R-:W-:Y:S02]  /*1c5d0*/  F2FP.BF16.PACK_AB R130, R131, R130 ;  /* 0x000000828382723e */ /* 0x000fe400000010ff */
[----:B------:R-:W-:Y:S01]  /*1c5e0*/  IMAD R6, R4, c[0x0][0x48c], R6 ;  /* 0x0001230004067a24 */ /* 0x000fe200078e0206 */
[----:B------:R-:W-:Y:S01]  /*1c5f0*/  STS [R5+0x80], R24 ;  /* 0x0000801805007388 */ /* 0x000fe20000000800 */
[----:B------:R-:W-:-:S02]  /*1c600*/  LEA R4, P0, R2, c[0x0][0x450], 0x2 ;  /* 0x0001140002047a11 */ /* 0x000fc400078010ff */
[----:B------:R-:W-:Y:S01]  /*1c610*/  F2FP.BF16.PACK_AB R136, R137, R136 ;  /* 0x000000888988723e */ /* 0x000fe200000010ff */
[----:B------:R-:W-:Y:S01]  /*1c620*/  STS [R5+0x480], R118 ;  /* 0x0004807605007388 */ /* 0x000fe20000000800 */
[----:B------:R-:W-:Y:S02]  /*1c630*/  F2FP.BF16.PACK_AB R138, R139, R138 ;  /* 0x0000008a8b8a723e */ /* 0x000fe400000010ff */
[----:B------:R-:W-:Y:S01]  /*1c640*/  F2FP.BF16.PACK_AB R148, R149, R148 ;  /* 0x000000949594723e */ /* 0x000fe200000010ff */
[----:B------:R-:W-:Y:S01]  /*1c650*/  STS [R0+0x2080], R108 ;  /* 0x0020806c00007388 */ /* 0x000fe20000000800 */
[----:B------:R-:W-:Y:S02]  /*1c660*/  F2FP.BF16.PACK_AB R150, R151, R150 ;  /* 0x000000969796723e */ /* 0x000fe400000010ff */
[----:B------:R-:W-:Y:S01]  /*1c670*/  F2FP.BF16.PACK_AB R140, R141, R140 ;  /* 0x0000008c8d8c723e */ /* 0x000fe200000010ff */
[----:B------:R2:W-:Y:S01]  /*1c680*/  STS [R0+0x2480], R110 ;  /* 0x0024806e00007388 */ /* 0x0005e20000000800 */
        /* <DEDUP_REMOVED lines=8> */
[----:B------:R-:W-:Y:S01]  /*1c710*/  SHFL.IDX PT, R12, R4, RZ, 0x1c1f ;  /* 0x001c1fff040c7589 */ /* 0x000fe200000e0000 */
[----:B------:R-:W-:-:S02]  /*1c720*/  F2FP.BF16.PACK_AB R166, R167, R166 ;  /* 0x000000a6a7a6723e */ /* 0x000fc400000010ff */
[----:B------:R-:W-:Y:S01]  /*1c730*/  F2FP.BF16.PACK_AB R156, R157, R156 ;  /* 0x0000009c9d9c723e */ /* 0x000fe200000010ff */
[----:B------:R-:W-:Y:S01]  /*1c740*/  SHFL.IDX PT, R10, R4, 0x1, 0x1c1f ;  /* 0x003c1f00040a7f89 */ /* 0x000fe200000e0000 */
[----:B------:R-:W-:Y:S02]  /*1c750*/  F2FP.BF16.PACK_AB R158, R159, R158 ;  /* 0x0000009e9f9e723e */ /* 0x000fe400000010ff */
[----:B------:R-:W-:Y:S01]  /*1c760*/  F2FP.BF16.PACK_AB R160, R161, R160 ;  /* 0x000000a0a1a0723e */ /* 0x000fe200000010ff */
[----:B------:R-:W-:Y:S01]  /*1c770*/  SHFL.IDX PT, R23, R20, 0x3, 0x181f ;  /* 0x00781f0014177f89 */ /* 0x000fe200000e0000 */
[----:B------:R-:W-:Y:S02]  /*1c780*/  F2FP.BF16.PACK_AB R162, R163, R162 ;  /* 0x000000a2a3a2723e */ /* 0x000fe400000010ff */
[----:B------:R-:W-:Y:S01]  /*1c790*/  SHF.R.S32.HI R53, RZ, 0x1f, R8 ;  /* 0x0000001fff357819 */ /* 0x000fe20000011408 */
[----:B------:R-:W-:Y:S01]  /*1c7a0*/  SHFL.IDX PT, R49, R21, 0x6, 0x181f ;  /* 0x00d81f0015317f89 */ /* 0x000fe200000e0000 */
[----:B--2---:R-:W-:Y:S01]  /*1c7b0*/  IMAD.IADD R0, R0, 0x1, R16 ;  /* 0x0000000100007824 */ /* 0x004fe200078e0210 */
[----:B------:R-:W-:-:S02]  /*1c7c0*/  IADD3 R32, R22, 0x40, RZ ;  /* 0x0000004016207810 */ /* 0x000fc40007ffe0ff */
[----:B------:R-:W-:Y:S01]  /*1c7d0*/  SHFL.IDX PT, R52, R20, 0x4, 0x181f ;  /* 0x00981f0014347f89 */ /* 0x000fe200000e0000 */
[----:B------:R-:W-:-:S03]  /*1c7e0*/  IADD3 R44, R22, 0x50, RZ ;  /* 0x00000050162c7810 */ /* 0x000fc60007ffe0ff */
[----:B------:R-:W-:Y:S01]  /*1c7f0*/  STS [R0+0x80], R120 ;  /* 0x0000807800007388 */ /* 0x000fe20000000800 */
[----:B---3--:R-:W-:-:S03]  /*1c800*/  IMAD.IADD R5, R16, 0x1, R5 ;  /* 0x0000000110057824 */ /* 0x008fc600078e0205 */
[----:B------:R-:W-:Y:S04]  /*1c810*/  STS [R0+0x480], R122 ;  /* 0x0004807a00007388 */ /* 0x000fe80000000800 */
[----:B------:R-:W-:Y:S04]  /*1c820*/  STS [R5+0x80], R132 ;  /* 0x0000808405007388 */ /* 0x000fe80000000800 */
[----:B------:R-:W-:Y:S04]  /*1c830*/  STS [R5+0x480], R134 ;  /* 0x0004808605007388 */ /* 0x000fe80000000800 */
[----:B------:R-:W-:Y:S04]  /*1c840*/  STS [R0+0x2080], R124 ;  /* 0x0020807c00007388 */ /* 0x000fe80000000800 */
[----:B------:R2:W-:Y:S04]  /*1c850*/  STS [R0+0x2480], R126 ;  /* 0x0024807e00007388 */ /* 0x0005e80000000800 */
[----:B------:R-:W-:Y:S04]  /*1c860*/  STS [R5+0x2080], R128 ;  /* 0x0020808005007388 */ /* 0x000fe80000000800 */
[----:B------:R-:W-:Y:S04]  /*1c870*/  STS [R5+0x2480], R130 ;  /* 0x0024808205007388 */ /* 0x000fe80000000800 */
[----:B------:R-:W-:Y:S04]  /*1c880*/  STS [R9], R136 ;  /* 0x0000008809007388 */ /* 0x000fe80000000800 */
[----:B------:R-:W-:Y:S04]  /*1c890*/  STS [R9+0x400], R138 ;  /* 0x0004008a09007388 */ /* 0x000fe80000000800 */
[----:B------:R-:W-:Y:S04]  /*1c8a0*/  SHFL.IDX PT, R51, R20, 0x5, 0x181f ;  /* 0x00b81f0014337f89 */ /* 0x000fe800000e0000 */
[----:B------:R-:W-:Y:S01]  /*1c8b0*/  SHFL.IDX PT, R50, R20, 0x6, 0x181f ;  /* 0x00d81f0014327f89 */ /* 0x000fe200000e0000 */
[----:B--2---:R-:W-:Y:S01]  /*1c8c0*/  IMAD.IADD R0, R3, 0x1, R6 ;  /* 0x0000000103007824 */ /* 0x004fe200078e0206 */
[----:B------:R-:W-:-:S02]  /*1c8d0*/  IADD3 R3, R16, 0x400, R9 ;  /* 0x0000040010037810 */ /* 0x000fc40007ffe009 */
[----:B------:R-:W-:Y:S02]  /*1c8e0*/  SHFL.IDX PT, R6, R4, 0x2, 0x1c1f ;  /* 0x005c1f0004067f89 */ /* 0x000fe400000e0000 */
[----:B------:R-:W-:Y:S01]  /*1c8f0*/  LEA.HI.X R2, R2, c[0x0][0x454], R0, 0x2, P0 ;  /* 0x0001150002027a11 */ /* 0x000fe200000f1400 */
[C---:B------:R-:W-:Y:S01]  /*1c900*/  IMAD.IADD R0, R15.reuse, 0x1, R9 ;  /* 0x000000010f007824 */ /* 0x040fe200078e0209 */
[----:B------:R-:W-:Y:S01]  /*1c910*/  SHFL.IDX PT, R4, R4, 0x3, 0x1c1f ;  /* 0x007c1f0004047f89 */ /* 0x000fe200000e0000 */
[----:B------:R-:W-:Y:S02]  /*1c920*/  IMAD.IADD R14, R15, 0x1, R3 ;  /* 0x000000010f0e7824 */ /* 0x000fe400078e0203 */
[C---:B------:R-:W-:Y:S01]  /*1c930*/  IMAD.IADD R3, R16.reuse, 0x1, R9 ;  /* 0x0000000110037824 */ /* 0x040fe200078e0209 */
[----:B------:R-:W2:Y:S04]  /*1c940*/  SHFL.IDX PT, R13, R2, RZ, 0x1c1f ;  /* 0x001c1fff020d7589 */ /* 0x000ea800000e0000 */
[----:B------:R-:W3:Y:S04]  /*1c950*/  SHFL.IDX PT, R11, R2, 0x1, 0x1c1f ;  /* 0x003c1f00020b7f89 */ /* 0x000ee800000e0000 */
[----:B------:R-:W4:Y:S04]  /*1c960*/  SHFL.IDX PT, R7, R2, 0x2, 0x1c1f ;  /* 0x005c1f0002077f89 */ /* 0x000f2800000e0000 */
[----:B------:R1:W2:Y:S04]  /*1c970*/  SHFL.IDX PT, R5, R2, 0x3, 0x1c1f ;  /* 0x007c1f0002057f89 */ /* 0x0002a800000e0000 */
[----:B------:R-:W-:Y:S04]  /*1c980*/  STS [R0], R148 ;  /* 0x0000009400007388 */ /* 0x000fe80000000800 */
[----:B------:R-:W-:Y:S04]  /*1c990*/  STS [R0+0x400], R150 ;  /* 0x0004009600007388 */ /* 0x000fe80000000800 */
[----:B------:R-:W-:Y:S04]  /*1c9a0*/  STS [R9+0x2000], R140 ;  /* 0x0020008c09007388 */ /* 0x000fe80000000800 */
[----:B------:R-:W-:Y:S04]  /*1c9b0*/  STS [R9+0x2400], R142 ;  /* 0x0024008e09007388 */ /* 0x000fe80000000800 */
[----:B------:R-:W-:Y:S01]  /*1c9c0*/  STS [R0+0x2000], R144 ;  /* 0x0020009000007388 */ /* 0x000fe20000000800 */
[----:B-1----:R-:W-:-:S03]  /*1c9d0*/  IMAD.IADD R2, R16, 0x1, R0 ;  /* 0x0000000110027824 */ /* 0x002fc600078e0200 */
[----:B------:R1:W-:Y:S04]  /*1c9e0*/  STS [R0+0x2400], R146 ;  /* 0x0024009200007388 */ /* 0x0003e80000000800 */
[----:B------:R-:W-:Y:S04]  /*1c9f0*/  STS [R3], R152 ;  /* 0x0000009803007388 */ /* 0x000fe80000000800 */
[----:B------:R-:W-:Y:S04]  /*1ca00*/  STS [R3+0x400], R154 ;  /* 0x0004009a03007388 */ /* 0x000fe80000000800 */
[----:B------:R-:W-:Y:S04]  /*1ca10*/  STS [R2], R164 ;  /* 0x000000a402007388 */ /* 0x000fe80000000800 */
[----:B------:R-:W-:Y:S04]  /*1ca20*/  STS [R14], R166 ;  /* 0x000000a60e007388 */ /* 0x000fe80000000800 */
[----:B------:R-:W-:Y:S04]  /*1ca30*/  STS [R3+0x2000], R156 ;  /* 0x0020009c03007388 */ /* 0x000fe80000000800 */
[----:B------:R-:W-:Y:S01]  /*1ca40*/  STS [R3+0x2400], R158 ;  /* 0x0024009e03007388 */ /* 0x000fe20000000800 */
[----:B-1----:R-:W-:-:S03]  /*1ca50*/  IMAD.SHL.U32 R0, R18, 0x2, RZ ;  /* 0x0000000212007824 */ /* 0x002fc600078e00ff */
[----:B------:R1:W-:Y:S04]  /*1ca60*/  STS [R2+0x2000], R160 ;  /* 0x002000a002007388 */ /* 0x0003e80000000800 */
[----:B------:R-:W-:Y:S04]  /*1ca70*/  STS [R14+0x2000], R162 ;  /* 0x002000a20e007388 */ /* 0x000fe80000000800 */
[----:B------:R-:W-:Y:S06]  /*1ca80*/  BAR.SYNC.DEFER_BLOCKING 0x1, 0x80 ;  /* 0x0042000000007b1d */ /* 0x000fec0000010000 */
[----:B------:R-:W-:Y:S04]  /*1ca90*/  SHFL.IDX PT, R3, R21, 0x1, 0x181f ;  /* 0x00381f0015037f89 */ /* 0x000fe800000e0000 */
[----:B------:R-:W-:Y:S01]  /*1caa0*/  SHFL.IDX PT, R9, R21, 0x2, 0x181f ;  /* 0x00581f0015097f89 */ /* 0x000fe200000e0000 */
[----:B-1----:R-:W-:-:S03]  /*1cab0*/  IADD3 R2, R22, 0x10, RZ ;  /* 0x0000001016027810 */ /* 0x002fc60007ffe0ff */
[----:B--2---:R-:W-:Y:S01]  /*1cac0*/  @!P6 ST.E [R12.64], R25 ;  /* 0x000000190c00e985 */ /* 0x004fe2000c101930 */
[----:B------:R-:W-:-:S03]  /*1cad0*/  ISETP.GE.AND P6, PT, R8, c[0x0][0x3c8], PT ;  /* 0x0000f20008007a0c */ /* 0x000fc60003fc6270 */
[----:B---3--:R-:W-:Y:S01]  /*1cae0*/  @!P5 ST.E [R10.64], R26 ;  /* 0x0000001a0a00d985 */ /* 0x008fe2000c101930 */
[-C--:B------:R-:W-:Y:S02]  /*1caf0*/  ISETP.GE.OR P2, PT, R2, R54.reuse, P6 ;  /* 0x000000360200720c */ /* 0x080fe40003746670 */
[----:B------:R-:W-:Y:S01]  /*1cb00*/  IADD3 R2, R22, 0x20, RZ ;  /* 0x0000002016027810 */ /* 0x000fe20007ffe0ff */
[----:B----4-:R-:W-:Y:S03]  /*1cb10*/  @!P4 ST.E [R6.64], R27 ;  /* 0x0000001b0600c985 */ /* 0x010fe6000c101930 */
[----:B------:R-:W-:Y:S01]  /*1cb20*/  ISETP.GE.OR P1, PT, R2, R54, P6 ;  /* 0x000000360200720c */ /* 0x000fe20003726670 */
[----:B------:R-:W1:Y:S01]  /*1cb30*/  SHFL.IDX PT, R6, R21, RZ, 0x181f ;  /* 0x00181fff15067589 */ /* 0x000e6200000e0000 */
[----:B------:R-:W-:-:S03]  /*1cb40*/  IADD3 R2, R22, 0x30, RZ ;  /* 0x0000003016027810 */ /* 0x000fc60007ffe0ff */
[----:B------:R-:W2:Y:S01]  /*1cb50*/  SHFL.IDX PT, R7, R20, RZ, 0x181f ;  /* 0x00181fff14077589 */ /* 0x000ea200000e0000 */
[----:B------:R-:W-:-:S03]  /*1cb60*/  ISETP.GE.OR P0, PT, R2, R54, P6 ;  /* 0x000000360200720c */ /* 0x000fc60003706670 */
[----:B------:R3:W-:Y:S01]  /*1cb70*/  @!P3 ST.E [R4.64], R28 ;  /* 0x0000001c0400b985 */ /* 0x0007e2000c101930 */
[----:B------:R-:W-:-:S03]  /*1cb80*/  ISETP.GE.OR P3, PT, R22, R54, P6 ;  /* 0x000000361600720c */ /* 0x000fc60003766670 */
[----:B------:R-:W-:Y:S04]  /*1cb90*/  LDS.128 R24, [R0+0x80] ;  /* 0x0000800000187984 */ /* 0x000fe80000000c00 */
[----:B------:R-:W4:Y:S04]  /*1cba0*/  SHFL.IDX PT, R5, R20, 0x1, 0x181f ;  /* 0x00381f0014057f89 */ /* 0x000f2800000e0000 */
[----:B------:R-:W4:Y:S04]  /*1cbb0*/  SHFL.IDX PT, R11, R20, 0x2, 0x181f ;  /* 0x00581f00140b7f89 */ /* 0x000f2800000e0000 */
[----:B------:R-:W4:Y:S01]  /*1cbc0*/  SHFL.IDX PT, R10, R21, 0x3, 0x181f ;  /* 0x00781f00150a7f89 */ /* 0x000f2200000e0000 */
[----:B-1----:R-:W-:-:S03]  /*1cbd0*/  @!P3 LEA R6, P5, R8, R6, 0x1 ;  /* 0x000000060806b211 */ /* 0x002fc600078a08ff */
[----:B------:R-:W1:Y:S01]  /*1cbe0*/  LDS.128 R16, [R0+0x880] ;  /* 0x0008800000107984 */ /* 0x000e620000000c00 */
[----:B--2---:R-:W-:Y:S02]  /*1cbf0*/  @!P3 LEA.HI.X R7, R8, R7, R53, 0x1, P5 ;  /* 0x000000070807b211 */ /* 0x004fe400028f0c35 */
[----:B------:R-:W-:Y:S01]  /*1cc00*/  ISETP.GE.OR P5, PT, R32, R54, P6 ;  /* 0x000000362000720c */ /* 0x000fe200037a6670 */
[----:B------:R-:W2:Y:S01]  /*1cc10*/  LDS.128 R12, [R0+0x1080] ;  /* 0x00108000000c7984 */ /* 0x000ea20000000c00 */
[----:B---3--:R-:W-:-:S03]  /*1cc20*/  @!P2 LEA R4, P4, R8, R3, 0x1 ;  /* 0x000000030804a211 */ /* 0x008fc600078808ff */
[----:B------:R-:W3:Y:S04]  /*1cc30*/  LDS.128 R28, [R0+0x1880] ;  /* 0x00188000001c7984 */ /* 0x000ee80000000c00 */
[----:B------:R-:W-:Y:S01]  /*1cc40*/  LDS.128 R32, [R0+0x2080] ;  /* 0x0020800000207984 */ /* 0x000fe20000000c00 */
[C-C-:B----4-:R-:W-:Y:S02]  /*1cc50*/  @!P2 LEA.HI.X R5, R8.reuse, R5, R53.reuse, 0x1, P4 ;  /* 0x000000050805a211 */ /* 0x150fe400020f0c35 */
[C---:B------:R-:W-:Y:S01]  /*1cc60*/  @!P1 LEA R2, P4, R8.reuse, R9, 0x1 ;  /* 0x0000000908029211 */ /* 0x040fe200078808ff */
[----:B------:R-:W-:Y:S03]  /*1cc70*/  LDS.128 R36, [R0+0x2880] ;  /* 0x0028800000247984 */ /* 0x000fe60000000c00 */
[C---:B------:R-:W-:Y:S01]  /*1cc80*/  @!P1 LEA.HI.X R3, R8.reuse, R11, R53, 0x1, P4 ;  /* 0x0000000b08039211 */ /* 0x040fe200020f0c35 */
[----:B------:R-:W-:Y:S01]  /*1cc90*/  LDS.128 R40, [R0+0x3080] ;  /* 0x0030800000287984 */ /* 0x000fe20000000c00 */
[----:B------:R-:W-:-:S03]  /*1cca0*/  @!P0 LEA R10, P4, R8, R10, 0x1 ;  /* 0x0000000a080a8211 */ /* 0x000fc600078808ff */
[----:B------:R-:W4:Y:S01]  /*1ccb0*/  SHFL.IDX PT, R9, R21, 0x5, 0x181f ;  /* 0x00b81f0015097f89 */ /* 0x000f2200000e0000 */
[----:B------:R-:W-:Y:S02]  /*1ccc0*/  @!P0 LEA.HI.X R11, R8, R23, R53, 0x1, P4 ;  /* 0x00000017080b8211 */ /* 0x000fe400020f0c35 */
[----:B------:R-:W-:Y:S02]  /*1ccd0*/  IADD3 R23, R22, 0x60, RZ ;  /* 0x0000006016177810 */ /* 0x000fe40007ffe0ff */
[-C--:B------:R-:W-:Y:S02]  /*1cce0*/  ISETP.GE.OR P4, PT, R44, R54.reuse, P6 ;  /* 0x000000362c00720c */ /* 0x080fe40003786670 */
[----:B------:R4:W4:Y:S04]  /*1ccf0*/  LDS.128 R44, [R0+0x3880] ;  /* 0x00388000002c7984 */ /* 0x0009280000000c00 */
[----:B------:R4:W-:Y:S01]  /*1cd00*/  @!P3 ST.E.128 [R6.64], R24 ;  /* 0x000000180600b985 */ /* 0x0009e2000c101d30 */
[----:B------:R-:W-:-:S03]  /*1cd10*/  ISETP.GE.OR P3, PT, R23, R54, P6 ;  /* 0x000000361700720c */ /* 0x000fc60003766670 */
[----:B-1----:R1:W-:Y:S04]  /*1cd20*/  @!P2 ST.E.128 [R4.64], R16 ;  /* 0x000000100400a985 */ /* 0x0023e8000c101d30 */
[----:B--2---:R2:W-:Y:S04]  /*1cd30*/  @!P1 ST.E.128 [R2.64], R12 ;  /* 0x0000000c02009985 */ /* 0x0045e8000c101d30 */
[----:B---3--:R3:W-:Y:S01]  /*1cd40*/  @!P0 ST.E.128 [R10.64], R28 ;  /* 0x0000001c0a008985 */ /* 0x0087e2000c101d30 */
[----:B----4-:R-:W-:-:S04]  /*1cd50*/  IADD3 R0, R22, 0x70, RZ ;  /* 0x0000007016007810 */ /* 0x010fc80007ffe0ff */
[----:B------:R-:W-:Y:S02]  /*1cd60*/  ISETP.GE.OR P6, PT, R0, R54, P6 ;  /* 0x000000360000720c */ /* 0x000fe400037c6670 */
[----:B------:R-:W-:-:S04]  /*1cd70*/  @!P5 LEA R6, P2, R8, R48, 0x1 ;  /* 0x000000300806d211 */ /* 0x000fc800078408ff */
[C-C-:B------:R-:W-:Y:S02]  /*1cd80*/  @!P5 LEA.HI.X R7, R8.reuse, R52, R53.reuse, 0x1, P2 ;  /* 0x000000340807d211 */ /* 0x140fe400010f0c35 */
[C---:B-1----:R-:W-:Y:S02]  /*1cd90*/  @!P4 LEA R4, P1, R8.reuse, R9, 0x1 ;  /* 0x000000090804c211 */ /* 0x042fe400078208ff */
[C---:B--2---:R-:W-:Y:S01]  /*1cda0*/  @!P3 LEA R2, P0, R8.reuse, R49, 0x1 ;  /* 0x000000310802b211 */ /* 0x044fe200078008ff */
[----:B------:R3:W-:Y:S01]  /*1cdb0*/  @!P5 ST.E.128 [R6.64], R32 ;  /* 0x000000200600d985 */ /* 0x0007e2000c101d30 */
[C-C-:B------:R-:W-:Y:S02]  /*1cdc0*/  @!P4 LEA.HI.X R5, R8.reuse, R51, R53.reuse, 0x1, P1 ;  /* 0x000000330805c211 */ /* 0x140fe400008f0c35 */
[----:B------:R-:W-:Y:S01]  /*1cdd0*/  @!P3 LEA.HI.X R3, R8, R50, R53, 0x1, P0 ;  /* 0x000000320803b211 */ /* 0x000fe200000f0c35 */
[----:B------:R3:W1:Y:S04]  /*1cde0*/  SHFL.IDX PT, R6, R21, 0x7, 0x181f ;  /* 0x00f81f0015067f89 */ /* 0x00066800000e0000 */
[----:B------:R3:W-:Y:S04]  /*1cdf0*/  @!P4 ST.E.128 [R4.64], R36 ;  /* 0x000000240400c985 */ /* 0x0007e8000c101d30 */
[----:B------:R3:W2:Y:S04]  /*1ce00*/  SHFL.IDX PT, R4, R20, 0x7, 0x181f ;  /* 0x00f81f0014047f89 */ /* 0x0006a800000e0000 */
[----:B------:R3:W-:Y:S01]  /*1ce10*/  @!P3 ST.E.128 [R2.64], R40 ;  /* 0x000000280200b985 */ /* 0x0007e2000c101d30 */
[----:B------:R-:W-:Y:S05]  /*1ce20*/  @P6 EXIT ;  /* 0x000000000000694d */ /* 0x000fea0003800000 */
[----:B-1-3--:R-:W-:-:S04]  /*1ce30*/  LEA R2, P0, R8, R6, 0x1 ;  /* 0x0000000608027211 */ /* 0x00afc800078008ff */
[----:B--2---:R-:W-:-:S05]  /*1ce40*/  LEA.HI.X R3, R8, R4, R53, 0x1, P0 ;  /* 0x0000000408037211 */ /* 0x004fca00000f0c35 */
[----:B------:R-:W-:Y:S01]  /*1ce50*/  ST.E.128 [R2.64], R44 ;  /* 0x0000002c02007985 */ /* 0x000fe2000c101d30 */
[----:B------:R-:W-:Y:S05]  /*1ce60*/  EXIT ;  /* 0x000000000000794d */ /* 0x000fea0003800000 */
.L_x_216:
[----:B------:R-:W2:Y:S01]  /*1ce70*/  S2R R8, SR_TID.X ;  /* 0x0000000000087919 */ /* 0x000ea20000002100 */
[----:B------:R-:W-:Y:S03]  /*1ce80*/  BSSY B0, `(.L_x_217) ;  /* 0x0000028000007945 */ /* 0x000fe60003800000 */
[----:B------:R-:W3:Y:S01]  /*1ce90*/  S2R R10, SR_CTAID.Z ;  /* 0x00000000000a7919 */ /* 0x000ee20000002700 */
[----:B--2---:R-:W-:Y:S02]  /*1cea0*/  ISETP.GT.AND P0, PT, R8, 0x7f, PT ;  /* 0x0000007f0800780c */ /* 0x004fe40003f04270 */
[----:B---3--:R-:W-:-:S11]  /*1ceb0*/  SHF.R.S32.HI R11, RZ, 0x1f, R10 ;  /* 0x0000001fff0b7819 */ /* 0x008fd6000001140a */
[----:B------:R-:W-:Y:S05]  /*1cec0*/  @P0 BRA `(.L_x_218) ;  /* 0x0000023000000947 */ /* 0x000fea0003800000 */
[----:B------:R-:W2:Y:S01]  /*1ced0*/  S2R R5, SR_CTAID.X ;  /* 0x0000000000057919 */ /* 0x000ea20000002500 */
[----:B------:R-:W-:-:S05]  /*1cee0*/  MOV R2, c[0x0][0x4e8] ;  /* 0x00013a0000027a02 */ /* 0x000fca0000000f00 */
[----:B------:R-:W-:Y:S01]  /*1cef0*/  IMAD R0, R2, c[0x0][0x388], RZ ;  /* 0x0000e20002007a24 */ /* 0x000fe200078e02ff */
[----:B--2---:R-:W-:-:S04]  /*1cf00*/  LEA R5, R5, R8, 0x7 ;  /* 0x0000000805057211 */ /* 0x004fc800078e38ff */
[----:B------:R-:W-:-:S13]  /*1cf10*/  ISETP.GE.AND P0, PT, R5, R0, PT ;  /* 0x000000000500720c */ /* 0x000fda0003f06270 */
[----:B------:R-:W-:Y:S05]  /*1cf20*/  @P0 BRA `(.L_x_218) ;  /* 0x000001d000000947 */ /* 0x000fea0003800000 */
[----:B------:R-:W-:Y:S01]  /*1cf30*/  ISETP.NE.AND P0, PT, R2, 0x1, PT ;  /* 0x000000010200780c */ /* 0x000fe20003f05270 */
[----:B------:R-:W-:Y:S01]  /*1cf40*/  ULDC.64 UR4, c[0x0][0x490] ;  /* 0x0001240000047ab9 */ /* 0x000fe20000000a00 */
[----:B------:R-:W-:Y:S01]  /*1cf50*/  MOV R0, R5 ;  /* 0x0000000500007202 */ /* 0x000fe20000000f00 */
[----:B------:R-:W-:Y:S01]  /*1cf60*/  UIMAD UR7, UR6, UR4, URZ ;  /* 0x00000004060772a4 */ /* 0x000fe2000f8e023f */
[----:B------:R-:W-:Y:S01]  /*1cf70*/  IMAD R6, R11, c[0x0][0x498], RZ ;  /* 0x000126000b067a24 */ /* 0x000fe200078e02ff */
[----:B------:R-:W-:Y:S02]  /*1cf80*/  UIMAD.WIDE.U32 UR8, UR11, UR4, URZ ;  /* 0x000000040b0872a5 */ /* 0x000fe4000f8e003f */
[----:B------:R-:W-:Y:S01]  /*1cf90*/  UIMAD UR4, UR11, UR5, UR7 ;  /* 0x000000050b0472a4 */ /* 0x000fe2000f8e0207 */
[----:B------:R-:W-:-:S03]  /*1cfa0*/  IMAD R6, R10, c[0x0][0x49c], R6 ;  /* 0x000127000a067a24 */ /* 0x000fc600078e0206 */
[----:B------:R-:W-:Y:S01]  /*1cfb0*/  UIADD3 UR4, UR9, UR4, URZ ;  /* 0x0000000409047290 */ /* 0x000fe2000fffe03f */
[----:B------:R-:W-:Y:S01]  /*1cfc0*/  MOV R3, UR9 ;  /* 0x0000000900037c02 */ /* 0x000fe20008000f00 */
[----:B------:R-:W-:-:S04]  /*1cfd0*/  @P0 IMAD.HI.U32 R2, R5, c[0x0][0x4ec], RZ ;  /* 0x00013b0005020a27 */ /* 0x000fc800078e00ff */
[----:B------:R-:W-:Y:S01]  /*1cfe0*/  IMAD.U32 R3, RZ, RZ, UR4 ;  /* 0x00000004ff037e24 */ /* 0x000fe2000f8e00ff */
[----:B------:R-:W-:Y:S01]  /*1cff0*/  @P0 SHF.R.U32.HI R0, RZ, c[0x0][0x4f0], R2 ;  /* 0x00013c00ff000a19 */ /* 0x000fe20000011602 */
[----:B------:R-:W-:-:S03]  /*1d000*/  IMAD.U32 R2, RZ, RZ, UR8 ;  /* 0x00000008ff027e24 */ /* 0x000fc6000f8e00ff */
[----:B------:R-:W-:Y:S01]  /*1d010*/  IADD3 R4, -R0, RZ, RZ ;  /* 0x000000ff00047210 */ /* 0x000fe20007ffe1ff */
[----:B------:R-:W-:Y:S01]  /*1d020*/  IMAD.WIDE.U32 R2, R10, c[0x0][0x498], R2 ;  /* 0x000126000a027a25 */ /* 0x000fe200078e0002 */
[----:B------:R-:W-:-:S03]  /*1d030*/  SHF.R.S32.HI R7, RZ, 0x1f, R0 ;  /* 0x0000001fff077819 */ /* 0x000fc60000011400 */
[----:B------:R-:W-:Y:S01]  /*1d040*/  IMAD R4, R4, c[0x0][0x4e8], R5 ;  /* 0x00013a0004047a24 */ /* 0x000fe200078e0205 */
[----:B------:R-:W-:-:S04]  /*1d050*/  IADD3 R2, P0, R0, R2, RZ ;  /* 0x0000000200027210 */ /* 0x000fc80007f1e0ff */
[----:B------:R-:W-:Y:S02]  /*1d060*/  SHF.R.S32.HI R5, RZ, 0x1f, R4 ;  /* 0x0000001fff057819 */ /* 0x000fe40000011404 */
[----:B------:R-:W-:-:S03]  /*1d070*/  IADD3.X R3, R7, R3, R6, P0, !PT ;  /* 0x0000000307037210 */ /* 0x000fc600007fe406 */
        /* <DEDUP_REMOVED lines=8> */
.L_x_218:
[----:B------:R-:W-:Y:S05]  /*1d100*/  BSYNC B0 ;  /* 0x0000000000007941 */ /* 0x000fea0003800000 */
.L_x_217:
[----:B------:R-:W3:Y:S01]  /*1d110*/  S2R R12, SR_CTAID.X ;  /* 0x00000000000c7919 */ /* 0x000ee20000002500 */
[----:B--2---:R-:W-:Y:S01]  /*1d120*/  SHF.R.S32.HI R0, RZ, 0x1f, R8 ;  /* 0x0000001fff007819 */ /* 0x004fe20000011408 */
[----:B------:R-:W-:Y:S01]  /*1d130*/  IMAD.MOV.U32 R19, RZ, RZ, c[0x0][0x4e8] ;  /* 0x00013a00ff137624 */ /* 0x000fe200078e00ff */
[----:B------:R-:W-:Y:S01]  /*1d140*/  ULDC.64 UR4, c[0x0][0x3e8] ;  /* 0x0000fa0000047ab9 */ /* 0x000fe20000000a00 */
[----:B------:R-:W-:Y:S01]  /*1d150*/  IMAD R7, R11, c[0x0][0x3f0], RZ ;  /* 0x0000fc000b077a24 */ /* 0x000fe200078e02ff */
[----:B------:R-:W-:Y:S01]  /*1d160*/  LEA.HI R0, R0, R8, RZ, 0x3 ;  /* 0x0000000800007211 */ /* 0x000fe200078f18ff */
[----:B------:R-:W-:Y:S01]  /*1d170*/  UIMAD UR7, UR6, UR4, URZ ;  /* 0x00000004060772a4 */ /* 0x000fe2000f8e023f */
[----:B------:R-:W-:Y:S01]  /*1d180*/  ISETP.NE.AND P0, PT, R19, 0x1, PT ;  /* 0x000000011300780c */ /* 0x000fe20003f05270 */
[----:B------:R-:W-:Y:S01]  /*1d190*/  UIMAD.WIDE.U32 UR8, UR11, UR4, URZ ;  /* 0x000000040b0872a5 */ /* 0x000fe2000f8e003f */
[----:B------:R-:W-:Y:S01]  /*1d1a0*/  LOP3.LUT R2, R0, 0xfffffff8, RZ, 0xc0, !PT ;  /* 0xfffffff800027812 */ /* 0x000fe200078ec0ff */
[----:B------:R-:W-:Y:S01]  /*1d1b0*/  UIMAD UR4, UR11, UR5, UR7 ;  /* 0x000000050b0472a4 */ /* 0x000fe2000f8e0207 */
[----:B------:R-:W-:Y:S01]  /*1d1c0*/  SHF.R.S32.HI R9, RZ, 0x3, R0 ;  /* 0x00000003ff097819 */ /* 0x000fe20000011400 */
[----:B------:R-:W-:-:S02]  /*1d1d0*/  IMAD R7, R10, c[0x0][0x3f4], R7 ;  /* 0x0000fd000a077a24 */ /* 0x000fc400078e0207 */
[----:B------:R-:W-:Y:S01]  /*1d1e0*/  IMAD.IADD R8, R8, 0x1, -R2 ;  /* 0x0000000108087824 */ /* 0x000fe200078e0a02 */
[----:B------:R-:W-:Y:S01]  /*1d1f0*/  UIADD3 UR4, UR9, UR4, URZ ;  /* 0x0000000409047290 */ /* 0x000fe2000fffe03f */
[----:B------:R-:W-:Y:S02]  /*1d200*/  IMAD.U32 R3, RZ, RZ, UR9 ;  /* 0x00000009ff037e24 */ /* 0x000fe4000f8e00ff */
[----:B------:R-:W-:Y:S02]  /*1d210*/  IMAD R0, R8, 0x10, R9 ;  /* 0x0000001008007824 */ /* 0x000fe400078e0209 */
[----:B------:R-:W-:Y:S02]  /*1d220*/  IMAD.U32 R2, RZ, RZ, UR8 ;  /* 0x00000008ff027e24 */ /* 0x000fe4000f8e00ff */
[----:B------:R-:W-:Y:S02]  /*1d230*/  IMAD.U32 R3, RZ, RZ, UR4 ;  /* 0x00000004ff037e24 */ /* 0x000fe4000f8e00ff */
[----:B---3--:R-:W-:-:S02]  /*1d240*/  IMAD R4, R12, 0x80, R0 ;  /* 0x000000800c047824 */ /* 0x008fc400078e0200 */
[----:B------:R-:W-:-:S04]  /*1d250*/  IMAD.WIDE.U32 R2, R10, c[0x0][0x3f0], R2 ;  /* 0x0000fc000a027a25 */ /* 0x000fc800078e0002 */
[----:B------:R-:W-:-:S04]  /*1d260*/  @P0 IMAD.HI.U32 R5, R4, c[0x0][0x4ec], RZ ;  /* 0x00013b0004050a27 */ /* 0x000fc800078e00ff */
[----:B------:R-:W-:Y:S01]  /*1d270*/  IMAD.MOV.U32 R0, RZ, RZ, R4 ;  /* 0x000000ffff007224 */ /* 0x000fe200078e0004 */
[----:B------:R-:W-:Y:S01]  /*1d280*/  @P0 SHF.R.U32.HI R0, RZ, c[0x0][0x4f0], R5 ;  /* 0x00013c00ff000a19 */ /* 0x000fe20000011605 */
[----:B------:R-:W-:Y:S02]  /*1d290*/  IMAD.IADD R3, R3, 0x1, R7 ;  /* 0x0000000103037824 */ /* 0x000fe400078e0207 */
[----:B------:R-:W-:Y:S01]  /*1d2a0*/  IMAD R19, R19, c[0x0][0x388], RZ ;  /* 0x0000e20013137a24 */ /* 0x000fe200078e02ff */
[--C-:B------:R-:W-:Y:S01]  /*1d2b0*/  SHF.R.S32.HI R6, RZ, 0x1f, R0.reuse ;  /* 0x0000001fff067819 */ /* 0x100fe20000011400 */
[----:B------:R-:W-:Y:S02]  /*1d2c0*/  IMAD.MOV R5, RZ, RZ, -R0 ;  /* 0x000000ffff057224 */ /* 0x000fe400078e0a00 */
[----:B------:R-:W-:-:S04]  /*1d2d0*/  IMAD.WIDE.U32 R2, R0, c[0x0][0x3e0], R2 ;  /* 0x0000f80000027a25 */ /* 0x000fc800078e0002 */
[----:B------:R-:W-:Y:S02]  /*1d2e0*/  IMAD R5, R5, c[0x0][0x4e8], R4 ;  /* 0x00013a0005057a24 */ /* 0x000fe400078e0204 */
[----:B------:R-:W-:-:S03]  /*1d2f0*/  IMAD R6, R6, c[0x0][0x3e0], RZ ;  /* 0x0000f80006067a24 */ /* 0x000fc600078e02ff */
[----:B------:R-:W-:Y:S01]  /*1d300*/  SHF.R.S32.HI R4, RZ, 0x1f, R5 ;  /* 0x0000001fff047819 */ /* 0x000fe20000011405 */
[----:B------:R-:W-:-:S04]  /*1d310*/  IMAD R0, R0, c[0x0][0x3e4], R6 ;  /* 0x0000f90000007a24 */ /* 0x000fc800078e0206 */
[----:B------:R-:W-:Y:S02]  /*1d320*/  IMAD.IADD R3, R3, 0x1, R0 ;  /* 0x0000000103037824 */ /* 0x000fe400078e0200 */
[----:B------:R-:W-:Y:S02]  /*1d330*/  IMAD R0, R4, c[0x0][0x3d8], RZ ;  /* 0x0000f60004007a24 */ /* 0x000fe400078e02ff */
[----:B------:R-:W-:-:S04]  /*1d340*/  IMAD.WIDE.U32 R2, R5, c[0x0][0x3d8], R2 ;  /* 0x0000f60005027a25 */ /* 0x000fc800078e0002 */
[----:B------:R-:W-:Y:S01]  /*1d350*/  IMAD R0, R5, c[0x0][0x3dc], R0 ;  /* 0x0000f70005007a24 */ /* 0x000fe200078e0200 */
[----:B------:R-:W-:-:S03]  /*1d360*/  LEA R4, P0, R2, c[0x0][0x380], 0x1 ;  /* 0x0000e00002047a11 */ /* 0x000fc600078008ff */
[----:B------:R-:W-:Y:S02]  /*1d370*/  IMAD.IADD R3, R3, 0x1, R0 ;  /* 0x0000000103037824 */ /* 0x000fe400078e0200 */
[----:B------:R-:W2:Y:S01]  /*1d380*/  SHFL.IDX PT, R6, R4, RZ, 0x181f ;  /* 0x00181fff04067589 */ /* 0x000ea200000e0000 */
[----:B------:R-:W-:Y:S02]  /*1d390*/  IMAD.SHL.U32 R0, R8, 0x8, RZ ;  /* 0x0000000808007824 */ /* 0x000fe400078e00ff */
[----:B------:R-:W-:Y:S01]  /*1d3a0*/  LEA.HI.X R3, R2, c[0x0][0x384], R3, 0x1, P0 ;  /* 0x0000e10002037a11 */ /* 0x000fe200000f0c03 */
[----:B------:R-:W-:Y:S01]  /*1d3b0*/  IMAD R2, R12, 0x80, R9 ;  /* 0x000000800c027824 */ /* 0x000fe200078e0209 */
[----:B------:R-:W-:Y:S01]  /*1d3c0*/  SHFL.IDX PT, R5, R4, 0x1, 0x181f ;  /* 0x00381f0004057f89 */ /* 0x000fe200000e0000 */
[----:B------:R-:W-:Y:S02]  /*1d3d0*/  ISETP.GE.AND P5, PT, R0, c[0x0][0x3c8], PT ;  /* 0x0000f20000007a0c */ /* 0x000fe40003fa6270 */
[----:B------:R-:W-:Y:S01]  /*1d3e0*/  SHF.R.S32.HI R18, RZ, 0x1f, R0 ;  /* 0x0000001fff127819 */ /* 0x000fe20000011400 */
[----:B------:R-:W3:Y:S01]  /*1d3f0*/  SHFL.IDX PT, R7, R3, RZ, 0x181f ;  /* 0x00181fff03077589 */ /* 0x000ee200000e0000 */
[----:B------:R-:W-:-:S02]  /*1d400*/  ISETP.GE.OR P1, PT, R2, R19, P5 ;  /* 0x000000130200720c */ /* 0x000fc40002f26670 */
[C---:B------:R-:W-:Y:S01]  /*1d410*/  IADD3 R8, R2.reuse, 0x10, RZ ;  /* 0x0000001002087810 */ /* 0x040fe20007ffe0ff */
[----:B------:R-:W4:Y:S01]  /*1d420*/  SHFL.IDX PT, R9, R3, 0x1, 0x181f ;  /* 0x00381f0003097f89 */ /* 0x000f2200000e0000 */
[----:B------:R-:W-:Y:S02]  /*1d430*/  IADD3 R14, R2, 0x20, RZ ;  /* 0x00000020020e7810 */ /* 0x000fe40007ffe0ff */
[-C--:B------:R-:W-:Y:S01]  /*1d440*/  ISETP.GE.OR P0, PT, R8, R19.reuse, P5 ;  /* 0x000000130800720c */ /* 0x080fe20002f06670 */
[----:B------:R-:W-:Y:S01]  /*1d450*/  SHFL.IDX PT, R12, R3, 0x2, 0x181f ;  /* 0x00581f00030c7f89 */ /* 0x000fe200000e0000 */
[C---:B------:R-:W-:Y:S02]  /*1d460*/  IADD3 R10, R2.reuse, 0x40, RZ ;  /* 0x00000040020a7810 */ /* 0x040fe40007ffe0ff */
[----:B------:R-:W-:Y:S01]  /*1d470*/  IADD3 R13, R2, 0x30, RZ ;  /* 0x00000030020d7810 */ /* 0x000fe20007ffe0ff */
[----:B------:R-:W1:Y:S01]  /*1d480*/  SHFL.IDX PT, R8, R4, 0x2, 0x181f ;  /* 0x00581f0004087f89 */ /* 0x000e6200000e0000 */
[----:B------:R-:W-:-:S02]  /*1d490*/  ISETP.GE.OR P4, PT, R14, R19, P5 ;  /* 0x000000130e00720c */ /* 0x000fc40002f86670 */
[----:B--2---:R-:W-:Y:S01]  /*1d4a0*/  @!P1 LEA R6, P2, R0, R6, 0x1 ;  /* 0x0000000600069211 */ /* 0x004fe200078408ff */
[----:B------:R-:W-:Y:S01]  /*1d4b0*/  SHFL.IDX PT, R11, R4, 0x3, 0x181f ;  /* 0x00781f00040b7f89 */ /* 0x000fe200000e0000 */
[----:B------:R-:W-:-:S03]  /*1d4c0*/  ISETP.GE.OR P3, PT, R13, R19, P5 ;  /* 0x000000130d00720c */ /* 0x000fc60002f66670 */
[----:B------:R-:W-:Y:S01]  /*1d4d0*/  SHFL.IDX PT, R14, R3, 0x3, 0x181f ;  /* 0x00781f00030e7f89 */ /* 0x000fe200000e0000 */
[----:B---3--:R-:W-:-:S03]  /*1d4e0*/  @!P1 LEA.HI.X R7, R0, R7, R18, 0x1, P2 ;  /* 0x0000000700079211 */ /* 0x008fc600010f0c12 */
[----:B------:R-:W-:Y:S01]  /*1d4f0*/  SHFL.IDX PT, R13, R4, 0x5, 0x181f ;  /* 0x00b81f00040d7f89 */ /* 0x000fe200000e0000 */
[----:B------:R-:W-:-:S03]  /*1d500*/  ISETP.GE.OR P2, PT, R10, R19, P5 ;  /* 0x000000130a00720c */ /* 0x000fc60002f46670 */
[----:B------:R2:W-:Y:S04]  /*1d510*/  @!P1 ST.E.128 [R6.64], RZ ;  /* 0x000000ff06009985 */ /* 0x0005e8000c101d30 */
[----:B------:R-:W3:Y:S04]  /*1d520*/  SHFL.IDX PT, R10, R4, 0x4, 0x181f ;  /* 0x00981f00040a7f89 */ /* 0x000ee800000e0000 */
[----:B------:R-:W1:Y:S04]  /*1d530*/  SHFL.IDX PT, R17, R3, 0x4, 0x181f ;  /* 0x00981f0003117f89 */ /* 0x000e6800000e0000 */
[----:B------:R-:W1:Y:S04]  /*1d540*/  SHFL.IDX PT, R16, R3, 0x5, 0x181f ;  /* 0x00b81f0003107f89 */ /* 0x000e6800000e0000 */
[----:B------:R-:W-:Y:S04]  /*1d550*/  SHFL.IDX PT, R15, R3, 0x6, 0x181f ;  /* 0x00d81f00030f7f89 */ /* 0x000fe800000e0000 */
[----:B------:R-:W-:Y:S01]  /*1d560*/  SHFL.IDX PT, R3, R3, 0x7, 0x181f ;  /* 0x00f81f0003037f89 */ /* 0x000fe200000e0000 */
[----:B--2---:R-:W-:-:S02]  /*1d570*/  @!P0 LEA R6, P6, R0, R5, 0x1 ;  /* 0x0000000500068211 */ /* 0x004fc400078c08ff */
[----:B------:R-:W-:Y:S01]  /*1d580*/  IADD3 R7, R2, 0x50, RZ ;  /* 0x0000005002077810 */ /* 0x000fe20007ffe0ff */
[----:B------:R-:W2:Y:S03]  /*1d590*/  SHFL.IDX PT, R5, R4, 0x6, 0x181f ;  /* 0x00d81f0004057f89 */ /* 0x000ea600000e0000 */
[----:B------:R-:W-:Y:S01]  /*1d5a0*/  ISETP.GE.OR P1, PT, R7, R19, P5 ;  /* 0x000000130700720c */ /* 0x000fe20002f26670 */
[----:B------:R-:W2:Y:S01]  /*1d5b0*/  SHFL.IDX PT, R4, R4, 0x7, 0x181f ;  /* 0x00f81f0004047f89 */ /* 0x000ea200000e0000 */
[----:B----4-:R-:W-:Y:S02]  /*1d5c0*/  @!P0 LEA.HI.X R7, R0, R9, R18, 0x1, P6 ;  /* 0x0000000900078211 */ /* 0x010fe400030f0c12 */
[----:B------:R-:W-:Y:S02]  /*1d5d0*/  IADD3 R9, R2, 0x60, RZ ;  /* 0x0000006002097810 */ /* 0x000fe40007ffe0ff */
[----:B-1----:R-:W-:Y:S01]  /*1d5e0*/  @!P4 LEA R8, P6, R0, R8, 0x1 ;  /* 0x000000080008c211 */ /* 0x002fe200078c08ff */
[----:B------:R1:W-:Y:S01]  /*1d5f0*/  @!P0 ST.E.128 [R6.64], RZ ;  /* 0x000000ff06008985 */ /* 0x0003e2000c101d30 */
[----:B------:R-:W-:-:S02]  /*1d600*/  ISETP.GE.OR P0, PT, R9, R19, P5 ;  /* 0x000000130900720c */ /* 0x000fc40002f06670 */
[----:B------:R-:W-:Y:S02]  /*1d610*/  @!P4 LEA.HI.X R9, R0, R12, R18, 0x1, P6 ;  /* 0x0000000c0009c211 */ /* 0x000fe400030f0c12 */
[----:B------:R-:W-:-:S03]  /*1d620*/  IADD3 R2, R2, 0x70, RZ ;  /* 0x0000007002027810 */ /* 0x000fc60007ffe0ff */
[----:B------:R4:W-:Y:S01]  /*1d630*/  @!P4 ST.E.128 [R8.64], RZ ;  /* 0x000000ff0800c985 */ /* 0x0009e2000c101d30 */
[----:B------:R-:W-:Y:S02]  /*1d640*/  ISETP.GE.OR P5, PT, R2, R19, P5 ;  /* 0x000000130200720c */ /* 0x000fe40002fa6670 */
[C---:B---3--:R-:W-:Y:S02]  /*1d650*/  @!P2 LEA R10, P4, R0.reuse, R10, 0x1 ;  /* 0x0000000a000aa211 */ /* 0x048fe400078808ff */
[C---:B-1----:R-:W-:Y:S02]  /*1d660*/  @!P3 LEA R6, P6, R0.reuse, R11, 0x1 ;  /* 0x0000000b0006b211 */ /* 0x042fe400078c08ff */
[C-C-:B------:R-:W-:Y:S02]  /*1d670*/  @!P2 LEA.HI.X R11, R0.reuse, R17, R18.reuse, 0x1, P4 ;  /* 0x00000011000ba211 */ /* 0x140fe400020f0c12 */
[C---:B------:R-:W-:Y:S02]  /*1d680*/  @!P3 LEA.HI.X R7, R0.reuse, R14, R18, 0x1, P6 ;  /* 0x0000000e0007b211 */ /* 0x040fe400030f0c12 */
[----:B----4-:R-:W-:-:S03]  /*1d690*/  @!P1 LEA R8, P6, R0, R13, 0x1 ;  /* 0x0000000d00089211 */ /* 0x010fc600078c08ff */
[----:B------:R2:W-:Y:S01]  /*1d6a0*/  @!P3 ST.E.128 [R6.64], RZ ;  /* 0x000000ff0600b985 */ /* 0x0005e2000c101d30 */
[----:B------:R-:W-:-:S03]  /*1d6b0*/  @!P1 LEA.HI.X R9, R0, R16, R18, 0x1, P6 ;  /* 0x0000001000099211 */ /* 0x000fc600030f0c12 */
[----:B------:R1:W-:Y:S04]  /*1d6c0*/  @!P2 ST.E.128 [R10.64], RZ ;  /* 0x000000ff0a00a985 */ /* 0x0003e8000c101d30 */
[----:B------:R1:W-:Y:S01]  /*1d6d0*/  @!P1 ST.E.128 [R8.64], RZ ;  /* 0x000000ff08009985 */ /* 0x0003e2000c101d30 */
[----:B--2---:R-:W-:-:S04]  /*1d6e0*/  @!P0 LEA R6, P3, R0, R5, 0x1 ;  /* 0x0000000500068211 */ /* 0x004fc800078608ff */
[----:B------:R-:W-:-:S05]  /*1d6f0*/  @!P0 LEA.HI.X R7, R0, R15, R18, 0x1, P3 ;  /* 0x0000000f00078211 */ /* 0x000fca00018f0c12 */
[----:B------:R1:W-:Y:S01]  /*1d700*/  @!P0 ST.E.128 [R6.64], RZ ;  /* 0x000000ff06008985 */ /* 0x0003e2000c101d30 */
[----:B------:R-:W-:Y:S05]  /*1d710*/  @P5 EXIT ;  /* 0x000000000000594d */ /* 0x000fea0003800000 */
[----:B------:R-:W-:-:S04]  /*1d720*/  LEA R2, P0, R0, R4, 0x1 ;  /* 0x0000000400027211 */ /* 0x000fc800078008ff */
[----:B------:R-:W-:-:S05]  /*1d730*/  LEA.HI.X R3, R0, R3, R18, 0x1, P0 ;  /* 0x0000000300037211 */ /* 0x000fca00000f0c12 */
[----:B------:R-:W-:Y:S01]  /*1d740*/  ST.E.128 [R2.64], RZ ;  /* 0x000000ff02007985 */ /* 0x000fe2000c101d30 */
[----:B------:R-:W-:Y:S05]  /*1d750*/  EXIT ;  /* 0x000000000000794d */ /* 0x000fea0003800000 */
.L_x_219:
        /* <DEDUP_REMOVED lines=10> */
.L_x_801:


//--------------------- .text._ZN7cutlass13device_kernelIN5flash19enable_sm80_to_sm89INS1_16FlashAttnFwdSm80INS1_25CollectiveMainloopFwdSm80ILi4ELi1ELb0EN4cute5tupleIJNS5_1CILi128EEENS7_ILi96EEENS7_ILi64EEEEEELi64ENS_10bfloat16_tEfNS_4arch4Sm80ELb0ELb1ELb1ELb1ELb1ELb0ELb1ELb0EEENS1_21CollectiveEpilogueFwdINS6_IJS8_SA_S9_EEENS6_IJNS7_ILi1EEESI_SI_EEESC_SE_Li128ELb1ELb1ELb0ELb0EEENS1_19SingleTileSchedulerILb1ELb0ELb1ELi128EEEEEEEEEvNT_6ParamsE --------------------------
	.section	.text._ZN7cutlass13device_kernelIN5flash19enable_sm80_to_sm89INS1_16FlashAttnFwdSm80INS1_25CollectiveMainloopFwdSm80ILi4ELi1ELb0EN4cute5tupleIJNS5_1CILi128EEENS7_ILi96EEENS7_ILi64EEEEEELi64ENS_10bfloat16_tEfNS_4arch4Sm80ELb0ELb1ELb1ELb1ELb1ELb0ELb1ELb0EEENS1_21CollectiveEpilogueFwdINS6_IJS8_SA_S9_EEENS6_IJNS7_ILi1EEESI_SI_EEESC_SE_Li128ELb1ELb1ELb0ELb0EEENS1_19SingleTileSchedulerILb1ELb0ELb1ELi128EEEEEEEEEvNT_6ParamsE,"ax",@progbits
	.sectioninfo	@"SHI_REGISTERS=255"
	.align	128
.text._ZN7cutlass13device_kernelIN5flash19enable_sm80_to_sm89INS1_16FlashAttnFwdSm80INS1_25CollectiveMainloopFwdSm80ILi4ELi1ELb0EN4cute5tupleIJNS5_1CILi128EEENS7_ILi96EEENS7_ILi64EEEEEELi64ENS_10bfloat16_tEfNS_4arch4Sm80ELb0ELb1ELb1ELb1ELb1ELb0ELb1ELb0EEENS1_21CollectiveEpilogueFwdINS6_IJS8_SA_S9_EEENS6_IJNS7_ILi1EEESI_SI_EEESC_SE_Li128ELb1ELb1ELb0ELb0EEENS1_19SingleTileSchedulerILb1ELb0ELb1ELi128EEEEEEEEEvNT_6ParamsE:
        .type           _ZN7cutlass13device_kernelIN5flash19enable_sm80_to_sm89INS1_16FlashAttnFwdSm80INS1_25CollectiveMainloopFwdSm80ILi4ELi1ELb0EN4cute5tupleIJNS5_1CILi128EEENS7_ILi96EEENS7_ILi64EEEEEELi64ENS_10bfloat16_tEfNS_4arch4Sm80ELb0ELb1ELb1ELb1ELb1ELb0ELb1ELb0EEENS1_21CollectiveEpilogueFwdINS6_IJS8_SA_S9_EEENS6_IJNS7_ILi1EEESI_SI_EEESC_SE_Li128ELb1ELb1ELb0ELb0EEENS1_19SingleTileSchedulerILb1ELb0ELb1ELi128EEEEEEEEEvNT_6ParamsE,@function
        .size           _ZN7cutlass13device_kernelIN5flash19enable_sm80_to_sm89INS1_16FlashAttnFwdSm80INS1_25CollectiveMainloopFwdSm80ILi4ELi1ELb0EN4cute5tupleIJNS5_1CILi128EEENS7_ILi96EEENS7_ILi64EEEEEELi64ENS_10bfloat16_tEfNS_4arch4Sm80ELb0ELb1ELb1ELb1ELb1ELb0ELb1ELb0EEENS1_21CollectiveEpilogueFwdINS6_IJS8_SA_S9_EEENS6_IJNS7_ILi1EEESI_SI_EEESC_SE_Li128ELb1ELb1ELb0ELb0EEENS1_19SingleTileSchedulerILb1ELb0ELb1ELi128EEEEEEEEEvNT_6ParamsE,(.L_x_802 - _ZN7cutlass13device_kernelIN5flash19enable_sm80_to_sm89INS1_16FlashAttnFwdSm80INS1_25CollectiveMainloopFwdSm80ILi4ELi1ELb0EN4cute5tupleIJNS5_1CILi128EEENS7_ILi96EEENS7_ILi64EEEEEELi64ENS_10bfloat16_tEfNS_4arch4Sm80ELb0ELb1ELb1ELb1ELb1ELb0ELb1ELb0EEENS1_21CollectiveEpilogueFwdINS6_IJS8_SA_S9_EEENS6_IJNS7_ILi1EEESI_SI_EEESC_SE_Li128ELb1ELb1ELb0ELb0EEENS1_19SingleTileSchedulerILb1ELb0ELb1ELi128EEEEEEEEEvNT_6ParamsE)
        .other          _ZN7cutlass13device_kernelIN5flash19enable_sm80_to_sm89INS1_16FlashAttnFwdSm80INS1_25CollectiveMainloopFwdSm80ILi4ELi1ELb0EN4cute5tupleIJNS5_1CILi128EEENS7_ILi96EEENS7_ILi64EEEEEELi64ENS_10bfloat16_tEfNS_4arch4Sm80ELb0ELb1ELb1ELb1ELb1ELb0ELb1ELb0EEENS1_21CollectiveEpilogueFwdINS6_IJS8_SA_S9_EEENS6_IJNS7_ILi1EEESI_SI_EEESC_SE_Li128ELb1ELb1ELb0ELb0EEENS1_19SingleTileSchedulerILb1ELb0ELb1ELi128EEEEEEEEEvNT_6ParamsE,@"STO_CUDA_ENTRY STV_DEFAULT"
_ZN7cutlass13device_kernelIN5flash19enable_sm80_to_sm89INS1_16FlashAttnFwdSm80INS1_25CollectiveMainloopFwdSm80ILi4ELi1ELb0EN4cute5tupleIJNS5_1CILi128EEENS7_ILi96EEENS7_ILi64EEEEEELi64ENS_10bfloat16_tEfNS_4arch4Sm80ELb0ELb1ELb1ELb1ELb1ELb0ELb1ELb0EEENS1_21CollectiveEpilogueFwdINS6_IJS8_SA_S9_EEENS6_IJNS7_ILi1EEESI_SI_EEESC_SE_Li128ELb1ELb1ELb0ELb0EEENS1_19SingleTileSchedulerILb1ELb0ELb1ELi128EEEEEEEEEvNT_6ParamsE:
        /* <DEDUP_REMOVED lines=21> */
.L_x_221:
        /* <DEDUP_REMOVED lines=13> */
.L_x_223:
[----:B------:R-:W-:Y:S02]  /*0220*/  ULDC UR5, c[0x0][0x54c] ;  /* 0x0001530000057ab9 */ /* 0x000fe40000000800 */
.L_x_222:
[----:B------:R-:W-:Y:S02]  /*0230*/  ULDC UR4, c[0x0][0x548] ;  /* 0x0001520000047ab9 */ /* 0x000fe40000000800 */
[----:B------:R-:W-:-:S02]  /*0240*/  USHF.L.U32 UR18, UR18, 0x7, URZ ;  /* 0x0000000712127899 */ /* 0x000fc4000800063f */
[----:B------:R-:W-:-:S04]  /*0250*/  UIMAD UR4, UR5, UR4, URZ ;  /* 0x00000004050472a4 */ /* 0x000fc8000f8e023f */
[----:B------:R-:W-:-:S04]  /*0260*/  UISETP.GE.AND UP0, UPT, UR18, UR4, UPT ;  /* 0x000000041200728c */ /* 0x000fc8000bf06270 */
[----:B------:R-:W-:Y:S01]  /*0270*/  USEL UR16, UR16, 0xffffffff, !UP0 ;  /* 0xffffffff10107887 */ /* 0x000fe2000c000000 */
[----:B------:R-:W-:Y:S05]  /*0280*/  BRA `(.L_x_224) ;  /* 0x000001b000007947 */ /* 0x000fea0003800000 */
.L_x_220:
        /* <DEDUP_REMOVED lines=8> */
.L_x_225:
        /* <DEDUP_REMOVED lines=13> */
.L_x_227:
[----:B------:R-:W-:Y:S02]  /*03e0*/  ULDC UR5, c[0x0][0x54c] ;  /* 0x0001530000057ab9 */ /* 0x000fe40000000800 */
.L_x_226:
[----:B------:R-:W-:Y:S02]  /*03f0*/  ULDC UR4, c[0x0][0x548] ;  /* 0x0001520000047ab9 */ /* 0x000fe40000000800 */
[----:B------:R-:W-:-:S02]  /*0400*/  USHF.L.U32 UR18, UR18, 0x7, URZ ;  /* 0x0000000712127899 */ /* 0x000fc4000800063f */
[----:B------:R-:W-:-:S04]  /*0410*/  UIMAD UR4, UR5, UR4, URZ ;  /* 0x00000004050472a4 */ /* 0x000fc8000f8e023f */
[----:B------:R-:W-:-:S04]  /*0420*/  UISETP.GE.AND UP0, UPT, UR18, UR4, UPT ;  /* 0x000000041200728c */ /* 0x000fc8000bf06270 */
[----:B------:R-:W-:-:S06]  /*0430*/  USEL UR16, UR16, 0xffffffff, !UP0 ;  /* 0xffffffff10107887 */ /* 0x000fcc000c000000 */
.L_x_224:
[----:B------:R-:W-:-:S13]  /*0440*/  ISETP.LE.AND P0, PT, RZ, UR16, PT ;  /* 0x00000010ff007c0c */ /* 0x000fda000bf03270 */
[----:B------:R-:W-:Y:S05]  /*0450*/  @!P0 EXIT ;  /* 0x000000000000894d */ /* 0x000fea0003800000 */
[----:B------:R-:W-:Y:S02]  /*0460*/  ULDC.64 UR8, c[0x0][0x370] ;  /* 0x0000dc0000087ab9 */ /* 0x000fe40000000a00 */
[----:B------:R-:W-:Y:S02]  /*0470*/  UISETP.NE.U32.AND UP2, UPT, URZ, UR8, UPT ;  /* 0x000000083f00728c */ /* 0x000fe4000bf45070 */
[----:B------:R-:W-:Y:S02]  /*0480*/  ULDC.64 UR4, c[0x0][0x360] ;  /* 0x0000d80000047ab9 */ /* 0x000fe40000000a00 */
[----:B------:R-:W-:Y:S02]  /*0490*/  UISETP.NE.U32.AND UP0, UPT, URZ, UR4, UPT ;  /* 0x000000043f00728c */ /* 0x000fe4000bf05070 */
[----:B------:R-:W-:Y:S02]  /*04a0*/  ULDC.64 UR6, c[0x0][0x348] ;  /* 0x0000d20000067ab9 */ /* 0x000fe40000000a00 */
[----:B------:R-:W-:-:S02]  /*04b0*/  UISETP.NE.AND.EX UP2, UPT, URZ, UR9, UPT, UP2 ;  /* 0x000000093f00728c */ /* 0x000fc4000bf45320 */
[----:B------:R-:W-:Y:S02]  /*04c0*/  UISETP.NE.U32.AND UP1, UPT, URZ, UR6, UPT ;  /* 0x000000063f00728c */ /* 0x000fe4000bf25070 */
[----:B------:R-:W-:Y:S02]  /*04d0*/  UISETP.NE.AND.EX UP0, UPT, URZ, UR5, UPT, UP0 ;  /* 0x000000053f00728c */ /* 0x000fe4000bf05300 */
[----:B------:R-:W-:Y:S01]  /*04e0*/  UISETP.NE.AND.EX UP1, UPT, URZ, UR7, UPT, UP1 ;  /* 0x000000073f00728c */ /* 0x000fe2000bf25310 */
[----:B------:R-:W-:Y:S01]  /*04f0*/  PLOP3.LUT P2, PT, PT, PT, UP2, 0x80, 0x0 ;  /* 0x000000000000781c */ /* 0x000fe20003f4f028 */
[----:B------:R-:W-:Y:S02]  /*0500*/  ULDC.64 UR8, c[0x0][0x370] ;  /* 0x0000dc0000087ab9 */ /* 0x000fe40000000a00 */
[----:B------:R-:W-:Y:S01]  /*0510*/  ULDC.64 UR6, c[0x0][0x348] ;  /* 0x0000d20000067ab9 */ /* 0x000fe20000000a00 */
[----:B------:R-:W-:Y:S01]  /*0520*/  PLOP3.LUT P0, PT, PT, PT, UP0, 0x80, 0x0 ;  /* 0x000000000000781c */ /* 0x000fe20003f0f008 */
[----:B------:R-:W-:Y:S01]  /*0530*/  ULDC.64 UR4, c[0x0][0x360] ;  /* 0x0000d80000047ab9 */ /* 0x000fe20000000a00 */
[----:B------:R-:W-:Y:S01]  /*0540*/  PLOP3.LUT P1, PT, PT, PT, UP1, 0x80, 0x0 ;  /* 0x000000000000781c */ /* 0x000fe20003f2f018 */
[----:B------:R-:W-:-:S02]  /*0550*/  @UP2 UIMAD.WIDE UR8, UR16, UR13, UR8 ;  /* 0x0000000d100822a5 */ /* 0x000fc4000f8e0208 */
[----:B------:R-:W-:Y:S02]  /*0560*/  @UP0 UIMAD.WIDE UR4, UR16, UR13, UR4 ;  /* 0x0000000d100402a5 */ /* 0x000fe4000f8e0204 */
[----:B------:R-:W-:Y:S02]  /*0570*/  UIMAD.WIDE UR6, UR16, UR13, UR6 ;  /* 0x0000000d100672a5 */ /* 0x000fe4000f8e0206 */
[----:B------:R-:W-:Y:S02]  /*0580*/  IMAD.U32 R3, RZ, RZ, UR9 ;  /* 0x00000009ff037e24 */ /* 0x000fe4000f8e00ff */
[----:B------:R-:W-:Y:S01]  /*0590*/  IMAD.U32 R2, RZ, RZ, UR8 ;  /* 0x00000008ff027e24 */ /* 0x000fe2000f8e00ff */
[----:B------:R-:W-:Y:S01]  /*05a0*/  MOV R4, UR4 ;  /* 0x0000000400047c02 */ /* 0x000fe20008000f00 */
[----:B------:R-:W-:Y:S01]  /*05b0*/  IMAD.U32 R5, RZ, RZ, UR5 ;  /* 0x00000005ff057e24 */ /* 0x000fe2000f8e00ff */
[----:B------:R-:W-:Y:S01]  /*05c0*/  MOV R6, UR6 ;  /* 0x0000000600067c02 */ /* 0x000fe20008000f00 */
[----:B------:R-:W-:Y:S01]  /*05d0*/  IMAD.U32 R7, RZ, RZ, UR7 ;  /* 0x00000007ff077e24 */ /* 0x000fe2000f8e00ff */
[----:B------:R1:W2:Y:S04]  /*05e0*/  @P2 LDG.E R3, [R2.64] ;  /* 0x0000003202032981 */ /* 0x0002a8000c1e1900 */
[----:B------:R-:W3:Y:S04]  /*05f0*/  @P0 LDG.E R0, [R4.64] ;  /* 0x0000003204000981 */ /* 0x000ee8000c1e1900 */
[----:B-1----:R-:W4:Y:S01]  /*0600*/  @P1 LDG.E R2, [R6.64] ;  /* 0x0000003206021981 */ /* 0x002f22000c1e1900 */
[----:B------:R-:W1:Y:S01]  /*0610*/  S2UR UR11, SR_CTAID.Y ;  /* 0x00000000000b79c3 */ /* 0x000e620000002600 */
[----:B------:R-:W-:-:S02]  /*0620*/  UMOV UR14, URZ ;  /* 0x0000003f000e7c82 */ /* 0x000fc40008000000 */
[----:B------:R-:W-:Y:S02]  /*0630*/  ULDC UR15, c[0x0][0x168] ;  /* 0x00005a00000f7ab9 */ /* 0x000fe40000000800 */
[----:B------:R-:W-:Y:S02]  /*0640*/  UMOV UR9, URZ ;  /* 0x0000003f00097c82 */ /* 0x000fe40008000000 */
[----:B------:R-:W-:Y:S02]  /*0650*/  ULDC UR4, c[0x0][0x2ac] ;  /* 0x0000ab0000047ab9 */ /* 0x000fe40000000800 */
[----:B------:R-:W-:Y:S02]  /*0660*/  ULDC UR8, c[0x0][0x1d0] ;  /* 0x0000740000087ab9 */ /* 0x000fe40000000800 */
[----:B------:R-:W-:Y:S02]  /*0670*/  UIMAD UR8, UR4, UR8, URZ ;  /* 0x00000008040872a4 */ /* 0x000fe4000f8e023f */
[----:B-1----:R-:W-:Y:S01]  /*0680*/  USHF.R.S32.HI UR10, URZ, 0x1f, UR11 ;  /* 0x0000001f3f0a7899 */ /* 0x002fe2000801140b */
[----:B--2---:R1:W2:Y:S08]  /*0690*/  @P2 R2UR UR14, R3 ;  /* 0x00000000030e23c2 */ /* 0x0042b000000e0000 */
[----:B---3--:R1:W3:Y:S08]  /*06a0*/  @P0 R2UR UR15, R0 ;  /* 0x00000000000f03c2 */ /* 0x0082f000000e0000 */
[----:B----4-:R1:W4:Y:S02]  /*06b0*/  @P1 R2UR UR9, R2 ;  /* 0x00000000020913c2 */ /* 0x01032400000e0000 */
[----:B-1--4-:R-:W-:Y:S05]  /*06c0*/  @P0 BRA `(.L_x_228) ;  /* 0x0000006000000947 */ /* 0x012fea0003800000 */
[----:B--2---:R-:W-:Y:S05]  /*06d0*/  @!P1 BRA `(.L_x_228) ;  /* 0x0000005000009947 */ /* 0x004fea0003800000 */
[----:B------:R-:W2:Y:S04]  /*06e0*/  LDG.E R2, [R6.64] ;  /* 0x0000003206027981 */ /* 0x000ea8000c1e1900 */
[----:B------:R-:W4:Y:S01]  /*06f0*/  LDG.E R0, [R6.64+0x4] ;  /* 0x0000043206007981 */ /* 0x000f22000c1e1900 */
[----:B--23--:R-:W1:Y:S08]  /*0700*/  R2UR UR15, R2 ;  /* 0x00000000020f73c2 */ /* 0x00ce7000000e0000 */
[----:B----4-:R-:W1:Y:S02]  /*0710*/  R2UR UR4, R0 ;  /* 0x00000000000473c2 */ /* 0x010e6400000e0000 */
[----:B-1----:R-:W-:-:S06]  /*0720*/  UIADD3 UR15, -UR15, UR4, URZ ;  /* 0x000000040f0f7290 */ /* 0x002fcc000fffe13f */
.L_x_228:
[----:B--2---:R-:W-:-:S04]  /*0730*/  ISETP.NE.U32.AND P0, PT, RZ, c[0x0][0x368], PT ;  /* 0x0000da00ff007a0c */ /* 0x004fc80003f05070 */
[----:B------:R-:W-:-:S13]  /*0740*/  ISETP.NE.AND.EX P0, PT, RZ, c[0x0][0x36c], PT, P0 ;  /* 0x0000db00ff007a0c */ /* 0x000fda0003f05300 */
[----:B------:R-:W-:Y:S05]  /*0750*/  @!P0 BRA `(.L_x_229) ;  /* 0x0000007000008947 */ /* 0x000fea0003800000 */
[----:B------:R-:W-:Y:S02]  /*0760*/  ULDC.64 UR4, c[0x0][0x368] ;  /* 0x0000da0000047ab9 */ /* 0x000fe40000000a00 */
[----:B------:R-:W-:-:S06]  /*0770*/  UIMAD.WIDE UR4, UR16, UR13, UR4 ;  /* 0x0000000d100472a5 */ /* 0x000fcc000f8e0204 */
[----:B------:R-:W-:Y:S02]  /*0780*/  MOV R2, UR4 ;  /* 0x0000000400027c02 */ /* 0x000fe40008000f00 */
[----:B------:R-:W-:-:S05]  /*0790*/  MOV R3, UR5 ;  /* 0x0000000500037c02 */ /* 0x000fca0008000f00 */
[----:B------:R-:W2:Y:S02]  /*07a0*/  LDG.E R0, [R2.64] ;  /* 0x0000003202007981 */ /* 0x000ea4000c1e1900 */
[----:B--2---:R1:W2:Y:S02]  /*07b0*/  R2UR UR8, R0 ;  /* 0x00000000000873c2 */ /* 0x0042a400000e0000 */
[----:B-12---:R-:W-:Y:S05]  /*07c0*/  BRA `(.L_x_230) ;  /* 0x000000c000007947 */ /* 0x006fea0003800000 */
.L_x_229:
[----:B------:R-:W-:-:S04]  /*07d0*/  ISETP.NE.U32.AND P0, PT, RZ, c[0x0][0x350], PT ;  /* 0x0000d400ff007a0c */ /* 0x000fc80003f05070 */
[----:B------:R-:W-:-:S13]  /*07e0*/  ISETP.NE.AND.EX P0, PT, RZ, c[0x0][0x354], PT, P0 ;  /* 0x0000d500ff007a0c */ /* 0x000fda0003f05300 */
[----:B------:R-:W-:Y:S05]  /*07f0*/  @!P0 BRA `(.L_x_230) ;  /* 0x0000009000008947 */ /* 0x000fea0003800000 */
[----:B------:R-:W-:Y:S02]  /*0800*/  ULDC.64 UR4, c[0x0][0x350] ;  /* 0x0000d40000047ab9 */ /* 0x000fe40000000a00 */
[----:B------:R-:W-:-:S06]  /*0810*/  UIMAD.WIDE UR4, UR16, UR13, UR4 ;  /* 0x0000000d100472a5 */ /* 0x000fcc000f8e0204 */
[----:B------:R-:W-:Y:S02]  /*0820*/  MOV R2, UR4 ;  /* 0x0000000400027c02 */ /* 0x000fe40008000f00 */
[----:B------:R-:W-:-:S05]  /*0830*/  MOV R3, UR5 ;  /* 0x0000000500037c02 */ /* 0x000fca0008000f00 */
[----:B------:R-:W2:Y:S04]  /*0840*/  LDG.E R4, [R2.64] ;  /* 0x0000003202047981 */ /* 0x000ea8000c1e1900 */
[----:B------:R-:W4:Y:S01]  /*0850*/  LDG.E R0, [R2.64+0x4] ;  /* 0x0000043202007981 */ /* 0x000f22000c1e1900 */
[----:B--2---:R-:W1:Y:S08]  /*0860*/  R2UR UR4, R4 ;  /* 0x00000000040473c2 */ /* 0x004e7000000e0000 */
[----:B----4-:R-:W1:Y:S02]  /*0870*/  R2UR UR8, R0 ;  /* 0x00000000000873c2 */ /* 0x010e6400000e0000 */
[----:B-1----:R-:W-:-:S06]  /*0880*/  UIADD3 UR8, -UR4, UR8, URZ ;  /* 0x0000000804087290 */ /* 0x002fcc000fffe13f */
.L_x_230:
[----:B------:R-:W-:Y:S02]  /*0890*/  ULDC UR4, c[0x0][0x2c4] ;  /* 0x0000b10000047ab9 */ /* 0x000fe40000000800 */
[----:B------:R-:W-:-:S02]  /*08a0*/  UISETP.NE.AND UP0, UPT, UR4, 0x1, UPT ;  /* 0x000000010400788c */ /* 0x000fc4000bf05270 */
[----:B------:R-:W-:Y:S02]  /*08b0*/  ULDC.64 UR6, c[0x0][0x2c8] ;  /* 0x0000b20000067ab9 */ /* 0x000fe40000000a00 */
[----:B------:R-:W-:Y:S02]  /*08c0*/  UIADD3 UR12, UR18, 0x7f, URZ ;  /* 0x0000007f120c7890 */ /* 0x000fe4000fffe03f */
[----:B------:R-:W-:Y:S02]  /*08d0*/  ULDC.64 UR4, c[0x0][0x328] ;  /* 0x0000ca0000047ab9 */ /* 0x000fe40000000a00 */
[----:B------:R-:W-:Y:S02]  /*08e0*/  UP2UR UR35, UPR, URZ, 0x1 ;  /* 0x000000013f237883 */ /* 0x000fe40008000000 */
[----:B------:R-:W-:Y:S02]  /*08f0*/  UIADD3 UR8, -UR14, UR8, URZ ;  /* 0x000000080e087290 */ /* 0x000fe4000fffe13f */
[----:B------:R-:W-:-:S04]  /*0900*/  @UP0 UIADD3 UR20, UR18, 0x7f, URZ ;  /* 0x0000007f12140890 */ /* 0x000fc8000fffe03f */
[----:B------:R-:W-:Y:S02]  /*0910*/  UIMAD.WIDE.U32 UR20, UR20, UR6, URZ ;  /* 0x00000006141472a5 */ /* 0x000fe4000f8e003f */
[----:B---3--:R-:W-:Y:S02]  /*0920*/  UIADD3 UR6, UR8, 0x1, -UR15 ;  /* 0x0000000108067890 */ /* 0x008fe4000fffe80f */
[----:B------:R-:W-:Y:S02]  /*0930*/  @UP0 USHF.R.U32.HI UR12, URZ, UR7, UR21 ;  /* 0x000000073f0c0299 */ /* 0x000fe40008011615 */
[----:B------:R-:W-:Y:S02]  /*0940*/  UISETP.GE.AND UP0, UPT, UR5, 0x1, UPT ;  /* 0x000000010500788c */ /* 0x000fe4000bf06270 */
[----:B------:R-:W-:Y:S02]  /*0950*/  UIADD3 UR6, UR6, UR12, URZ ;  /* 0x0000000c06067290 */ /* 0x000fe4000fffe03f */
[----:B------:R-:W-:-:S02]  /*0960*/  UP2UR UR34, UPR, URZ, 0x1 ;  /* 0x000000013f227883 */ /* 0x000fc40008000000 */
[----:B------:R-:W-:Y:S01]  /*0970*/  PLOP3.LUT P0, PT, PT, PT, UP0, 0x40, 0x0 ;  /* 0x000000000000781c */ /* 0x000fe20003f0e808 */
[----:B------:R-:W-:-:S12]  /*0980*/  UIADD3 UR4, UR6, UR4, URZ ;  /* 0x0000000406047290 */ /* 0x000fd8000fffe03f */
[----:B------:R-:W-:Y:S05]  /*0990*/  @P0 BRA `(.L_x_231) ;  /* 0x0000014000000947 */ /* 0x000fea0003800000 */
[----:B------:R-:W-:Y:S01]  /*09a0*/  ISETP.LT.AND P0, PT, RZ, UR6, PT ;  /* 0x00000006ff007c0c */ /* 0x000fe2000bf01270 */
[----:B------:R-:W-:-:S12]  /*09b0*/  UIADD3 UR12, UR6, -0x1, URZ ;  /* 0xffffffff060c7890 */ /* 0x000fd8000fffe03f */
        /* <DEDUP_REMOVED lines=9> */
.L_x_232:
[----:B------:R-:W-:Y:S02]  /*0a50*/  UISETP.NE.AND UP0, UPT, UR5, 0x1, UPT ;  /* 0x000000010500788c */ /* 0x000fe4000bf05270 */
[----:B------:R-:W-:Y:S02]  /*0a60*/  ULDC.64 UR6, c[0x0][0x330] ;  /* 0x0000cc0000067ab9 */ /* 0x000fe40000000a00 */
[----:B------:R-:W-:-:S07]  /*0a70*/  UIMAD.WIDE.U32 UR20, UR12, UR6, URZ ;  /* 0x000000060c1472a5 */ /* 0x000fce000f8e003f */
[----:B------:R-:W-:Y:S02]  /*0a80*/  @UP0 UMOV UR17, UR21 ;  /* 0x0000001500110c82 */ /* 0x000fe40008000000 */
[----:B------:R-:W-:Y:S02]  /*0a90*/  @UP0 USHF.R.U32.HI UR12, URZ, UR7, UR17 ;  /* 0x000000073f0c0299 */ /* 0x000fe40008011611 */
.L_x_233:
[----:B------:R-:W-:Y:S02]  /*0aa0*/  ULDC UR6, c[0x0][0x32c] ;  /* 0x0000cb0000067ab9 */ /* 0x000fe40000000800 */
[----:B------:R-:W-:-:S04]  /*0ab0*/  UIMAD UR6, UR12, UR5, UR6 ;  /* 0x000000050c0672a4 */ /* 0x000fc8000f8e0206 */
[----:B------:R-:W-:-:S04]  /*0ac0*/  UISETP.LT.AND UP0, UPT, UR4, UR6, UPT ;  /* 0x000000060400728c */ /* 0x000fc8000bf01270 */
[----:B------:R-:W-:Y:S02]  /*0ad0*/  USEL UR4, UR4, UR6, UP0 ;  /* 0x0000000604047287 */ /* 0x000fe40008000000 */
.L_x_231:
[----:B------:R-:W-:Y:S02]  /*0ae0*/  UISETP.NE.AND UP0, UPT, UR35, URZ, UPT ;  /* 0x0000003f2300728c */ /* 0x000fe4000bf05270 */
[----:B------:R-:W-:Y:S02]  /*0af0*/  UIADD3 UR22, UR4, 0x5f, URZ ;  /* 0x0000005f04167890 */ /* 0x000fe4000fffe03f */
[----:B------:R-:W-:Y:S02]  /*0b00*/  ULDC.64 UR6, c[0x0][0x2c8] ;  /* 0x0000b20000067ab9 */ /* 0x000fe40000000a00 */
[----:B------:R-:W-:Y:S02]  /*0b10*/  UIMAD.WIDE.U32 UR24, UR18, UR6, URZ ;  /* 0x00000006121872a5 */ /* 0x000fe4000f8e003f */
[----:B------:R-:W-:Y:S02]  /*0b20*/  UIMAD.WIDE UR22, UR22, 0x2aaaaaab, URZ ;  /* 0x2aaaaaab161678a5 */ /* 0x000fe4000f8e023f */
[----:B------:R-:W-:-:S02]  /*0b30*/  UIADD3 UR20, UR8, 0x5f, URZ ;  /* 0x0000005f08147890 */ /* 0x000fc4000fffe03f */
[----:B------:R-:W-:Y:S02]  /*0b40*/  UISETP.GE.AND UP2, UPT, UR5, 0x1, UPT ;  /* 0x000000010500788c */ /* 0x000fe4000bf46270 */
[----:B------:R-:W-:Y:S02]  /*0b50*/  UIMAD.WIDE UR20, UR20, 0x2aaaaaab, URZ ;  /* 0x2aaaaaab141478a5 */ /* 0x000fe4000f8e023f */
[----:B------:R-:W-:Y:S02]  /*0b60*/  @UP0 UMOV UR17, UR25 ;  /* 0x0000001900110c82 */ /* 0x000fe40008000000 */
[----:B------:R-:W-:Y:S01]  /*0b70*/  UMOV UR4, UR18 ;  /* 0x0000001200047c82 */ /* 0x000fe20008000000 */
[----:B------:R-:W-:Y:S01]  /*0b80*/  PLOP3.LUT P0, PT, PT, PT, UP2, 0x40, 0x0 ;  /* 0x000000000000781c */ /* 0x000fe20003f0e828 */
[----:B------:R-:W-:Y:S02]  /*0b90*/  UMOV UR19, UR23 ;  /* 0x0000001700137c82 */ /* 0x000fe40008000000 */
[----:B------:R-:W-:-:S02]  /*0ba0*/  @UP0 USHF.R.U32.HI UR4, URZ, UR7, UR17 ;  /* 0x000000073f040299 */ /* 0x000fc40008011611 */
[----:B------:R-:W-:Y:S02]  /*0bb0*/  USHF.R.U32.HI UR7, URZ, 0x1f, UR21 ;  /* 0x0000001f3f077899 */ /* 0x000fe40008011615 */
[----:B------:R-:W-:Y:S02]  /*0bc0*/  USHF.R.U32.HI UR12, URZ, 0x1f, UR19 ;  /* 0x0000001f3f0c7899 */ /* 0x000fe40008011613 */
[----:B------:R-:W-:Y:S02]  /*0bd0*/  UIADD3 UR17, UR8, -UR15, URZ ;  /* 0x8000000f08117290 */ /* 0x000fe4000fffe03f */
[----:B------:R-:W-:Y:S02]  /*0be0*/  ULEA.HI.SX32 UR7, UR21, UR7, 0x1c ;  /* 0x0000000715077291 */ /* 0x000fe4000f8fe23f */
[----:B------:R-:W-:Y:S02]  /*0bf0*/  ULEA.HI.SX32 UR12, UR19, UR12, 0x1c ;  /* 0x0000000c130c7291 */ /* 0x000fe4000f8fe23f */
[----:B------:R-:W-:-:S02]  /*0c00*/  UIADD3 UR4, UR17, UR4, URZ ;  /* 0x0000000411047290 */ /* 0x000fc4000fffe03f */
[----:B------:R-:W-:Y:S02]  /*0c10*/  UISETP.LT.AND UP0, UPT, UR7, UR12, UPT ;  /* 0x0000000c0700728c */ /* 0x000fe4000bf01270 */
        /* <DEDUP_REMOVED lines=16> */
.L_x_235:
[----:B------:R-:W-:-:S03]  /*0d20*/  UISETP.NE.AND UP0, UPT, UR5, 0x1, UPT ;  /* 0x000000010500788c */ /* 0x000fc6000bf05270 */
[----:B------:R-:W-:Y:S02]  /*0d30*/  ULDC.64 UR4, c[0x0][0x330] ;  /* 0x0000cc0000047ab9 */ /* 0x000fe40000000a00 */
[----:B------:R-:W-:-:S07]  /*0d40*/  UIMAD.WIDE.U32 UR20, UR7, UR4, URZ ;  /* 0x00000004071472a5 */ /* 0x000fce000f8e003f */
[----:B------:R-:W-:Y:S02]  /*0d50*/  @UP0 UMOV UR19, UR21 ;  /* 0x0000001500130c82 */ /* 0x000fe40008000000 */
[----:B------:R-:W-:Y:S02]  /*0d60*/  @UP0 USHF.R.U32.HI UR7, URZ, UR5, UR19 ;  /* 0x000000053f070299 */ /* 0x000fe40008011613 */
.L_x_236:
[----:B------:R-:W-:Y:S02]  /*0d70*/  ULDC UR4, c[0x0][0x32c] ;  /* 0x0000cb0000047ab9 */ /* 0x000fe40000000800 */
[----:B------:R-:W-:-:S04]  /*0d80*/  UIMAD UR4, UR7, UR4, URZ ;  /* 0x00000004070472a4 */ /* 0x000fc8000f8e023f */
[----:B------:R-:W-:-:S04]  /*0d90*/  UISETP.LT.AND UP0, UPT, UR6, UR4, UPT ;  /* 0x000000040600728c */ /* 0x000fc8000bf01270 */
[----:B------:R-:W-:-:S04]  /*0da0*/  USEL UR6, UR6, UR4, !UP0 ;  /* 0x0000000406067287 */ /* 0x000fc8000c000000 */
.L_x_234:
[----:B------:R-:W-:Y:S01]  /*0db0*/  UIMAD.WIDE UR4, UR6, 0x2aaaaaab, URZ ;  /* 0x2aaaaaab060478a5 */ /* 0x000fe2000f8e023f */
[----:B------:R-:W-:Y:S01]  /*0dc0*/  PLOP3.LUT P4, PT, PT, PT, PT, 0x80, 0x0 ;  /* 0x000000000000781c */ /* 0x000fe20003f8f070 */
[----:B------:R-:W-:Y:S01]  /*0dd0*/  CS2R R162, SRZ ;  /* 0x0000000000a27805 */ /* 0x000fe2000001ff00 */
[----:B------:R-:W-:Y:S01]  /*0de0*/  CS2R R160, SRZ ;  /* 0x0000000000a07805 */ /* 0x000fe2000001ff00 */
[----:B------:R-:W-:Y:S01]  /*0df0*/  USHF.R.U32.HI UR4, URZ, 0x1f, UR5 ;  /* 0x0000001f3f047899 */ /* 0x000fe20008011605 */
[----:B------:R-:W-:Y:S01]  /*0e00*/  CS2R R166, SRZ ;  /* 0x0000000000a67805 */ /* 0x000fe2000001ff00 */
[----:B------:R-:W-:Y:S01]  /*0e10*/  CS2R R164, SRZ ;  /* 0x0000000000a47805 */ /* 0x000fe2000001ff00 */
[----:B------:R-:W-:Y:S01]  /*0e20*/  IMAD.MOV.U32 R15, RZ, RZ, RZ ;  /* 0x000000ffff0f7224 */ /* 0x000fe200078e00ff */
[----:B------:R-:W-:Y:S01]  /*0e30*/  ULEA.HI.SX32 UR4, UR5, UR4, 0x1c ;  /* 0x0000000405047291 */ /* 0x000fe2000f8fe23f */
[----:B------:R-:W-:Y:S01]  /*0e40*/  IMAD.MOV.U32 R158, RZ, RZ, RZ ;  /* 0x000000ffff9e7224 */ /* 0x000fe200078e00ff */
[----:B------:R-:W-:Y:S01]  /*0e50*/  CS2R R156, SRZ ;  /* 0x00000000009c7805 */ /* 0x000fe2000001ff00 */
[----:B------:R-:W-:Y:S01]  /*0e60*/  CS2R R16, SRZ ;  /* 0x0000000000107805 */ /* 0x000fe2000001ff00 */
[----:B------:R-:W-:Y:S01]  /*0e70*/  UISETP.LT.AND UP0, UPT, URZ, UR4, UPT ;  /* 0x000000043f00728c */ /* 0x000fe2000bf01270 */
[----:B------:R-:W-:Y:S01]  /*0e80*/  MOV R154, RZ ;  /* 0x000000ff009a7202 */ /* 0x000fe20000000f00 */
[----:B------:R-:W-:Y:S01]  /*0e90*/  IMAD.MOV.U32 R152, RZ, RZ, RZ ;  /* 0x000000ffff987224 */ /* 0x000fe200078e00ff */
[----:B------:R-:W-:Y:S01]  /*0ea0*/  CS2R R18, SRZ ;  /* 0x0000000000127805 */ /* 0x000fe2000001ff00 */
[----:B------:R-:W-:Y:S01]  /*0eb0*/  USEL UR7, URZ, UR4, !UP0 ;  /* 0x000000043f077287 */ /* 0x000fe2000c000000 */
[----:B------:R-:W-:Y:S01]  /*0ec0*/  MOV R146, RZ ;  /* 0x000000ff00927202 */ /* 0x000fe20000000f00 */
[----:B------:R-:W-:Y:S01]  /*0ed0*/  CS2R R12, SRZ ;  /* 0x00000000000c7805 */ /* 0x000fe2000001ff00 */
[----:B------:R-:W-:Y:S01]  /*0ee0*/  IMAD.MOV.U32 R144, RZ, RZ, RZ ;  /* 0x000000ffff907224 */ /* 0x000fe200078e00ff */
[----:B------:R-:W-:Y:S01]  /*0ef0*/  UISETP.GT.AND UP0, UPT, UR12, UR7, UPT ;  /* 0x000000070c00728c */ /* 0x000fe2000bf04270 */
[----:B------:R-:W-:Y:S01]  /*0f00*/  MOV R150, RZ ;  /* 0x000000ff00967202 */ /* 0x000fe20000000f00 */
[----:B------:R-:W-:Y:S01]  /*0f10*/  IMAD.MOV.U32 R148, RZ, RZ, RZ ;  /* 0x000000ffff947224 */ /* 0x000fe200078e00ff */
[----:B------:R-:W-:Y:S01]  /*0f20*/  CS2R R142, SRZ ;  /* 0x00000000008e7805 */ /* 0x000fe2000001ff00 */
[----:B------:R-:W-:Y:S01]  /*0f30*/  CS2R R22, SRZ ;  /* 0x0000000000167805 */ /* 0x000fe2000001ff00 */
[----:B------:R-:W-:Y:S01]  /*0f40*/  MOV R140, RZ ;  /* 0x000000ff008c7202 */ /* 0x000fe20000000f00 */
[----:B------:R-:W-:Y:S01]  /*0f50*/  IMAD.MOV.U32 R138, RZ, RZ, RZ ;  /* 0x000000ffff8a7224 */ /* 0x000fe200078e00ff */
[----:B------:R-:W-:Y:S01]  /*0f60*/  PLOP3.LUT P0, PT, PT, PT, UP0, 0x80, 0x0 ;  /* 0x000000000000781c */ /* 0x000fe20003f0f008 */
        /* <DEDUP_REMOVED lines=28> */
[----:B------:R-:W-:Y:S02]  /*1130*/  UISETP.NE.AND UP2, UPT, UR35, URZ, UPT ;  /* 0x0000003f2300728c */ /* 0x000fe4000bf45270 */
[----:B------:R-:W-:-:S03]  /*1140*/  UISETP.NE.AND.EX UP0, UPT, URZ, UR5, UPT, UP0 ;  /* 0x000000053f00728c */ /* 0x000fc6000bf05300 */
[----:B------:R-:W-:-:S03]  /*1150*/  ULDC.64 UR4, c[0x0][0x340] ;  /* 0x0000d00000047ab9 */ /* 0x000fc60000000a00 */
[----:B------:R-:W-:-:S05]  /*1160*/  PLOP3.LUT P1, PT, PT, PT, UP0, 0x80, 0x0 ;  /* 0x000000000000781c */ /* 0x000fca0003f2f008 */
[----:B------:R-:W-:-:S06]  /*1170*/  @UP0 UIMAD.WIDE UR4, UR16, UR13, UR4 ;  /* 0x0000000d100402a5 */ /* 0x000fcc000f8e0204 */
[----:B------:R-:W-:Y:S02]  /*1180*/  IMAD.U32 R2, RZ, RZ, UR4 ;  /* 0x00000004ff027e24 */ /* 0x000fe4000f8e00ff */
[----:B------:R-:W-:Y:S01]  /*1190*/  IMAD.U32 R3, RZ, RZ, UR5 ;  /* 0x00000005ff037e24 */ /* 0x000fe2000f8e00ff */
[----:B------:R-:W-:Y:S01]  /*11a0*/  SHF.R.S32.HI R200, RZ, 0x1f, R201 ;  /* 0x0000001fffc87819 */ /* 0x000fe200000114c9 */
[----:B------:R-:W-:Y:S02]  /*11b0*/  USHF.R.S32.HI UR6, URZ, 0x1f, UR9 ;  /* 0x0000001f3f067899 */ /* 0x000fe40008011409 */
[----:B------:R-:W-:Y:S01]  /*11c0*/  ULDC.64 UR4, c[0x0][0x178] ;  /* 0x00005e0000047ab9 */ /* 0x000fe20000000a00 */
[----:B------:R1:W2:Y:S01]  /*11d0*/  @P1 LDG.E R10, [R2.64] ;  /* 0x00000032020a1981 */ /* 0x0002a2000c1e1900 */
[----:B------:R-:W-:Y:S01]  /*11e0*/  UIMAD UR6, UR6, UR4, URZ ;  /* 0x00000004060672a4 */ /* 0x000fe2000f8e023f */
[----:B------:R-:W-:Y:S01]  /*11f0*/  PLOP3.LUT P2, PT, PT, PT, UP2, 0x80, 0x0 ;  /* 0x000000000000781c */ /* 0x000fe20003f4f028 */
[----:B------:R-:W-:Y:S01]  /*1200*/  UIMAD.WIDE.U32 UR20, UR9, UR4, URZ ;  /* 0x00000004091472a5 */ /* 0x000fe2000f8e003f */
[----:B------:R-:W-:Y:S01]  /*1210*/  PLOP3.LUT P0, PT, PT, PT, UP2, 0x80, 0x0 ;  /* 0x000000000000781c */ /* 0x000fe20003f0f028 */
[----:B------:R-:W-:Y:S01]  /*1220*/  UIMAD UR6, UR9, UR5, UR6 ;  /* 0x00000005090672a4 */ /* 0x000fe2000f8e0206 */
[----:B------:R-:W-:Y:S01]  /*1230*/  LEA.HI R13, R200, R201, RZ, 0x4 ;  /* 0x000000c9c80d7211 */ /* 0x000fe200078f20ff */
[----:B------:R-:W-:Y:S01]  /*1240*/  USHF.R.S32.HI UR9, URZ, 0x1f, UR16 ;  /* 0x0000001f3f097899 */ /* 0x000fe20008011410 */
[----:B------:R-:W-:Y:S01]  /*1250*/  BSSY B0, `(.L_x_238) ;  /* 0x0000051000007945 */ /* 0x000fe20003800000 */
[----:B------:R-:W-:-:S02]  /*1260*/  ULDC.64 UR4, c[0x0][0x1b8] ;  /* 0x00006e0000047ab9 */ /* 0x000fc40000000a00 */
[----:B------:R-:W-:Y:S02]  /*1270*/  UIADD3 UR21, UR21, UR6, URZ ;  /* 0x0000000615157290 */ /* 0x000fe4000fffe03f */
[----:B------:R-:W-:Y:S02]  /*1280*/  UIMAD UR6, UR10, UR4, URZ ;  /* 0x000000040a0672a4 */ /* 0x000fe4000f8e023f */
[----:B------:R-:W-:Y:S02]  /*1290*/  UIMAD.WIDE.U32 UR20, UR11, UR4, UR20 ;  /* 0x000000040b1472a5 */ /* 0x000fe4000f8e0014 */
[----:B------:R-:W-:Y:S02]  /*12a0*/  UIMAD UR6, UR11, UR5, UR6 ;  /* 0x000000050b0672a4 */ /* 0x000fe4000f8e0206 */
[----:B------:R-:W-:Y:S02]  /*12b0*/  USEL UR9, UR9, URZ, !UP1 ;  /* 0x0000003f09097287 */ /* 0x000fe4000c800000 */
[----:B------:R-:W-:-:S02]  /*12c0*/  ULDC.64 UR4, c[0x0][0x1c0] ;  /* 0x0000700000047ab9 */ /* 0x000fc40000000a00 */
[----:B------:R-:W-:Y:S01]  /*12d0*/  USEL UR13, UR16, URZ, !UP1 ;  /* 0x0000003f100d7287 */ /* 0x000fe2000c800000 */
[----:B-1----:R-:W-:Y:S01]  /*12e0*/  LEA.HI R2, R200, R201, RZ, 0x3 ;  /* 0x000000c9c8027211 */ /* 0x002fe200078f18ff */
[----:B------:R-:W-:Y:S02]  /*12f0*/  UIMAD UR9, UR9, UR4, URZ ;  /* 0x00000004090972a4 */ /* 0x000fe4000f8e023f */
[----:B------:R-:W-:Y:S01]  /*1300*/  UIADD3 UR21, UR21, UR6, URZ ;  /* 0x0000000615157290 */ /* 0x000fe2000fffe03f */
[----:B------:R-:W-:Y:S01]  /*1310*/  LOP3.LUT R0, R2, 0xfffffff8, RZ, 0xc0, !PT ;  /* 0xfffffff802007812 */ /* 0x000fe200078ec0ff */
[----:B------:R-:W-:Y:S01]  /*1320*/  UIMAD UR5, UR13, UR5, UR9 ;  /* 0x000000050d0572a4 */ /* 0x000fe2000f8e0209 */
[----:B------:R-:W-:Y:S01]  /*1330*/  SHF.R.S32.HI R18, RZ, 0x3, R2 ;  /* 0x00000003ff127819 */ /* 0x000fe20000011402 */
[----:B------:R-:W-:Y:S02]  /*1340*/  UIMAD.WIDE.U32 UR20, UR13, UR4, UR20 ;  /* 0x000000040d1472a5 */ /* 0x000fe4000f8e0014 */
[----:B------:R-:W-:Y:S01]  /*1350*/  IMAD.IADD R6, R201, 0x1, -R0 ;  /* 0x00000001c9067824 */ /* 0x000fe200078e0a00 */
[----:B------:R-:W-:-:S02]  /*1360*/  ULDC UR6, c[0x0][0x2c4] ;  /* 0x0000b10000067ab9 */ /* 0x000fc40000000800 */
[----:B------:R-:W-:Y:S01]  /*1370*/  UIADD3 UR5, UR21, UR5, URZ ;  /* 0x0000000515057290 */ /* 0x000fe2000fffe03f */
[C---:B------:R-:W-:Y:S01]  /*1380*/  IMAD R203, R6.reuse, 0x10, R18 ;  /* 0x0000001006cb7824 */ /* 0x040fe200078e0212 */
[----:B------:R-:W-:Y:S01]  /*1390*/  UIMAD UR6, UR15, UR6, URZ ;  /* 0x000000060f0672a4 */ /* 0x000fe2000f8e023f */
[----:B------:R-:W-:Y:S02]  /*13a0*/  IMAD.U32 R3, RZ, RZ, UR21 ;  /* 0x00000015ff037e24 */ /* 0x000fe4000f8e00ff */
[----:B------:R-:W-:Y:S01]  /*13b0*/  IMAD.SHL.U32 R6, R6, 0x8, RZ ;  /* 0x0000000806067824 */ /* 0x000fe200078e00ff */
[----:B------:R-:W-:Y:S01]  /*13c0*/  IADD3 R4, R203, UR18, RZ ;  /* 0x00000012cb047c10 */ /* 0x000fe2000fffe0ff */
[----:B------:R-:W-:Y:S01]  /*13d0*/  IMAD.U32 R3, RZ, RZ, UR5 ;  /* 0x00000005ff037e24 */ /* 0x000fe2000f8e00ff */
[----:B------:R1:W-:Y:S03]  /*13e0*/  STL [R1+0xc], R203 ;  /* 0x00000ccb01007387 */ /* 0x0003e60000100800 */
[----:B------:R-:W-:-:S04]  /*13f0*/  @P2 IMAD.HI.U32 R2, R4, c[0x0][0x2c8], RZ ;  /* 0x0000b20004022a27 */ /* 0x000fc800078e00ff */
[----:B------:R-:W-:Y:S01]  /*1400*/  IMAD.MOV.U32 R0, RZ, RZ, R4 ;  /* 0x000000ffff007224 */ /* 0x000fe200078e0004 */
[----:B------:R-:W-:Y:S01]  /*1410*/  @P0 SHF.R.U32.HI R0, RZ, c[0x0][0x2cc], R2 ;  /* 0x0000b300ff000a19 */ /* 0x000fe20000011602 */
[----:B------:R-:W-:Y:S01]  /*1420*/  IMAD.U32 R2, RZ, RZ, UR20 ;  /* 0x00000014ff027e24 */ /* 0x000fe2000f8e00ff */
[----:B------:R-:W-:Y:S02]  /*1430*/  ISETP.GE.AND P0, PT, R6, c[0x0][0x198], PT ;  /* 0x0000660006007a0c */ /* 0x000fe40003f06270 */
[--C-:B------:R-:W-:Y:S01]  /*1440*/  SHF.R.S32.HI R5, RZ, 0x1f, R0.reuse ;  /* 0x0000001fff057819 */ /* 0x100fe20000011400 */
[----:B------:R-:W-:Y:S02]  /*1450*/  IMAD.MOV R7, RZ, RZ, -R0 ;  /* 0x000000ffff077224 */ /* 0x000fe400078e0a00 */
[----:B------:R-:W-:-:S04]  /*1460*/  IMAD.WIDE.U32 R2, R0, c[0x0][0x1b0], R2 ;  /* 0x00006c0000027a25 */ /* 0x000fc800078e0002 */
[----:B------:R-:W-:-:S04]  /*1470*/  IMAD R5, R5, c[0x0][0x1b0], RZ ;  /* 0x00006c0005057a24 */ /* 0x000fc800078e02ff */
[----:B------:R-:W-:Y:S02]  /*1480*/  IMAD R5, R0, c[0x0][0x1b4], R5 ;  /* 0x00006d0000057a24 */ /* 0x000fe400078e0205 */
[----:B------:R-:W-:Y:S02]  /*1490*/  IMAD R0, R7, c[0x0][0x2c4], R4 ;  /* 0x0000b10007007a24 */ /* 0x000fe400078e0204 */
[----:B------:R-:W-:Y:S02]  /*14a0*/  IMAD.IADD R3, R3, 0x1, R5 ;  /* 0x0000000103037824 */ /* 0x000fe400078e0205 */
[----:B------:R-:W-:Y:S01]  /*14b0*/  IMAD.SHL.U32 R4, R18, 0x40, RZ ;  /* 0x0000004012047824 */ /* 0x000fe200078e00ff */
[----:B------:R-:W-:Y:S01]  /*14c0*/  SHF.R.S32.HI R5, RZ, 0x1f, R0 ;  /* 0x0000001fff057819 */ /* 0x000fe20000011400 */
[----:B------:R-:W-:-:S03]  /*14d0*/  IMAD.WIDE.U32 R2, R0, c[0x0][0x1a8], R2 ;  /* 0x00006a0000027a25 */ /* 0x000fc600078e0002 */
[----:B------:R-:W-:Y:S01]  /*14e0*/  LOP3.LUT R4, R4, 0x1c0, RZ, 0xc0, !PT ;  /* 0x000001c004047812 */ /* 0x000fe200078ec0ff */
[----:B------:R-:W-:Y:S01]  /*14f0*/  IMAD R5, R5, c[0x0][0x1a8], RZ ;  /* 0x00006a0005057a24 */ /* 0x000fe200078e02ff */
[----:B------:R-:W-:-:S03]  /*1500*/  LEA R8, P2, R2, c[0x0][0x160], 0x1 ;  /* 0x0000580002087a11 */ /* 0x000fc600078408ff */
[----:B------:R-:W-:Y:S01]  /*1510*/  IMAD R7, R0, c[0x0][0x1ac], R5 ;  /* 0x00006b0000077a24 */ /* 0x000fe200078e0205 */
[----:B------:R-:W-:Y:S02]  /*1520*/  LOP3.LUT R0, R13, 0xfffffff0, RZ, 0xc0, !PT ;  /* 0xfffffff00d007812 */ /* 0x000fe400078ec0ff */
[----:B------:R-:W-:Y:S01]  /*1530*/  LOP3.LUT R5, R4, 0x38, R6, 0xf8, !PT ;  /* 0x0000003804057812 */ /* 0x000fe200078ef806 */
[----:B------:R-:W-:Y:S01]  /*1540*/  IMAD.IADD R3, R3, 0x1, R7 ;  /* 0x0000000103037824 */ /* 0x000fe200078e0207 */
[----:B------:R-:W-:Y:S01]  /*1550*/  SHF.R.U32.HI R4, RZ, 0x3, R4 ;  /* 0x00000003ff047819 */ /* 0x000fe20000011604 */
[----:B------:R-:W-:Y:S01]  /*1560*/  IMAD.IADD R0, R201, 0x1, -R0 ;  /* 0x00000001c9007824 */ /* 0x000fe200078e0a00 */
[----:B------:R1:W3:Y:S02]  /*1570*/  SHFL.IDX PT, R6, R8, RZ, 0x181f ;  /* 0x00181fff08067589 */ /* 0x0002e400000e0000 */
[----:B------:R-:W-:Y:S02]  /*1580*/  LEA.HI.X R9, R2, c[0x0][0x164], R3, 0x1, P2 ;  /* 0x0000590002097a11 */ /* 0x000fe400010f0c03 */
[----:B------:R-:W-:-:S02]  /*1590*/  SHF.R.S32.HI R3, RZ, 0x1f, R0 ;  /* 0x0000001fff037819 */ /* 0x000fc40000011400 */
[----:B------:R-:W-:Y:S01]  /*15a0*/  LOP3.LUT R4, R5, R4, RZ, 0x3c, !PT ;  /* 0x0000000405047212 */ /* 0x000fe200078e3cff */
[----:B------:R1:W4:Y:S01]  /*15b0*/  SHFL.IDX PT, R7, R9, RZ, 0x181f ;  /* 0x00181fff09077589 */ /* 0x00032200000e0000 */
[----:B------:R-:W-:Y:S02]  /*15c0*/  LEA.HI R20, R3, R0, RZ, 0x3 ;  /* 0x0000000003147211 */ /* 0x000fe400078f18ff */
[----:B------:R-:W-:Y:S02]  /*15d0*/  IADD3 R5, R18, UR18, RZ ;  /* 0x0000001212057c10 */ /* 0x000fe4000fffe0ff */
[----:B------:R-:W-:Y:S02]  /*15e0*/  LEA.HI R2, R200, R201, RZ, 0x3 ;  /* 0x000000c9c8027211 */ /* 0x000fe400078f18ff */
[----:B------:R-:W-:Y:S02]  /*15f0*/  LOP3.LUT R3, R20, 0xfffffff8, RZ, 0xc0, !PT ;  /* 0xfffffff814037812 */ /* 0x000fe400078ec0ff */
[----:B------:R-:W-:-:S02]  /*1600*/  ISETP.GE.AND P3, PT, R5, UR6, PT ;  /* 0x0000000605007c0c */ /* 0x000fc4000bf66270 */
[----:B------:R-:W-:Y:S01]  /*1610*/  LOP3.LUT R2, R2, 0xfffffff8, RZ, 0xc0, !PT ;  /* 0xfffffff802027812 */ /* 0x000fe200078ec0ff */
[----:B------:R-:W-:Y:S02]  /*1620*/  IMAD.IADD R19, R0, 0x1, -R3 ;  /* 0x0000000100137824 */ /* 0x000fe400078e0a03 */
[----:B------:R-:W-:Y:S02]  /*1630*/  IMAD.MOV.U32 R3, RZ, RZ, 0x20 ;  /* 0x00000020ff037424 */ /* 0x000fe400078e00ff */
[----:B------:R-:W-:Y:S02]  /*1640*/  IMAD.IADD R32, R201, 0x1, -R2 ;  /* 0x00000001c9207824 */ /* 0x000fe400078e0a02 */
[----:B------:R-:W-:Y:S02]  /*1650*/  IMAD.MOV.U32 R2, RZ, RZ, 0x10 ;  /* 0x00000010ff027424 */ /* 0x000fe400078e00ff */
[----:B------:R-:W-:-:S05]  /*1660*/  IMAD.SHL.U32 R33, R32, 0x8, RZ ;  /* 0x0000000820217824 */ /* 0x000fca00078e00ff */
[----:B------:R-:W-:Y:S01]  /*1670*/  SHF.R.S32.HI R225, RZ, 0x1f, R33 ;  /* 0x0000001fffe17819 */ /* 0x000fe20000011421 */
[----:B--2---:R2:W5:Y:S01]  /*1680*/  @P1 R2UR UR19, R10 ;  /* 0x000000000a1313c2 */ /* 0x00456200000e0000 */
[----:B------:R-:W-:Y:S01]  /*1690*/  R2P PR, R19, 0x6 ;  /* 0x0000000613007804 */ /* 0x000fe20000000000 */
[----:B-----5:R-:W-:-:S04]  /*16a0*/  @!UP0 UMOV UR19, UR16 ;  /* 0x0000001000138c82 */ /* 0x020fc80008000000 */
[----:B------:R-:W-:Y:S02]  /*16b0*/  SEL R2, R2, 0xfffffff0, !P1 ;  /* 0xfffffff002027807 */ /* 0x000fe40004800000 */
[----:B--2---:R-:W-:-:S05]  /*16c0*/  LEA.HI R10, R200, R201, RZ, 0x6 ;  /* 0x000000c9c80a7211 */ /* 0x004fca00078f30ff */
[----:B------:R-:W-:-:S05]  /*16d0*/  IMAD.SHL.U32 R0, R10, 0x8, RZ ;  /* 0x000000080a007824 */ /* 0x000fca00078e00ff */
[----:B------:R-:W-:Y:S02]  /*16e0*/  LOP3.LUT R10, R4, 0xfffffe00, R0, 0xf8, !PT ;  /* 0xfffffe00040a7812 */ /* 0x000fe400078ef800 */
[----:B------:R-:W-:Y:S01]  /*16f0*/  SEL R4, R3, 0xffffffe0, !P2 ;  /* 0xffffffe003047807 */ /* 0x000fe20005000000 */
[----:B------:R-:W-:Y:S05]  /*1700*/  @P3 BRA `(.L_x_239) ;  /* 0x0000005000003947 */ /* 0x000fea0003800000 */
[----:B-1-34-:R-:W-:Y:S01]  /*1710*/  LEA R6, P1, R33, R6, 0x1 ;  /* 0x0000000621067211 */ /* 0x01afe200078208ff */
[----:B------:R-:W-:-:S03]  /*1720*/  IMAD.SHL.U32 R0, R10, 0x2, RZ ;  /* 0x000000020a007824 */ /* 0x000fc600078e00ff */
[----:B------:R-:W-:-:S05]  /*1730*/  LEA.HI.X R7, R33, R7, R225, 0x1, P1 ;  /* 0x0000000721077211 */ /* 0x000fca00008f0ce1 */
[----:B------:R-:W-:Y:S01]  /*1740*/  @!PT LDS RZ, [RZ] ;  /* 0x00000000fffff984 */ /* 0x000fe20000000800 */
[----:B------:R1:W-:Y:S04]  /*1750*/  LDGSTS.E.BYPASS.LTC128B.128 [R0+0x6100], [R6.64], !P0 ;  /* 0x0610000006007fae */ /* 0x0003e8000c101d72 */
.L_x_239:
[----:B-1-34-:R-:W-:Y:S05]  /*1760*/  BSYNC B0 ;  /* 0x0000000000007941 */ /* 0x01afea0003800000 */
.L_x_238:
[----:B------:R-:W-:Y:S01]  /*1770*/  IADD3 R0, R5, 0x10, RZ ;  /* 0x0000001005007810 */ /* 0x000fe20007ffe0ff */
[----:B------:R1:W2:Y:S01]  /*1780*/  SHFL.IDX PT, R3, R9, 0x1, 0x181f ;  /* 0x00381f0009037f89 */ /* 0x0002a200000e0000 */
[----:B------:R-:W-:Y:S02]  /*1790*/  BSSY B0, `(.L_x_240) ;  /* 0x0000009000007945 */ /* 0x000fe40003800000 */
[----:B------:R-:W-:Y:S01]  /*17a0*/  ISETP.GE.AND P1, PT, R0, UR6, PT ;  /* 0x0000000600007c0c */ /* 0x000fe2000bf26270 */
[----:B------:R1:W3:-:S12]  /*17b0*/  SHFL.IDX PT, R6, R8, 0x1, 0x181f ;  /* 0x00381f0008067f89 */ /* 0x0002d800000e0000 */
[----:B------:R-:W-:Y:S05]  /*17c0*/  @P1 BRA `(.L_x_241) ;  /* 0x0000005000001947 */ /* 0x000fea0003800000 */
[----:B---3--:R-:W-:Y:S01]  /*17d0*/  LEA R6, P1, R33, R6, 0x1 ;  /* 0x0000000621067211 */ /* 0x008fe200078208ff */
[----:B------:R-:W-:-:S03]  /*17e0*/  IMAD.SHL.U32 R0, R10, 0x2, RZ ;  /* 0x000000020a007824 */ /* 0x000fc600078e00ff */
[----:B--2---:R-:W-:-:S05]  /*17f0*/  LEA.HI.X R7, R33, R3, R225, 0x1, P1 ;  /* 0x0000000321077211 */ /* 0x004fca00008f0ce1 */
[----:B------:R-:W-:Y:S01]  /*1800*/  @!PT LDS RZ, [RZ] ;  /* 0x00000000fffff984 */ /* 0x000fe20000000800 */
[----:B------:R2:W-:Y:S04]  /*1810*/  LDGSTS.E.BYPASS.LTC128B.128 [R0+0x6900], [R6.64], !P0 ;  /* 0x0690000006007fae */ /* 0x0005e8000c101d72 */
.L_x_241:
[----:B------:R-:W-:Y:S05]  /*1820*/  BSYNC B0 ;  /* 0x0000000000007941 */ /* 0x000fea0003800000 */
.L_x_240:
[----:B--2---:R-:W-:Y:S01]  /*1830*/  IADD3 R0, R5, 0x20, RZ ;  /* 0x0000002005007810 */ /* 0x004fe20007ffe0ff */
[----:B------:R2:W4:Y:S01]  /*1840*/  SHFL.IDX PT, R3, R9, 0x2, 0x181f ;  /* 0x00581f0009037f89 */ /* 0x00052200000e0000 */
[----:B------:R-:W-:Y:S02]  /*1850*/  BSSY B0, `(.L_x_242) ;  /* 0x0000009000007945 */ /* 0x000fe40003800000 */
[----:B------:R-:W-:Y:S01]  /*1860*/  ISETP.GE.AND P1, PT, R0, UR6, PT ;  /* 0x0000000600007c0c */ /* 0x000fe2000bf26270 */
[----:B---3--:R2:W3:-:S12]  /*1870*/  SHFL.IDX PT, R6, R8, 0x2, 0x181f ;  /* 0x00581f0008067f89 */ /* 0x0084d800000e0000 */
[----:B------:R-:W-:Y:S05]  /*1880*/  @P1 BRA `(.L_x_243) ;  /* 0x0000005000001947 */ /* 0x000fea0003800000 */
[----:B---3--:R-:W-:Y:S01]  /*1890*/  LEA R6, P1, R33, R6, 0x1 ;  /* 0x0000000621067211 */ /* 0x008fe200078208ff */
[----:B------:R-:W-:-:S03]  /*18a0*/  IMAD.SHL.U32 R0, R10, 0x2, RZ ;  /* 0x000000020a007824 */ /* 0x000fc600078e00ff */
[----:B----4-:R-:W-:-:S05]  /*18b0*/  LEA.HI.X R7, R33, R3, R225, 0x1, P1 ;  /* 0x0000000321077211 */ /* 0x010fca00008f0ce1 */
[----:B------:R-:W-:Y:S01]  /*18c0*/  @!PT LDS RZ, [RZ] ;  /* 0x00000000fffff984 */ /* 0x000fe20000000800 */
[----:B------:R3:W-:Y:S04]  /*18d0*/  LDGSTS.E.BYPASS.LTC128B.128 [R0+0x7100], [R6.64], !P0 ;  /* 0x0710000006007fae */ /* 0x0007e8000c101d72 */
.L_x_243:
[----:B------:R-:W-:Y:S05]  /*18e0*/  BSYNC B0 ;  /* 0x0000000000007941 */ /* 0x000fea0003800000 */
.L_x_242:
[----:B---3--:R-:W-:Y:S01]  /*18f0*/  IADD3 R0, R5, 0x30, RZ ;  /* 0x0000003005007810 */ /* 0x008fe20007ffe0ff */
[----:B----4-:R3:W4:Y:S01]  /*1900*/  SHFL.IDX PT, R3, R9, 0x3, 0x181f ;  /* 0x00781f0009037f89 */ /* 0x01072200000e0000 */
[----:B------:R-:W-:Y:S02]  /*1910*/  BSSY B0, `(.L_x_244) ;  /* 0x0000009000007945 */ /* 0x000fe40003800000 */
[----:B------:R-:W-:Y:S01]  /*1920*/  ISETP.GE.AND P1, PT, R0, UR6, PT ;  /* 0x0000000600007c0c */ /* 0x000fe2000bf26270 */
[----:B------:R3:W1:-:S12]  /*1930*/  SHFL.IDX PT, R6, R8, 0x3, 0x181f ;  /* 0x00781f0008067f89 */ /* 0x00065800000e0000 */
[----:B------:R-:W-:Y:S05]  /*1940*/  @P1 BRA `(.L_x_245) ;  /* 0x0000005000001947 */ /* 0x000fea0003800000 */
[----:B-1----:R-:W-:Y:S01]  /*1950*/  LEA R6, P1, R33, R6, 0x1 ;  /* 0x0000000621067211 */ /* 0x002fe200078208ff */
[----:B------:R-:W-:-:S03]  /*1960*/  IMAD.SHL.U32 R0, R10, 0x2, RZ ;  /* 0x000000020a007824 */ /* 0x000fc600078e00ff */
[----:B----4-:R-:W-:-:S05]  /*1970*/  LEA.HI.X R7, R33, R3, R225, 0x1, P1 ;  /* 0x0000000321077211 */ /* 0x010fca00008f0ce1 */
[----:B------:R-:W-:Y:S01]  /*1980*/  @!PT LDS RZ, [RZ] ;  /* 0x00000000fffff984 */ /* 0x000fe20000000800 */
[----:B------:R1:W-:Y:S04]  /*1990*/  LDGSTS.E.BYPASS.LTC128B.128 [R0+0x7900], [R6.64], !P0 ;  /* 0x0790000006007fae */ /* 0x0003e8000c101d72 */
.L_x_245:
[----:B------:R-:W-:Y:S05]  /*19a0*/  BSYNC B0 ;  /* 0x0000000000007941 */ /* 0x000fea0003800000 */
.L_x_244:
[----:B-1----:R-:W-:Y:S01]  /*19b0*/  IADD3 R0, R5, 0x40, RZ ;  /* 0x0000004005007810 */ /* 0x002fe20007ffe0ff */
[----:B----4-:R1:W4:Y:S01]  /*19c0*/  SHFL.IDX PT, R3, R9, 0x4, 0x181f ;  /* 0x00981f0009037f89 */ /* 0x01032200000e0000 */
[----:B------:R-:W-:Y:S02]  /*19d0*/  BSSY B0, `(.L_x_246) ;  /* 0x0000009000007945 */ /* 0x000fe40003800000 */
[----:B------:R-:W-:Y:S01]  /*19e0*/  ISETP.GE.AND P1, PT, R0, UR6, PT ;  /* 0x0000000600007c0c */ /* 0x000fe2000bf26270 */
[----:B------:R1:W2:-:S12]  /*19f0*/  SHFL.IDX PT, R6, R8, 0x4, 0x181f ;  /* 0x00981f0008067f89 */ /* 0x00029800000e0000 */
[----:B------:R-:W-:Y:S05]  /*1a00*/  @P1 BRA `(.L_x_247) ;  /* 0x0000005000001947 */ /* 0x000fea0003800000 */
[----:B--2---:R-:W-:Y:S01]  /*1a10*/  LEA R6, P1, R33, R6, 0x1 ;  /* 0x0000000621067211 */ /* 0x004fe200078208ff */
[----:B------:R-:W-:-:S03]  /*1a20*/  IMAD.SHL.U32 R0, R10, 0x2, RZ ;  /* 0x000000020a007824 */ /* 0x000fc600078e00ff */
[----:B----4-:R-:W-:-:S05]  /*1a30*/  LEA.HI.X R7, R33, R3, R225, 0x1, P1 ;  /* 0x0000000321077211 */ /* 0x010fca00008f0ce1 */
[----:B------:R-:W-:Y:S01]  /*1a40*/  @!PT LDS RZ, [RZ] ;  /* 0x00000000fffff984 */ /* 0x000fe20000000800 */
[----:B------:R2:W-:Y:S04]  /*1a50*/  LDGSTS.E.BYPASS.LTC128B.128 [R0+0x8100], [R6.64], !P0 ;  /* 0x0810000006007fae */ /* 0x0005e8000c101d72 */
.L_x_247:
[----:B------:R-:W-:Y:S05]  /*1a60*/  BSYNC B0 ;  /* 0x0000000000007941 */ /* 0x000fea0003800000 */
.L_x_246:
[----:B--2---:R-:W-:Y:S01]  /*1a70*/  IADD3 R0, R5, 0x50, RZ ;  /* 0x0000005005007810 */ /* 0x004fe20007ffe0ff */
        /* <DEDUP_REMOVED lines=10> */
.L_x_249:
[----:B------:R-:W-:Y:S05]  /*1b20*/  BSYNC B0 ;  /* 0x0000000000007941 */ /* 0x000fea0003800000 */
.L_x_248:
        /* <DEDUP_REMOVED lines=11> */
.L_x_251:
[----:B------:R-:W-:Y:S05]  /*1be0*/  BSYNC B0 ;  /* 0x0000000000007941 */ /* 0x000fea0003800000 */
.L_x_250:
[----:B-123--:R-:W1:Y:S01]  /*1bf0*/  SHFL.IDX PT, R8, R8, 0x7, 0x181f ;  /* 0x00f81f0008087f89 */ /* 0x00ee6200000e0000 */
[----:B------:R-:W-:Y:S01]  /*1c00*/  ULDC UR4, c[0x0][0x2b8] ;  /* 0x0000ae0000047ab9 */ /* 0x000fe20000000800 */
[----:B----4-:R-:W-:Y:S01]  /*1c10*/  IADD3 R3, R5, 0x70, RZ ;  /* 0x0000007005037810 */ /* 0x010fe20007ffe0ff */
[----:B------:R-:W-:Y:S01]  /*1c20*/  UISETP.NE.AND UP0, UPT, UR4, 0x1, UPT ;  /* 0x000000010400788c */ /* 0x000fe2000bf05270 */
[----:B------:R-:W2:Y:S01]  /*1c30*/  SHFL.IDX PT, R9, R9, 0x7, 0x181f ;  /* 0x00f81f0009097f89 */ /* 0x000ea200000e0000 */
[----:B------:R-:W-:Y:S01]  /*1c40*/  UMOV UR37, 0x60 ;  /* 0x0000006000257882 */ /* 0x000fe20000000000 */
[----:B------:R-:W-:Y:S01]  /*1c50*/  ISETP.GE.AND P3, PT, R3, UR6, PT ;  /* 0x0000000603007c0c */ /* 0x000fe2000bf66270 */
[----:B------:R-:W-:Y:S01]  /*1c60*/  UIMAD UR13, UR12, UR37, -0x60 ;  /* 0xffffffa00c0d74a4 */ /* 0x000fe2000f8e0225 */
[----:B------:R-:W-:Y:S01]  /*1c70*/  IMAD.SHL.U32 R202, R10, 0x2, RZ ;  /* 0x000000020aca7824 */ /* 0x000fe200078e00ff */
[----:B------:R-:W-:Y:S01]  /*1c80*/  PLOP3.LUT P2, PT, PT, PT, UP0, 0x80, 0x0 ;  /* 0x000000000000781c */ /* 0x000fe20003f4f008 */
[----:B------:R-:W-:Y:S01]  /*1c90*/  USHF.R.S32.HI UR9, URZ, 0x1f, UR19 ;  /* 0x0000001f3f097899 */ /* 0x000fe20008011413 */
[----:B------:R-:W-:Y:S01]  /*1ca0*/  PLOP3.LUT P1, PT, PT, PT, UP0, 0x80, 0x0 ;  /* 0x000000000000781c */ /* 0x000fe20003f2f008 */
[----:B------:R-:W-:Y:S01]  /*1cb0*/  ULDC.64 UR4, c[0x0][0x2b0] ;  /* 0x0000ac0000047ab9 */ /* 0x000fe20000000a00 */
[----:B------:R-:W-:Y:S01]  /*1cc0*/  IADD3 R0, R203, UR13, RZ ;  /* 0x0000000dcb007c10 */ /* 0x000fe2000fffe0ff */
[----:B------:R-:W-:Y:S01]  /*1cd0*/  UIMAD UR9, UR9, UR4, URZ ;  /* 0x00000004090972a4 */ /* 0x000fe2000f8e023f */
[----:B------:R-:W-:Y:S01]  /*1ce0*/  IMAD.MOV.U32 R227, RZ, RZ, RZ ;  /* 0x000000ffffe37224 */ /* 0x000fe200078e00ff */
[----:B------:R-:W-:Y:S01]  /*1cf0*/  UIMAD.WIDE.U32 UR44, UR19, UR4, URZ ;  /* 0x00000004132c72a5 */ /* 0x000fe2000f8e003f */
[C---:B------:R-:W-:Y:S01]  /*1d00*/  IADD3 R5, R0.reuse, UR14, RZ ;  /* 0x0000000e00057c10 */ /* 0x040fe2000fffe0ff */
[----:B------:R-:W-:Y:S01]  /*1d10*/  UIMAD UR5, UR19, UR5, UR9 ;  /* 0x00000005130572a4 */ /* 0x000fe2000f8e0209 */
[----:B------:R-:W-:Y:S01]  /*1d20*/  ISETP.GE.AND P4, PT, R0, UR8, PT ;  /* 0x0000000800007c0c */ /* 0x000fe2000bf86270 */
[----:B------:R-:W-:Y:S01]  /*1d30*/  UIMAD UR37, UR12, -0x60, UR37 ;  /* 0xffffffa00c2578a4 */ /* 0x000fe2000f8e0225 */
[----:B------:R-:W-:Y:S01]  /*1d40*/  SHF.R.S32.HI R14, RZ, 0x4, R13 ;  /* 0x00000004ff0e7819 */ /* 0x000fe2000001140d */
[----:B------:R-:W-:Y:S01]  /*1d50*/  @P2 IMAD.HI.U32 R3, R5, c[0x0][0x2bc], RZ ;  /* 0x0000af0005032a27 */ /* 0x000fe200078e00ff */
[----:B------:R-:W-:Y:S01]  /*1d60*/  ISETP.GT.OR P4, PT, R203, 0x5f, P4 ;  /* 0x0000005fcb00780c */ /* 0x000fe20002784670 */
[----:B------:R-:W-:Y:S01]  /*1d70*/  UIADD3 UR6, UR45, UR5, URZ ;  /* 0x000000052d067290 */ /* 0x000fe2000fffe03f */
[C---:B-1----:R-:W-:Y:S01]  /*1d80*/  @!P3 LEA R8, P2, R33.reuse, R8, 0x1 ;  /* 0x000000082108b211 */ /* 0x042fe200078408ff */
[----:B------:R-:W-:Y:S01]  /*1d90*/  IMAD.MOV.U32 R0, RZ, RZ, R5 ;  /* 0x000000ffff007224 */ /* 0x000fe200078e0005 */
[----:B------:R-:W-:Y:S01]  /*1da0*/  @P1 SHF.R.U32.HI R0, RZ, c[0x0][0x2c0], R3 ;  /* 0x0000b000ff001a19 */ /* 0x000fe20000011603 */
[----:B------:R-:W-:Y:S01]  /*1db0*/  ULDC.64 UR4, c[0x0][0x1e8] ;  /* 0x00007a0000047ab9 */ /* 0x000fe20000000a00 */
[----:B--2---:R-:W-:-:S02]  /*1dc0*/  @!P3 LEA.HI.X R9, R33, R9, R225, 0x1, P2 ;  /* 0x000000092109b211 */ /* 0x004fc400010f0ce1 */
[----:B------:R-:W-:Y:S01]  /*1dd0*/  LEA.HI R199, R200, R201, RZ, 0x5 ;  /* 0x000000c9c8c77211 */ /* 0x000fe200078f28ff */
[----:B------:R-:W-:Y:S01]  /*1de0*/  IMAD.SHL.U32 R226, R33, 0x2, RZ ;  /* 0x0000000221e27824 */ /* 0x000fe200078e00ff */
[----:B------:R-:W-:Y:S01]  /*1df0*/  UP2UR UR36, UPR, URZ, 0x1 ;  /* 0x000000013f247883 */ /* 0x000fe20008000000 */
[----:B------:R-:W-:Y:S01]  /*1e00*/  @!PT LDS RZ, [RZ] ;  /* 0x00000000fffff984 */ /* 0x000fe20000000800 */
[----:B------:R1:W-:Y:S02]  /*1e10*/  @!P3 LDGSTS.E.BYPASS.LTC128B.128 [R202+0x9900], [R8.64], !P0 ;  /* 0x0990000008cabfae */ /* 0x0003e4000c101d72 */
[C---:B------:R-:W-:Y:S02]  /*1e20*/  @!P4 IADD3 R3, P1, R0.reuse, UR44, RZ ;  /* 0x0000002c0003cc10 */ /* 0x040fe4000ff3e0ff */
[----:B------:R-:W0:Y:S02]  /*1e30*/  LDGDEPBAR ;  /* 0x00000000000079af */ /* 0x000e240000000000 */
[----:B------:R-:W-:Y:S02]  /*1e40*/  @!P4 LEA.HI.X.SX32 R7, R0, UR6, 0x1, P1 ;  /* 0x000000060007cc11 */ /* 0x000fe400088f0eff */
[----:B------:R-:W-:Y:S01]  /*1e50*/  BAR.SYNC.DEFER_BLOCKING 0x0 ;  /* 0x0000000000007b1d */ /* 0x000fe20000010000 */
[----:B------:R-:W-:-:S04]  /*1e60*/  @!P4 LEA R6, P1, R3, c[0x0][0x2a0], 0x2 ;  /* 0x0000a8000306ca11 */ /* 0x000fc800078210ff */
[----:B------:R-:W-:Y:S01]  /*1e70*/  @!P4 LEA.HI.X R7, R3, c[0x0][0x2a4], R7, 0x2, P1 ;  /* 0x0000a9000307ca11 */ /* 0x000fe200008f1407 */
[----:B------:R-:W-:Y:S04]  /*1e80*/  STL [R1+0x4], R202 ;  /* 0x000004ca01007387 */ /* 0x000fe80000100800 */
[----:B------:R2:W3:Y:S01]  /*1e90*/  @!P4 LDG.E R227, [R6.64] ;  /* 0x0000003206e3c981 */ /* 0x0004e2000c1e1900 */
[----:B------:R-:W-:Y:S01]  /*1ea0*/  IMAD.MOV R0, RZ, RZ, -R0 ;  /* 0x000000ffff007224 */ /* 0x000fe200078e0a00 */
[----:B------:R-:W-:Y:S01]  /*1eb0*/  UIMAD UR9, UR10, UR4, URZ ;  /* 0x000000040a0972a4 */ /* 0x000fe2000f8e023f */
[----:B------:R-:W-:Y:S01]  /*1ec0*/  ISETP.GE.AND P4, PT, R33, c[0x0][0x1d4], PT ;  /* 0x0000750021007a0c */ /* 0x000fe20003f86270 */
[----:B------:R-:W-:Y:S01]  /*1ed0*/  UIMAD.WIDE.U32 UR48, UR11, UR4, URZ ;  /* 0x000000040b3072a5 */ /* 0x000fe2000f8e003f */
[----:B------:R-:W-:Y:S01]  /*1ee0*/  IMAD R234, R0, c[0x0][0x2b8], R5 ;  /* 0x0000ae0000ea7a24 */ /* 0x000fe200078e0205 */
[----:B------:R-:W-:Y:S01]  /*1ef0*/  UIMAD UR9, UR11, UR5, UR9 ;  /* 0x000000050b0972a4 */ /* 0x000fe2000f8e0209 */
[----:B------:R-:W-:Y:S01]  /*1f00*/  SHF.R.S32.HI R198, RZ, 0x5, R199 ;  /* 0x00000005ffc67819 */ /* 0x000fe200000114c7 */
[----:B------:R-:W-:-:S02]  /*1f10*/  UIADD3 UR19, UR8, UR37, URZ ;  /* 0x0000002508137290 */ /* 0x000fc4000fffe03f */
[----:B------:R-:W-:Y:S01]  /*1f20*/  SHF.R.S32.HI R35, RZ, 0x1f, R234 ;  /* 0x0000001fff237819 */ /* 0x000fe200000114ea */
[----:B------:R-:W-:Y:S02]  /*1f30*/  UIADD3 UR9, UR49, UR9, URZ ;  /* 0x0000000931097290 */ /* 0x000fe4000fffe03f */
[----:B------:R-:W-:Y:S01]  /*1f40*/  ULDC.64 UR4, c[0x0][0x210] ;  /* 0x0000840000047ab9 */ /* 0x000fe20000000a00 */
[----:B------:R-:W-:Y:S01]  /*1f50*/  IADD3 R34, -R18, UR19, RZ ;  /* 0x0000001312227c10 */ /* 0x000fe2000fffe1ff */
[----:B------:R-:W-:Y:S01]  /*1f60*/  IMAD R0, R35, c[0x0][0x1e0], RZ ;  /* 0x0000780023007a24 */ /* 0x000fe200078e02ff */
[----:B------:R-:W-:Y:S02]  /*1f70*/  UIMAD UR10, UR10, UR4, URZ ;  /* 0x000000040a0a72a4 */ /* 0x000fe4000f8e023f */
[----:B------:R-:W-:Y:S01]  /*1f80*/  ISETP.GE.AND P1, PT, R34, 0x1, PT ;  /* 0x000000012200780c */ /* 0x000fe20003f26270 */
[----:B------:R-:W-:Y:S01]  /*1f90*/  IMAD R0, R234, c[0x0][0x1e4], R0 ;  /* 0x00007900ea007a24 */ /* 0x000fe200078e0200 */
[C---:B------:R-:W-:Y:S01]  /*1fa0*/  ISETP.GE.AND P6, PT, R34.reuse, 0x21, PT ;  /* 0x000000212200780c */ /* 0x040fe20003fc6270 */
[----:B------:R-:W-:Y:S01]  /*1fb0*/  UIMAD.WIDE.U32 UR46, UR11, UR4, URZ ;  /* 0x000000040b2e72a5 */ /* 0x000fe2000f8e003f */
[C---:B------:R-:W-:Y:S01]  /*1fc0*/  ISETP.GE.AND P5, PT, R34.reuse, 0x31, PT ;  /* 0x000000312200780c */ /* 0x040fe20003fa6270 */
[----:B------:R-:W-:Y:S01]  /*1fd0*/  UIMAD UR10, UR11, UR5, UR10 ;  /* 0x000000050b0a72a4 */ /* 0x000fe2000f8e020a */
[----:B------:R-:W-:Y:S01]  /*1fe0*/  ISETP.GE.AND P3, PT, R34, 0x41, PT ;  /* 0x000000412200780c */ /* 0x000fe20003f66270 */
[----:B--2---:R-:W-:Y:S01]  /*1ff0*/  IMAD.WIDE.U32 R6, R234, c[0x0][0x1e0], RZ ;  /* 0x00007800ea067a25 */ /* 0x004fe200078e00ff */
[----:B------:R-:W-:-:S02]  /*2000*/  UIADD3 UR4, UR12, -0x1, URZ ;  /* 0xffffffff0c047890 */ /* 0x000fc4000fffe03f */
[----:B------:R-:W-:Y:S01]  /*2010*/  UIADD3 UR10, UR47, UR10, URZ ;  /* 0x0000000a2f0a7290 */ /* 0x000fe2000fffe03f */
[----:B------:R-:W-:Y:S01]  /*2020*/  IMAD.IADD R7, R7, 0x1, R0 ;  /* 0x0000000107077824 */ /* 0x000fe200078e0200 */
[----:B------:R-:W-:Y:S01]  /*2030*/  UISETP.GT.AND UP0, UPT, UR4, UR7, UPT ;  /* 0x000000070400728c */ /* 0x000fe2000bf04270 */
[----:B---3--:R-:W-:Y:S02]  /*2040*/  SHF.R.S32.HI R40, RZ, 0x1f, R227 ;  /* 0x0000001fff287819 */ /* 0x008fe400000114e3 */
[----:B------:R-:W-:-:S04]  /*2050*/  IMAD.WIDE.U32 R6, R227, c[0x0][0x1f0], R6 ;  /* 0x00007c00e3067a25 */ /* 0x000fc800078e0006 */
[----:B------:R-:W-:Y:S01]  /*2060*/  IMAD R3, R40, c[0x0][0x1f0], RZ ;  /* 0x00007c0028037a24 */ /* 0x000fe200078e02ff */
[----:B------:R-:W-:-:S03]  /*2070*/  IADD3 R0, P0, R6, UR48, RZ ;  /* 0x0000003006007c10 */ /* 0x000fc6000ff1e0ff */
[----:B------:R-:W-:-:S05]  /*2080*/  IMAD R3, R227, c[0x0][0x1f4], R3 ;  /* 0x00007d00e3037a24 */ /* 0x000fca00078e0203 */
[----:B------:R-:W-:Y:S02]  /*2090*/  IADD3.X R6, R7, UR9, R3, P0, !PT ;  /* 0x0000000907067c10 */ /* 0x000fe400087fe403 */
[----:B------:R-:W-:-:S04]  /*20a0*/  LEA R3, P0, R0, c[0x0][0x1c8], 0x1 ;  /* 0x0000720000037a11 */ /* 0x000fc800078008ff */
[----:B------:R-:W-:Y:S01]  /*20b0*/  LEA.HI.X R0, R0, c[0x0][0x1cc], R6, 0x1, P0 ;  /* 0x0000730000007a11 */ /* 0x000fe200000f0c06 */
[----:B------:R-:W-:Y:S01]  /*20c0*/  SHFL.IDX PT, R5, R3, 0x1, 0x181f ;  /* 0x00381f0003057f89 */ /* 0x000fe200000e0000 */
[----:B------:R-:W-:-:S03]  /*20d0*/  ISETP.GE.AND P0, PT, R34, 0x11, PT ;  /* 0x000000112200780c */ /* 0x000fc60003f06270 */
[----:B------:R-:W2:Y:S04]  /*20e0*/  SHFL.IDX PT, R6, R3, RZ, 0x181f ;  /* 0x00181fff03067589 */ /* 0x000ea800000e0000 */
[----:B------:R-:W3:Y:S04]  /*20f0*/  SHFL.IDX PT, R7, R0, RZ, 0x181f ;  /* 0x00181fff00077589 */ /* 0x000ee800000e0000 */
[----:B-1----:R-:W1:Y:S04]  /*2100*/  SHFL.IDX PT, R8, R0, 0x1, 0x181f ;  /* 0x00381f0000087f89 */ /* 0x002e6800000e0000 */
[----:B------:R-:W4:Y:S04]  /*2110*/  SHFL.IDX PT, R12, R3, 0x2, 0x181f ;  /* 0x00581f00030c7f89 */ /* 0x000f2800000e0000 */
[----:B------:R-:W5:Y:S04]  /*2120*/  SHFL.IDX PT, R10, R3, 0x3, 0x181f ;  /* 0x00781f00030a7f89 */ /* 0x000f6800000e0000 */
[----:B------:R-:W1:Y:S01]  /*2130*/  SHFL.IDX PT, R11, R0, 0x2, 0x181f ;  /* 0x00581f00000b7f89 */ /* 0x000e6200000e0000 */
[----:B--2---:R-:W-:-:S03]  /*2140*/  @P1 LEA R6, P2, R33, R6, 0x1 ;  /* 0x0000000621061211 */ /* 0x004fc600078408ff */
[----:B------:R-:W2:Y:S01]  /*2150*/  SHFL.IDX PT, R9, R3, 0x4, 0x181f ;  /* 0x00981f0003097f89 */ /* 0x000ea200000e0000 */
[----:B---3--:R-:W-:-:S03]  /*2160*/  @P1 LEA.HI.X R7, R33, R7, R225, 0x1, P2 ;  /* 0x0000000721071211 */ /* 0x008fc600010f0ce1 */
[----:B------:R-:W3:Y:S01]  /*2170*/  SHFL.IDX PT, R17, R0, 0x3, 0x181f ;  /* 0x00781f0000117f89 */ /* 0x000ee200000e0000 */
[----:B------:R-:W-:-:S03]  /*2180*/  ISETP.GE.AND P2, PT, R34, 0x51, PT ;  /* 0x000000512200780c */ /* 0x000fc60003f46270 */
[----:B------:R-:W-:Y:S04]  /*2190*/  SHFL.IDX PT, R3, R3, 0x5, 0x181f ;  /* 0x00b81f0003037f89 */ /* 0x000fe800000e0000 */
[----:B------:R-:W1:Y:S04]  /*21a0*/  SHFL.IDX PT, R16, R0, 0x4, 0x181f ;  /* 0x00981f0000107f89 */ /* 0x000e6800000e0000 */
[----:B------:R1:W2:Y:S04]  /*21b0*/  SHFL.IDX PT, R15, R0, 0x5, 0x181f ;  /* 0x00b81f00000f7f89 */ /* 0x0002a800000e0000 */
[----:B------:R2:W-:Y:S01]  /*21c0*/  @P1 LDGSTS.E.BYPASS.LTC128B.128 [R202+0x3100], [R6.64], !P4 ;  /* 0x0310000006ca1fae */ /* 0x0005e2000e101d72 */
[----:B-1----:R-:W-:-:S04]  /*21d0*/  LEA.HI R0, R13, R14, RZ, 0x1 ;  /* 0x0000000e0d007211 */ /* 0x002fc800078f08ff */
[----:B------:R-:W-:Y:S02]  /*21e0*/  LOP3.LUT R0, R0, 0xfffffffe, RZ, 0xc0, !PT ;  /* 0xfffffffe00007812 */ /* 0x000fe400078ec0ff */
[----:B--2---:R-:W-:-:S03]  /*21f0*/  @P0 LEA R6, P1, R33, R5, 0x1 ;  /* 0x0000000521060211 */ /* 0x004fc600078208ff */
[----:B------:R-:W-:Y:S02]  /*2200*/  IMAD.IADD R14, R14, 0x1, -R0 ;  /* 0x000000010e0e7824 */ /* 0x000fe400078e0a00 */
[----:B------:R-:W-:Y:S01]  /*2210*/  IMAD.SHL.U32 R0, R32, 0x40, RZ ;  /* 0x0000004020007824 */ /* 0x000fe200078e00ff */
[C-C-:B------:R-:W-:Y:S01]  /*2220*/  @P0 LEA.HI.X R7, R33.reuse, R8, R225.reuse, 0x1, P1 ;  /* 0x0000000821070211 */ /* 0x140fe200008f0ce1 */
[----:B------:R-:W-:Y:S01]  /*2230*/  IMAD.SHL.U32 R5, R20, 0x40, RZ ;  /* 0x0000004014057824 */ /* 0x000fe200078e00ff */
[C---:B----4-:R-:W-:Y:S02]  /*2240*/  @P6 LEA R12, P1, R33.reuse, R12, 0x1 ;  /* 0x0000000c210c6211 */ /* 0x050fe400078208ff */
[----:B------:R-:W-:Y:S01]  /*2250*/  LOP3.LUT R0, R0, 0x1c0, RZ, 0xc0, !PT ;  /* 0x000001c000007812 */ /* 0x000fe200078ec0ff */
[----:B------:R1:W-:Y:S01]  /*2260*/  @P0 LDGSTS.E.BYPASS.LTC128B.128 [R202+0x3900], [R6.64], !P4 ;  /* 0x0390000006ca0fae */ /* 0x0003e2000e101d72 */
[C---:B-----5:R-:W-:Y:S02]  /*2270*/  @P5 LEA R10, P0, R33.reuse, R10, 0x1 ;  /* 0x0000000a210a5211 */ /* 0x060fe400078008ff */
[----:B------:R-:W-:-:S02]  /*2280*/  @P6 LEA.HI.X R13, R33, R11, R225, 0x1, P1 ;  /* 0x0000000b210d6211 */ /* 0x000fc400008f0ce1 */
[C---:B------:R-:W-:Y:S02]  /*2290*/  @P3 LEA R8, P1, R33.reuse, R9, 0x1 ;  /* 0x0000000921083211 */ /* 0x040fe400078208ff */
[C-C-:B---3--:R-:W-:Y:S01]  /*22a0*/  @P5 LEA.HI.X R11, R33.reuse, R17, R225.reuse, 0x1, P0 ;  /* 0x00000011210b5211 */ /* 0x148fe200000f0ce1 */
[----:B------:R2:W-:Y:S01]  /*22b0*/  @P6 LDGSTS.E.BYPASS.LTC128B.128 [R202+0x4100], [R12.64], !P4 ;  /* 0x041000000cca6fae */ /* 0x0005e2000e101d72 */
[----:B------:R-:W-:Y:S02]  /*22c0*/  @P3 LEA.HI.X R9, R33, R16, R225, 0x1, P1 ;  /* 0x0000001021093211 */ /* 0x000fe400008f0ce1 */
[----:B------:R-:W-:Y:S01]  /*22d0*/  LOP3.LUT R197, R5, 0xfffffe00, RZ, 0xc0, !PT ;  /* 0xfffffe0005c57812 */ /* 0x000fe200078ec0ff */
[----:B------:R3:W-:Y:S01]  /*22e0*/  @P5 LDGSTS.E.BYPASS.LTC128B.128 [R202+0x4900], [R10.64], !P4 ;  /* 0x049000000aca5fae */ /* 0x0007e2000e101d72 */
[----:B------:R-:W-:-:S03]  /*22f0*/  LOP3.LUT P1, RZ, R32, 0x2, RZ, 0xc0, !PT ;  /* 0x0000000220ff7812 */ /* 0x000fc6000782c0ff */
[----:B------:R3:W-:Y:S01]  /*2300*/  @P3 LDGSTS.E.BYPASS.LTC128B.128 [R202+0x5100], [R8.64], !P4 ;  /* 0x0510000008ca3fae */ /* 0x0007e2000e101d72 */
[----:B-1----:R-:W-:Y:S01]  /*2310*/  @P2 LEA R6, P0, R33, R3, 0x1 ;  /* 0x0000000321062211 */ /* 0x002fe200078008ff */
[----:B------:R-:W-:-:S03]  /*2320*/  IMAD.SHL.U32 R3, R19, 0x40, RZ ;  /* 0x0000004013037824 */ /* 0x000fc600078e00ff */
[--C-:B------:R-:W-:Y:S02]  /*2330*/  @P2 LEA.HI.X R7, R33, R15, R225.reuse, 0x1, P0 ;  /* 0x0000000f21072211 */ /* 0x100fe400000f0ce1 */
[----:B------:R-:W-:Y:S02]  /*2340*/  LOP3.LUT R3, R3, 0x1c0, RZ, 0xc0, !PT ;  /* 0x000001c003037812 */ /* 0x000fe400078ec0ff */
[C---:B------:R-:W-:Y:S01]  /*2350*/  SHF.L.U64.HI R225, R33.reuse, 0x1, R225 ;  /* 0x0000000121e17819 */ /* 0x040fe200000102e1 */
[----:B------:R1:W-:Y:S01]  /*2360*/  @P2 LDGSTS.E.BYPASS.LTC128B.128 [R202+0x5900], [R6.64], !P4 ;  /* 0x0590000006ca2fae */ /* 0x0003e2000e101d72 */
[----:B------:R-:W-:-:S03]  /*2370*/  ISETP.GE.AND P2, PT, R33, c[0x0][0x1d4], PT ;  /* 0x0000750021007a0c */ /* 0x000fc60003f46270 */
[----:B------:R-:W0:Y:S01]  /*2380*/  LDGDEPBAR ;  /* 0x00000000000079af */ /* 0x000e220000000000 */
[----:B------:R-:W-:Y:S01]  /*2390*/  ISETP.LT.OR P5, PT, R34, 0x1, P2 ;  /* 0x000000012200780c */ /* 0x000fe200017a1670 */
[----:B-1----:R-:W-:Y:S01]  /*23a0*/  IMAD.SHL.U32 R7, R18, 0x8, RZ ;  /* 0x0000000812077824 */ /* 0x002fe200078e00ff */
[----:B------:R-:W-:-:S04]  /*23b0*/  DEPBAR.LE SB0, 0x1 ;  /* 0x000080400000791a */ /* 0x000fc80000000000 */
[----:B------:R-:W-:-:S04]  /*23c0*/  DEPBAR.LE SB0, 0x0 ;  /* 0x000080000000791a */ /* 0x000fc80000000000 */
[----:B------:R-:W-:Y:S01]  /*23d0*/  IMAD.SHL.U32 R6, R14, 0x8, RZ ;  /* 0x000000080e067824 */ /* 0x000fe200078e00ff */
[----:B------:R-:W-:Y:S02]  /*23e0*/  LOP3.LUT R7, R0, 0x8, R7, 0xf8, !PT ;  /* 0x0000000800077812 */ /* 0x000fe400078ef807 */
[----:B------:R-:W-:Y:S02]  /*23f0*/  SHF.R.U32.HI R0, RZ, 0x3, R0 ;  /* 0x00000003ff007819 */ /* 0x000fe40000011600 */
[----:B------:R-:W-:Y:S02]  /*2400*/  LOP3.LUT R5, R3, 0x8, R6, 0xf8, !PT ;  /* 0x0000000803057812 */ /* 0x000fe400078ef806 */
[----:B------:R-:W-:Y:S02]  /*2410*/  SHF.R.U32.HI R3, RZ, 0x3, R3 ;  /* 0x00000003ff037819 */ /* 0x000fe40000011603 */
[----:B------:R-:W-:Y:S01]  /*2420*/  LOP3.LUT R0, R7, R0, RZ, 0x3c, !PT ;  /* 0x0000000007007212 */ /* 0x000fe200078e3cff */
[----:B------:R-:W-:Y:S01]  /*2430*/  IMAD.WIDE.U32 R6, R234, c[0x0][0x208], RZ ;  /* 0x00008200ea067a25 */ /* 0x000fe200078e00ff */
[----:B------:R-:W-:-:S03]  /*2440*/  LOP3.LUT R196, R5, R3, RZ, 0x3c, !PT ;  /* 0x0000000305c47212 */ /* 0x000fc600078e3cff */
[----:B------:R-:W-:Y:S02]  /*2450*/  IMAD R3, R198, 0x400, R197 ;  /* 0x00000400c6037824 */ /* 0x000fe400078e02c5 */
[----:B------:R-:W-:Y:S02]  /*2460*/  IMAD R0, R14, 0x200, R0 ;  /* 0x000002000e007824 */ /* 0x000fe400078e0200 */
[----:B------:R-:W-:Y:S02]  /*2470*/  IMAD.IADD R3, R196, 0x1, R3 ;  /* 0x00000001c4037824 */ /* 0x000fe400078e0203 */
[----:B------:R-:W-:Y:S01]  /*2480*/  IMAD.SHL.U32 R208, R0, 0x2, RZ ;  /* 0x0000000200d07824 */ /* 0x000fe200078e00ff */
[----:B------:R-:W-:Y:S01]  /*2490*/  BAR.SYNC.DEFER_BLOCKING 0x0 ;  /* 0x0000000000007b1d */ /* 0x000fe20000010000 */
[----:B------:R-:W-:Y:S02]  /*24a0*/  IMAD.SHL.U32 R215, R3, 0x2, RZ ;  /* 0x0000000203d77824 */ /* 0x000fe400078e00ff */
[----:B------:R-:W-:Y:S01]  /*24b0*/  IMAD R0, R35, c[0x0][0x208], RZ ;  /* 0x0000820023007a24 */ /* 0x000fe200078e02ff */
[----:B------:R-:W-:Y:S01]  /*24c0*/  IADD3 R5, R208, 0x3100, RZ ;  /* 0x00003100d0057810 */ /* 0x000fe20007ffe0ff */
[----:B------:R-:W-:Y:S01]  /*24d0*/  IMAD R3, R40, c[0x0][0x218], RZ ;  /* 0x0000860028037a24 */ /* 0x000fe200078e02ff */
[----:B------:R-:W-:Y:S01]  /*24e0*/  IADD3 R219, R208, 0x3120, RZ ;  /* 0x00003120d0db7810 */ /* 0x000fe20007ffe0ff */
[----:B------:R-:W-:Y:S01]  /*24f0*/  IMAD R0, R234, c[0x0][0x20c], R0 ;  /* 0x00008300ea007a24 */ /* 0x000fe200078e0200 */
[----:B------:R-:W-:Y:S01]  /*2500*/  @P1 IADD3 R219, R5, -0x20, RZ ;  /* 0xffffffe005db1810 */ /* 0x000fe20007ffe0ff */
[----:B------:R-:W-:Y:S01]  /*2510*/  IMAD R3, R227, c[0x0][0x21c], R3 ;  /* 0x00008700e3037a24 */ /* 0x000fe200078e0203 */
[----:B------:R-:W-:Y:S01]  /*2520*/  LOP3.LUT P1, RZ, R32, 0x4, RZ, 0xc0, !PT ;  /* 0x0000000420ff7812 */ /* 0x000fe2000782c0ff */
[----:B------:R-:W-:Y:S01]  /*2530*/  IMAD.IADD R7, R7, 0x1, R0 ;  /* 0x0000000107077824 */ /* 0x000fe200078e0200 */
[C---:B------:R-:W-:Y:S01]  /*2540*/  IADD3 R224, R219.reuse, 0x800, RZ ;  /* 0x00000800dbe07810 */ /* 0x040fe20007ffe0ff */
[----:B------:R-:W-:Y:S01]  /*2550*/  IMAD R218, R2, 0x2, R215 ;  /* 0x0000000202da7824 */ /* 0x000fe200078e02d7 */
[----:B------:R-:W-:Y:S01]  /*2560*/  IADD3 R223, R219, 0x1000, RZ ;  /* 0x00001000dbdf7810 */ /* 0x000fe20007ffe0ff */
[----:B------:R-:W-:Y:S01]  /*2570*/  IMAD.WIDE.U32 R6, R227, c[0x0][0x218], R6 ;  /* 0x00008600e3067a25 */ /* 0x000fe200078e0006 */
[----:B------:R-:W-:-:S02]  /*2580*/  IADD3 R222, R219, 0x1800, RZ ;  /* 0x00001800dbde7810 */ /* 0x000fc40007ffe0ff */
[C---:B------:R-:W-:Y:S01]  /*2590*/  IADD3 R221, R219.reuse, 0x2000, RZ ;  /* 0x00002000dbdd7810 */ /* 0x040fe20007ffe0ff */
[----:B------:R-:W-:Y:S01]  /*25a0*/  IMAD R216, R4, 0x2, R215 ;  /* 0x0000000204d87824 */ /* 0x000fe200078e02d7 */
[----:B------:R-:W-:Y:S02]  /*25b0*/  IADD3 R0, P0, R6, UR46, RZ ;  /* 0x0000002e06007c10 */ /* 0x000fe4000ff1e0ff */
[----:B------:R-:W-:Y:S01]  /*25c0*/  IADD3 R220, R219, 0x2800, RZ ;  /* 0x00002800dbdc7810 */ /* 0x000fe20007ffe0ff */
[----:B------:R-:W-:Y:S01]  /*25d0*/  IMAD R217, R2, 0x2, R216 ;  /* 0x0000000202d97824 */ /* 0x000fe200078e02d8 */
[----:B--2---:R-:W-:Y:S01]  /*25e0*/  LDSM.16.M88.4 R12, [R215+0x6100] ;  /* 0x00610000d70c783b */ /* 0x004fe20000000200 */
[----:B------:R-:W-:Y:S02]  /*25f0*/  IADD3.X R6, R7, UR10, R3, P0, !PT ;  /* 0x0000000a07067c10 */ /* 0x000fe400087fe403 */
[C---:B------:R-:W-:Y:S01]  /*2600*/  LEA R3, P0, R0.reuse, c[0x0][0x1f8], 0x1 ;  /* 0x00007e0000037a11 */ /* 0x040fe200078008ff */
[----:B---3--:R-:W-:Y:S03]  /*2610*/  LDSM.16.M88.4 R8, [R215+0x8100] ;  /* 0x00810000d708783b */ /* 0x008fe60000000200 */
[----:B------:R-:W-:Y:S01]  /*2620*/  LEA.HI.X R0, R0, c[0x0][0x1fc], R6, 0x1, P0 ;  /* 0x00007f0000007a11 */ /* 0x000fe200000f0c06 */
[----:B------:R-:W1:Y:S01]  /*2630*/  LDSM.16.M88.4 R20, [R208+0x4100] ;  /* 0x00410000d014783b */ /* 0x000e620000000200 */
[----:B------:R-:W-:-:S03]  /*2640*/  ISETP.LT.OR P0, PT, R34, 0x11, P2 ;  /* 0x000000112200780c */ /* 0x000fc60001701670 */
[----:B------:R-:W2:Y:S04]  /*2650*/  LDSM.16.M88.4 R24, [R208+0x3900] ;  /* 0x00390000d018783b */ /* 0x000ea80000000200 */
[----:B------:R-:W3:Y:S04]  /*2660*/  LDSM.16.M88.4 R28, [R208+0x3100] ;  /* 0x00310000d01c783b */ /* 0x000ee80000000200 */
[----:B------:R-:W4:Y:S04]  /*2670*/  LDSM.16.M88.4 R16, [R208+0x4900] ;  /* 0x00490000d010783b */ /* 0x000f280000000200 */
[----:B------:R-:W5:Y:S04]  /*2680*/  LDSM.16.M88.4 R36, [R208+0x5100] ;  /* 0x00510000d024783b */ /* 0x000f680000000200 */
[----:B------:R-:W-:Y:S04]  /*2690*/  SHFL.IDX PT, R5, R3, RZ, 0x181f ;  /* 0x00181fff03057589 */ /* 0x000fe800000e0000 */
[----:B------:R-:W-:Y:S04]  /*26a0*/  SHFL.IDX PT, R6, R3, 0x1, 0x181f ;  /* 0x00381f0003067f89 */ /* 0x000fe800000e0000 */
[----:B------:R-:W-:Y:S04]  /*26b0*/  SHFL.IDX PT, R7, R3, 0x2, 0x181f ;  /* 0x00581f0003077f89 */ /* 0x000fe800000e0000 */
[----:B------:R-:W-:Y:S04]  /*26c0*/  SHFL.IDX PT, R35, R0, 0x2, 0x181f ;  /* 0x00581f0000237f89 */ /* 0x000fe800000e0000 */
[----:B------:R-:W-:Y:S01]  /*26d0*/  LDSM.16.M88.4 R64, [R219] ;  /* 0x00000000db40783b */ /* 0x000fe20000000200 */
[-C--:B-1----:R-:W-:Y:S03]  /*26e0*/  HMMA.16816.F32.BF16 R180, R12, R20.reuse, RZ ;  /* 0x000000140cb4723c */ /* 0x082fe600000418ff */
[----:B------:R-:W-:Y:S04]  /*26f0*/  SHFL.IDX PT, R32, R0, 0x3, 0x181f ;  /* 0x00781f0000207f89 */ /* 0x000fe800000e0000 */
[----:B------:R-:W-:Y:S01]  /*2700*/  LDSM.16.M88.4 R44, [R219+0x800] ;  /* 0x00080000db2c783b */ /* 0x000fe20000000200 */
[C---:B------:R-:W-:Y:S03]  /*2710*/  HMMA.16816.F32.BF16 R76, R8.reuse, R20, RZ ;  /* 0x00000014084c723c */ /* 0x040fe600000418ff */
[----:B------:R-:W-:Y:S05]  /*2720*/  LDSM.16.M88.4 R40, [R219+0x1000] ;  /* 0x00100000db28783b */ /* 0x000fea0000000200 */
[-C--:B------:R-:W-:Y:S08]  /*2730*/  HMMA.16816.F32.BF16 R92, R8, R22.reuse, RZ ;  /* 0x00000016085c723c */ /* 0x080ff000000418ff */
[C---:B------:R-:W-:Y:S01]  /*2740*/  HMMA.16816.F32.BF16 R140, R12.reuse, R22, RZ ;  /* 0x000000160c8c723c */ /* 0x040fe200000418ff */
[----:B------:R-:W1:Y:S07]  /*2750*/  LDSM.16.M88.4 R20, [R208+0x5900] ;  /* 0x00590000d014783b */ /* 0x000e6e0000000200 */
[-C--:B--2---:R-:W-:Y:S08]  /*2760*/  HMMA.16816.F32.BF16 R164, R12, R24.reuse, RZ ;  /* 0x000000180ca4723c */ /* 0x084ff000000418ff */
[C---:B------:R-:W-:Y:S01]  /*2770*/  HMMA.16816.F32.BF16 R80, R8.reuse, R24, RZ ;  /* 0x000000180850723c */ /* 0x040fe200000418ff */
[----:B------:R-:W-:Y:S04]  /*2780*/  SHFL.IDX PT, R24, R0, 0x1, 0x181f ;  /* 0x00381f0000187f89 */ /* 0x000fe800000e0000 */
[----:B------:R-:W2:Y:S03]  /*2790*/  SHFL.IDX PT, R25, R0, RZ, 0x181f ;  /* 0x00181fff00197589 */ /* 0x000ea600000e0000 */
[C---:B---3--:R-:W-:Y:S08]  /*27a0*/  HMMA.16816.F32.BF16 R48, R8.reuse, R28, RZ ;  /* 0x0000001c0830723c */ /* 0x048ff000000418ff */
[C---:B------:R-:W-:Y:S08]  /*27b0*/  HMMA.16816.F32.BF16 R88, R8.reuse, R30, RZ ;  /* 0x0000001e0858723c */ /* 0x040ff000000418ff */
[C---:B------:R-:W-:Y:S08]  /*27c0*/  HMMA.16816.F32.BF16 R96, R8.reuse, R26, RZ ;  /* 0x0000001a0860723c */ /* 0x040ff000000418ff */
[C---:B----4-:R-:W-:Y:S08]  /*27d0*/  HMMA.16816.F32.BF16 R56, R8.reuse, R16, RZ ;  /* 0x000000100838723c */ /* 0x050ff000000418ff */
[C---:B------:R-:W-:Y:S08]  /*27e0*/  HMMA.16816.F32.BF16 R104, R8.reuse, R18, RZ ;  /* 0x000000120868723c */ /* 0x040ff000000418ff */
[C---:B-----5:R-:W-:Y:S08]  /*27f0*/  HMMA.16816.F32.BF16 R52, R8.reuse, R36, RZ ;  /* 0x000000240834723c */ /* 0x060ff000000418ff */
[C---:B------:R-:W-:Y:S08]  /*2800*/  HMMA.16816.F32.BF16 R120, R8.reuse, R38, RZ ;  /* 0x000000260878723c */ /* 0x040ff000000418ff */
[C---:B-1----:R-:W-:Y:S08]  /*2810*/  HMMA.16816.F32.BF16 R72, R8.reuse, R20, RZ ;  /* 0x000000140848723c */ /* 0x042ff000000418ff */
[----:B------:R-:W-:Y:S01]  /*2820*/  HMMA.16816.F32.BF16 R112, R8, R22, RZ ;  /* 0x000000160870723c */ /* 0x000fe200000418ff */
[----:B------:R-:W-:Y:S07]  /*2830*/  SHFL.IDX PT, R8, R3, 0x3, 0x181f ;  /* 0x00781f0003087f89 */ /* 0x000fee00000e0000 */
[C---:B------:R-:W-:Y:S07]  /*2840*/  HMMA.16816.F32.BF16 R116, R12.reuse, R20, RZ ;  /* 0x000000140c74723c */ /* 0x040fee00000418ff */
[----:B------:R-:W-:Y:S01]  /*2850*/  IADD3 R20, P6, R5, R226, RZ ;  /* 0x000000e205147210 */ /* 0x000fe20007fde0ff */
[----:B------:R-:W-:Y:S01]  /*2860*/  HMMA.16816.F32.BF16 R128, R12, R16, RZ ;  /* 0x000000100c80723c */ /* 0x000fe200000418ff */
[----:B------:R-:W-:Y:S03]  /*2870*/  SHFL.IDX PT, R5, R3, 0x4, 0x181f ;  /* 0x00981f0003057f89 */ /* 0x000fe600000e0000 */
[----:B--2---:R-:W-:Y:S01]  /*2880*/  IMAD.X R21, R25, 0x1, R225, P6 ;  /* 0x0000000119157824 */ /* 0x004fe200030e06e1 */
[----:B------:R-:W-:Y:S01]  /*2890*/  SHFL.IDX PT, R3, R3, 0x5, 0x181f ;  /* 0x00b81f0003037f89 */ /* 0x000fe200000e0000 */
[----:B------:R-:W-:-:S02]  /*28a0*/  ISETP.LT.OR P6, PT, R34, 0x21, P2 ;  /* 0x000000212200780c */ /* 0x000fc400017c1670 */
[C---:B------:R-:W-:Y:S01]  /*28b0*/  HMMA.16816.F32.BF16 R160, R12.reuse, R18, RZ ;  /* 0x000000120ca0723c */ /* 0x040fe200000418ff */
[----:B------:R-:W1:Y:S07]  /*28c0*/  LDSM.16.M88.4 R16, [R218+0x8100] ;  /* 0x00810000da10783b */ /* 0x000e6e0000000200 */
[C---:B------:R-:W-:Y:S01]  /*28d0*/  HMMA.16816.F32.BF16 R108, R12.reuse, R22, RZ ;  /* 0x000000160c6c723c */ /* 0x040fe200000418ff */
[----:B------:R-:W-:Y:S04]  /*28e0*/  SHFL.IDX PT, R23, R0, 0x4, 0x181f ;  /* 0x00981f0000177f89 */ /* 0x000fe800000e0000 */
[----:B------:R2:W-:Y:S03]  /*28f0*/  SHFL.IDX PT, R22, R0, 0x5, 0x181f ;  /* 0x00b81f0000167f89 */ /* 0x0005e600000e0000 */
[C---:B------:R-:W-:Y:S08]  /*2900*/  HMMA.16816.F32.BF16 R144, R12.reuse, R28, RZ ;  /* 0x0000001c0c90723c */ /* 0x040ff000000418ff */
[C---:B------:R-:W-:Y:S01]  /*2910*/  HMMA.16816.F32.BF16 R148, R12.reuse, R30, RZ ;  /* 0x0000001e0c94723c */ /* 0x040fe200000418ff */
[----:B------:R-:W-:Y:S07]  /*2920*/  LDSM.16.M88.4 R28, [R219+0x2000] ;  /* 0x00200000db1c783b */ /* 0x000fee0000000200 */
[----:B------:R-:W-:Y:S01]  /*2930*/  HMMA.16816.F32.BF16 R132, R12, R26, RZ ;  /* 0x0000001a0c84723c */ /* 0x000fe200000418ff */
[----:B--2---:R-:W-:-:S07]  /*2940*/  IMAD.MOV.U32 R0, RZ, RZ, 0x40 ;  /* 0x00000040ff007424 */ /* 0x004fce00078e00ff */
[----:B------:R-:W-:Y:S01]  /*2950*/  HMMA.16816.F32.BF16 R124, R12, R36, RZ ;  /* 0x000000240c7c723c */ /* 0x000fe200000418ff */
[----:B------:R-:W-:-:S05]  /*2960*/  SEL R0, R0, 0xffffffc0, !P1 ;  /* 0xffffffc000007807 */ /* 0x000fca0004800000 */
[----:B------:R-:W-:Y:S02]  /*2970*/  IMAD.IADD R214, R208, 0x1, R0 ;  /* 0x00000001d0d67824 */ /* 0x000fe400078e0200 */
[----:B------:R-:W-:Y:S01]  /*2980*/  HMMA.16816.F32.BF16 R176, R12, R38, RZ ;  /* 0x000000260cb0723c */ /* 0x000fe200000418ff */
[----:B------:R-:W2:Y:S01]  /*2990*/  LDSM.16.M88.4 R36, [R219+0x1800] ;  /* 0x00180000db24783b */ /* 0x000ea20000000200 */
[----:B------:R-:W-:Y:S01]  /*29a0*/  IMAD.IADD R213, R0, 0x1, R219 ;  /* 0x0000000100d57824 */ /* 0x000fe200078e02db */
[----:B------:R-:W-:-:S04]  /*29b0*/  LOP3.LUT R0, R196, R197, RZ, 0xfc, !PT ;  /* 0x000000c5c4007212 */ /* 0x000fc800078efcff */
[-C--:B------:R-:W-:Y:S01]  /*29c0*/  IADD3 R12, P3, R6, R226.reuse, RZ ;  /* 0x000000e2060c7210 */ /* 0x080fe20007f7e0ff */
[C---:B-1----:R-:W-:Y:S04]  /*29d0*/  HMMA.16816.F32.BF16 R100, R16.reuse, R64, R48 ;  /* 0x000000401064723c */ /* 0x042fe80000041830 */
[--C-:B------:R-:W-:Y:S01]  /*29e0*/  IMAD.X R13, R24, 0x1, R225.reuse, P3 ;  /* 0x00000001180d7824 */ /* 0x100fe200018e06e1 */
[-C--:B------:R-:W-:Y:S01]  /*29f0*/  IADD3 R14, P3, R7, R226.reuse, RZ ;  /* 0x000000e2070e7210 */ /* 0x080fe20007f7e0ff */
[----:B------:R-:W1:Y:S02]  /*2a00*/  LDSM.16.M88.4 R24, [R219+0x2800] ;  /* 0x00280000db18783b */ /* 0x000e640000000200 */
[----:B------:R-:W-:Y:S02]  /*2a10*/  HMMA.16816.F32.BF16 R80, R16, R44, R80 ;  /* 0x0000002c1050723c */ /* 0x000fe40000041850 */
[----:B------:R-:W-:Y:S01]  /*2a20*/  IMAD.X R15, R35, 0x1, R225, P3 ;  /* 0x00000001230f7824 */ /* 0x000fe200018e06e1 */
[----:B------:R-:W-:-:S02]  /*2a30*/  IADD3 R6, P3, R8, R226, RZ ;  /* 0x000000e208067210 */ /* 0x000fc40007f7e0ff */
[----:B------:R-:W3:Y:S03]  /*2a40*/  LDSM.16.M88.4 R8, [R218+0x6100] ;  /* 0x00610000da08783b */ /* 0x000ee60000000200 */
[----:B------:R-:W-:Y:S01]  /*2a50*/  IMAD.X R7, R32, 0x1, R225, P3 ;  /* 0x0000000120077824 */ /* 0x000fe200018e06e1 */
[----:B------:R-:W-:Y:S01]  /*2a60*/  @!PT LDS RZ, [RZ] ;  /* 0x00000000fffff984 */ /* 0x000fe20000000800 */
[----:B------:R-:W-:Y:S01]  /*2a70*/  @!PT LDS RZ, [RZ] ;  /* 0x00000000fffff984 */ /* 0x000fe20000000800 */
[----:B------:R-:W-:Y:S01]  /*2a80*/  @!PT LDS RZ, [RZ] ;  /* 0x00000000fffff984 */ /* 0x000fe20000000800 */
[----:B------:R4:W-:Y:S01]  /*2a90*/  LDGSTS.E.BYPASS.LTC128B.128 [R202+0x100], [R20.64], !P5 ;  /* 0x0010000014ca7fae */ /* 0x0009e2000e901d72 */
[C---:B------:R-:W-:Y:S01]  /*2aa0*/  ISETP.LT.OR P5, PT, R34.reuse, 0x31, P2 ;  /* 0x000000312200780c */ /* 0x040fe200017a1670 */
[----:B------:R-:W-:Y:S01]  /*2ab0*/  HMMA.16816.F32.BF16 R76, R16, R40, R76 ;  /* 0x00000028104c723c */ /* 0x000fe2000004184c */
[C---:B------:R-:W-:Y:S01]  /*2ac0*/  ISETP.LT.OR P3, PT, R34.reuse, 0x41, P2 ;  /* 0x000000412200780c */ /* 0x040fe20001761670 */
[----:B------:R5:W-:Y:S01]  /*2ad0*/  LDGSTS.E.BYPASS.LTC128B.128 [R202+0x900], [R12.64], !P0 ;  /* 0x009000000cca7fae */ /* 0x000be2000c101d72 */
[----:B------:R-:W-:-:S03]  /*2ae0*/  ISETP.LT.OR P2, PT, R34, 0x51, P2 ;  /* 0x000000512200780c */ /* 0x000fc60001741670 */
[----:B------:R3:W-:Y:S02]  /*2af0*/  LDGSTS.E.BYPASS.LTC128B.128 [R202+0x1100], [R14.64], !P6 ;  /* 0x011000000eca7fae */ /* 0x0007e4000f101d72 */
[C---:B------:R-:W-:Y:S04]  /*2b00*/  HMMA.16816.F32.BF16 R88, R16.reuse, R66, R88 ;  /* 0x000000421058723c */ /* 0x040fe80000041858 */
[----:B------:R4:W-:Y:S04]  /*2b10*/  LDGSTS.E.BYPASS.LTC128B.128 [R202+0x1900], [R6.64], !P5 ;  /* 0x0190000006ca7fae */ /* 0x0009e8000e901d72 */
[C---:B--2---:R-:W-:Y:S08]  /*2b20*/  HMMA.16816.F32.BF16 R32, R16.reuse, R36, R56 ;  /* 0x000000241020723c */ /* 0x044ff00000041838 */
[----:B------:R-:W-:Y:S01]  /*2b30*/  HMMA.16816.F32.BF16 R96, R16, R46, R96 ;  /* 0x0000002e1060723c */ /* 0x000fe20000041860 */
[----:B-----5:R-:W-:-:S07]  /*2b40*/  IADD3 R12, P0, R5, R226, RZ ;  /* 0x000000e2050c7210 */ /* 0x020fce0007f1e0ff */
[C---:B-1----:R-:W-:Y:S01]  /*2b50*/  HMMA.16816.F32.BF16 R72, R16.reuse, R24, R72 ;  /* 0x000000181048723c */ /* 0x042fe20000041848 */
[--C-:B------:R-:W-:Y:S01]  /*2b60*/  IMAD.X R13, R23, 0x1, R225.reuse, P0 ;  /* 0x00000001170d7824 */ /* 0x100fe200000e06e1 */
[----:B---3--:R-:W-:Y:S02]  /*2b70*/  IADD3 R14, P0, R3, R226, RZ ;  /* 0x000000e2030e7210 */ /* 0x008fe40007f1e0ff */
[----:B------:R-:W-:Y:S02]  /*2b80*/  IADD3 R3, R202, 0x100, RZ ;  /* 0x00000100ca037810 */ /* 0x000fe40007ffe0ff */
[----:B------:R1:W-:Y:S01]  /*2b90*/  LDGSTS.E.BYPASS.LTC128B.128 [R202+0x2100], [R12.64], !P3 ;  /* 0x021000000cca7fae */ /* 0x0003e2000d901d72 */
[----:B------:R-:W-:Y:S01]  /*2ba0*/  IMAD.X R15, R22, 0x1, R225, P0 ;  /* 0x00000001160f7824 */ /* 0x000fe200000e06e1 */
[----:B------:R-:W-:Y:S01]  /*2bb0*/  HMMA.16816.F32.BF16 R92, R16, R42, R92 ;  /* 0x0000002a105c723c */ /* 0x000fe2000004185c */
[----:B------:R-:W-:Y:S01]  /*2bc0*/  PLOP3.LUT P0, PT, PT, PT, UP0, 0x80, 0x0 ;  /* 0x000000000000781c */ /* 0x000fe20003f0f008 */
[----:B------:R-:W-:Y:S01]  /*2bd0*/  STL [R1+0x8], R3 ;  /* 0x0000080301007387 */ /* 0x000fe20000100800 */
[----:B------:R-:W-:-:S03]  /*2be0*/  ISETP.GT.AND P3, PT, R203, 0x5f, PT ;  /* 0x0000005fcb00780c */ /* 0x000fc60003f64270 */
[----:B------:R1:W-:Y:S02]  /*2bf0*/  LDGSTS.E.BYPASS.LTC128B.128 [R202+0x2900], [R14.64], !P2 ;  /* 0x029000000eca7fae */ /* 0x0003e4000d101d72 */
[C---:B------:R-:W-:Y:S02]  /*2c00*/  HMMA.16816.F32.BF16 R104, R16.reuse, R38, R104 ;  /* 0x000000261068723c */ /* 0x040fe40000041868 */
[----:B----4-:R-:W-:Y:S04]  /*2c10*/  LDSM.16.M88.4 R20, [R216+0x8100] ;  /* 0x00810000d814783b */ /* 0x010fe80000000200 */
[----:B------:R-:W2:Y:S02]  /*2c20*/  LDSM.16.M88.4 R48, [R214+0x4900] ;  /* 0x00490000d630783b */ /* 0x000ea40000000200 */
[C---:B------:R-:W-:Y:S02]  /*2c30*/  HMMA.16816.F32.BF16 R152, R16.reuse, R30, R120 ;  /* 0x0000001e1098723c */ /* 0x040fe40000041878 */
[----:B------:R-:W3:Y:S04]  /*2c40*/  LDSM.16.M88.4 R68, [R214+0x5100] ;  /* 0x00510000d644783b */ /* 0x000ee80000000200 */
[----:B------:R-:W4:Y:S02]  /*2c50*/  LDSM.16.M88.4 R56, [R214+0x3900] ;  /* 0x00390000d638783b */ /* 0x000f240000000200 */
[----:B------:R-:W-:Y:S02]  /*2c60*/  HMMA.16816.F32.BF16 R136, R16, R26, R112 ;  /* 0x0000001a1088723c */ /* 0x000fe40000041870 */
[----:B------:R-:W5:Y:S04]  /*2c70*/  LDSM.16.M88.4 R60, [R214+0x3100] ;  /* 0x00310000d63c783b */ /* 0x000f680000000200 */
[----:B------:R-:W-:Y:S02]  /*2c80*/  LDSM.16.M88.4 R84, [R214+0x5900] ;  /* 0x00590000d654783b */ /* 0x000fe40000000200 */
[----:B------:R-:W-:Y:S02]  /*2c90*/  HMMA.16816.F32.BF16 R144, R8, R64, R144 ;  /* 0x000000400890723c */ /* 0x000fe40000041890 */
[----:B------:R-:W0:Y:S06]  /*2ca0*/  LDGDEPBAR ;  /* 0x00000000000079af */ /* 0x000e2c0000000000 */
[----:B-1----:R-:W-:Y:S01]  /*2cb0*/  HMMA.16816.F32.BF16 R12, R16, R28, R52 ;  /* 0x0000001c100c723c */ /* 0x002fe20000041834 */
[----:B------:R-:W1:Y:S04]  /*2cc0*/  LDSM.16.M88.4 R52, [R214+0x4100] ;  /* 0x00410000d634783b */ /* 0x000e680000000200 */
[----:B------:R-:W1:Y:S03]  /*2cd0*/  LDSM.16.M88.4 R16, [R216+0x6100] ;  /* 0x00610000d810783b */ /* 0x000e660000000200 */
[C---:B------:R-:W-:Y:S08]  /*2ce0*/  HMMA.16816.F32.BF16 R184, R8.reuse, R36, R128 ;  /* 0x0000002408b8723c */ /* 0x040ff00000041880 */
[C---:B------:R-:W-:Y:S08]  /*2cf0*/  HMMA.16816.F32.BF16 R164, R8.reuse, R44, R164 ;  /* 0x0000002c08a4723c */ /* 0x040ff000000418a4 */
[C---:B------:R-:W-:Y:S08]  /*2d00*/  HMMA.16816.F32.BF16 R64, R8.reuse, R66, R148 ;  /* 0x000000420840723c */ /* 0x040ff00000041894 */
[C---:B------:R-:W-:Y:S01]  /*2d10*/  HMMA.16816.F32.BF16 R128, R8.reuse, R46, R132 ;  /* 0x0000002e0880723c */ /* 0x040fe20000041884 */
[----:B------:R-:W-:Y:S07]  /*2d20*/  LDSM.16.M88.4 R44, [R213] ;  /* 0x00000000d52c783b */ /* 0x000fee0000000200 */
[C---:B------:R-:W-:Y:S08]  /*2d30*/  HMMA.16816.F32.BF16 R180, R8.reuse, R40, R180 ;  /* 0x0000002808b4723c */ /* 0x040ff000000418b4 */
[C---:B------:R-:W-:Y:S01]  /*2d40*/  HMMA.16816.F32.BF16 R140, R8.reuse, R42, R140 ;  /* 0x0000002a088c723c */ /* 0x040fe2000004188c */
[----:B------:R-:W-:Y:S07]  /*2d50*/  LDSM.16.M88.4 R40, [R213+0x800] ;  /* 0x00080000d528783b */ /* 0x000fee0000000200 */
[C---:B------:R-:W-:Y:S01]  /*2d60*/  HMMA.16816.F32.BF16 R160, R8.reuse, R38, R160 ;  /* 0x0000002608a0723c */ /* 0x040fe200000418a0 */
[----:B------:R-:W-:Y:S07]  /*2d70*/  LDSM.16.M88.4 R36, [R213+0x1000] ;  /* 0x00100000d524783b */ /* 0x000fee0000000200 */
[C---:B------:R-:W-:Y:S08]  /*2d80*/  HMMA.16816.F32.BF16 R188, R8.reuse, R28, R124 ;  /* 0x0000001c08bc723c */ /* 0x040ff0000004187c */
[C---:B------:R-:W-:Y:S08]  /*2d90*/  HMMA.16816.F32.BF16 R192, R8.reuse, R24, R116 ;  /* 0x0000001808c0723c */ /* 0x040ff00000041874 */
[C---:B------:R-:W-:Y:S01]  /*2da0*/  HMMA.16816.F32.BF16 R176, R8.reuse, R30, R176 ;  /* 0x0000001e08b0723c */ /* 0x040fe200000418b0 */
[----:B------:R-:W-:Y:S07]  /*2db0*/  LDSM.16.M88.4 R28, [R213+0x2000] ;  /* 0x00200000d51c783b */ /* 0x000fee0000000200 */
[----:B------:R-:W-:Y:S01]  /*2dc0*/  HMMA.16816.F32.BF16 R172, R8, R26, R108 ;  /* 0x0000001a08ac723c */ /* 0x000fe2000004186c */
[----:B------:R-:W1:Y:S04]  /*2dd0*/  LDSM.16.M88.4 R8, [R217+0x8100] ;  /* 0x00810000d908783b */ /* 0x000e680000000200 */
[----:B------:R-:W-:Y:S03]  /*2de0*/  LDSM.16.M88.4 R24, [R213+0x2800] ;  /* 0x00280000d518783b */ /* 0x000fe60000000200 */
[C---:B--2---:R-:W-:Y:S01]  /*2df0*/  HMMA.16816.F32.BF16 R132, R20.reuse, R48, R32 ;  /* 0x000000301484723c */ /* 0x044fe20000041820 */
[----:B------:R-:W2:Y:S07]  /*2e00*/  LDSM.16.M88.4 R32, [R213+0x1800] ;  /* 0x00180000d520783b */ /* 0x000eae0000000200 */
[----:B---3--:R-:W-:Y:S01]  /*2e10*/  HMMA.16816.F32.BF16 R124, R20, R68, R12 ;  /* 0x00000044147c723c */ /* 0x008fe2000004180c */
[----:B------:R-:W3:Y:S01]  /*2e20*/  LDSM.16.M88.4 R12, [R217+0x6100] ;  /* 0x00610000d90c783b */ /* 0x000ee20000000200 */
[----:B------:R-:W-:-:S06]  /*2e30*/  DEPBAR.LE SB0, 0x0 ;  /* 0x000080000000791a */ /* 0x000fcc0000000000 */
[C---:B----4-:R-:W-:Y:S08]  /*2e40*/  HMMA.16816.F32.BF16 R156, R20.reuse, R56, R80 ;  /* 0x00000038149c723c */ /* 0x050ff00000041850 */
[C---:B-----5:R-:W-:Y:S08]  /*2e50*/  HMMA.16816.F32.BF16 R168, R20.reuse, R60, R100 ;  /* 0x0000003c14a8723c */ /* 0x060ff00000041864 */
[C---:B-1----:R-:W-:Y:S08]  /*2e60*/  HMMA.16816.F32.BF16 R148, R20.reuse, R52, R76 ;  /* 0x000000341494723c */ /* 0x042ff0000004184c */
        /* <DEDUP_REMOVED lines=8> */
[C---:B------:R-:W-:Y:S08]  /*2ef0*/  HMMA.16816.F32.BF16 R80, R16.reuse, R56, R164 ;  /* 0x000000381050723c */ /* 0x040ff000000418a4 */
[----:B------:R-:W-:Y:S08]  /*2f00*/  HMMA.16816.F32.BF16 R76, R16, R58, R128 ;  /* 0x0000003a104c723c */ /* 0x000ff00000041880 */
[----:B------:R-:W-:Y:S08]  /*2f10*/  HMMA.16816.F32.BF16 R96, R20, R86, R136 ;  /* 0x000000561460723c */ /* 0x000ff00000041888 */
        /* <DEDUP_REMOVED lines=11> */
[C---:B--2---:R-:W-:Y:S08]  /*2fd0*/  HMMA.16816.F32.BF16 R152, R8.reuse, R34, R104 ;  /* 0x000000220898723c */ /* 0x044ff00000041868 */
[C---:B------:R-:W-:Y:S08]  /*2fe0*/  HMMA.16816.F32.BF16 R108, R8.reuse, R30, R100 ;  /* 0x0000001e086c723c */ /* 0x040ff00000041864 */
[----:B------:R-:W-:Y:S08]  /*2ff0*/  HMMA.16816.F32.BF16 R112, R8, R26, R96 ;  /* 0x0000001a0870723c */ /* 0x000ff00000041860 */
[C---:B---3--:R-:W-:Y:S08]  /*3000*/  HMMA.16816.F32.BF16 R100, R12.reuse, R44, R92 ;  /* 0x0000002c0c64723c */ /* 0x048ff0000004185c */
        /* <DEDUP_REMOVED lines=19> */
[----:B------:R-:W-:Y:S01]  /*3140*/  UISETP.NE.AND UP0, UPT, UR36, URZ, UPT ;  /* 0x0000003f2400728c */ /* 0x000fe2000bf05270 */
[----:B------:R-:W-:-:S02]  /*3150*/  IMAD.U32 R3, RZ, RZ, UR14 ;  /* 0x0000000eff037e24 */ /* 0x000fc4000f8e00ff */
[----:B------:R-:W-:-:S03]  /*3160*/  IMAD.MOV.U32 R227, RZ, RZ, RZ ;  /* 0x000000ffffe37224 */ /* 0x000fc600078e00ff */
[----:B------:R-:W-:Y:S02]  /*3170*/  PLOP3.LUT P1, PT, PT, PT, UP0, 0x80, 0x0 ;  /* 0x000000000000781c */ /* 0x000fe40003f2f008 */
[----:B------:R-:W-:Y:S02]  /*3180*/  IADD3 R3, R203, UR13, R3 ;  /* 0x0000000dcb037c10 */ /* 0x000fe4000fffe003 */
        /* <DEDUP_REMOVED lines=31> */
[----:B------:R-:W5:Y:S04]  /*3380*/  SHFL.IDX PT, R13, R5, 0x4, 0x181f ;  /* 0x00981f00050d7f89 */ /* 0x000f6800000e0000 */
[----:B------:R-:W-:Y:S01]  /*3390*/  SHFL.IDX PT, R5, R5, 0x5, 0x181f ;  /* 0x00b81f0005057f89 */ /* 0x000fe200000e0000 */
[----:B-1----:R-:W-:-:S03]  /*33a0*/  IADD3 R6, P0, R6, R226, RZ ;  /* 0x000000e206067210 */ /* 0x002fc60007f1e0ff */
[----:B------:R-:W1:Y:S02]  /*33b0*/  SHFL.IDX PT, R18, R3, 0x2, 0x181f ;  /* 0x00581f0003127f89 */ /* 0x000e6400000e0000 */
[----:B--2---:R-:W-:Y:S01]  /*33c0*/  IMAD.X R7, R7, 0x1, R225, P0 ;  /* 0x0000000107077824 */ /* 0x004fe200000e06e1 */
[-C--:B------:R-:W-:Y:S01]  /*33d0*/  IADD3 R14, P0, R8, R226.reuse, RZ ;  /* 0x000000e2080e7210 */ /* 0x080fe20007f1e0ff */
[----:B------:R-:W2:Y:S01]  /*33e0*/  SHFL.IDX PT, R17, R3, 0x3, 0x181f ;  /* 0x00781f0003117f89 */ /* 0x000ea200000e0000 */
[----:B---3--:R-:W-:-:S03]  /*33f0*/  IADD3 R12, P5, R9, R226, RZ ;  /* 0x000000e2090c7210 */ /* 0x008fc60007fbe0ff */
[----:B------:R-:W3:Y:S01]  /*3400*/  SHFL.IDX PT, R16, R3, 0x4, 0x181f ;  /* 0x00981f0003107f89 */ /* 0x000ee200000e0000 */
[----:B----4-:R-:W-:-:S03]  /*3410*/  IADD3 R10, P2, R10, R226, RZ ;  /* 0x000000e20a0a7210 */ /* 0x010fc60007f5e0ff */
[----:B------:R-:W4:Y:S01]  /*3420*/  SHFL.IDX PT, R3, R3, 0x5, 0x181f ;  /* 0x00b81f0003037f89 */ /* 0x000f2200000e0000 */
[----:B-----5:R-:W-:-:S03]  /*3430*/  IMAD.X R15, R11, 0x1, R225, P0 ;  /* 0x000000010b0f7824 */ /* 0x020fc600000e06e1 */
[----:B------:R5:W-:Y:S01]  /*3440*/  LDGSTS.E.BYPASS.LTC128B.128 [R202+0x3100], [R6.64], !P4 ;  /* 0x0310000006ca7fae */ /* 0x000be2000e101d72 */
[----:B------:R-:W-:-:S03]  /*3450*/  IADD3 R8, P1, R13, R226, RZ ;  /* 0x000000e20d087210 */ /* 0x000fc60007f3e0ff */
[----:B------:R4:W-:Y:S01]  /*3460*/  LDGSTS.E.BYPASS.LTC128B.128 [R202+0x3900], [R14.64], !P4 ;  /* 0x039000000eca7fae */ /* 0x0009e2000e101d72 */
[--C-:B-1----:R-:W-:Y:S02]  /*3470*/  IMAD.X R13, R18, 0x1, R225.reuse, P5 ;  /* 0x00000001120d7824 */ /* 0x102fe400028e06e1 */
[----:B--2---:R-:W-:-:S03]  /*3480*/  IMAD.X R11, R17, 0x1, R225, P2 ;  /* 0x00000001110b7824 */ /* 0x004fc600010e06e1 */
[----:B------:R1:W-:Y:S01]  /*3490*/  LDGSTS.E.BYPASS.LTC128B.128 [R202+0x4100], [R12.64], !P4 ;  /* 0x041000000cca7fae */ /* 0x0003e2000e101d72 */
[----:B---3--:R-:W-:-:S03]  /*34a0*/  IMAD.X R9, R16, 0x1, R225, P1 ;  /* 0x0000000110097824 */ /* 0x008fc600008e06e1 */
[----:B------:R1:W-:Y:S04]  /*34b0*/  LDGSTS.E.BYPASS.LTC128B.128 [R202+0x4900], [R10.64], !P4 ;  /* 0x049000000aca7fae */ /* 0x0003e8000e101d72 */
[----:B------:R1:W-:Y:S01]  /*34c0*/  LDGSTS.E.BYPASS.LTC128B.128 [R202+0x5100], [R8.64], !P4 ;  /* 0x0510000008ca7fae */ /* 0x0003e2000e101d72 */
[----:B-----5:R-:W-:-:S05]  /*34d0*/  IADD3 R6, P0, R5, R226, RZ ;  /* 0x000000e205067210 */ /* 0x020fca0007f1e0ff */
[----:B----4-:R-:W-:-:S05]  /*34e0*/  IMAD.X R7, R3, 0x1, R225, P0 ;  /* 0x0000000103077824 */ /* 0x010fca00000e06e1 */
[----:B------:R1:W-:Y:S03]  /*34f0*/  LDGSTS.E.BYPASS.LTC128B.128 [R202+0x5900], [R6.64], !P4 ;  /* 0x0590000006ca7fae */ /* 0x0003e6000e101d72 */
.L_x_252:
[----:B------:R-:W-:Y:S01]  /*3500*/  FMUL.FTZ R3, R100, c[0x0][0x320] ;  /* 0x0000c80064037a20 */ /* 0x000fe20000410000 */
[----:B-1----:R-:W-:Y:S01]  /*3510*/  SHF.R.S32.HI R7, RZ, 0x1f, R198 ;  /* 0x0000001fff077819 */ /* 0x002fe200000114c6 */
[----:B------:R-:W-:Y:S01]  /*3520*/  FMUL.FTZ R5, R68, c[0x0][0x320] ;  /* 0x0000c80044057a20 */ /* 0x000fe20000410000 */
[-C--:B------:R-:W-:Y:S01]  /*3530*/  LEA.HI R6, R200, R201.reuse, RZ, 0x2 ;  /* 0x000000c9c8067211 */ /* 0x080fe200078f10ff */
[----:B------:R1:W2:Y:S01]  /*3540*/  MUFU.TANH R59, R3 ;  /* 0x00000003003b7308 */ /* 0x0002a20000002400 */
[----:B------:R-:W-:Y:S01]  /*3550*/  FMUL.FTZ R8, R69, c[0x0][0x320] ;  /* 0x0000c80045087a20 */ /* 0x000fe20000410000 */
[----:B------:R-:W-:Y:S01]  /*3560*/  UISETP.NE.AND UP1, UPT, UR35, URZ, UPT ;  /* 0x0000003f2300728c */ /* 0x000fe2000bf25270 */
[----:B------:R-:W-:Y:S01]  /*3570*/  LOP3.LUT R6, R6, 0xfffffffc, RZ, 0xc0, !PT ;  /* 0xfffffffc06067812 */ /* 0x000fe200078ec0ff */
[----:B------:R-:W-:Y:S01]  /*3580*/  FMUL.FTZ R10, R72, c[0x0][0x320] ;  /* 0x0000c800480a7a20 */ /* 0x000fe20000410000 */
[----:B------:R-:W-:Y:S01]  /*3590*/  UISETP.NE.AND UP0, UPT, UR34, URZ, UPT ;  /* 0x0000003f2200728c */ /* 0x000fe2000bf05270 */
[----:B------:R-:W0:Y:S01]  /*35a0*/  LDGDEPBAR ;  /* 0x00000000000079af */ /* 0x000e220000000000 */
[----:B------:R-:W-:Y:S01]  /*35b0*/  IADD3 R6, -R6, R201, RZ ;  /* 0x000000c906067210 */ /* 0x000fe20007ffe1ff */
[----:B------:R3:W4:Y:S01]  /*35c0*/  MUFU.TANH R17, R5 ;  /* 0x0000000500117308 */ /* 0x0007220000002400 */
[----:B------:R-:W-:Y:S01]  /*35d0*/  PLOP3.LUT P1, PT, PT, PT, UP1, 0x80, 0x0 ;  /* 0x000000000000781c */ /* 0x000fe20003f2f018 */
[----:B------:R-:W-:Y:S01]  /*35e0*/  ULDC UR13, c[0x0][0x324] ;  /* 0x0000c900000d7ab9 */ /* 0x000fe20000000800 */
[----:B------:R-:W-:Y:S01]  /*35f0*/  PLOP3.LUT P0, PT, PT, PT, UP1, 0x80, 0x0 ;  /* 0x000000000000781c */ /* 0x000fe20003f0f018 */
[----:B------:R-:W-:Y:S01]  /*3600*/  ULOP3.LUT UR13, URZ, UR13, URZ, 0x33, !UPT ;  /* 0x0000000d3f0d7292 */ /* 0x000fe2000f8e333f */
[----:B-1----:R-:W-:-:S03]  /*3610*/  FMUL.FTZ R3, R101, c[0x0][0x320] ;  /* 0x0000c80065037a20 */ /* 0x002fc60000410000 */
[----:B------:R-:W1:Y:S01]  /*3620*/  MUFU.TANH R16, R8 ;  /* 0x0000000800107308 */ /* 0x000e620000002400 */
[----:B---3--:R-:W-:-:S07]  /*3630*/  LEA.HI R5, R7, R198, RZ, 0x2 ;  /* 0x000000c607057211 */ /* 0x008fce00078f10ff */
[----:B------:R3:W1:Y:S01]  /*3640*/  MUFU.TANH R58, R3 ;  /* 0x00000003003a7308 */ /* 0x0006620000002400 */
[----:B------:R-:W-:-:S05]  /*3650*/  LOP3.LUT R5, R5, 0xffffffc, RZ, 0xc0, !PT ;  /* 0x0ffffffc05057812 */ /* 0x000fca00078ec0ff */
[----:B------:R-:W-:Y:S01]  /*3660*/  IMAD.IADD R9, R198, 0x1, -R5 ;  /* 0x00000001c6097824 */ /* 0x000fe200078e0a05 */
[----:B------:R-:W-:Y:S01]  /*3670*/  LEA.HI R5, R6, R6, RZ, 0x1 ;  /* 0x0000000606057211 */ /* 0x000fe200078f08ff */
[----:B------:R5:W1:Y:S01]  /*3680*/  MUFU.TANH R15, R10 ;  /* 0x0000000a000f7308 */ /* 0x000a620000002400 */
[----:B---3--:R-:W-:-:S07]  /*3690*/  FMUL.FTZ R3, R96, c[0x0][0x320] ;  /* 0x0000c80060037a20 */ /* 0x008fce0000410000 */
        /* <DEDUP_REMOVED lines=32> */
[----:B------:R-:W-:Y:S02]  /*38a0*/  LOP3.LUT R7, R7, 0x7ffffffc, RZ, 0xc0, !PT ;  /* 0x7ffffffc07077812 */ /* 0x000fe400078ec0ff */
[----:B------:R-:W-:Y:S01]  /*38b0*/  LEA R11, R9, R8, 0x4 ;  /* 0x00000008090b7211 */ /* 0x000fe200078e20ff */
[C---:B------:R-:W-:Y:S01]  /*38c0*/  IMAD.SHL.U32 R8, R5.reuse, 0x20, RZ ;  /* 0x0000002005087824 */ /* 0x040fe200078e00ff */
[----:B------:R-:W-:Y:S02]  /*38d0*/  LOP3.LUT R9, R5, 0x1ffffffe, RZ, 0xc0, !PT ;  /* 0x1ffffffe05097812 */ /* 0x000fe400078ec0ff */
[----:B------:R-:W-:Y:S01]  /*38e0*/  IADD3 R7, R3, -R7, RZ ;  /* 0x8000000703077210 */ /* 0x000fe20007ffe0ff */
[----:B------:R-:W-:Y:S01]  /*38f0*/  IMAD.U32 R3, RZ, RZ, UR19 ;  /* 0x00000013ff037e24 */ /* 0x000fe2000f8e00ff */
[----:B------:R-:W-:-:S02]  /*3900*/  LOP3.LUT R5, R8, 0xffffffc0, RZ, 0xc0, !PT ;  /* 0xffffffc008057812 */ /* 0x000fc400078ec0ff */
[----:B------:R-:W-:Y:S02]  /*3910*/  IADD3 R6, R6, -R9, RZ ;  /* 0x8000000906067210 */ /* 0x000fe40007ffe0ff */
[----:B------:R-:W-:Y:S01]  /*3920*/  SHF.L.U32 R8, R7, 0x1, RZ ;  /* 0x0000000107087819 */ /* 0x000fe200000006ff */
[----:B------:R-:W-:Y:S02]  /*3930*/  IMAD.IADD R5, R5, 0x1, R11 ;  /* 0x0000000105057824 */ /* 0x000fe400078e020b */
[----:B------:R-:W-:Y:S01]  /*3940*/  FMUL.FTZ R7, R93, c[0x0][0x320] ;  /* 0x0000c8005d077a20 */ /* 0x000fe20000410000 */
[----:B------:R-:W-:Y:S02]  /*3950*/  IADD3 R3, -R8, 0x1, R3 ;  /* 0x0000000108037810 */ /* 0x000fe40007ffe103 */
[----:B------:R-:W-:Y:S01]  /*3960*/  LEA R12, R6, R5, 0x3 ;  /* 0x00000005060c7211 */ /* 0x000fe200078e18ff */
[----:B------:R-:W-:Y:S01]  /*3970*/  FMUL.FTZ R5, R88, c[0x0][0x320] ;  /* 0x0000c80058057a20 */ /* 0x000fe20000410000 */
[----:B------:R-:W-:Y:S01]  /*3980*/  IADD3 R3, R3, -UR15, RZ ;  /* 0x8000000f03037c10 */ /* 0x000fe2000fffe0ff */
[----:B------:R-:W3:Y:S01]  /*3990*/  MUFU.TANH R9, R7 ;  /* 0x0000000700097308 */ /* 0x000ee20000002400 */
[----:B------:R-:W-:Y:S01]  /*39a0*/  IADD3 R23, -R8, UR37, RZ ;  /* 0x0000002508177c10 */ /* 0x000fe2000fffe1ff */
[----:B------:R-:W-:Y:S01]  /*39b0*/  @P1 IMAD.HI.U32 R6, R12, c[0x0][0x2c8], RZ ;  /* 0x0000b2000c061a27 */ /* 0x000fe200078e00ff */
[----:B------:R5:W-:Y:S01]  /*39c0*/  STL [R1+0x24], R12 ;  /* 0x0000240c01007387 */ /* 0x000be20000100800 */
[----:B------:R-:W-:-:S02]  /*39d0*/  IADD3 R19, R3, c[0x0][0x328], RZ ;  /* 0x0000ca0003137a10 */ /* 0x000fc40007ffe0ff */
[----:B------:R-:W-:Y:S01]  /*39e0*/  IMAD.MOV.U32 R18, RZ, RZ, R12 ;  /* 0x000000ffff127224 */ /* 0x000fe200078e000c */
[----:B------:R-:W-:Y:S01]  /*39f0*/  @P0 SHF.R.U32.HI R18, RZ, c[0x0][0x2cc], R6 ;  /* 0x0000b300ff120a19 */ /* 0x000fe20000011606 */
[----:B------:R1:W1:Y:S01]  /*3a00*/  MUFU.TANH R13, R5 ;  /* 0x00000005000d7308 */ /* 0x0002620000002400 */
[----:B------:R-:W-:Y:S01]  /*3a10*/  STL [R1+0x10], R8 ;  /* 0x0000100801007387 */ /* 0x000fe20000100800 */
[----:B------:R-:W-:Y:S02]  /*3a20*/  PLOP3.LUT P0, PT, PT, PT, UP0, 0x40, 0x0 ;  /* 0x000000000000781c */ /* 0x000fe40003f0e808 */
[----:B------:R-:W-:Y:S01]  /*3a30*/  IADD3 R21, R3, UR13, RZ ;  /* 0x0000000d03157c10 */ /* 0x000fe2000fffe0ff */
[----:B------:R-:W2:Y:S01]  /*3a40*/  SHFL.IDX PT, R6, R18, RZ, 0x1c1f ;  /* 0x001c1fff12067589 */ /* 0x000ea200000e0000 */
[----:B-1----:R-:W-:-:S04]  /*3a50*/  FMUL.FTZ R5, R89, c[0x0][0x320] ;  /* 0x0000c80059057a20 */ /* 0x002fc80000410000 */
[----:B-----5:R1:W1:Y:S01]  /*3a60*/  MUFU.TANH R12, R5 ;  /* 0x00000005000c7308 */ /* 0x0202620000002400 */
[----:B--2---:R-:W-:Y:S02]  /*3a70*/  IMAD.IADD R3, R21, 0x1, R6 ;  /* 0x0000000115037824 */ /* 0x004fe400078e0206 */
[----:B-1----:R-:W-:-:S05]  /*3a80*/  FMUL.FTZ R5, R60, c[0x0][0x320] ;  /* 0x0000c8003c057a20 */ /* 0x002fca0000410000 */
[----:B------:R1:W2:Y:S02]  /*3a90*/  MUFU.TANH R11, R5 ;  /* 0x00000005000b7308 */ /* 0x0002a40000002400 */
[----:B-1----:R-:W-:-:S06]  /*3aa0*/  FMUL.FTZ R5, R61, c[0x0][0x320] ;  /* 0x0000c8003d057a20 */ /* 0x002fcc0000410000 */
[----:B------:R1:W1:Y:S02]  /*3ab0*/  MUFU.TANH R10, R5 ;  /* 0x00000005000a7308 */ /* 0x0002640000002400 */
[----:B-1----:R-:W-:-:S05]  /*3ac0*/  IMAD.U32 R5, RZ, RZ, UR37 ;  /* 0x00000025ff057e24 */ /* 0x002fca000f8e00ff */
[----:B------:R-:W-:Y:S02]  /*3ad0*/  IADD3 R20, -R8, UR8, R5 ;  /* 0x0000000808147c10 */ /* 0x000fe4000fffe105 */
[----:B------:R-:W-:-:S04]  /*3ae0*/  IADD3 R5, R19, R6, RZ ;  /* 0x0000000613057210 */ /* 0x000fc80007ffe0ff */
[----:B------:R-:W-:Y:S01]  /*3af0*/  IMNMX R5, R5, R20, PT ;  /* 0x0000001405057217 */ /* 0x000fe20003800200 */
[----:B------:R-:W-:Y:S05]  /*3b00*/  @P0 BRA `(.L_x_253) ;  /* 0x0000015000000947 */ /* 0x000fea0003800000 */
[----:B--234-:R-:W-:Y:S01]  /*3b10*/  IMAD.U32 R7, RZ, RZ, UR15 ;  /* 0x0000000fff077e24 */ /* 0x01cfe2000f8e00ff */
[----:B------:R-:W-:Y:S04]  /*3b20*/  BSSY B0, `(.L_x_254) ;  /* 0x000000f000007945 */ /* 0x000fe80003800000 */
[----:B------:R-:W-:-:S04]  /*3b30*/  IADD3 R6, -R7, UR8, R6 ;  /* 0x0000000807067c10 */ /* 0x000fc8000fffe106 */
        /* <DEDUP_REMOVED lines=9> */
.L_x_255:
[----:B------:R-:W-:-:S04]  /*3bd0*/  MOV R7, c[0x0][0x32c] ;  /* 0x0000cb0000077a02 */ /* 0x000fc80000000f00 */
[----:B------:R-:W-:-:S13]  /*3be0*/  ISETP.NE.AND P0, PT, R7, 0x1, PT ;  /* 0x000000010700780c */ /* 0x000fda0003f05270 */
[----:B------:R-:W-:-:S05]  /*3bf0*/  @P0 IMAD.HI.U32 R7, R6, c[0x0][0x330], RZ ;  /* 0x0000cc0006070a27 */ /* 0x000fca00078e00ff */
[----:B------:R-:W-:Y:S02]  /*3c00*/  @P0 SHF.R.U32.HI R6, RZ, c[0x0][0x334], R7 ;  /* 0x0000cd00ff060a19 */ /* 0x000fe40000011607 */
.L_x_256:
[----:B------:R-:W-:Y:S05]  /*3c10*/  BSYNC B0 ;  /* 0x0000000000007941 */ /* 0x000fea0003800000 */
.L_x_254:
[----:B------:R-:W-:-:S05]  /*3c20*/  IMAD R6, R6, c[0x0][0x32c], R23 ;  /* 0x0000cb0006067a24 */ /* 0x000fca00078e0217 */
[----:B------:R-:W-:Y:S02]  /*3c30*/  IADD3 R7, R6, c[0x0][0x32c], RZ ;  /* 0x0000cb0006077a10 */ /* 0x000fe40007ffe0ff */
[----:B------:R-:W-:Y:S02]  /*3c40*/  IMNMX R3, R3, R6, !PT ;  /* 0x0000000603037217 */ /* 0x000fe40007800200 */
[----:B------:R-:W-:Y:S02]  /*3c50*/  IMNMX R5, R5, R7, PT ;  /* 0x0000000705057217 */ /* 0x000fe40003800200 */
.L_x_253:
        /* <DEDUP_REMOVED lines=13> */
[----:B------:R-:W-:Y:S01]  /*3d30*/  ISETP.GT.AND P6, PT, R3, RZ, P6 ;  /* 0x000000ff0300720c */ /* 0x000fe200037c4270 */
[----:B------:R-:W-:Y:S01]  /*3d40*/  UISETP.GE.AND UP1, UPT, UR37, 0x9, UPT ;  /* 0x000000092500788c */ /* 0x000fe2000bf26270 */
[----:B------:R-:W-:Y:S01]  /*3d50*/  PLOP3.LUT P0, PT, PT, PT, UP0, 0x40, 0x0 ;  /* 0x000000000000781c */ /* 0x000fe20003f0e808 */
[----:B------:R-:W-:Y:S01]  /*3d60*/  UISETP.GE.AND UP0, UPT, UR37, 0x12, UPT ;  /* 0x000000122500788c */ /* 0x000fe2000bf06270 */
[----:B------:R-:W-:Y:S01]  /*3d70*/  PLOP3.LUT P5, PT, PT, PT, UP2, 0x40, 0x0 ;  /* 0x000000000000781c */ /* 0x000fe20003fae828 */
[----:B------:R-:W-:Y:S01]  /*3d80*/  UISETP.GE.AND UP4, UPT, UR37, 0x4a, UPT ;  /* 0x0000004a2500788c */ /* 0x000fe2000bf86270 */
[----:B------:R-:W-:Y:S01]  /*3d90*/  ISETP.LT.OR P6, PT, R5, 0x1, P6 ;  /* 0x000000010500780c */ /* 0x000fe200037c1670 */
[----:B-1----:R-:W-:Y:S01]  /*3da0*/  FMUL.FTZ R6, R42, c[0x0][0x320] ;  /* 0x0000c8002a067a20 */ /* 0x002fe20000410000 */
[----:B------:R-:W-:Y:S01]  /*3db0*/  ISETP.GT.AND P5, PT, R3, 0x1, P5 ;  /* 0x000000010300780c */ /* 0x000fe20002fa4270 */
[----:B------:R-:W-:Y:S01]  /*3dc0*/  UP2UR UR28, UPR, URZ, 0x1 ;  /* 0x000000013f1c7883 */ /* 0x000fe20008000000 */
[----:B------:R-:W-:Y:S01]  /*3dd0*/  FSEL R66, R59, -INF , !P6 ;  /* 0xff8000003b427808 */ /* 0x000fe20007000000 */
[----:B------:R1:W3:Y:S01]  /*3de0*/  MUFU.TANH R45, R6 ;  /* 0x00000006002d7308 */ /* 0x0002e20000002400 */
[----:B------:R-:W-:Y:S01]  /*3df0*/  PLOP3.LUT P6, PT, PT, PT, UP0, 0x40, 0x0 ;  /* 0x000000000000781c */ /* 0x000fe20003fce808 */
[----:B------:R-:W-:Y:S01]  /*3e00*/  UISETP.GE.AND UP0, UPT, UR37, 0x19, UPT ;  /* 0x000000192500788c */ /* 0x000fe2000bf06270 */
[----:B------:R-:W-:Y:S01]  /*3e10*/  PLOP3.LUT P2, PT, PT, PT, UP1, 0x40, 0x0 ;  /* 0x000000000000781c */ /* 0x000fe20003f4e818 */
[----:B------:R-:W-:Y:S01]  /*3e20*/  UISETP.GE.AND UP6, UPT, UR37, 0x42, UPT ;  /* 0x000000422500788c */ /* 0x000fe2000bfc6270 */
[----:B------:R-:W-:Y:S01]  /*3e30*/  ISETP.LT.OR P5, PT, R5, 0x2, P5 ;  /* 0x000000020500780c */ /* 0x000fe20002fa1670 */
[----:B------:R-:W-:Y:S01]  /*3e40*/  UP2UR UR27, UPR, URZ, 0x1 ;  /* 0x000000013f1b7883 */ /* 0x000fe20008000000 */
[----:B------:R-:W-:Y:S01]  /*3e50*/  ISETP.GT.AND P2, PT, R3, 0x8, P2 ;  /* 0x000000080300780c */ /* 0x000fe20001744270 */
[----:B------:R-:W-:Y:S01]  /*3e60*/  UISETP.GE.AND UP5, UPT, UR37, 0x49, UPT ;  /* 0x000000492500788c */ /* 0x000fe2000bfa6270 */
[----:B------:R-:W-:Y:S01]  /*3e70*/  FSEL R65, R58, -INF , !P5 ;  /* 0xff8000003a417808 */ /* 0x000fe20006800000 */
[----:B------:R-:W-:Y:S01]  /*3e80*/  UP2UR UR38, UPR, URZ, 0x40 ;  /* 0x000000403f267883 */ /* 0x000fe20008000000 */
[----:B------:R-:W-:Y:S01]  /*3e90*/  PLOP3.LUT P5, PT, PT, PT, UP0, 0x40, 0x0 ;  /* 0x000000000000781c */ /* 0x000fe20003fae808 */
[----:B------:R-:W-:Y:S01]  /*3ea0*/  UISETP.GE.AND UP0, UPT, UR37, 0x1a, UPT ;  /* 0x0000001a2500788c */ /* 0x000fe2000bf06270 */
[C---:B------:R-:W-:Y:S01]  /*3eb0*/  ISETP.LT.OR P2, PT, R5.reuse, 0x9, P2 ;  /* 0x000000090500780c */ /* 0x040fe20001741670 */
[----:B------:R-:W-:Y:S01]  /*3ec0*/  UP2UR UR33, UPR, URZ, 0x8 ;  /* 0x000000083f217883 */ /* 0x000fe20008000000 */
[----:B------:R-:W-:Y:S01]  /*3ed0*/  ISETP.LT.OR P1, PT, R5, 0xa, P1 ;  /* 0x0000000a0500780c */ /* 0x000fe20000f21670 */
[----:B-1----:R-:W-:Y:S01]  /*3ee0*/  FMUL.FTZ R6, R43, c[0x0][0x320] ;  /* 0x0000c8002b067a20 */ /* 0x002fe20000410000 */
[----:B------:R-:W-:Y:S01]  /*3ef0*/  FSEL R69, R57, -INF , !P2 ;  /* 0xff80000039457808 */ /* 0x000fe20005000000 */
[----:B------:R-:W-:Y:S01]  /*3f00*/  UP2UR UR26, UPR, URZ, 0x1 ;  /* 0x000000013f1a7883 */ /* 0x000fe20008000000 */
[----:B------:R-:W-:Y:S01]  /*3f10*/  PLOP3.LUT P2, PT, PT, PT, UP0, 0x40, 0x0 ;  /* 0x000000000000781c */ /* 0x000fe20003f4e808 */
[----:B------:R1:W4:Y:S01]  /*3f20*/  MUFU.TANH R44, R6 ;  /* 0x00000006002c7308 */ /* 0x0003220000002400 */
[----:B------:R-:W-:Y:S01]  /*3f30*/  UISETP.GE.AND UP0, UPT, UR37, 0x21, UPT ;  /* 0x000000212500788c */ /* 0x000fe2000bf06270 */
[----:B------:R-:W-:Y:S01]  /*3f40*/  ISETP.GT.AND P0, PT, R3, 0x10, P0 ;  /* 0x000000100300780c */ /* 0x000fe20000704270 */
[----:B------:R-:W-:Y:S01]  /*3f50*/  UP2UR UR32, UPR, URZ, 0x4 ;  /* 0x000000043f207883 */ /* 0x000fe20008000000 */
[----:B------:R-:W-:Y:S01]  /*3f60*/  FSEL R68, R56, -INF , !P1 ;  /* 0xff80000038447808 */ /* 0x000fe20004800000 */
[----:B------:R-:W-:Y:S01]  /*3f70*/  UP2UR UR25, UPR, URZ, 0x1 ;  /* 0x000000013f197883 */ /* 0x000fe20008000000 */
[----:B------:R-:W-:Y:S01]  /*3f80*/  ISETP.LT.OR P0, PT, R5, 0x11, P0 ;  /* 0x000000110500780c */ /* 0x000fe20000701670 */
[----:B------:R-:W-:Y:S01]  /*3f90*/  UP2UR UR31, UPR, URZ, 0x2 ;  /* 0x000000023f1f7883 */ /* 0x000fe20008000000 */
[----:B------:R-:W-:Y:S01]  /*3fa0*/  PLOP3.LUT P1, PT, PT, PT, UP0, 0x40, 0x0 ;  /* 0x000000000000781c */ /* 0x000fe20003f2e808 */
[----:B------:R-:W-:Y:S01]  /*3fb0*/  UISETP.GE.AND UP0, UPT, UR37, 0x22, UPT ;  /* 0x000000222500788c */ /* 0x000fe2000bf06270 */
[C---:B------:R-:W-:Y:S01]  /*3fc0*/  ISETP.GT.AND P6, PT, R3.reuse, 0x11, P6 ;  /* 0x000000110300780c */ /* 0x040fe200037c4270 */
[----:B------:R-:W-:Y:S01]  /*3fd0*/  UISETP.GE.AND UP3, UPT, UR37, 0x51, UPT ;  /* 0x000000512500788c */ /* 0x000fe2000bf66270 */
[----:B------:R-:W-:Y:S01]  /*3fe0*/  ISETP.GT.AND P5, PT, R3, 0x18, P5 ;  /* 0x000000180300780c */ /* 0x000fe20002fa4270 */
[----:B------:R-:W-:Y:S01]  /*3ff0*/  UP2UR UR24, UPR, URZ, 0x1 ;  /* 0x000000013f187883 */ /* 0x000fe20008000000 */
[C---:B------:R-:W-:Y:S01]  /*4000*/  ISETP.LT.OR P6, PT, R5.reuse, 0x12, P6 ;  /* 0x000000120500780c */ /* 0x040fe200037c1670 */
[----:B------:R-:W-:Y:S01]  /*4010*/  UISETP.GE.AND UP2, UPT, UR37, 0x52, UPT ;  /* 0x000000522500788c */ /* 0x000fe2000bf46270 */
[----:B-1----:R-:W-:Y:S01]  /*4020*/  FMUL.FTZ R6, R102, c[0x0][0x320] ;  /* 0x0000c80066067a20 */ /* 0x002fe20000410000 */
[----:B------:R-:W-:Y:S01]  /*4030*/  ISETP.LT.OR P5, PT, R5, 0x19, P5 ;  /* 0x000000190500780c */ /* 0x000fe20002fa1670 */
[----:B------:R-:W-:Y:S01]  /*4040*/  UISETP.GE.AND UP1, UPT, UR37, 0x59, UPT ;  /* 0x000000592500788c */ /* 0x000fe2000bf26270 */
[----:B------:R-:W-:Y:S01]  /*4050*/  FSEL R73, R54, -INF , !P6 ;  /* 0xff80000036497808 */ /* 0x000fe20007000000 */
[----:B------:R1:W1:Y:S01]  /*4060*/  MUFU.TANH R42, R6 ;  /* 0x00000006002a7308 */ /* 0x0002620000002400 */
[----:B------:R-:W-:-:S02]  /*4070*/  ISETP.GT.AND P2, PT, R3, 0x19, P2 ;  /* 0x000000190300780c */ /* 0x000fc40001744270 */
[----:B------:R-:W-:Y:S02]  /*4080*/  ISETP.GT.AND P1, PT, R3, 0x20, P1 ;  /* 0x000000200300780c */ /* 0x000fe40000f24270 */
[C---:B------:R-:W-:Y:S02]  /*4090*/  ISETP.LT.OR P2, PT, R5.reuse, 0x1a, P2 ;  /* 0x0000001a0500780c */ /* 0x040fe40001741670 */
[----:B------:R-:W-:Y:S01]  /*40a0*/  ISETP.LT.OR P1, PT, R5, 0x21, P1 ;  /* 0x000000210500780c */ /* 0x000fe20000f21670 */
[----:B------:R-:W2:Y:S03]  /*40b0*/  MUFU.TANH R25, R8 ;  /* 0x0000000800197308 */ /* 0x000ea60000002400 */
[----:B------:R-:W-:Y:S01]  /*40c0*/  FSEL R81, R51, -INF , !P1 ;  /* 0xff80000033517808 */ /* 0x000fe20004800000 */
[----:B-1----:R-:W-:-:S04]  /*40d0*/  FMUL.FTZ R6, R103, c[0x0][0x320] ;  /* 0x0000c80067067a20 */ /* 0x002fc80000410000 */
        /* <DEDUP_REMOVED lines=20> */
[----:B------:R-:W-:Y:S02]  /*4220*/  FSEL R70, R55, -INF , !P0 ;  /* 0xff80000037467808 */ /* 0x000fe40004000000 */
[----:B------:R-:W-:-:S03]  /*4230*/  PLOP3.LUT P0, PT, PT, PT, UP0, 0x40, 0x0 ;  /* 0x000000000000781c */ /* 0x000fc60003f0e808 */
[----:B------:R1:W1:Y:S01]  /*4240*/  MUFU.TANH R33, R6 ;  /* 0x0000000600217308 */ /* 0x0002620000002400 */
[----:B------:R-:W-:Y:S01]  /*4250*/  UISETP.GE.AND UP0, UPT, UR37, 0x29, UPT ;  /* 0x000000292500788c */ /* 0x000fe2000bf06270 */
[----:B------:R-:W-:-:S03]  /*4260*/  ISETP.GT.AND P0, PT, R3, 0x21, P0 ;  /* 0x000000210300780c */ /* 0x000fc60000704270 */
[----:B------:R-:W-:Y:S02]  /*4270*/  UP2UR UR23, UPR, URZ, 0x1 ;  /* 0x000000013f177883 */ /* 0x000fe40008000000 */
[----:B------:R-:W-:Y:S01]  /*4280*/  PLOP3.LUT P6, PT, PT, PT, UP0, 0x40, 0x0 ;  /* 0x000000000000781c */ /* 0x000fe20003fce808 */
[----:B------:R-:W-:Y:S01]  /*4290*/  UISETP.GE.AND UP0, UPT, UR37, 0x2a, UPT ;  /* 0x0000002a2500788c */ /* 0x000fe2000bf06270 */
[----:B------:R-:W-:Y:S02]  /*42a0*/  ISETP.LT.OR P0, PT, R5, 0x22, P0 ;  /* 0x000000220500780c */ /* 0x000fe40000701670 */
        /* <DEDUP_REMOVED lines=15> */
[----:B------:R-:W-:-:S03]  /*43a0*/  UP2UR UR21, UPR, URZ, 0x1 ;  /* 0x000000013f157883 */ /* 0x000fc60008000000 */
[----:B------:R-:W-:-:S04]  /*43b0*/  ISETP.LT.OR P5, PT, R5, 0x2a, P5 ;  /* 0x0000002a0500780c */ /* 0x000fc80002fa1670 */
[----:B------:R-:W-:Y:S01]  /*43c0*/  FSEL R121, R48, -INF , !P5 ;  /* 0xff80000030797808 */ /* 0x000fe20006800000 */
[----:B-1----:R-:W-:Y:S01]  /*43d0*/  FMUL.FTZ R6, R75, c[0x0][0x320] ;  /* 0x0000c8004b067a20 */ /* 0x002fe20000410000 */
[----:B------:R-:W-:Y:S02]  /*43e0*/  FSEL R75, R52, -INF , !P2 ;  /* 0xff800000344b7808 */ /* 0x000fe40005000000 */
[----:B------:R-:W-:Y:S01]  /*43f0*/  PLOP3.LUT P2, PT, PT, PT, UP0, 0x40, 0x0 ;  /* 0x000000000000781c */ /* 0x000fe20003f4e808 */
[----:B------:R-:W-:Y:S01]  /*4400*/  UISETP.GE.AND UP0, UPT, UR37, 0x32, UPT ;  /* 0x000000322500788c */ /* 0x000fe2000bf06270 */
[----:B------:R1:W1:Y:S02]  /*4410*/  MUFU.TANH R31, R6 ;  /* 0x00000006001f7308 */ /* 0x0002640000002400 */
[----:B------:R-:W-:Y:S01]  /*4420*/  ISETP.GT.AND P2, PT, R3, 0x30, P2 ;  /* 0x000000300300780c */ /* 0x000fe20001744270 */
[----:B------:R-:W-:Y:S02]  /*4430*/  UP2UR UR20, UPR, URZ, 0x1 ;  /* 0x000000013f147883 */ /* 0x000fe40008000000 */
        /* <DEDUP_REMOVED lines=11> */
[----:B------:R-:W-:Y:S01]  /*44f0*/  UP2UR UR5, UPR, URZ, 0x1 ;  /* 0x000000013f057883 */ /* 0x000fe20008000000 */
[----:B------:R-:W-:Y:S01]  /*4500*/  FSEL R135, R9, -INF , !P1 ;  /* 0xff80000009877808 */ /* 0x000fe20004800000 */
[----:B------:R1:W1:Y:S01]  /*4510*/  MUFU.TANH R24, R6 ;  /* 0x0000000600187308 */ /* 0x0002620000002400 */
[----:B------:R-:W-:Y:S01]  /*4520*/  PLOP3.LUT P6, PT, PT, PT, UP0, 0x40, 0x0 ;  /* 0x000000000000781c */ /* 0x000fe20003fce808 */
[----:B------:R-:W-:Y:S01]  /*4530*/  UISETP.GE.AND UP0, UPT, UR37, 0x41, UPT ;  /* 0x000000412500788c */ /* 0x000fe2000bf06270 */
[----:B------:R-:W-:-:S02]  /*4540*/  ISETP.LT.OR P0, PT, R5, 0x39, P0 ;  /* 0x000000390500780c */ /* 0x000fc40000701670 */
[----:B------:R-:W-:Y:S01]  /*4550*/  PLOP3.LUT P2, PT, PT, PT, UP6, 0x40, 0x0 ;  /* 0x000000000000781c */ /* 0x000fe20003f4e868 */
[----:B------:R-:W-:Y:S01]  /*4560*/  UP2UR UR4, UPR, URZ, 0x1 ;  /* 0x000000013f047883 */ /* 0x000fe20008000000 */
[----:B------:R-:W-:Y:S01]  /*4570*/  FSEL R136, R46, -INF , !P0 ;  /* 0xff8000002e887808 */ /* 0x000fe20004000000 */
[----:B------:R-:W-:Y:S01]  /*4580*/  UISETP.NE.AND UP6, UPT, UR34, URZ, UPT ;  /* 0x0000003f2200728c */ /* 0x000fe2000bfc5270 */
[----:B------:R-:W-:Y:S02]  /*4590*/  PLOP3.LUT P0, PT, PT, PT, UP4, 0x40, 0x0 ;  /* 0x000000000000781c */ /* 0x000fe40003f0e848 */
[----:B------:R-:W-:Y:S01]  /*45a0*/  PLOP3.LUT P5, PT, PT, PT, UP0, 0x40, 0x0 ;  /* 0x000000000000781c */ /* 0x000fe20003fae808 */
[----:B------:R-:W-:Y:S01]  /*45b0*/  UISETP.GE.AND UP0, UPT, UR37, 0x5a, UPT ;  /* 0x0000005a2500788c */ /* 0x000fe2000bf06270 */
[----:B------:R-:W-:Y:S02]  /*45c0*/  PLOP3.LUT P1, PT, PT, PT, UP5, 0x40, 0x0 ;  /* 0x000000000000781c */ /* 0x000fe40003f2e858 */
[C---:B------:R-:W-:Y:S01]  /*45d0*/  ISETP.GT.AND P0, PT, R3.reuse, 0x49, P0 ;  /* 0x000000490300780c */ /* 0x040fe20000704270 */
[----:B-1----:R-:W-:Y:S01]  /*45e0*/  FMUL.FTZ R6, R90, c[0x0][0x320] ;  /* 0x0000c8005a067a20 */ /* 0x002fe20000410000 */
[----:B------:R-:W-:-:S02]  /*45f0*/  ISETP.GT.AND P6, PT, R3, 0x39, P6 ;  /* 0x000000390300780c */ /* 0x000fc400037c4270 */
[C---:B------:R-:W-:Y:S01]  /*4600*/  ISETP.GT.AND P5, PT, R3.reuse, 0x40, P5 ;  /* 0x000000400300780c */ /* 0x040fe20002fa4270 */
[----:B------:R1:W1:Y:S01]  /*4610*/  MUFU.TANH R29, R6 ;  /* 0x00000006001d7308 */ /* 0x0002620000002400 */
[C---:B------:R-:W-:Y:S02]  /*4620*/  ISETP.GT.AND P2, PT, R3.reuse, 0x41, P2 ;  /* 0x000000410300780c */ /* 0x040fe40001744270 */
[----:B------:R-:W-:Y:S02]  /*4630*/  ISETP.GT.AND P1, PT, R3, 0x48, P1 ;  /* 0x000000480300780c */ /* 0x000fe40000f24270 */
[C---:B------:R-:W-:Y:S02]  /*4640*/  ISETP.LT.OR P0, PT, R5.reuse, 0x4a, P0 ;  /* 0x0000004a0500780c */ /* 0x040fe40000701670 */
[C---:B------:R-:W-:Y:S02]  /*4650*/  ISETP.LT.OR P6, PT, R5.reuse, 0x3a, P6 ;  /* 0x0000003a0500780c */ /* 0x040fe400037c1670 */
[----:B------:R-:W-:-:S02]  /*4660*/  ISETP.LT.OR P5, PT, R5, 0x41, P5 ;  /* 0x000000410500780c */ /* 0x000fc40002fa1670 */
[C---:B------:R-:W-:Y:S02]  /*4670*/  ISETP.LT.OR P2, PT, R5.reuse, 0x42, P2 ;  /* 0x000000420500780c */ /* 0x040fe40001741670 */
[----:B------:R-:W-:Y:S02]  /*4680*/  ISETP.LT.OR P1, PT, R5, 0x49, P1 ;  /* 0x000000490500780c */ /* 0x000fe40000f21670 */
[----:B------:R-:W-:Y:S01]  /*4690*/  FSEL R239, R14, -INF , !P0 ;  /* 0xff8000000eef7808 */ /* 0x000fe20004000000 */
[----:B-1----:R-:W-:Y:S01]  /*46a0*/  FMUL.FTZ R6, R91, c[0x0][0x320] ;  /* 0x0000c8005b067a20 */ /* 0x002fe20000410000 */
[----:B------:R-:W-:Y:S02]  /*46b0*/  FSEL R137, R22, -INF , !P6 ;  /* 0xff80000016897808 */ /* 0x000fe40007000000 */
[----:B------:R-:W-:Y:S01]  /*46c0*/  FSEL R232, R17, -INF , !P5 ;  /* 0xff80000011e87808 */ /* 0x000fe20006800000 */
[----:B------:R1:W1:Y:S01]  /*46d0*/  MUFU.TANH R28, R6 ;  /* 0x00000006001c7308 */ /* 0x0002620000002400 */
[----:B------:R-:W-:-:S02]  /*46e0*/  FSEL R238, R16, -INF , !P2 ;  /* 0xff80000010ee7808 */ /* 0x000fc40005000000 */
[----:B------:R-:W-:Y:S02]  /*46f0*/  FSEL R237, R15, -INF , !P1 ;  /* 0xff8000000fed7808 */ /* 0x000fe40004800000 */
[----:B------:R-:W-:Y:S01]  /*4700*/  PLOP3.LUT P0, PT, PT, PT, UP6, 0x40, 0x0 ;  /* 0x000000000000781c */ /* 0x000fe20003f0e868 */
[----:B------:R-:W-:Y:S01]  /*4710*/  UISETP.NE.AND UP6, UPT, UR38, URZ, UPT ;  /* 0x0000003f2600728c */ /* 0x000fe2000bfc5270 */
[----:B------:R-:W-:Y:S01]  /*4720*/  PLOP3.LUT P6, PT, PT, PT, UP3, 0x40, 0x0 ;  /* 0x000000000000781c */ /* 0x000fe20003fce838 */
[----:B------:R2:W2:Y:S01]  /*4730*/  MUFU.TANH R22, R7 ;  /* 0x0000000700167308 */ /* 0x0004a20000002400 */
[----:B------:R-:W-:Y:S02]  /*4740*/  PLOP3.LUT P5, PT, PT, PT, UP2, 0x40, 0x0 ;  /* 0x000000000000781c */ /* 0x000fe40003fae828 */
[----:B------:R-:W-:Y:S02]  /*4750*/  PLOP3.LUT P2, PT, PT, PT, UP1, 0x40, 0x0 ;  /* 0x000000000000781c */ /* 0x000fe40003f4e818 */
[----:B------:R-:W-:-:S02]  /*4760*/  PLOP3.LUT P1, PT, PT, PT, UP0, 0x40, 0x0 ;  /* 0x000000000000781c */ /* 0x000fc40003f2e808 */
[C---:B------:R-:W-:Y:S01]  /*4770*/  ISETP.GT.AND P6, PT, R3.reuse, 0x50, P6 ;  /* 0x000000500300780c */ /* 0x040fe200037c4270 */
[----:B-1----:R-:W1:Y:S01]  /*4780*/  SHFL.IDX PT, R6, R18, 0x1, 0x1c1f ;  /* 0x003c1f0012067f89 */ /* 0x002e6200000e0000 */
[C---:B------:R-:W-:Y:S02]  /*4790*/  ISETP.GT.AND P5, PT, R3.reuse, 0x51, P5 ;  /* 0x000000510300780c */ /* 0x040fe40002fa4270 */
[C---:B------:R-:W-:Y:S02]  /*47a0*/  ISETP.GT.AND P2, PT, R3.reuse, 0x58, P2 ;  /* 0x000000580300780c */ /* 0x040fe40001744270 */
[----:B------:R-:W-:Y:S02]  /*47b0*/  ISETP.GT.AND P1, PT, R3, 0x59, P1 ;  /* 0x000000590300780c */ /* 0x000fe40000f24270 */
[C---:B------:R-:W-:Y:S02]  /*47c0*/  ISETP.LT.OR P6, PT, R5.reuse, 0x51, P6 ;  /* 0x000000510500780c */ /* 0x040fe400037c1670 */
[----:B------:R-:W-:-:S02]  /*47d0*/  ISETP.LT.OR P5, PT, R5, 0x52, P5 ;  /* 0x000000520500780c */ /* 0x000fc40002fa1670 */
[C---:B------:R-:W-:Y:S02]  /*47e0*/  ISETP.LT.OR P2, PT, R5.reuse, 0x59, P2 ;  /* 0x000000590500780c */ /* 0x040fe40001741670 */
[----:B------:R-:W-:Y:S02]  /*47f0*/  ISETP.LT.OR P1, PT, R5, 0x5a, P1 ;  /* 0x0000005a0500780c */ /* 0x000fe40000f21670 */
[----:B------:R-:W-:Y:S02]  /*4800*/  FSEL R240, R13, -INF , !P6 ;  /* 0xff8000000df07808 */ /* 0x000fe40007000000 */
[----:B------:R-:W-:Y:S02]  /*4810*/  FSEL R241, R12, -INF , !P5 ;  /* 0xff8000000cf17808 */ /* 0x000fe40006800000 */
[----:B------:R-:W-:Y:S02]  /*4820*/  FSEL R248, R11, -INF , !P2 ;  /* 0xff8000000bf87808 */ /* 0x000fe40005000000 */
[----:B------:R-:W-:Y:S01]  /*4830*/  FSEL R251, R10, -INF , !P1 ;  /* 0xff8000000afb7808 */ /* 0x000fe20004800000 */
[----:B-1----:R-:W-:-:S02]  /*4840*/  IMAD.IADD R5, R19, 0x1, R6 ;  /* 0x0000000113057824 */ /* 0x002fc400078e0206 */
[----:B------:R-:W-:-:S03]  /*4850*/  IMAD.IADD R3, R21, 0x1, R6 ;  /* 0x0000000115037824 */ /* 0x000fc600078e0206 */
        /* <DEDUP_REMOVED lines=14> */
.L_x_259:
[----:B------:R-:W-:-:S04]  /*4940*/  MOV R7, c[0x0][0x32c] ;  /* 0x0000cb0000077a02 */ /* 0x000fc80000000f00 */
[----:B------:R-:W-:-:S13]  /*4950*/  ISETP.NE.AND P0, PT, R7, 0x1, PT ;  /* 0x000000010700780c */ /* 0x000fda0003f05270 */
[----:B------:R-:W-:-:S05]  /*4960*/  @P0 IMAD.HI.U32 R7, R6, c[0x0][0x330], RZ ;  /* 0x0000cc0006070a27 */ /* 0x000fca00078e00ff */
[----:B------:R-:W-:Y:S02]  /*4970*/  @P0 SHF.R.U32.HI R6, RZ, c[0x0][0x334], R7 ;  /* 0x0000cd00ff060a19 */ /* 0x000fe40000011607 */
.L_x_260:
[----:B------:R-:W-:Y:S05]  /*4980*/  BSYNC B0 ;  /* 0x0000000000007941 */ /* 0x000fea0003800000 */
.L_x_258:
[----:B------:R-:W-:-:S05]  /*4990*/  IMAD R6, R6, c[0x0][0x32c], R23 ;  /* 0x0000cb0006067a24 */ /* 0x000fca00078e0217 */
[----:B------:R-:W-:Y:S02]  /*49a0*/  IADD3 R7, R6, c[0x0][0x32c], RZ ;  /* 0x0000cb0006077a10 */ /* 0x000fe40007ffe0ff */
[----:B------:R-:W-:Y:S02]  /*49b0*/  IMNMX R3, R3, R6, !PT ;  /* 0x0000000603037217 */ /* 0x000fe40007800200 */
[----:B------:R-:W-:Y:S02]  /*49c0*/  IMNMX R5, R5, R7, PT ;  /* 0x0000000705057217 */ /* 0x000fe40003800200 */
.L_x_257:
[----:B--234-:R-:W-:Y:S01]  /*49d0*/  UP2UR UR42, UPR, URZ, 0x20 ;  /* 0x000000203f2a7883 */ /* 0x01cfe20008000000 */
[----:B------:R-:W-:Y:S01]  /*49e0*/  FMUL.FTZ R6, R148, c[0x0][0x320] ;  /* 0x0000c80094067a20 */ /* 0x000fe20000410000 */
[----:B------:R-:W-:Y:S01]  /*49f0*/  UISETP.NE.AND UP5, UPT, UR33, URZ, UPT ;  /* 0x0000003f2100728c */ /* 0x000fe2000bfa5270 */
[----:B------:R-:W-:Y:S01]  /*4a00*/  FMUL.FTZ R9, R112, c[0x0][0x320] ;  /* 0x0000c80070097a20 */ /* 0x000fe20000410000 */
[----:B------:R-:W-:Y:S01]  /*4a10*/  UP2UR UR39, UPR, URZ, 0x4 ;  /* 0x000000043f277883 */ /* 0x000fe20008000000 */
[----:B------:R1:W2:Y:S01]  /*4a20*/  MUFU.TANH R61, R6 ;  /* 0x00000006003d7308 */ /* 0x0002a20000002400 */
[----:B------:R-:W-:Y:S01]  /*4a30*/  UISETP.NE.AND UP2, UPT, UR32, URZ, UPT ;  /* 0x0000003f2000728c */ /* 0x000fe2000bf45270 */
[----:B------:R-:W-:Y:S01]  /*4a40*/  FMUL.FTZ R7, R172, c[0x0][0x320] ;  /* 0x0000c800ac077a20 */ /* 0x000fe20000410000 */
[----:B------:R-:W-:Y:S01]  /*4a50*/  PLOP3.LUT P6, PT, PT, PT, UP5, 0x40, 0x0 ;  /* 0x000000000000781c */ /* 0x000fe20003fce858 */
[----:B------:R-:W-:Y:S01]  /*4a60*/  UP2UR UR41, UPR, URZ, 0x10 ;  /* 0x000000103f297883 */ /* 0x000fe20008000000 */
[----:B------:R-:W-:Y:S01]  /*4a70*/  FMUL.FTZ R17, R108, c[0x0][0x320] ;  /* 0x0000c8006c117a20 */ /* 0x000fe20000410000 */
[----:B------:R-:W-:Y:S01]  /*4a80*/  UISETP.NE.AND UP4, UPT, UR31, URZ, UPT ;  /* 0x0000003f1f00728c */ /* 0x000fe2000bf85270 */
[----:B------:R-:W-:Y:S01]  /*4a90*/  ISETP.GT.AND P6, PT, R3, RZ, P6 ;  /* 0x000000ff0300720c */ /* 0x000fe200037c4270 */
[----:B------:R-:W-:Y:S01]  /*4aa0*/  UP2UR UR40, UPR, URZ, 0x8 ;  /* 0x000000083f287883 */ /* 0x000fe20008000000 */
[----:B------:R-:W-:Y:S01]  /*4ab0*/  PLOP3.LUT P5, PT, PT, PT, UP2, 0x40, 0x0 ;  /* 0x000000000000781c */ /* 0x000fe20003fae828 */
[----:B------:R-:W-:Y:S01]  /*4ac0*/  UISETP.NE.AND UP3, UPT, UR28, URZ, UPT ;  /* 0x0000003f1c00728c */ /* 0x000fe2000bf65270 */
[----:B------:R-:W-:Y:S01]  /*4ad0*/  ISETP.LT.OR P6, PT, R5, 0x1, P6 ;  /* 0x000000010500780c */ /* 0x000fe200037c1670 */
[----:B------:R-:W-:Y:S01]  /*4ae0*/  UP2UR UR38, UPR, URZ, 0x2 ;  /* 0x000000023f267883 */ /* 0x000fe20008000000 */
[----:B------:R-:W-:Y:S01]  /*4af0*/  ISETP.GT.AND P5, PT, R3, 0x1, P5 ;  /* 0x000000010300780c */ /* 0x000fe20002fa4270 */
[----:B------:R-:W-:Y:S01]  /*4b00*/  UISETP.NE.AND UP1, UPT, UR29, URZ, UPT ;  /* 0x0000003f1d00728c */ /* 0x000fe2000bf25270 */
[----:B------:R-:W-:Y:S01]  /*4b10*/  PLOP3.LUT P2, PT, PT, PT, UP4, 0x40, 0x0 ;  /* 0x000000000000781c */ /* 0x000fe20003f4e848 */
[----:B-1----:R-:W-:Y:S01]  /*4b20*/  FMUL.FTZ R6, R153, c[0x0][0x320] ;  /* 0x0000c80099067a20 */ /* 0x002fe20000410000 */
[----:B------:R-:W-:Y:S01]  /*4b30*/  UP2UR UR37, UPR, URZ, 0x1 ;  /* 0x000000013f257883 */ /* 0x000fe20008000000 */
[----:B------:R-:W-:Y:S01]  /*4b40*/  FSEL R52, R42, -INF , !P6 ;  /* 0xff8000002a347808 */ /* 0x000fe20007000000 */
[----:B------:R-:W-:Y:S01]  /*4b50*/  UISETP.NE.AND UP0, UPT, UR30, URZ, UPT ;  /* 0x0000003f1e00728c */ /* 0x000fe2000bf05270 */
[----:B------:R1:W3:Y:S01]  /*4b60*/  MUFU.TANH R62, R6 ;  /* 0x00000006003e7308 */ /* 0x0002e20000002400 */
[----:B------:R-:W-:Y:S01]  /*4b70*/  UISETP.NE.AND UP2, UPT, UR27, URZ, UPT ;  /* 0x0000003f1b00728c */ /* 0x000fe2000bf45270 */
[----:B------:R-:W-:Y:S01]  /*4b80*/  PLOP3.LUT P6, PT, PT, PT, UP3, 0x40, 0x0 ;  /* 0x000000000000781c */ /* 0x000fe20003fce838 */
[----:B------:R-:W-:Y:S01]  /*4b90*/  UISETP.NE.AND UP3, UPT, UR24, URZ, UPT ;  /* 0x0000003f1800728c */ /* 0x000fe2000bf65270 */
[----:B------:R-:W-:Y:S01]  /*4ba0*/  ISETP.LT.OR P5, PT, R5, 0x2, P5 ;  /* 0x000000020500780c */ /* 0x000fe20002fa1670 */
[----:B------:R-:W-:Y:S01]  /*4bb0*/  UISETP.NE.AND UP4, UPT, UR41, URZ, UPT ;  /* 0x0000003f2900728c */ /* 0x000fe2000bf85270 */
[----:B------:R-:W-:Y:S01]  /*4bc0*/  PLOP3.LUT P0, PT, PT, PT, UP1, 0x40, 0x0 ;  /* 0x000000000000781c */ /* 0x000fe20003f0e818 */
[----:B------:R-:W-:Y:S01]  /*4bd0*/  UISETP.NE.AND UP1, UPT, UR26, URZ, UPT ;  /* 0x0000003f1a00728c */ /* 0x000fe2000bf25270 */
[----:B------:R-:W-:Y:S01]  /*4be0*/  PLOP3.LUT P1, PT, PT, PT, UP0, 0x40, 0x0 ;  /* 0x000000000000781c */ /* 0x000fe20003f2e808 */
[----:B------:R-:W-:Y:S01]  /*4bf0*/  UISETP.NE.AND UP0, UPT, UR25, URZ, UPT ;  /* 0x0000003f1900728c */ /* 0x000fe2000bf05270 */
[C---:B------:R-:W-:Y:S01]  /*4c00*/  ISETP.GT.AND P2, PT, R3.reuse, 0x8, P2 ;  /* 0x000000080300780c */ /* 0x040fe20001744270 */
[----:B------:R-:W-:Y:S01]  /*4c10*/  UISETP.NE.AND UP5, UPT, UR42, URZ, UPT ;  /* 0x0000003f2a00728c */ /* 0x000fe2000bfa5270 */
[----:B------:R-:W-:Y:S01]  /*4c20*/  ISETP.GT.AND P6, PT, R3, 0x11, P6 ;  /* 0x000000110300780c */ /* 0x000fe200037c4270 */
[----:B------:R-:W4:Y:S01]  /*4c30*/  MUFU.TANH R47, R7 ;  /* 0x00000007002f7308 */ /* 0x000f220000002400 */
[----:B------:R-:W-:Y:S01]  /*4c40*/  FSEL R51, R40, -INF , !P5 ;  /* 0xff80000028337808 */ /* 0x000fe20006800000 */
[----:B------:R-:W-:Y:S01]  /*4c50*/  FMUL.FTZ R16, R109, c[0x0][0x320] ;  /* 0x0000c8006d107a20 */ /* 0x000fe20000410000 */
[----:B------:R-:W-:Y:S01]  /*4c60*/  PLOP3.LUT P5, PT, PT, PT, UP2, 0x40, 0x0 ;  /* 0x000000000000781c */ /* 0x000fe20003fae828 */
[----:B-1----:R-:W-:Y:S01]  /*4c70*/  FMUL.FTZ R6, R168, c[0x0][0x320] ;  /* 0x0000c800a8067a20 */ /* 0x002fe20000410000 */
[C---:B------:R-:W-:Y:S01]  /*4c80*/  ISETP.GT.AND P0, PT, R3.reuse, 0x10, P0 ;  /* 0x000000100300780c */ /* 0x040fe20000704270 */
[----:B------:R-:W-:Y:S01]  /*4c90*/  UISETP.NE.AND UP2, UPT, UR23, URZ, UPT ;  /* 0x0000003f1700728c */ /* 0x000fe2000bf45270 */
[----:B------:R-:W-:Y:S01]  /*4ca0*/  ISETP.GT.AND P1, PT, R3, 0x9, P1 ;  /* 0x000000090300780c */ /* 0x000fe20000f24270 */
[----:B------:R1:W1:Y:S01]  /*4cb0*/  MUFU.TANH R55, R6 ;  /* 0x0000000600377308 */ /* 0x0002620000002400 */
[----:B------:R-:W-:Y:S01]  /*4cc0*/  ISETP.LT.OR P2, PT, R5, 0x9, P2 ;  /* 0x000000090500780c */ /* 0x000fe20001741670 */
[----:B------:R-:W-:Y:S01]  /*4cd0*/  FMUL.FTZ R15, R165, c[0x0][0x320] ;  /* 0x0000c800a50f7a20 */ /* 0x000fe20000410000 */
[C---:B------:R-:W-:Y:S01]  /*4ce0*/  ISETP.LT.OR P6, PT, R5.reuse, 0x12, P6 ;  /* 0x000000120500780c */ /* 0x040fe200037c1670 */
[----:B------:R-:W-:Y:S01]  /*4cf0*/  FMUL.FTZ R14, R176, c[0x0][0x320] ;  /* 0x0000c800b00e7a20 */ /* 0x000fe20000410000 */
[----:B------:R-:W-:Y:S01]  /*4d00*/  ISETP.LT.OR P0, PT, R5, 0x11, P0 ;  /* 0x000000110500780c */ /* 0x000fe20000701670 */
[----:B------:R-:W-:Y:S01]  /*4d10*/  FMUL.FTZ R13, R160, c[0x0][0x320] ;  /* 0x0000c800a00d7a20 */ /* 0x000fe20000410000 */
[----:B------:R-:W-:Y:S01]  /*4d20*/  ISETP.GT.AND P5, PT, R3, 0x18, P5 ;  /* 0x000000180300780c */ /* 0x000fe20002fa4270 */
[----:B------:R-:W-:Y:S01]  /*4d30*/  FMUL.FTZ R12, R161, c[0x0][0x320] ;  /* 0x0000c800a10c7a20 */ /* 0x000fe20000410000 */
[----:B------:R-:W-:Y:S01]  /*4d40*/  ISETP.LT.OR P1, PT, R5, 0xa, P1 ;  /* 0x0000000a0500780c */ /* 0x000fe20000f21670 */
[----:B------:R-:W-:Y:S01]  /*4d50*/  FMUL.FTZ R11, R140, c[0x0][0x320] ;  /* 0x0000c8008c0b7a20 */ /* 0x000fe20000410000 */
[----:B------:R-:W-:Y:S01]  /*4d60*/  FSEL R54, R39, -INF , !P2 ;  /* 0xff80000027367808 */ /* 0x000fe20005000000 */
[----:B------:R-:W-:Y:S01]  /*4d70*/  FMUL.FTZ R8, R141, c[0x0][0x320] ;  /* 0x0000c8008d087a20 */ /* 0x000fe20000410000 */
[----:B------:R-:W-:Y:S01]  /*4d80*/  PLOP3.LUT P2, PT, PT, PT, UP1, 0x40, 0x0 ;  /* 0x000000000000781c */ /* 0x000fe20003f4e818 */
[----:B------:R-:W-:Y:S01]  /*4d90*/  UISETP.NE.AND UP1, UPT, UR22, URZ, UPT ;  /* 0x0000003f1600728c */ /* 0x000fe2000bf25270 */
[----:B------:R-:W-:Y:S01]  /*4da0*/  FSEL R64, R24, -INF , !P6 ;  /* 0xff80000018407808 */ /* 0x000fe20007000000 */
[----:B-1----:R-:W-:Y:S01]  /*4db0*/  FMUL.FTZ R6, R149, c[0x0][0x320] ;  /* 0x0000c80095067a20 */ /* 0x002fe20000410000 */
[----:B------:R-:W-:Y:S01]  /*4dc0*/  PLOP3.LUT P6, PT, PT, PT, UP2, 0x40, 0x0 ;  /* 0x000000000000781c */ /* 0x000fe20003fce828 */
[----:B------:R-:W-:Y:S01]  /*4dd0*/  UISETP.NE.AND UP2, UPT, UR19, URZ, UPT ;  /* 0x0000003f1300728c */ /* 0x000fe2000bf45270 */
[----:B------:R-:W-:Y:S01]  /*4de0*/  FSEL R63, R27, -INF , !P0 ;  /* 0xff8000001b3f7808 */ /* 0x000fe20004000000 */
[----:B------:R1:W1:Y:S01]  /*4df0*/  MUFU.TANH R59, R6 ;  /* 0x00000006003b7308 */ /* 0x0002620000002400 */
[----:B------:R-:W-:Y:S01]  /*4e00*/  ISETP.LT.OR P5, PT, R5, 0x19, P5 ;  /* 0x000000190500780c */ /* 0x000fe20002fa1670 */
[----:B------:R-:W-:Y:S01]  /*4e10*/  FMUL.FTZ R7, R177, c[0x0][0x320] ;  /* 0x0000c800b1077a20 */ /* 0x000fe20000410000 */
[----:B------:R-:W-:Y:S01]  /*4e20*/  FSEL R56, R38, -INF , !P1 ;  /* 0xff80000026387808 */ /* 0x000fe20004800000 */
[----:B------:R-:W-:Y:S01]  /*4e30*/  FMUL.FTZ R10, R113, c[0x0][0x320] ;  /* 0x0000c800710a7a20 */ /* 0x000fe20000410000 */
[----:B------:R-:W-:Y:S01]  /*4e40*/  PLOP3.LUT P0, PT, PT, PT, UP3, 0x40, 0x0 ;  /* 0x000000000000781c */ /* 0x000fe20003f0e838 */
[----:B------:R-:W-:Y:S01]  /*4e50*/  UISETP.NE.AND UP3, UPT, UR20, URZ, UPT ;  /* 0x0000003f1400728c */ /* 0x000fe2000bf65270 */
[----:B------:R-:W-:Y:S01]  /*4e60*/  PLOP3.LUT P1, PT, PT, PT, UP0, 0x40, 0x0 ;  /* 0x000000000000781c */ /* 0x000fe20003f2e808 */
[----:B------:R-:W-:Y:S01]  /*4e70*/  UISETP.NE.AND UP0, UPT, UR21, URZ, UPT ;  /* 0x0000003f1500728c */ /* 0x000fe2000bf05270 */
[----:B------:R-:W-:Y:S01]  /*4e80*/  ISETP.GT.AND P6, PT, R3, 0x28, P6 ;  /* 0x000000280300780c */ /* 0x000fe200037c4270 */
[----:B------:R-:W2:Y:S01]  /*4e90*/  MUFU.TANH R49, R17 ;  /* 0x0000001100317308 */ /* 0x000ea20000002400 */
[----:B------:R-:W-:-:S02]  /*4ea0*/  FSEL R45, R45, -INF , !P5 ;  /* 0xff8000002d2d7808 */ /* 0x000fc40006800000 */
[----:B------:R-:W-:Y:S01]  /*4eb0*/  PLOP3.LUT P5, PT, PT, PT, UP1, 0x40, 0x0 ;  /* 0x000000000000781c */ /* 0x000fe20003fae818 */
[----:B------:R-:W-:Y:S01]  /*4ec0*/  UISETP.NE.AND UP1, UPT, UR5, URZ, UPT ;  /* 0x0000003f0500728c */ /* 0x000fe2000bf25270 */
[C---:B------:R-:W-:Y:S01]  /*4ed0*/  ISETP.GT.AND P0, PT, R3.reuse, 0x21, P0 ;  /* 0x000000210300780c */ /* 0x040fe20000704270 */
[----:B-1----:R-:W-:Y:S01]  /*4ee0*/  FMUL.FTZ R6, R156, c[0x0][0x320] ;  /* 0x0000c8009c067a20 */ /* 0x002fe20000410000 */
[C---:B------:R-:W-:Y:S01]  /*4ef0*/  ISETP.GT.AND P2, PT, R3.reuse, 0x19, P2 ;  /* 0x000000190300780c */ /* 0x040fe20001744270 */
[----:B------:R-:W1:Y:S01]  /*4f00*/  MUFU.TANH R53, R16 ;  /* 0x0000001000357308 */ /* 0x000e620000002400 */
[----:B------:R-:W-:Y:S02]  /*4f10*/  ISETP.GT.AND P1, PT, R3, 0x20, P1 ;  /* 0x000000200300780c */ /* 0x000fe40000f24270 */
[C---:B------:R-:W-:Y:S02]  /*4f20*/  ISETP.LT.OR P6, PT, R5.reuse, 0x29, P6 ;  /* 0x000000290500780c */ /* 0x040fe400037c1670 */
[----:B------:R-:W-:-:S02]  /*4f30*/  ISETP.LT.OR P0, PT, R5, 0x22, P0 ;  /* 0x000000220500780c */ /* 0x000fc40000701670 */
[C---:B------:R-:W-:Y:S01]  /*4f40*/  ISETP.LT.OR P2, PT, R5.reuse, 0x1a, P2 ;  /* 0x0000001a0500780c */ /* 0x040fe20001741670 */
[----:B------:R5:W1:Y:S01]  /*4f50*/  MUFU.TANH R58, R6 ;  /* 0x00000006003a7308 */ /* 0x000a620000002400 */
[----:B------:R-:W-:Y:S02]  /*4f60*/  ISETP.LT.OR P1, PT, R5, 0x21, P1 ;  /* 0x000000210500780c */ /* 0x000fe40000f21670 */
[----:B------:R-:W-:Y:S02]  /*4f70*/  FSEL R112, R37, -INF , !P6 ;  /* 0xff80000025707808 */ /* 0x000fe40007000000 */
[----:B------:R-:W-:Y:S01]  /*4f80*/  PLOP3.LUT P6, PT, PT, PT, UP1, 0x40, 0x0 ;  /* 0x000000000000781c */ /* 0x000fe20003fce818 */
[----:B------:R-:W-:Y:S01]  /*4f90*/  UISETP.NE.AND UP1, UPT, UR38, URZ, UPT ;  /* 0x0000003f2600728c */ /* 0x000fe2000bf25270 */
[----:B------:R-:W-:Y:S01]  /*4fa0*/  FSEL R82, R41, -INF , !P0 ;  /* 0xff80000029527808 */ /* 0x000fe20004000000 */
[----:B------:R-:W1:Y:S01]  /*4fb0*/  MUFU.TANH R42, R15 ;  /* 0x0000000f002a7308 */ /* 0x000e620000002400 */
[----:B------:R-:W-:-:S02]  /*4fc0*/  FSEL R44, R44, -INF , !P2 ;  /* 0xff8000002c2c7808 */ /* 0x000fc40005000000 */
[----:B------:R-:W-:Y:S02]  /*4fd0*/  FSEL R80, R43, -INF , !P1 ;  /* 0xff8000002b507808 */ /* 0x000fe40004800000 */
[----:B------:R-:W-:Y:S01]  /*4fe0*/  PLOP3.LUT P0, PT, PT, PT, UP2, 0x40, 0x0 ;  /* 0x000000000000781c */ /* 0x000fe20003f0e828 */
[----:B------:R-:W-:Y:S01]  /*4ff0*/  UISETP.NE.AND UP2, UPT, UR39, URZ, UPT ;  /* 0x0000003f2700728c */ /* 0x000fe2000bf45270 */
[----:B------:R-:W-:Y:S01]  /*5000*/  PLOP3.LUT P2, PT, PT, PT, UP0, 0x40, 0x0 ;  /* 0x000000000000781c */ /* 0x000fe20003f4e808 */
[----:B-----5:R-:W-:Y:S01]  /*5010*/  FMUL.FTZ R6, R144, c[0x0][0x320] ;  /* 0x0000c80090067a20 */ /* 0x020fe20000410000 */
[----:B------:R-:W-:Y:S01]  /*5020*/  PLOP3.LUT P1, PT, PT, PT, UP3, 0x40, 0x0 ;  /* 0x000000000000781c */ /* 0x000fe20003f2e838 */
[----:B------:R-:W-:Y:S01]  /*5030*/  UISETP.NE.AND UP0, UPT, UR4, URZ, UPT ;  /* 0x0000003f0400728c */ /* 0x000fe2000bf05270 */
[C---:B------:R-:W-:Y:S01]  /*5040*/  ISETP.GT.AND P6, PT, R3.reuse, 0x39, P6 ;  /* 0x000000390300780c */ /* 0x040fe200037c4270 */
[----:B------:R5:W1:Y:S01]  /*5050*/  MUFU.TANH R60, R6 ;  /* 0x00000006003c7308 */ /* 0x000a620000002400 */
[C---:B------:R-:W-:Y:S01]  /*5060*/  ISETP.GT.AND P0, PT, R3.reuse, 0x38, P0 ;  /* 0x000000380300780c */ /* 0x040fe20000704270 */
[----:B------:R-:W-:Y:S01]  /*5070*/  UISETP.NE.AND UP3, UPT, UR40, URZ, UPT ;  /* 0x0000003f2800728c */ /* 0x000fe2000bf65270 */
[----:B------:R-:W-:-:S02]  /*5080*/  ISETP.GT.AND P5, PT, R3, 0x29, P5 ;  /* 0x000000290300780c */ /* 0x000fc40002fa4270 */
[C---:B------:R-:W-:Y:S02]  /*5090*/  ISETP.GT.AND P2, PT, R3.reuse, 0x30, P2 ;  /* 0x000000300300780c */ /* 0x040fe40001744270 */
[----:B------:R-:W-:Y:S01]  /*50a0*/  ISETP.GT.AND P1, PT, R3, 0x31, P1 ;  /* 0x000000310300780c */ /* 0x000fe20000f24270 */
[----:B------:R-:W1:Y:S01]  /*50b0*/  MUFU.TANH R40, R14 ;  /* 0x0000000e00287308 */ /* 0x000e620000002400 */
[C---:B------:R-:W-:Y:S02]  /*50c0*/  ISETP.LT.OR P6, PT, R5.reuse, 0x3a, P6 ;  /* 0x0000003a0500780c */ /* 0x040fe400037c1670 */
[C---:B------:R-:W-:Y:S02]  /*50d0*/  ISETP.LT.OR P0, PT, R5.reuse, 0x39, P0 ;  /* 0x000000390500780c */ /* 0x040fe40000701670 */
[C---:B------:R-:W-:Y:S02]  /*50e0*/  ISETP.LT.OR P5, PT, R5.reuse, 0x2a, P5 ;  /* 0x0000002a0500780c */ /* 0x040fe40002fa1670 */
[----:B------:R-:W-:Y:S01]  /*50f0*/  ISETP.LT.OR P2, PT, R5, 0x31, P2 ;  /* 0x000000310500780c */ /* 0x000fe20001741670 */
[----:B-----5:R-:W-:Y:S01]  /*5100*/  FMUL.FTZ R6, R145, c[0x0][0x320] ;  /* 0x0000c80091067a20 */ /* 0x020fe20000410000 */
[----:B------:R-:W-:Y:S01]  /*5110*/  ISETP.LT.OR P1, PT, R5, 0x32, P1 ;  /* 0x000000320500780c */ /* 0x000fe20000f21670 */
[----:B------:R-:W1:Y:S01]  /*5120*/  MUFU.TANH R39, R13 ;  /* 0x0000000d00277308 */ /* 0x000e620000002400 */
[----:B------:R-:W-:-:S02]  /*5130*/  FSEL R134, R32, -INF , !P6 ;  /* 0xff80000020867808 */ /* 0x000fc40007000000 */
[----:B------:R-:W-:Y:S02]  /*5140*/  FSEL R130, R22, -INF , !P0 ;  /* 0xff80000016827808 */ /* 0x000fe40004000000 */
[----:B------:R-:W-:Y:S02]  /*5150*/  FSEL R119, R36, -INF , !P5 ;  /* 0xff80000024777808 */ /* 0x000fe40006800000 */
[----:B------:R-:W-:Y:S01]  /*5160*/  FSEL R129, R35, -INF , !P2 ;  /* 0xff80000023817808 */ /* 0x000fe20005000000 */
[----:B------:R5:W1:Y:S01]  /*5170*/  MUFU.TANH R57, R6 ;  /* 0x0000000600397308 */ /* 0x000a620000002400 */
[----:B------:R-:W-:Y:S02]  /*5180*/  FSEL R131, R34, -INF , !P1 ;  /* 0xff80000022837808 */ /* 0x000fe40004800000 */
[----:B------:R-:W-:Y:S02]  /*5190*/  PLOP3.LUT P0, PT, PT, PT, UP4, 0x40, 0x0 ;  /* 0x000000000000781c */ /* 0x000fe40003f0e848 */
[----:B------:R-:W-:Y:S01]  /*51a0*/  PLOP3.LUT P5, PT, PT, PT, UP0, 0x40, 0x0 ;  /* 0x000000000000781c */ /* 0x000fe20003fae808 */
[----:B------:R-:W-:Y:S01]  /*51b0*/  UISETP.NE.AND UP0, UPT, UR37, URZ, UPT ;  /* 0x0000003f2500728c */ /* 0x000fe2000bf05270 */
[----:B------:R-:W-:Y:S01]  /*51c0*/  PLOP3.LUT P2, PT, PT, PT, UP6, 0x40, 0x0 ;  /* 0x000000000000781c */ /* 0x000fe20003f4e868 */
[----:B------:R-:W-:Y:S01]  /*51d0*/  UP2UR UR37, UPR, URZ, 0x40 ;  /* 0x000000403f257883 */ /* 0x000fe20008000000 */
[----:B------:R-:W-:Y:S01]  /*51e0*/  PLOP3.LUT P1, PT, PT, PT, UP5, 0x40, 0x0 ;  /* 0x000000000000781c */ /* 0x000fe20003f2e858 */
[----:B------:R-:W-:Y:S01]  /*51f0*/  UISETP.NE.AND UP6, UPT, UR34, URZ, UPT ;  /* 0x0000003f2200728c */ /* 0x000fe2000bfc5270 */
[C---:B------:R-:W-:Y:S01]  /*5200*/  ISETP.GT.AND P0, PT, R3.reuse, 0x49, P0 ;  /* 0x000000490300780c */ /* 0x040fe20000704270 */
[----:B------:R-:W1:Y:S01]  /*5210*/  MUFU.TANH R38, R12 ;  /* 0x0000000c00267308 */ /* 0x000e620000002400 */
[----:B------:R-:W-:-:S02]  /*5220*/  ISETP.GT.AND P5, PT, R3, 0x40, P5 ;  /* 0x000000400300780c */ /* 0x000fc40002fa4270 */
[----:B------:R-:W-:Y:S01]  /*5230*/  ISETP.GT.AND P2, PT, R3, 0x41, P2 ;  /* 0x000000410300780c */ /* 0x000fe20001744270 */
[----:B-----5:R-:W-:Y:S01]  /*5240*/  FMUL.FTZ R6, R169, c[0x0][0x320] ;  /* 0x0000c800a9067a20 */ /* 0x020fe20000410000 */
[----:B------:R-:W-:Y:S02]  /*5250*/  ISETP.GT.AND P1, PT, R3, 0x48, P1 ;  /* 0x000000480300780c */ /* 0x000fe40000f24270 */
[C---:B------:R-:W-:Y:S01]  /*5260*/  ISETP.LT.OR P0, PT, R5.reuse, 0x4a, P0 ;  /* 0x0000004a0500780c */ /* 0x040fe20000701670 */
[----:B------:R5:W1:Y:S01]  /*5270*/  MUFU.TANH R48, R6 ;  /* 0x0000000600307308 */ /* 0x000a620000002400 */
[C---:B------:R-:W-:Y:S02]  /*5280*/  ISETP.LT.OR P5, PT, R5.reuse, 0x41, P5 ;  /* 0x000000410500780c */ /* 0x040fe40002fa1670 */
[C---:B------:R-:W-:Y:S02]  /*5290*/  ISETP.LT.OR P2, PT, R5.reuse, 0x42, P2 ;  /* 0x000000420500780c */ /* 0x040fe40001741670 */
[----:B------:R-:W-:-:S02]  /*52a0*/  ISETP.LT.OR P1, PT, R5, 0x49, P1 ;  /* 0x000000490500780c */ /* 0x000fc40000f21670 */
[----:B------:R-:W-:Y:S01]  /*52b0*/  FSEL R230, R31, -INF , !P0 ;  /* 0xff8000001fe67808 */ /* 0x000fe20004000000 */
[----:B------:R-:W1:Y:S01]  /*52c0*/  MUFU.TANH R41, R11 ;  /* 0x0000000b00297308 */ /* 0x000e620000002400 */
[----:B------:R-:W-:Y:S02]  /*52d0*/  FSEL R204, R33, -INF , !P5 ;  /* 0xff80000021cc7808 */ /* 0x000fe40006800000 */
[----:B------:R-:W-:Y:S02]  /*52e0*/  FSEL R228, R30, -INF , !P2 ;  /* 0xff8000001ee47808 */ /* 0x000fe40005000000 */
[----:B------:R-:W-:Y:S02]  /*52f0*/  FSEL R207, R26, -INF , !P1 ;  /* 0xff8000001acf7808 */ /* 0x000fe40004800000 */
[----:B------:R-:W-:Y:S01]  /*5300*/  PLOP3.LUT P0, PT, PT, PT, UP6, 0x40, 0x0 ;  /* 0x000000000000781c */ /* 0x000fe20003f0e868 */
[----:B-----5:R-:W-:Y:S01]  /*5310*/  FMUL.FTZ R6, R157, c[0x0][0x320] ;  /* 0x0000c8009d067a20 */ /* 0x020fe20000410000 */
[----:B------:R-:W-:Y:S01]  /*5320*/  PLOP3.LUT P6, PT, PT, PT, UP3, 0x40, 0x0 ;  /* 0x000000000000781c */ /* 0x000fe20003fce838 */
[----:B------:R-:W1:Y:S01]  /*5330*/  MUFU.TANH R36, R8 ;  /* 0x0000000800247308 */ /* 0x000e620000002400 */
[----:B------:R-:W-:Y:S01]  /*5340*/  PLOP3.LUT P5, PT, PT, PT, UP2, 0x40, 0x0 ;  /* 0x000000000000781c */ /* 0x000fe20003fae828 */
[----:B------:R-:W-:Y:S01]  /*5350*/  UISETP.NE.AND UP6, UPT, UR37, URZ, UPT ;  /* 0x0000003f2500728c */ /* 0x000fe2000bfc5270 */
[----:B------:R-:W-:-:S02]  /*5360*/  PLOP3.LUT P2, PT, PT, PT, UP1, 0x40, 0x0 ;  /* 0x000000000000781c */ /* 0x000fc40003f4e818 */
[----:B------:R-:W-:Y:S02]  /*5370*/  PLOP3.LUT P1, PT, PT, PT, UP0, 0x40, 0x0 ;  /* 0x000000000000781c */ /* 0x000fe40003f2e808 */
[C---:B------:R-:W-:Y:S01]  /*5380*/  ISETP.GT.AND P6, PT, R3.reuse, 0x50, P6 ;  /* 0x000000500300780c */ /* 0x040fe200037c4270 */
[----:B------:R5:W1:Y:S01]  /*5390*/  MUFU.TANH R50, R6 ;  /* 0x0000000600327308 */ /* 0x000a620000002400 */
[C---:B------:R-:W-:Y:S02]  /*53a0*/  ISETP.GT.AND P5, PT, R3.reuse, 0x51, P5 ;  /* 0x000000510300780c */ /* 0x040fe40002fa4270 */
[C---:B------:R-:W-:Y:S02]  /*53b0*/  ISETP.GT.AND P2, PT, R3.reuse, 0x58, P2 ;  /* 0x000000580300780c */ /* 0x040fe40001744270 */
[----:B------:R-:W-:Y:S01]  /*53c0*/  ISETP.GT.AND P1, PT, R3, 0x59, P1 ;  /* 0x000000590300780c */ /* 0x000fe20000f24270 */
[----:B------:R-:W-:Y:S01]  /*53d0*/  FMUL.FTZ R3, R152, c[0x0][0x320] ;  /* 0x0000c80098037a20 */ /* 0x000fe20000410000 */
[C---:B------:R-:W-:Y:S01]  /*53e0*/  ISETP.LT.OR P6, PT, R5.reuse, 0x51, P6 ;  /* 0x000000510500780c */ /* 0x040fe200037c1670 */
[----:B------:R-:W1:Y:S01]  /*53f0*/  MUFU.TANH R34, R7 ;  /* 0x0000000700227308 */ /* 0x000e620000002400 */
[----:B------:R-:W-:-:S02]  /*5400*/  ISETP.LT.OR P5, PT, R5, 0x52, P5 ;  /* 0x000000520500780c */ /* 0x000fc40002fa1670 */
[C---:B------:R-:W-:Y:S02]  /*5410*/  ISETP.LT.OR P2, PT, R5.reuse, 0x59, P2 ;  /* 0x000000590500780c */ /* 0x040fe40001741670 */
[----:B------:R-:W-:Y:S02]  /*5420*/  ISETP.LT.OR P1, PT, R5, 0x5a, P1 ;  /* 0x0000005a0500780c */ /* 0x000fe40000f21670 */
[----:B------:R-:W-:Y:S01]  /*5430*/  FSEL R231, R29, -INF , !P6 ;  /* 0xff8000001de77808 */ /* 0x000fe20007000000 */
[----:B-----5:R-:W-:Y:S01]  /*5440*/  FMUL.FTZ R6, R164, c[0x0][0x320] ;  /* 0x0000c800a4067a20 */ /* 0x020fe20000410000 */
[----:B------:R-:W1:Y:S01]  /*5450*/  MUFU.TANH R35, R10 ;  /* 0x0000000a00237308 */ /* 0x000e620000002400 */
[----:B------:R-:W-:Y:S02]  /*5460*/  FSEL R233, R28, -INF , !P5 ;  /* 0xff8000001ce97808 */ /* 0x000fe40006800000 */
[----:B------:R-:W-:Y:S02]  /*5470*/  FSEL R235, R25, -INF , !P2 ;  /* 0xff80000019eb7808 */ /* 0x000fe40005000000 */
[----:B------:R-:W-:-:S03]  /*5480*/  FSEL R236, R67, -INF , !P1 ;  /* 0xff80000043ec7808 */ /* 0x000fc60004800000 */
        /* <DEDUP_REMOVED lines=22> */
.L_x_263:
[----:B------:R-:W-:-:S04]  /*55f0*/  MOV R7, c[0x0][0x32c] ;  /* 0x0000cb0000077a02 */ /* 0x000fc80000000f00 */
[----:B------:R-:W-:-:S13]  /*5600*/  ISETP.NE.AND P0, PT, R7, 0x1, PT ;  /* 0x000000010700780c */ /* 0x000fda0003f05270 */
[----:B------:R-:W-:-:S05]  /*5610*/  @P0 IMAD.HI.U32 R7, R6, c[0x0][0x330], RZ ;  /* 0x0000cc0006070a27 */ /* 0x000fca00078e00ff */
[----:B------:R-:W-:Y:S02]  /*5620*/  @P0 SHF.R.U32.HI R6, RZ, c[0x0][0x334], R7 ;  /* 0x0000cd00ff060a19 */ /* 0x000fe40000011607 */
.L_x_264:
[----:B------:R-:W-:Y:S05]  /*5630*/  BSYNC B0 ;  /* 0x0000000000007941 */ /* 0x000fea0003800000 */
.L_x_262:
[----:B------:R-:W-:-:S05]  /*5640*/  IMAD R6, R6, c[0x0][0x32c], R23 ;  /* 0x0000cb0006067a24 */ /* 0x000fca00078e0217 */
[----:B------:R-:W-:Y:S02]  /*5650*/  IADD3 R7, R6, c[0x0][0x32c], RZ ;  /* 0x0000cb0006077a10 */ /* 0x000fe40007ffe0ff */
[----:B------:R-:W-:Y:S02]  /*5660*/  IMNMX R3, R3, R6, !PT ;  /* 0x0000000603037217 */ /* 0x000fe40007800200 */
[----:B------:R-:W-:Y:S02]  /*5670*/  IMNMX R5, R5, R7, PT ;  /* 0x0000000705057217 */ /* 0x000fe40003800200 */
.L_x_261:
[----:B-1234-:R-:W-:Y:S01]  /*5680*/  FMUL.FTZ R6, R151, c[0x0][0x320] ;  /* 0x0000c80097067a20 */ /* 0x01efe20000410000 */
[----:B------:R-:W-:Y:S01]  /*5690*/  UP2UR UR42, UPR, URZ, 0x20 ;  /* 0x000000203f2a7883 */ /* 0x000fe20008000000 */
[----:B------:R-:W-:Y:S01]  /*56a0*/  FMUL.FTZ R16, R142, c[0x0][0x320] ;  /* 0x0000c8008e107a20 */ /* 0x000fe20000410000 */
[----:B------:R-:W-:Y:S01]  /*56b0*/  UP2UR UR37, UPR, URZ, 0x1 ;  /* 0x000000013f257883 */ /* 0x000fe20008000000 */
[----:B------:R1:W2:Y:S01]  /*56c0*/  MUFU.TANH R31, R6 ;  /* 0x00000006001f7308 */ /* 0x0002a20000002400 */
[----:B------:R-:W-:Y:S01]  /*56d0*/  UISETP.NE.AND UP5, UPT, UR32, URZ, UPT ;  /* 0x0000003f2000728c */ /* 0x000fe2000bfa5270 */
[----:B------:R-:W-:Y:S01]  /*56e0*/  FMUL.FTZ R12, R147, c[0x0][0x320] ;  /* 0x0000c800930c7a20 */ /* 0x000fe20000410000 */
[----:B------:R-:W-:Y:S01]  /*56f0*/  UISETP.NE.AND UP0, UPT, UR33, URZ, UPT ;  /* 0x0000003f2100728c */ /* 0x000fe2000bf05270 */
[----:B------:R-:W-:Y:S01]  /*5700*/  FMUL.FTZ R11, R174, c[0x0][0x320] ;  /* 0x0000c800ae0b7a20 */ /* 0x000fe20000410000 */
[----:B------:R-:W-:Y:S01]  /*5710*/  UP2UR UR40, UPR, URZ, 0x8 ;  /* 0x000000083f287883 */ /* 0x000fe20008000000 */
[----:B------:R-:W-:Y:S01]  /*5720*/  FMUL.FTZ R15, R143, c[0x0][0x320] ;  /* 0x0000c8008f0f7a20 */ /* 0x000fe20000410000 */
[----:B------:R-:W-:Y:S01]  /*5730*/  PLOP3.LUT P5, PT, PT, PT, UP5, 0x40, 0x0 ;  /* 0x000000000000781c */ /* 0x000fe20003fae858 */
[----:B------:R-:W-:Y:S01]  /*5740*/  UISETP.NE.AND UP3, UPT, UR29, URZ, UPT ;  /* 0x0000003f1d00728c */ /* 0x000fe2000bf65270 */
[----:B------:R-:W-:Y:S01]  /*5750*/  PLOP3.LUT P6, PT, PT, PT, UP0, 0x40, 0x0 ;  /* 0x000000000000781c */ /* 0x000fe20003fce808 */
[----:B------:R-:W-:Y:S01]  /*5760*/  UP2UR UR41, UPR, URZ, 0x10 ;  /* 0x000000103f297883 */ /* 0x000fe20008000000 */
[C---:B------:R-:W-:Y:S01]  /*5770*/  ISETP.GT.AND P5, PT, R3.reuse, 0x1, P5 ;  /* 0x000000010300780c */ /* 0x040fe20002fa4270 */
[----:B------:R-:W-:Y:S01]  /*5780*/  UP2UR UR38, UPR, URZ, 0x2 ;  /* 0x000000023f267883 */ /* 0x000fe20008000000 */
[----:B------:R-:W-:Y:S01]  /*5790*/  ISETP.GT.AND P6, PT, R3, RZ, P6 ;  /* 0x000000ff0300720c */ /* 0x000fe200037c4270 */
[----:B------:R-:W-:Y:S01]  /*57a0*/  UISETP.NE.AND UP4, UPT, UR31, URZ, UPT ;  /* 0x0000003f1f00728c */ /* 0x000fe2000bf85270 */
[----:B------:R-:W-:Y:S01]  /*57b0*/  PLOP3.LUT P0, PT, PT, PT, UP3, 0x40, 0x0 ;  /* 0x000000000000781c */ /* 0x000fe20003f0e838 */
[----:B-1----:R-:W-:Y:S01]  /*57c0*/  FMUL.FTZ R6, R171, c[0x0][0x320] ;  /* 0x0000c800ab067a20 */ /* 0x002fe20000410000 */
[----:B------:R-:W-:Y:S01]  /*57d0*/  UISETP.NE.AND UP1, UPT, UR30, URZ, UPT ;  /* 0x0000003f1e00728c */ /* 0x000fe2000bf25270 */
[C---:B------:R-:W-:Y:S01]  /*57e0*/  ISETP.LT.OR P6, PT, R5.reuse, 0x1, P6 ;  /* 0x000000010500780c */ /* 0x040fe200037c1670 */
[----:B------:R-:W-:Y:S01]  /*57f0*/  UP2UR UR39, UPR, URZ, 0x4 ;  /* 0x000000043f277883 */ /* 0x000fe20008000000 */
[----:B------:R1:W3:Y:S01]  /*5800*/  MUFU.TANH R29, R6 ;  /* 0x00000006001d7308 */ /* 0x0002e20000002400 */
[----:B------:R-:W-:Y:S01]  /*5810*/  UISETP.NE.AND UP2, UPT, UR28, URZ, UPT ;  /* 0x0000003f1c00728c */ /* 0x000fe2000bf45270 */
[----:B------:R-:W-:Y:S01]  /*5820*/  ISETP.LT.OR P5, PT, R5, 0x2, P5 ;  /* 0x000000020500780c */ /* 0x000fe20002fa1670 */
[----:B------:R-:W-:Y:S01]  /*5830*/  UISETP.NE.AND UP0, UPT, UR27, URZ, UPT ;  /* 0x0000003f1b00728c */ /* 0x000fe2000bf05270 */
[----:B------:R-:W-:Y:S01]  /*5840*/  PLOP3.LUT P2, PT, PT, PT, UP4, 0x40, 0x0 ;  /* 0x000000000000781c */ /* 0x000fe20003f4e848 */
[----:B------:R-:W-:Y:S01]  /*5850*/  UISETP.NE.AND UP3, UPT, UR26, URZ, UPT ;  /* 0x0000003f1a00728c */ /* 0x000fe2000bf65270 */
[----:B------:R-:W-:Y:S01]  /*5860*/  PLOP3.LUT P1, PT, PT, PT, UP1, 0x40, 0x0 ;  /* 0x000000000000781c */ /* 0x000fe20003f2e818 */
[----:B------:R-:W-:Y:S01]  /*5870*/  UISETP.NE.AND UP1, UPT, UR25, URZ, UPT ;  /* 0x0000003f1900728c */ /* 0x000fe2000bf25270 */
[----:B------:R-:W-:Y:S01]  /*5880*/  ISETP.GT.AND P0, PT, R3, 0x10, P0 ;  /* 0x000000100300780c */ /* 0x000fe20000704270 */
[----:B------:R-:W4:Y:S01]  /*5890*/  MUFU.TANH R138, R16 ;  /* 0x00000010008a7308 */ /* 0x000f220000002400 */
[----:B------:R-:W-:Y:S01]  /*58a0*/  FSEL R122, R55, -INF , !P6 ;  /* 0xff800000377a7808 */ /* 0x000fe20007000000 */
[----:B------:R-:W-:Y:S01]  /*58b0*/  UISETP.NE.AND UP4, UPT, UR41, URZ, UPT ;  /* 0x0000003f2900728c */ /* 0x000fe2000bf85270 */
[----:B------:R-:W-:Y:S01]  /*58c0*/  FSEL R124, R48, -INF , !P5 ;  /* 0xff800000307c7808 */ /* 0x000fe20006800000 */
[----:B------:R-:W-:Y:S01]  /*58d0*/  UISETP.NE.AND UP5, UPT, UR42, URZ, UPT ;  /* 0x0000003f2a00728c */ /* 0x000fe2000bfa5270 */
[----:B------:R-:W-:Y:S01]  /*58e0*/  PLOP3.LUT P6, PT, PT, PT, UP2, 0x40, 0x0 ;  /* 0x000000000000781c */ /* 0x000fe20003fce828 */
[----:B------:R-:W-:Y:S01]  /*58f0*/  UISETP.NE.AND UP2, UPT, UR23, URZ, UPT ;  /* 0x0000003f1700728c */ /* 0x000fe2000bf45270 */
[----:B-1----:R-:W-:Y:S01]  /*5900*/  FMUL.FTZ R6, R166, c[0x0][0x320] ;  /* 0x0000c800a6067a20 */ /* 0x002fe20000410000 */
[----:B------:R-:W-:Y:S01]  /*5910*/  PLOP3.LUT P5, PT, PT, PT, UP0, 0x40, 0x0 ;  /* 0x000000000000781c */ /* 0x000fe20003fae808 */
[----:B------:R-:W-:Y:S01]  /*5920*/  UISETP.NE.AND UP0, UPT, UR24, URZ, UPT ;  /* 0x0000003f1800728c */ /* 0x000fe2000bf05270 */
[C---:B------:R-:W-:Y:S01]  /*5930*/  ISETP.GT.AND P2, PT, R3.reuse, 0x8, P2 ;  /* 0x000000080300780c */ /* 0x040fe20001744270 */
[----:B------:R1:W1:Y:S01]  /*5940*/  MUFU.TANH R28, R6 ;  /* 0x00000006001c7308 */ /* 0x0002620000002400 */
[----:B------:R-:W-:Y:S01]  /*5950*/  ISETP.GT.AND P1, PT, R3, 0x9, P1 ;  /* 0x000000090300780c */ /* 0x000fe20000f24270 */
[----:B------:R-:W-:Y:S01]  /*5960*/  FMUL.FTZ R9, R115, c[0x0][0x320] ;  /* 0x0000c80073097a20 */ /* 0x000fe20000410000 */
[----:B------:R-:W-:Y:S01]  /*5970*/  ISETP.LT.OR P0, PT, R5, 0x11, P0 ;  /* 0x000000110500780c */ /* 0x000fe20000701670 */
[----:B------:R-:W-:Y:S01]  /*5980*/  FMUL.FTZ R14, R150, c[0x0][0x320] ;  /* 0x0000c800960e7a20 */ /* 0x000fe20000410000 */
[----:B------:R-:W-:Y:S01]  /*5990*/  ISETP.GT.AND P6, PT, R3, 0x11, P6 ;  /* 0x000000110300780c */ /* 0x000fe200037c4270 */
[----:B------:R-:W-:Y:S01]  /*59a0*/  FMUL.FTZ R13, R146, c[0x0][0x320] ;  /* 0x0000c800920d7a20 */ /* 0x000fe20000410000 */
[C---:B------:R-:W-:Y:S01]  /*59b0*/  ISETP.LT.OR P2, PT, R5.reuse, 0x9, P2 ;  /* 0x000000090500780c */ /* 0x040fe20001741670 */
[----:B------:R-:W2:Y:S01]  /*59c0*/  MUFU.TANH R16, R12 ;  /* 0x0000000c00107308 */ /* 0x000ea20000002400 */
[----:B------:R-:W-:Y:S01]  /*59d0*/  ISETP.LT.OR P1, PT, R5, 0xa, P1 ;  /* 0x0000000a0500780c */ /* 0x000fe20000f21670 */
[----:B------:R-:W-:Y:S01]  /*59e0*/  FMUL.FTZ R8, R179, c[0x0][0x320] ;  /* 0x0000c800b3087a20 */ /* 0x000fe20000410000 */
[----:B------:R-:W-:Y:S01]  /*59f0*/  FSEL R132, R40, -INF , !P0 ;  /* 0xff80000028847808 */ /* 0x000fe20004000000 */
[----:B------:R-:W-:Y:S01]  /*5a00*/  FMUL.FTZ R10, R114, c[0x0][0x320] ;  /* 0x0000c800720a7a20 */ /* 0x000fe20000410000 */
[----:B------:R-:W-:Y:S01]  /*5a10*/  PLOP3.LUT P0, PT, PT, PT, UP0, 0x40, 0x0 ;  /* 0x000000000000781c */ /* 0x000fe20003f0e808 */
[----:B------:R-:W-:Y:S01]  /*5a20*/  UISETP.NE.AND UP0, UPT, UR21, URZ, UPT ;  /* 0x0000003f1500728c */ /* 0x000fe2000bf05270 */
[----:B------:R-:W-:Y:S01]  /*5a30*/  ISETP.LT.OR P6, PT, R5, 0x12, P6 ;  /* 0x000000120500780c */ /* 0x000fe200037c1670 */
[----:B-1----:R-:W-:Y:S01]  /*5a40*/  FMUL.FTZ R6, R154, c[0x0][0x320] ;  /* 0x0000c8009a067a20 */ /* 0x002fe20000410000 */
[----:B------:R-:W-:Y:S01]  /*5a50*/  FSEL R127, R47, -INF , !P2 ;  /* 0xff8000002f7f7808 */ /* 0x000fe20005000000 */
[----:B------:R-:W1:Y:S01]  /*5a60*/  MUFU.TANH R12, R11 ;  /* 0x0000000b000c7308 */ /* 0x000e620000002400 */
[----:B------:R-:W-:Y:S01]  /*5a70*/  FSEL R128, R32, -INF , !P1 ;  /* 0xff80000020807808 */ /* 0x000fe20004800000 */
[----:B------:R-:W-:Y:S01]  /*5a80*/  FMUL.FTZ R7, R178, c[0x0][0x320] ;  /* 0x0000c800b2077a20 */ /* 0x000fe20000410000 */
[----:B------:R-:W-:Y:S01]  /*5a90*/  PLOP3.LUT P2, PT, PT, PT, UP3, 0x40, 0x0 ;  /* 0x000000000000781c */ /* 0x000fe20003f4e838 */
[----:B------:R-:W-:Y:S01]  /*5aa0*/  UISETP.NE.AND UP3, UPT, UR20, URZ, UPT ;  /* 0x0000003f1400728c */ /* 0x000fe2000bf65270 */
[----:B------:R-:W-:Y:S01]  /*5ab0*/  PLOP3.LUT P1, PT, PT, PT, UP1, 0x40, 0x0 ;  /* 0x000000000000781c */ /* 0x000fe20003f2e818 */
[----:B------:R-:W-:Y:S01]  /*5ac0*/  UISETP.NE.AND UP1, UPT, UR22, URZ, UPT ;  /* 0x0000003f1600728c */ /* 0x000fe2000bf25270 */
[C---:B------:R-:W-:Y:S01]  /*5ad0*/  ISETP.GT.AND P0, PT, R3.reuse, 0x21, P0 ;  /* 0x000000210300780c */ /* 0x040fe20000704270 */
[----:B------:R5:W1:Y:S01]  /*5ae0*/  MUFU.TANH R37, R6 ;  /* 0x0000000600257308 */ /* 0x000a620000002400 */
[----:B------:R-:W-:Y:S01]  /*5af0*/  FSEL R133, R34, -INF , !P6 ;  /* 0xff80000022857808 */ /* 0x000fe20007000000 */
[----:B------:R-:W-:Y:S01]  /*5b00*/  FMUL.FTZ R17, R170, c[0x0][0x320] ;  /* 0x0000c800aa117a20 */ /* 0x000fe20000410000 */
[----:B------:R-:W-:Y:S01]  /*5b10*/  PLOP3.LUT P6, PT, PT, PT, UP2, 0x40, 0x0 ;  /* 0x000000000000781c */ /* 0x000fe20003fce828 */
[----:B------:R-:W-:Y:S01]  /*5b20*/  UISETP.NE.AND UP2, UPT, UR19, URZ, UPT ;  /* 0x0000003f1300728c */ /* 0x000fe2000bf45270 */
[----:B------:R-:W-:-:S02]  /*5b30*/  ISETP.GT.AND P5, PT, R3, 0x18, P5 ;  /* 0x000000180300780c */ /* 0x000fc40002fa4270 */
[C---:B------:R-:W-:Y:S01]  /*5b40*/  ISETP.GT.AND P2, PT, R3.reuse, 0x19, P2 ;  /* 0x000000190300780c */ /* 0x040fe20001744270 */
[----:B------:R-:W1:Y:S01]  /*5b50*/  MUFU.TANH R140, R15 ;  /* 0x0000000f008c7308 */ /* 0x000e620000002400 */
[----:B------:R-:W-:Y:S02]  /*5b60*/  ISETP.GT.AND P1, PT, R3, 0x20, P1 ;  /* 0x000000200300780c */ /* 0x000fe40000f24270 */
[C---:B------:R-:W-:Y:S02]  /*5b70*/  ISETP.LT.OR P0, PT, R5.reuse, 0x22, P0 ;  /* 0x000000220500780c */ /* 0x040fe40000701670 */
[C---:B------:R-:W-:Y:S02]  /*5b80*/  ISETP.LT.OR P5, PT, R5.reuse, 0x19, P5 ;  /* 0x000000190500780c */ /* 0x040fe40002fa1670 */
[C---:B------:R-:W-:Y:S01]  /*5b90*/  ISETP.LT.OR P2, PT, R5.reuse, 0x1a, P2 ;  /* 0x0000001a0500780c */ /* 0x040fe20001741670 */
[----:B-----5:R-:W-:Y:S01]  /*5ba0*/  FMUL.FTZ R6, R110, c[0x0][0x320] ;  /* 0x0000c8006e067a20 */ /* 0x020fe20000410000 */
[----:B------:R-:W-:Y:S01]  /*5bb0*/  ISETP.LT.OR P1, PT, R5, 0x21, P1 ;  /* 0x000000210500780c */ /* 0x000fe20000f21670 */
[----:B------:R-:W1:Y:S01]  /*5bc0*/  MUFU.TANH R15, R14 ;  /* 0x0000000e000f7308 */ /* 0x000e620000002400 */
[----:B------:R-:W-:-:S02]  /*5bd0*/  FSEL R189, R59, -INF , !P0 ;  /* 0xff8000003bbd7808 */ /* 0x000fc40004000000 */
[----:B------:R-:W-:Y:S01]  /*5be0*/  PLOP3.LUT P0, PT, PT, PT, UP2, 0x40, 0x0 ;  /* 0x000000000000781c */ /* 0x000fe20003f0e828 */
[----:B------:R-:W-:Y:S01]  /*5bf0*/  UISETP.NE.AND UP2, UPT, UR39, URZ, UPT ;  /* 0x0000003f2700728c */ /* 0x000fe2000bf45270 */
[----:B------:R-:W-:Y:S02]  /*5c00*/  FSEL R144, R46, -INF , !P5 ;  /* 0xff8000002e907808 */ /* 0x000fe40006800000 */
[----:B------:R-:W-:Y:S01]  /*5c10*/  FSEL R145, R42, -INF , !P2 ;  /* 0xff8000002a917808 */ /* 0x000fe20005000000 */
[----:B------:R5:W1:Y:S01]  /*5c20*/  MUFU.TANH R67, R6 ;  /* 0x0000000600437308 */ /* 0x000a620000002400 */
[----:B------:R-:W-:Y:S02]  /*5c30*/  FSEL R190, R61, -INF , !P1 ;  /* 0xff8000003dbe7808 */ /* 0x000fe40004800000 */
[----:B------:R-:W-:Y:S01]  /*5c40*/  PLOP3.LUT P5, PT, PT, PT, UP1, 0x40, 0x0 ;  /* 0x000000000000781c */ /* 0x000fe20003fae818 */
[----:B------:R-:W-:Y:S01]  /*5c50*/  UISETP.NE.AND UP1, UPT, UR5, URZ, UPT ;  /* 0x0000003f0500728c */ /* 0x000fe2000bf25270 */
[----:B------:R-:W-:Y:S01]  /*5c60*/  PLOP3.LUT P2, PT, PT, PT, UP0, 0x40, 0x0 ;  /* 0x000000000000781c */ /* 0x000fe20003f4e808 */
[----:B------:R-:W-:Y:S01]  /*5c70*/  UISETP.NE.AND UP0, UPT, UR4, URZ, UPT ;  /* 0x0000003f0400728c */ /* 0x000fe2000bf05270 */
[----:B------:R-:W-:Y:S01]  /*5c80*/  PLOP3.LUT P1, PT, PT, PT, UP3, 0x40, 0x0 ;  /* 0x000000000000781c */ /* 0x000fe20003f2e838 */
[----:B------:R-:W-:Y:S01]  /*5c90*/  UISETP.NE.AND UP3, UPT, UR40, URZ, UPT ;  /* 0x0000003f2800728c */ /* 0x000fe2000bf65270 */
[C---:B------:R-:W-:Y:S01]  /*5ca0*/  ISETP.GT.AND P0, PT, R3.reuse, 0x38, P0 ;  /* 0x000000380300780c */ /* 0x040fe20000704270 */
[----:B------:R-:W1:Y:S01]  /*5cb0*/  MUFU.TANH R14, R7 ;  /* 0x00000007000e7308 */ /* 0x000e620000002400 */
[----:B------:R-:W-:-:S02]  /*5cc0*/  ISETP.GT.AND P6, PT, R3, 0x28, P6 ;  /* 0x000000280300780c */ /* 0x000fc400037c4270 */
[C---:B------:R-:W-:Y:S02]  /*5cd0*/  ISETP.GT.AND P5, PT, R3.reuse, 0x29, P5 ;  /* 0x000000290300780c */ /* 0x040fe40002fa4270 */
[----:B------:R-:W-:Y:S01]  /*5ce0*/  ISETP.GT.AND P2, PT, R3, 0x30, P2 ;  /* 0x000000300300780c */ /* 0x000fe20001744270 */
[----:B-----5:R-:W-:Y:S01]  /*5cf0*/  FMUL.FTZ R6, R111, c[0x0][0x320] ;  /* 0x0000c8006f067a20 */ /* 0x020fe20000410000 */
[----:B------:R-:W-:Y:S01]  /*5d00*/  ISETP.GT.AND P1, PT, R3, 0x31, P1 ;  /* 0x000000310300780c */ /* 0x000fe20000f24270 */
[----:B------:R-:W1:Y:S01]  /*5d10*/  MUFU.TANH R13, R13 ;  /* 0x0000000d000d7308 */ /* 0x000e620000002400 */
[C---:B------:R-:W-:Y:S02]  /*5d20*/  ISETP.LT.OR P0, PT, R5.reuse, 0x39, P0 ;  /* 0x000000390500780c */ /* 0x040fe40000701670 */
[C---:B------:R-:W-:Y:S02]  /*5d30*/  ISETP.LT.OR P6, PT, R5.reuse, 0x29, P6 ;  /* 0x000000290500780c */ /* 0x040fe400037c1670 */
[----:B------:R-:W-:-:S02]  /*5d40*/  ISETP.LT.OR P5, PT, R5, 0x2a, P5 ;  /* 0x0000002a0500780c */ /* 0x000fc40002fa1670 */
[C---:B------:R-:W-:Y:S01]  /*5d50*/  ISETP.LT.OR P2, PT, R5.reuse, 0x31, P2 ;  /* 0x000000310500780c */ /* 0x040fe20001741670 */
[----:B------:R5:W1:Y:S01]  /*5d60*/  MUFU.TANH R139, R6 ;  /* 0x00000006008b7308 */ /* 0x000a620000002400 */
[----:B------:R-:W-:Y:S02]  /*5d70*/  ISETP.LT.OR P1, PT, R5, 0x32, P1 ;  /* 0x000000320500780c */ /* 0x000fe40000f21670 */
[----:B------:R-:W-:Y:S02]  /*5d80*/  FSEL R206, R30, -INF , !P0 ;  /* 0xff8000001ece7808 */ /* 0x000fe40004000000 */
[----:B------:R-:W-:Y:S02]  /*5d90*/  PLOP3.LUT P0, PT, PT, PT, UP4, 0x40, 0x0 ;  /* 0x000000000000781c */ /* 0x000fe40003f0e848 */
[----:B------:R-:W-:Y:S01]  /*5da0*/  FSEL R188, R58, -INF , !P6 ;  /* 0xff8000003abc7808 */ /* 0x000fe20007000000 */
[----:B------:R-:W1:Y:S01]  /*5db0*/  MUFU.TANH R59, R10 ;  /* 0x0000000a003b7308 */ /* 0x000e620000002400 */
[----:B------:R-:W-:-:S02]  /*5dc0*/  FSEL R187, R50, -INF , !P5 ;  /* 0xff80000032bb7808 */ /* 0x000fc40006800000 */
[----:B------:R-:W-:Y:S02]  /*5dd0*/  FSEL R203, R39, -INF , !P2 ;  /* 0xff80000027cb7808 */ /* 0x000fe40005000000 */
[----:B------:R-:W-:Y:S02]  /*5de0*/  FSEL R205, R38, -INF , !P1 ;  /* 0xff80000026cd7808 */ /* 0x000fe40004800000 */
[----:B------:R-:W-:Y:S01]  /*5df0*/  PLOP3.LUT P6, PT, PT, PT, UP1, 0x40, 0x0 ;  /* 0x000000000000781c */ /* 0x000fe20003fce818 */
[----:B-----5:R-:W-:Y:S01]  /*5e00*/  FMUL.FTZ R6, R155, c[0x0][0x320] ;  /* 0x0000c8009b067a20 */ /* 0x020fe20000410000 */
[----:B------:R-:W-:Y:S01]  /*5e10*/  PLOP3.LUT P5, PT, PT, PT, UP0, 0x40, 0x0 ;  /* 0x000000000000781c */ /* 0x000fe20003fae808 */
[----:B------:R-:W-:Y:S01]  /*5e20*/  UISETP.NE.AND UP0, UPT, UR37, URZ, UPT ;  /* 0x0000003f2500728c */ /* 0x000fe2000bf05270 */
[----:B------:R-:W-:Y:S01]  /*5e30*/  PLOP3.LUT P2, PT, PT, PT, UP6, 0x40, 0x0 ;  /* 0x000000000000781c */ /* 0x000fe20003f4e868 */
[----:B------:R5:W1:Y:S01]  /*5e40*/  MUFU.TANH R43, R6 ;  /* 0x00000006002b7308 */ /* 0x000a620000002400 */
[----:B------:R-:W-:Y:S01]  /*5e50*/  PLOP3.LUT P1, PT, PT, PT, UP5, 0x40, 0x0 ;  /* 0x000000000000781c */ /* 0x000fe20003f2e858 */
[----:B------:R-:W-:Y:S01]  /*5e60*/  UP2UR UR37, UPR, URZ, 0x40 ;  /* 0x000000403f257883 */ /* 0x000fe20008000000 */
[C---:B------:R-:W-:Y:S01]  /*5e70*/  ISETP.GT.AND P0, PT, R3.reuse, 0x49, P0 ;  /* 0x000000490300780c */ /* 0x040fe20000704270 */
[----:B------:R-:W-:Y:S01]  /*5e80*/  UISETP.NE.AND UP6, UPT, UR34, URZ, UPT ;  /* 0x0000003f2200728c */ /* 0x000fe2000bfc5270 */
[C---:B------:R-:W-:Y:S01]  /*5e90*/  ISETP.GT.AND P6, PT, R3.reuse, 0x39, P6 ;  /* 0x000000390300780c */ /* 0x040fe200037c4270 */
[----:B------:R-:W-:Y:S01]  /*5ea0*/  UISETP.NE.AND UP1, UPT, UR38, URZ, UPT ;  /* 0x0000003f2600728c */ /* 0x000fe2000bf25270 */
[C---:B------:R-:W-:Y:S01]  /*5eb0*/  ISETP.GT.AND P5, PT, R3.reuse, 0x40, P5 ;  /* 0x000000400300780c */ /* 0x040fe20002fa4270 */
[----:B------:R-:W1:Y:S01]  /*5ec0*/  MUFU.TANH R58, R9 ;  /* 0x00000009003a7308 */ /* 0x000e620000002400 */
[----:B------:R-:W-:-:S02]  /*5ed0*/  ISETP.GT.AND P2, PT, R3, 0x41, P2 ;  /* 0x000000410300780c */ /* 0x000fc40001744270 */
[----:B------:R-:W-:Y:S02]  /*5ee0*/  ISETP.GT.AND P1, PT, R3, 0x48, P1 ;  /* 0x000000480300780c */ /* 0x000fe40000f24270 */
[C---:B------:R-:W-:Y:S02]  /*5ef0*/  ISETP.LT.OR P0, PT, R5.reuse, 0x4a, P0 ;  /* 0x0000004a0500780c */ /* 0x040fe40000701670 */
[----:B------:R-:W-:Y:S01]  /*5f00*/  ISETP.LT.OR P6, PT, R5, 0x3a, P6 ;  /* 0x0000003a0500780c */ /* 0x000fe200037c1670 */
[----:B-----5:R-:W-:Y:S01]  /*5f10*/  FMUL.FTZ R6, R175, c[0x0][0x320] ;  /* 0x0000c800af067a20 */ /* 0x020fe20000410000 */
[C---:B------:R-:W-:Y:S01]  /*5f20*/  ISETP.LT.OR P5, PT, R5.reuse, 0x41, P5 ;  /* 0x000000410500780c */ /* 0x040fe20002fa1670 */
[----:B------:R-:W1:Y:S01]  /*5f30*/  MUFU.TANH R9, R8 ;  /* 0x0000000800097308 */ /* 0x000e620000002400 */
[C---:B------:R-:W-:Y:S02]  /*5f40*/  ISETP.LT.OR P2, PT, R5.reuse, 0x42, P2 ;  /* 0x000000420500780c */ /* 0x040fe40001741670 */
[----:B------:R-:W-:-:S02]  /*5f50*/  ISETP.LT.OR P1, PT, R5, 0x49, P1 ;  /* 0x000000490500780c */ /* 0x000fc40000f21670 */
[----:B------:R-:W-:Y:S02]  /*5f60*/  FSEL R244, R53, -INF , !P0 ;  /* 0xff80000035f47808 */ /* 0x000fe40004000000 */
[----:B------:R-:W-:Y:S01]  /*5f70*/  PLOP3.LUT P0, PT, PT, PT, UP6, 0x40, 0x0 ;  /* 0x000000000000781c */ /* 0x000fe20003f0e868 */
[----:B------:R5:W1:Y:S01]  /*5f80*/  MUFU.TANH R27, R6 ;  /* 0x00000006001b7308 */ /* 0x000a620000002400 */
[----:B------:R-:W-:Y:S01]  /*5f90*/  FSEL R229, R62, -INF , !P6 ;  /* 0xff8000003ee57808 */ /* 0x000fe20007000000 */
[----:B------:R-:W-:Y:S01]  /*5fa0*/  UISETP.NE.AND UP6, UPT, UR37, URZ, UPT ;  /* 0x0000003f2500728c */ /* 0x000fe2000bfc5270 */
[----:B------:R-:W-:Y:S02]  /*5fb0*/  FSEL R245, R60, -INF , !P5 ;  /* 0xff8000003cf57808 */ /* 0x000fe40006800000 */
[----:B------:R-:W-:Y:S02]  /*5fc0*/  FSEL R247, R57, -INF , !P2 ;  /* 0xff80000039f77808 */ /* 0x000fe40005000000 */
[----:B------:R-:W-:Y:S01]  /*5fd0*/  FSEL R246, R49, -INF , !P1 ;  /* 0xff80000031f67808 */ /* 0x000fe20004800000 */
[----:B------:R-:W1:Y:S01]  /*5fe0*/  MUFU.TANH R8, R17 ;  /* 0x0000001100087308 */ /* 0x000e620000002400 */
[----:B------:R-:W-:-:S02]  /*5ff0*/  PLOP3.LUT P6, PT, PT, PT, UP3, 0x40, 0x0 ;  /* 0x000000000000781c */ /* 0x000fc40003fce838 */
[----:B------:R-:W-:Y:S02]  /*6000*/  PLOP3.LUT P5, PT, PT, PT, UP2, 0x40, 0x0 ;  /* 0x000000000000781c */ /* 0x000fe40003fae828 */
[----:B------:R-:W-:Y:S02]  /*6010*/  PLOP3.LUT P2, PT, PT, PT, UP1, 0x40, 0x0 ;  /* 0x000000000000781c */ /* 0x000fe40003f4e818 */
[----:B------:R-:W-:Y:S01]  /*6020*/  PLOP3.LUT P1, PT, PT, PT, UP0, 0x40, 0x0 ;  /* 0x000000000000781c */ /* 0x000fe20003f2e808 */
[----:B-----5:R-:W-:Y:S01]  /*6030*/  FMUL.FTZ R6, R167, c[0x0][0x320] ;  /* 0x0000c800a7067a20 */ /* 0x020fe20000410000 */
[C---:B------:R-:W-:Y:S02]  /*6040*/  ISETP.GT.AND P6, PT, R3.reuse, 0x50, P6 ;  /* 0x000000500300780c */ /* 0x040fe400037c4270 */
[C---:B------:R-:W-:Y:S01]  /*6050*/  ISETP.GT.AND P5, PT, R3.reuse, 0x51, P5 ;  /* 0x000000510300780c */ /* 0x040fe20002fa4270 */
[----:B------:R5:W1:Y:S01]  /*6060*/  MUFU.TANH R26, R6 ;  /* 0x00000006001a7308 */ /* 0x000a620000002400 */
[----:B------:R-:W-:-:S02]  /*6070*/  ISETP.GT.AND P2, PT, R3, 0x58, P2 ;  /* 0x000000580300780c */ /* 0x000fc40001744270 */
[----:B------:R-:W-:Y:S02]  /*6080*/  ISETP.GT.AND P1, PT, R3, 0x59, P1 ;  /* 0x000000590300780c */ /* 0x000fe40000f24270 */
[C---:B------:R-:W-:Y:S02]  /*6090*/  ISETP.LT.OR P6, PT, R5.reuse, 0x51, P6 ;  /* 0x000000510500780c */ /* 0x040fe400037c1670 */
[C---:B------:R-:W-:Y:S02]  /*60a0*/  ISETP.LT.OR P5, PT, R5.reuse, 0x52, P5 ;  /* 0x000000520500780c */ /* 0x040fe40002fa1670 */
[C---:B------:R-:W-:Y:S02]  /*60b0*/  ISETP.LT.OR P2, PT, R5.reuse, 0x59, P2 ;  /* 0x000000590500780c */ /* 0x040fe40001741670 */
[----:B------:R-:W-:Y:S02]  /*60c0*/  ISETP.LT.OR P1, PT, R5, 0x5a, P1 ;  /* 0x0000005a0500780c */ /* 0x000fe40000f21670 */
[----:B------:R-:W-:-:S02]  /*60d0*/  FSEL R243, R41, -INF , !P6 ;  /* 0xff80000029f37808 */ /* 0x000fc40007000000 */
[----:B------:R-:W-:Y:S01]  /*60e0*/  FSEL R242, R36, -INF , !P5 ;  /* 0xff80000024f27808 */ /* 0x000fe20006800000 */
[----:B-----5:R-:W-:Y:S01]  /*60f0*/  FMUL.FTZ R6, R159, c[0x0][0x320] ;  /* 0x0000c8009f067a20 */ /* 0x020fe20000410000 */
[----:B------:R-:W-:Y:S02]  /*6100*/  FSEL R249, R33, -INF , !P2 ;  /* 0xff80000021f97808 */ /* 0x000fe40005000000 */
[----:B------:R-:W-:Y:S01]  /*6110*/  FSEL R250, R35, -INF , !P1 ;  /* 0xff80000023fa7808 */ /* 0x000fe20004800000 */
[----:B------:R5:W1:Y:S02]  /*6120*/  MUFU.TANH R25, R6 ;  /* 0x0000000600197308 */ /* 0x000a640000002400 */
[----:B-----5:R-:W-:-:S06]  /*6130*/  FMUL.FTZ R6, R162, c[0x0][0x320] ;  /* 0x0000c800a2067a20 */ /* 0x020fcc0000410000 */
[----:B------:R5:W1:Y:S02]  /*6140*/  MUFU.TANH R24, R6 ;  /* 0x0000000600187308 */ /* 0x000a640000002400 */
[----:B-----5:R-:W-:-:S06]  /*6150*/  FMUL.FTZ R6, R163, c[0x0][0x320] ;  /* 0x0000c800a3067a20 */ /* 0x020fcc0000410000 */
[----:B------:R5:W1:Y:S02]  /*6160*/  MUFU.TANH R22, R6 ;  /* 0x0000000600167308 */ /* 0x000a640000002400 */
[----:B-----5:R-:W-:-:S06]  /*6170*/  FMUL.FTZ R6, R158, c[0x0][0x320] ;  /* 0x0000c8009e067a20 */ /* 0x020fcc0000410000 */
[----:B------:R5:W1:Y:S02]  /*6180*/  MUFU.TANH R11, R6 ;  /* 0x00000006000b7308 */ /* 0x000a640000002400 */
[----:B-----5:R-:W5:Y:S02]  /*6190*/  SHFL.IDX PT, R6, R18, 0x3, 0x1c1f ;  /* 0x007c1f0012067f89 */ /* 0x020f6400000e0000 */
[----:B-----5:R-:W-:-:S05]  /*61a0*/  IMAD.IADD R3, R19, 0x1, R6 ;  /* 0x0000000113037824 */ /* 0x020fca00078e0206 */
[----:B------:R-:W-:Y:S01]  /*61b0*/  IMNMX R5, R3, R20, PT ;  /* 0x0000001403057217 */ /* 0x000fe20003800200 */
[----:B------:R-:W-:Y:S01]  /*61c0*/  IMAD.IADD R3, R21, 0x1, R6 ;  /* 0x0000000115037824 */ /* 0x000fe200078e0206 */
        /* <DEDUP_REMOVED lines=13> */
.L_x_267:
[----:B------:R-:W-:-:S04]  /*62a0*/  MOV R7, c[0x0][0x32c] ;  /* 0x0000cb0000077a02 */ /* 0x000fc80000000f00 */
[----:B------:R-:W-:-:S13]  /*62b0*/  ISETP.NE.AND P0, PT, R7, 0x1, PT ;  /* 0x000000010700780c */ /* 0x000fda0003f05270 */
[----:B------:R-:W-:-:S05]  /*62c0*/  @P0 IMAD.HI.U32 R7, R6, c[0x0][0x330], RZ ;  /* 0x0000cc0006070a27 */ /* 0x000fca00078e00ff */
[----:B------:R-:W-:Y:S02]  /*62d0*/  @P0 SHF.R.U32.HI R6, RZ, c[0x0][0x334], R7 ;  /* 0x0000cd00ff060a19 */ /* 0x000fe40000011607 */
.L_x_268:
[----:B------:R-:W-:Y:S05]  /*62e0*/  BSYNC B0 ;  /* 0x0000000000007941 */ /* 0x000fea0003800000 */
.L_x_266:
[----:B------:R-:W-:-:S05]  /*62f0*/  IMAD R6, R6, c[0x0][0x32c], R23 ;  /* 0x0000cb0006067a24 */ /* 0x000fca00078e0217 */
[----:B------:R-:W-:Y:S02]  /*6300*/  IADD3 R7, R6, c[0x0][0x32c], RZ ;  /* 0x0000cb0006077a10 */ /* 0x000fe40007ffe0ff */
[----:B------:R-:W-:Y:S02]  /*6310*/  IMNMX R3, R3, R6, !PT ;  /* 0x0000000603037217 */ /* 0x000fe40007800200 */
[----:B------:R-:W-:Y:S02]  /*6320*/  IMNMX R5, R5, R7, PT ;  /* 0x0000000705057217 */ /* 0x000fe40003800200 */
.L_x_265:
        /* <DEDUP_REMOVED lines=31> */
[----:B------:R-:W-:Y:S01]  /*6520*/  STL [R1+0x40], R218 ;  /* 0x000040da01007387 */ /* 0x000fe20000100800 */
[----:B------:R-:W-:Y:S01]  /*6530*/  FMNMX.FTZ R72, R83, R72, !PT ;  /* 0x0000004853487209 */ /* 0x000fe20007810000 */
[--C-:B------:R-:W-:Y:S01]  /*6540*/  IMAD R210, R4, 0x2, R209.reuse ;  /* 0x0000000204d27824 */ /* 0x100fe200078e02d1 */
[----:B------:R-:W-:Y:S01]  /*6550*/  FMNMX.FTZ R6, R82, R6, !PT ;  /* 0x0000000652067209 */ /* 0x000fe20007810000 */
[----:B------:R-:W-:Y:S01]  /*6560*/  IMAD R212, R2, 0x2, R209 ;  /* 0x0000000202d47824 */ /* 0x000fe200078e02d1 */
[----:B------:R-:W-:Y:S01]  /*6570*/  FMNMX.FTZ R72, R117, R72, !PT ;  /* 0x0000004875487209 */ /* 0x000fe20007810000 */
[----:B------:R-:W-:Y:S01]  /*6580*/  STL [R1+0x3c], R217 ;  /* 0x00003cd901007387 */ /* 0x000fe20000100800 */
[----:B------:R-:W-:-:S02]  /*6590*/  FMNMX.FTZ R6, R112, R6, !PT ;  /* 0x0000000670067209 */ /* 0x000fc40007810000 */
[----:B------:R-:W-:Y:S01]  /*65a0*/  FMNMX.FTZ R72, R121, R72, !PT ;  /* 0x0000004879487209 */ /* 0x000fe20007810000 */
[----:B------:R-:W-:Y:S01]  /*65b0*/  STL [R1+0x38], R216 ;  /* 0x000038d801007387 */ /* 0x000fe20000100800 */
        /* <DEDUP_REMOVED lines=30> */
[----:B------:R-:W-:Y:S01]  /*67a0*/  PLOP3.LUT P5, PT, PT, PT, UP6, 0x40, 0x0 ;  /* 0x000000000000781c */ /* 0x000fe20003fae868 */
[----:B------:R-:W-:Y:S01]  /*67b0*/  UISETP.NE.AND UP6, UPT, UR37, URZ, UPT ;  /* 0x0000003f2500728c */ /* 0x000fe2000bfc5270 */
[----:B------:R-:W-:Y:S01]  /*67c0*/  FMNMX.FTZ R72, R248, R72, !PT ;  /* 0x00000048f8487209 */ /* 0x000fe20007810000 */
[----:B------:R-:W-:Y:S01]  /*67d0*/  STL [R1+0x28], R208 ;  /* 0x000028d001007387 */ /* 0x000fe20000100800 */
[----:B------:R-:W-:-:S02]  /*67e0*/  FMNMX.FTZ R6, R233, R6, !PT ;  /* 0x00000006e9067209 */ /* 0x000fc40007810000 */
[----:B------:R-:W-:Y:S02]  /*67f0*/  FMNMX.FTZ R72, R251, R72, !PT ;  /* 0x00000048fb487209 */ /* 0x000fe40007810000 */
[----:B------:R-:W-:Y:S02]  /*6800*/  ISETP.GT.AND P5, PT, R3, RZ, P5 ;  /* 0x000000ff0300720c */ /* 0x000fe40002fa4270 */
[----:B------:R-:W-:Y:S01]  /*6810*/  FMNMX.FTZ R6, R235, R6, !PT ;  /* 0x00000006eb067209 */ /* 0x000fe20007810000 */
[----:B------:R-:W1:Y:S01]  /*6820*/  SHFL.BFLY PT, R7, R72, 0x2, 0x1f ;  /* 0x0c401f0048077f89 */ /* 0x000e6200000e0000 */
[----:B------:R-:W-:Y:S02]  /*6830*/  ISETP.LT.OR P5, PT, R5, 0x1, P5 ;  /* 0x000000010500780c */ /* 0x000fe40002fa1670 */
[----:B------:R-:W-:Y:S02]  /*6840*/  FMNMX.FTZ R6, R236, R6, !PT ;  /* 0x00000006ec067209 */ /* 0x000fe40007810000 */
[----:B------:R-:W-:-:S02]  /*6850*/  FSEL R116, R8, -INF , !P5 ;  /* 0xff80000008747808 */ /* 0x000fc40006800000 */
[----:B------:R-:W-:Y:S01]  /*6860*/  PLOP3.LUT P6, PT, PT, PT, UP3, 0x40, 0x0 ;  /* 0x000000000000781c */ /* 0x000fe20003fce838 */
[----:B------:R-:W2:Y:S01]  /*6870*/  SHFL.BFLY PT, R8, R6, 0x2, 0x1f ;  /* 0x0c401f0006087f89 */ /* 0x000ea200000e0000 */
[----:B------:R-:W-:Y:S01]  /*6880*/  PLOP3.LUT P5, PT, PT, PT, UP2, 0x40, 0x0 ;  /* 0x000000000000781c */ /* 0x000fe20003fae828 */
[----:B------:R-:W-:Y:S01]  /*6890*/  UISETP.NE.AND UP2, UPT, UR24, URZ, UPT ;  /* 0x0000003f1800728c */ /* 0x000fe2000bf45270 */
[----:B------:R-:W-:Y:S01]  /*68a0*/  ISETP.GT.AND P6, PT, R3, 0x10, P6 ;  /* 0x000000100300780c */ /* 0x000fe200037c4270 */
[----:B------:R-:W-:Y:S01]  /*68b0*/  UISETP.NE.AND UP3, UPT, UR25, URZ, UPT ;  /* 0x0000003f1900728c */ /* 0x000fe2000bf65270 */
[----:B------:R-:W-:Y:S01]  /*68c0*/  PLOP3.LUT P2, PT, PT, PT, UP5, 0x40, 0x0 ;  /* 0x000000000000781c */ /* 0x000fe20003f4e858 */
[----:B------:R-:W-:Y:S01]  /*68d0*/  UISETP.NE.AND UP5, UPT, UR33, URZ, UPT ;  /* 0x0000003f2100728c */ /* 0x000fe2000bfa5270 */
[----:B------:R-:W-:Y:S02]  /*68e0*/  ISETP.LT.OR P6, PT, R5, 0x11, P6 ;  /* 0x000000110500780c */ /* 0x000fe400037c1670 */
[----:B------:R-:W-:Y:S01]  /*68f0*/  PLOP3.LUT P1, PT, PT, PT, UP0, 0x40, 0x0 ;  /* 0x000000000000781c */ /* 0x000fe20003f2e808 */
[----:B------:R-:W-:Y:S01]  /*6900*/  UISETP.NE.AND UP0, UPT, UR26, URZ, UPT ;  /* 0x0000003f1a00728c */ /* 0x000fe2000bf05270 */
[----:B------:R-:W-:-:S02]  /*6910*/  FSEL R118, R14, -INF , !P6 ;  /* 0xff8000000e767808 */ /* 0x000fc40007000000 */
[----:B------:R-:W-:Y:S01]  /*6920*/  PLOP3.LUT P6, PT, PT, PT, UP2, 0x40, 0x0 ;  /* 0x000000000000781c */ /* 0x000fe20003fce828 */
[----:B------:R-:W-:Y:S01]  /*6930*/  UISETP.NE.AND UP2, UPT, UR19, URZ, UPT ;  /* 0x0000003f1300728c */ /* 0x000fe2000bf45270 */
[----:B------:R-:W-:Y:S01]  /*6940*/  PLOP3.LUT P0, PT, PT, PT, UP1, 0x40, 0x0 ;  /* 0x000000000000781c */ /* 0x000fe20003f0e818 */
[----:B------:R-:W-:Y:S01]  /*6950*/  UISETP.NE.AND UP1, UPT, UR23, URZ, UPT ;  /* 0x0000003f1700728c */ /* 0x000fe2000bf25270 */
[----:B-1----:R-:W-:Y:S02]  /*6960*/  FMNMX.FTZ R72, R72, R7, !PT ;  /* 0x0000000748487209 */ /* 0x002fe40007810000 */
[C---:B------:R-:W-:Y:S02]  /*6970*/  ISETP.GT.AND P6, PT, R3.reuse, 0x21, P6 ;  /* 0x000000210300780c */ /* 0x040fe400037c4270 */
[----:B------:R-:W-:Y:S01]  /*6980*/  ISETP.GT.AND P2, PT, R3, 0x1, P2 ;  /* 0x000000010300780c */ /* 0x000fe20001744270 */
[----:B------:R-:W1:Y:S01]  /*6990*/  SHFL.BFLY PT, R7, R72, 0x1, 0x1f ;  /* 0x0c201f0048077f89 */ /* 0x000e6200000e0000 */
[----:B------:R-:W-:-:S02]  /*69a0*/  ISETP.LT.OR P6, PT, R5, 0x22, P6 ;  /* 0x000000220500780c */ /* 0x000fc400037c1670 */
[----:B--2---:R-:W-:Y:S02]  /*69b0*/  FMNMX.FTZ R6, R6, R8, !PT ;  /* 0x0000000806067209 */ /* 0x004fe40007810000 */
[----:B------:R-:W-:Y:S02]  /*69c0*/  FSEL R147, R31, -INF , !P6 ;  /* 0xff8000001f937808 */ /* 0x000fe40007000000 */
[----:B------:R-:W-:Y:S01]  /*69d0*/  PLOP3.LUT P6, PT, PT, PT, UP2, 0x40, 0x0 ;  /* 0x000000000000781c */ /* 0x000fe20003fce828 */
[----:B------:R-:W2:Y:S01]  /*69e0*/  SHFL.BFLY PT, R71, R6, 0x1, 0x1f ;  /* 0x0c201f0006477f89 */ /* 0x000ea200000e0000 */
[C---:B------:R-:W-:Y:S01]  /*69f0*/  ISETP.GT.AND P1, PT, R3.reuse, 0x8, P1 ;  /* 0x000000080300780c */ /* 0x040fe20000f24270 */
[----:B------:R-:W-:Y:S01]  /*6a00*/  UISETP.NE.AND UP2, UPT, UR29, URZ, UPT ;  /* 0x0000003f1d00728c */ /* 0x000fe2000bf45270 */
[C---:B------:R-:W-:Y:S02]  /*6a10*/  ISETP.GT.AND P6, PT, R3.reuse, 0x38, P6 ;  /* 0x000000380300780c */ /* 0x040fe400037c4270 */
[----:B------:R-:W-:-:S02]  /*6a20*/  ISETP.GT.AND P0, PT, R3, 0x9, P0 ;  /* 0x000000090300780c */ /* 0x000fc40000704270 */
[C---:B------:R-:W-:Y:S02]  /*6a30*/  ISETP.LT.OR P6, PT, R5.reuse, 0x39, P6 ;  /* 0x000000390500780c */ /* 0x040fe400037c1670 */
[----:B------:R-:W-:Y:S02]  /*6a40*/  ISETP.LT.OR P2, PT, R5, 0x2, P2 ;  /* 0x000000020500780c */ /* 0x000fe40001741670 */
[----:B------:R-:W-:Y:S02]  /*6a50*/  FSEL R197, R37, -INF , !P6 ;  /* 0xff80000025c57808 */ /* 0x000fe40007000000 */
[C---:B------:R-:W-:Y:S02]  /*6a60*/  ISETP.LT.OR P1, PT, R5.reuse, 0x9, P1 ;  /* 0x000000090500780c */ /* 0x040fe40000f21670 */
[----:B------:R-:W-:Y:S02]  /*6a70*/  ISETP.LT.OR P0, PT, R5, 0xa, P0 ;  /* 0x0000000a0500780c */ /* 0x000fe40000701670 */
[----:B-1----:R-:W-:-:S02]  /*6a80*/  FMNMX.FTZ R72, R72, R7, !PT ;  /* 0x0000000748487209 */ /* 0x002fc40007810000 */
[----:B------:R-:W-:Y:S02]  /*6a90*/  FSEL R115, R29, -INF , !P2 ;  /* 0xff8000001d737808 */ /* 0x000fe40005000000 */
[C---:B------:R-:W-:Y:S01]  /*6aa0*/  FSETP.NEU.FTZ.AND P6, PT, R72.reuse, -INF , PT ;  /* 0xff8000004800780b */ /* 0x040fe20003fdd000 */
[----:B------:R-:W-:Y:S01]  /*6ab0*/  FMUL.FTZ R7, R72, c[0x0][0x2d0] ;  /* 0x0000b40048077a20 */ /* 0x000fe20000410000 */
[----:B------:R-:W-:Y:S02]  /*6ac0*/  FSEL R114, R12, -INF , !P1 ;  /* 0xff8000000c727808 */ /* 0x000fe40004800000 */
[----:B--2---:R-:W-:Y:S02]  /*6ad0*/  FMNMX.FTZ R71, R6, R71, !PT ;  /* 0x0000004706477209 */ /* 0x004fe40007810000 */
[----:B------:R-:W-:Y:S02]  /*6ae0*/  FSEL R7, R7, RZ, P6 ;  /* 0x000000ff07077208 */ /* 0x000fe40003000000 */
[C---:B------:R-:W-:Y:S01]  /*6af0*/  FSETP.NEU.FTZ.AND P6, PT, R71.reuse, -INF , PT ;  /* 0xff8000004700780b */ /* 0x040fe20003fdd000 */
[----:B------:R-:W-:Y:S01]  /*6b00*/  FMUL.FTZ R6, R71, c[0x0][0x2d0] ;  /* 0x0000b40047067a20 */ /* 0x000fe20000410000 */
[----:B------:R-:W-:Y:S01]  /*6b10*/  FSEL R113, R27, -INF , !P0 ;  /* 0xff8000001b717808 */ /* 0x000fe20004000000 */
[----:B------:R-:W-:Y:S01]  /*6b20*/  FFMA.FTZ R8, R66, c[0x0][0x2d0], -R7 ;  /* 0x0000b40042087a23 */ /* 0x000fe20000010807 */
[----:B------:R-:W-:Y:S01]  /*6b30*/  PLOP3.LUT P2, PT, PT, PT, UP4, 0x40, 0x0 ;  /* 0x000000000000781c */ /* 0x000fe20003f4e848 */
[----:B------:R-:W-:Y:S01]  /*6b40*/  UISETP.NE.AND UP4, UPT, UR21, URZ, UPT ;  /* 0x0000003f1500728c */ /* 0x000fe2000bf85270 */
[----:B------:R-:W-:Y:S01]  /*6b50*/  FSEL R6, R6, RZ, P6 ;  /* 0x000000ff06067208 */ /* 0x000fe20003000000 */
[----:B------:R1:W2:Y:S01]  /*6b60*/  MUFU.EX2 R10, R8 ;  /* 0x00000008000a7308 */ /* 0x0002a20000000800 */
[----:B------:R-:W-:Y:S01]  /*6b70*/  PLOP3.LUT P1, PT, PT, PT, UP0, 0x40, 0x0 ;  /* 0x000000000000781c */ /* 0x000fe20003f2e808 */
[----:B------:R-:W-:Y:S01]  /*6b80*/  UISETP.NE.AND UP0, UPT, UR22, URZ, UPT ;  /* 0x0000003f1600728c */ /* 0x000fe2000bf05270 */
[----:B------:R-:W-:Y:S01]  /*6b90*/  PLOP3.LUT P0, PT, PT, PT, UP3, 0x40, 0x0 ;  /* 0x000000000000781c */ /* 0x000fe20003f0e838 */
[----:B------:R-:W-:Y:S01]  /*6ba0*/  FFMA.FTZ R0, R54, c[0x0][0x2d0], -R6 ;  /* 0x0000b40036007a23 */ /* 0x000fe20000010806 */
[C---:B------:R-:W-:Y:S01]  /*6bb0*/  ISETP.GT.AND P5, PT, R3.reuse, 0x11, P5 ;  /* 0x000000110300780c */ /* 0x040fe20002fa4270 */
[----:B------:R-:W-:Y:S01]  /*6bc0*/  UISETP.NE.AND UP3, UPT, UR20, URZ, UPT ;  /* 0x0000003f1400728c */ /* 0x000fe2000bf65270 */
[C---:B------:R-:W-:Y:S01]  /*6bd0*/  ISETP.GT.AND P2, PT, R3.reuse, 0x18, P2 ;  /* 0x000000180300780c */ /* 0x040fe20001744270 */
[----:B------:R3:W-:Y:S01]  /*6be0*/  MUFU.EX2 R151, R0 ;  /* 0x0000000000977308 */ /* 0x0007e20000000800 */
[----:B------:R-:W-:-:S02]  /*6bf0*/  ISETP.GT.AND P1, PT, R3, 0x19, P1 ;  /* 0x000000190300780c */ /* 0x000fc40000f24270 */
[----:B------:R-:W-:Y:S02]  /*6c00*/  ISETP.GT.AND P0, PT, R3, 0x20, P0 ;  /* 0x000000200300780c */ /* 0x000fe40000704270 */
[C---:B------:R-:W-:Y:S02]  /*6c10*/  ISETP.LT.OR P5, PT, R5.reuse, 0x12, P5 ;  /* 0x000000120500780c */ /* 0x040fe40002fa1670 */
[----:B------:R-:W-:Y:S01]  /*6c20*/  ISETP.LT.OR P2, PT, R5, 0x19, P2 ;  /* 0x000000190500780c */ /* 0x000fe20001741670 */
[----:B-1----:R-:W-:Y:S01]  /*6c30*/  FFMA.FTZ R8, R65, c[0x0][0x2d0], -R7 ;  /* 0x0000b40041087a23 */ /* 0x002fe20000010807 */
[C---:B------:R-:W-:Y:S02]  /*6c40*/  ISETP.LT.OR P1, PT, R5.reuse, 0x1a, P1 ;  /* 0x0000001a0500780c */ /* 0x040fe40000f21670 */
[----:B------:R-:W-:Y:S01]  /*6c50*/  ISETP.LT.OR P0, PT, R5, 0x21, P0 ;  /* 0x000000210500780c */ /* 0x000fe20000701670 */
[----:B------:R1:W4:Y:S01]  /*6c60*/  MUFU.EX2 R165, R8 ;  /* 0x0000000800a57308 */ /* 0x0003220000000800 */
[----:B------:R-:W-:-:S02]  /*6c70*/  FSEL R120, R9, -INF , !P5 ;  /* 0xff80000009787808 */ /* 0x000fc40006800000 */
[----:B------:R-:W-:Y:S01]  /*6c80*/  FSEL R123, R28, -INF , !P2 ;  /* 0xff8000001c7b7808 */ /* 0x000fe20005000000 */
[----:B---3--:R-:W-:Y:S01]  /*6c90*/  FFMA.FTZ R0, R56, c[0x0][0x2d0], -R6 ;  /* 0x0000b40038007a23 */ /* 0x008fe20000010806 */
[----:B------:R-:W-:Y:S02]  /*6ca0*/  FSEL R126, R26, -INF , !P1 ;  /* 0xff8000001a7e7808 */ /* 0x000fe40004800000 */
[----:B------:R-:W-:Y:S01]  /*6cb0*/  FSEL R146, R15, -INF , !P0 ;  /* 0xff8000000f927808 */ /* 0x000fe20004000000 */
[----:B------:R3:W-:Y:S01]  /*6cc0*/  MUFU.EX2 R154, R0 ;  /* 0x00000000009a7308 */ /* 0x0007e20000000800 */
[----:B------:R-:W-:Y:S01]  /*6cd0*/  PLOP3.LUT P5, PT, PT, PT, UP1, 0x40, 0x0 ;  /* 0x000000000000781c */ /* 0x000fe20003fae818 */
[----:B------:R-:W-:Y:S01]  /*6ce0*/  UISETP.NE.AND UP1, UPT, UR5, URZ, UPT ;  /* 0x0000003f0500728c */ /* 0x000fe2000bf25270 */
[----:B------:R-:W-:Y:S01]  /*6cf0*/  PLOP3.LUT P2, PT, PT, PT, UP0, 0x40, 0x0 ;  /* 0x000000000000781c */ /* 0x000fe20003f4e808 */
[----:B------:R-:W-:Y:S01]  /*6d00*/  UISETP.NE.AND UP0, UPT, UR4, URZ, UPT ;  /* 0x0000003f0400728c */ /* 0x000fe2000bf05270 */
[----:B------:R-:W-:Y:S01]  /*6d10*/  PLOP3.LUT P1, PT, PT, PT, UP4, 0x40, 0x0 ;  /* 0x000000000000781c */ /* 0x000fe20003f2e848 */
[----:B------:R-:W-:Y:S01]  /*6d20*/  UISETP.NE.AND UP4, UPT, UR32, URZ, UPT ;  /* 0x0000003f2000728c */ /* 0x000fe2000bf85270 */
[----:B------:R-:W-:Y:S01]  /*6d30*/  PLOP3.LUT P0, PT, PT, PT, UP3, 0x40, 0x0 ;  /* 0x000000000000781c */ /* 0x000fe20003f0e838 */
[--C-:B-1----:R-:W-:Y:S01]  /*6d40*/  FFMA.FTZ R8, R69, c[0x0][0x2d0], -R7.reuse ;  /* 0x0000b40045087a23 */ /* 0x102fe20000010807 */
[----:B------:R-:W-:Y:S01]  /*6d50*/  FMNMX.FTZ R4, R122, R124, !PT ;  /* 0x0000007c7a047209 */ /* 0x000fe20007810000 */
[----:B------:R-:W-:Y:S01]  /*6d60*/  UISETP.NE.AND UP3, UPT, UR27, URZ, UPT ;  /* 0x0000003f1b00728c */ /* 0x000fe2000bf65270 */
[C---:B------:R-:W-:Y:S01]  /*6d70*/  ISETP.GT.AND P5, PT, R3.reuse, 0x28, P5 ;  /* 0x000000280300780c */ /* 0x040fe20002fa4270 */
[----:B------:R1:W-:Y:S01]  /*6d80*/  MUFU.EX2 R214, R8 ;  /* 0x0000000800d67308 */ /* 0x0003e20000000800 */
[C---:B------:R-:W-:Y:S01]  /*6d90*/  ISETP.GT.AND P2, PT, R3.reuse, 0x29, P2 ;  /* 0x000000290300780c */ /* 0x040fe20001744270 */
[----:B------:R-:W-:Y:S01]  /*6da0*/  ULDC.64 UR4, c[0x0][0x2c8] ;  /* 0x0000b20000047ab9 */ /* 0x000fe20000000a00 */
[C---:B------:R-:W-:Y:S01]  /*6db0*/  ISETP.GT.AND P1, PT, R3.reuse, 0x30, P1 ;  /* 0x000000300300780c */ /* 0x040fe20000f24270 */
[----:B---3--:R-:W-:Y:S01]  /*6dc0*/  FFMA.FTZ R0, R70, c[0x0][0x2d0], -R7 ;  /* 0x0000b40046007a23 */ /* 0x008fe20000010807 */
[----:B------:R-:W-:-:S02]  /*6dd0*/  ISETP.GT.AND P0, PT, R3, 0x31, P0 ;  /* 0x000000310300780c */ /* 0x000fc40000704270 */
[----:B------:R-:W-:Y:S01]  /*6de0*/  LEA R211, R2, R210, 0x1 ;  /* 0x000000d202d37211 */ /* 0x000fe200078e08ff */
[----:B------:R3:W-:Y:S01]  /*6df0*/  MUFU.EX2 R69, R0 ;  /* 0x0000000000457308 */ /* 0x0007e20000000800 */
[----:B------:R-:W-:Y:S02]  /*6e00*/  FMNMX.FTZ R2, R127, R4, !PT ;  /* 0x000000047f027209 */ /* 0x000fe40007810000 */
[C---:B------:R-:W-:Y:S01]  /*6e10*/  ISETP.LT.OR P5, PT, R5.reuse, 0x29, P5 ;  /* 0x000000290500780c */ /* 0x040fe20002fa1670 */
[----:B------:R-:W4:Y:S01]  /*6e20*/  LDSM.16.MT88.4 R92, [R211+0x100] ;  /* 0x00010000d35c783b */ /* 0x000f220000004200 */
[C---:B------:R-:W-:Y:S02]  /*6e30*/  ISETP.LT.OR P2, PT, R5.reuse, 0x2a, P2 ;  /* 0x0000002a0500780c */ /* 0x040fe40001741670 */
[C---:B------:R-:W-:Y:S01]  /*6e40*/  ISETP.LT.OR P1, PT, R5.reuse, 0x31, P1 ;  /* 0x000000310500780c */ /* 0x040fe20000f21670 */
[--C-:B-1----:R-:W-:Y:S01]  /*6e50*/  FFMA.FTZ R8, R68, c[0x0][0x2d0], -R7.reuse ;  /* 0x0000b40044087a23 */ /* 0x102fe20000010807 */
[----:B------:R-:W-:Y:S01]  /*6e60*/  ISETP.LT.OR P0, PT, R5, 0x32, P0 ;  /* 0x000000320500780c */ /* 0x000fe20000701670 */
[----:B--2---:R-:W-:Y:S01]  /*6e70*/  IMAD.MOV.U32 R68, RZ, RZ, R10 ;  /* 0x000000ffff447224 */ /* 0x004fe200078e000a */
[----:B------:R-:W-:Y:S01]  /*6e80*/  FMNMX.FTZ R2, R128, R2, !PT ;  /* 0x0000000280027209 */ /* 0x000fe20007810000 */
[----:B------:R1:W2:Y:S01]  /*6e90*/  MUFU.EX2 R182, R8 ;  /* 0x0000000800b67308 */ /* 0x0002a20000000800 */
[----:B------:R-:W-:Y:S01]  /*6ea0*/  FSEL R180, R11, -INF , !P5 ;  /* 0xff8000000bb47808 */ /* 0x000fe20006800000 */
[----:B------:R-:W2:Y:S01]  /*6eb0*/  LDSM.16.MT88.4 R104, [R211+0x900] ;  /* 0x00090000d368783b */ /* 0x000ea20000004200 */
[----:B------:R-:W-:Y:S01]  /*6ec0*/  FSEL R181, R25, -INF , !P2 ;  /* 0xff80000019b57808 */ /* 0x000fe20005000000 */
[----:B---3--:R-:W-:Y:S01]  /*6ed0*/  FFMA.FTZ R0, R73, c[0x0][0x2d0], -R7 ;  /* 0x0000b40049007a23 */ /* 0x008fe20000010807 */
[----:B------:R-:W-:-:S02]  /*6ee0*/  FSEL R198, R24, -INF , !P1 ;  /* 0xff80000018c67808 */ /* 0x000fc40004800000 */
        /* <DEDUP_REMOVED lines=9> */
[----:B-1----:R-:W-:Y:S01]  /*6f80*/  FFMA.FTZ R8, R52, c[0x0][0x2d0], -R6 ;  /* 0x0000b40034087a23 */ /* 0x002fe20000010806 */
[----:B------:R-:W-:Y:S01]  /*6f90*/  FMNMX.FTZ R2, R132, R2, !PT ;  /* 0x0000000284027209 */ /* 0x000fe20007810000 */
[----:B------:R-:W-:Y:S01]  /*6fa0*/  UISETP.NE.AND UP5, UPT, UR35, URZ, UPT ;  /* 0x0000003f2300728c */ /* 0x000fe2000bfa5270 */
[C---:B------:R-:W-:Y:S01]  /*6fb0*/  ISETP.GT.AND P5, PT, R3.reuse, 0x39, P5 ;  /* 0x000000390300780c */ /* 0x040fe20002fa4270 */
[----:B------:R1:W-:Y:S01]  /*6fc0*/  MUFU.EX2 R217, R8 ;  /* 0x0000000800d97308 */ /* 0x0003e20000000800 */
[----:B------:R-:W-:-:S02]  /*6fd0*/  ISETP.GT.AND P2, PT, R3, 0x40, P2 ;  /* 0x000000400300780c */ /* 0x000fc40001744270 */
[C---:B------:R-:W-:Y:S01]  /*6fe0*/  ISETP.GT.AND P1, PT, R3.reuse, 0x41, P1 ;  /* 0x000000410300780c */ /* 0x040fe20000f24270 */
[----:B---3--:R-:W-:Y:S01]  /*6ff0*/  FFMA.FTZ R0, R74, c[0x0][0x2d0], -R7 ;  /* 0x0000b4004a007a23 */ /* 0x008fe20000010807 */
[----:B------:R-:W-:Y:S02]  /*7000*/  ISETP.GT.AND P0, PT, R3, 0x48, P0 ;  /* 0x000000480300780c */ /* 0x000fe40000704270 */
[C---:B------:R-:W-:Y:S01]  /*7010*/  ISETP.LT.OR P5, PT, R5.reuse, 0x3a, P5 ;  /* 0x0000003a0500780c */ /* 0x040fe20002fa1670 */
[----:B------:R3:W-:Y:S01]  /*7020*/  MUFU.EX2 R150, R0 ;  /* 0x0000000000967308 */ /* 0x0007e20000000800 */
[C---:B------:R-:W-:Y:S02]  /*7030*/  ISETP.LT.OR P2, PT, R5.reuse, 0x41, P2 ;  /* 0x000000410500780c */ /* 0x040fe40001741670 */
[C---:B------:R-:W-:Y:S02]  /*7040*/  ISETP.LT.OR P1, PT, R5.reuse, 0x42, P1 ;  /* 0x000000420500780c */ /* 0x040fe40000f21670 */
[----:B------:R-:W-:-:S02]  /*7050*/  ISETP.LT.OR P0, PT, R5, 0x49, P0 ;  /* 0x000000490500780c */ /* 0x000fc40000701670 */
[----:B------:R-:W-:Y:S01]  /*7060*/  FSEL R196, R43, -INF , !P5 ;  /* 0xff8000002bc47808 */ /* 0x000fe20006800000 */
[----:B-1----:R-:W-:Y:S01]  /*7070*/  FFMA.FTZ R8, R51, c[0x0][0x2d0], -R6 ;  /* 0x0000b40033087a23 */ /* 0x002fe20000010806 */
[----:B------:R-:W-:Y:S02]  /*7080*/  FSEL R201, R13, -INF , !P2 ;  /* 0xff8000000dc97808 */ /* 0x000fe40005000000 */
[----:B------:R-:W-:Y:S01]  /*7090*/  FSEL R199, R16, -INF , !P1 ;  /* 0xff80000010c77808 */ /* 0x000fe20004800000 */
[----:B------:R-:W1:Y:S01]  /*70a0*/  MUFU.EX2 R218, R8 ;  /* 0x0000000800da7308 */ /* 0x000e620000000800 */
[----:B------:R-:W-:Y:S02]  /*70b0*/  FSEL R200, R67, -INF , !P0 ;  /* 0xff80000043c87808 */ /* 0x000fe40004000000 */
[----:B------:R-:W-:Y:S01]  /*70c0*/  PLOP3.LUT P6, PT, PT, PT, UP4, 0x40, 0x0 ;  /* 0x000000000000781c */ /* 0x000fe20003fce848 */
[----:B---3--:R-:W-:Y:S01]  /*70d0*/  FFMA.FTZ R0, R75, c[0x0][0x2d0], -R7 ;  /* 0x0000b4004b007a23 */ /* 0x008fe20000010807 */
[----:B------:R-:W-:-:S02]  /*70e0*/  PLOP3.LUT P5, PT, PT, PT, UP3, 0x40, 0x0 ;  /* 0x000000000000781c */ /* 0x000fc40003fae838 */
[----:B------:R-:W-:Y:S01]  /*70f0*/  PLOP3.LUT P2, PT, PT, PT, UP2, 0x40, 0x0 ;  /* 0x000000000000781c */ /* 0x000fe20003f4e828 */
[----:B------:R3:W-:Y:S01]  /*7100*/  MUFU.EX2 R153, R0 ;  /* 0x0000000000997308 */ /* 0x0007e20000000800 */
[----:B------:R-:W-:Y:S02]  /*7110*/  PLOP3.LUT P1, PT, PT, PT, UP1, 0x40, 0x0 ;  /* 0x000000000000781c */ /* 0x000fe40003f2e818 */
[----:B------:R-:W-:Y:S02]  /*7120*/  PLOP3.LUT P0, PT, PT, PT, UP0, 0x40, 0x0 ;  /* 0x000000000000781c */ /* 0x000fe40003f0e808 */
[C---:B------:R-:W-:Y:S02]  /*7130*/  ISETP.GT.AND P6, PT, R3.reuse, 0x49, P6 ;  /* 0x000000490300780c */ /* 0x040fe400037c4270 */
[C---:B------:R-:W-:Y:S02]  /*7140*/  ISETP.GT.AND P5, PT, R3.reuse, 0x50, P5 ;  /* 0x000000500300780c */ /* 0x040fe40002fa4270 */
[----:B------:R-:W-:-:S02]  /*7150*/  ISETP.GT.AND P2, PT, R3, 0x51, P2 ;  /* 0x000000510300780c */ /* 0x000fc40001744270 */
[C---:B------:R-:W-:Y:S02]  /*7160*/  ISETP.GT.AND P1, PT, R3.reuse, 0x58, P1 ;  /* 0x000000580300780c */ /* 0x040fe40000f24270 */
[----:B------:R-:W-:Y:S02]  /*7170*/  ISETP.GT.AND P0, PT, R3, 0x59, P0 ;  /* 0x000000590300780c */ /* 0x000fe40000704270 */
[----:B------:R-:W-:Y:S02]  /*7180*/  FMNMX.FTZ R3, R116, R115, !PT ;  /* 0x0000007374037209 */ /* 0x000fe40007810000 */
[----:B---3--:R-:W-:Y:S01]  /*7190*/  FMNMX.FTZ R0, R133, R2, !PT ;  /* 0x0000000285007209 */ /* 0x008fe20007810000 */
[----:B------:R-:W-:Y:S01]  /*71a0*/  FFMA.FTZ R2, R63, c[0x0][0x2d0], -R6 ;  /* 0x0000b4003f027a23 */ /* 0x000fe20000010806 */
[----:B------:R-:W-:Y:S01]  /*71b0*/  FMNMX.FTZ R3, R114, R3, !PT ;  /* 0x0000000372037209 */ /* 0x000fe20007810000 */
[----:B------:R-:W-:Y:S01]  /*71c0*/  LDSM.16.MT88.4 R60, [R209+0x1100] ;  /* 0x00110000d13c783b */ /* 0x000fe20000004200 */
[----:B------:R-:W-:Y:S01]  /*71d0*/  FMNMX.FTZ R0, R144, R0, !PT ;  /* 0x0000000090007209 */ /* 0x000fe20007810000 */
[----:B------:R3:W-:Y:S01]  /*71e0*/  MUFU.EX2 R152, R2 ;  /* 0x0000000200987308 */ /* 0x0007e20000000800 */
[----:B------:R-:W-:-:S02]  /*71f0*/  FMNMX.FTZ R3, R113, R3, !PT ;  /* 0x0000000371037209 */ /* 0x000fc40007810000 */
[C---:B------:R-:W-:Y:S02]  /*7200*/  ISETP.LT.OR P6, PT, R5.reuse, 0x4a, P6 ;  /* 0x0000004a0500780c */ /* 0x040fe400037c1670 */
[----:B------:R-:W-:Y:S02]  /*7210*/  FMNMX.FTZ R3, R118, R3, !PT ;  /* 0x0000000376037209 */ /* 0x000fe40007810000 */
[----:B------:R-:W-:Y:S02]  /*7220*/  ISETP.LT.OR P5, PT, R5, 0x51, P5 ;  /* 0x000000510500780c */ /* 0x000fe40002fa1670 */
[----:B------:R-:W-:Y:S02]  /*7230*/  FMNMX.FTZ R3, R120, R3, !PT ;  /* 0x0000000378037209 */ /* 0x000fe40007810000 */
[----:B------:R-:W-:Y:S02]  /*7240*/  FSEL R191, R139, -INF , !P6 ;  /* 0xff8000008bbf7808 */ /* 0x000fe40007000000 */
[----:B------:R-:W-:-:S02]  /*7250*/  ISETP.LT.OR P2, PT, R5, 0x52, P2 ;  /* 0x000000520500780c */ /* 0x000fc40001741670 */
[----:B------:R-:W-:Y:S02]  /*7260*/  FSEL R193, R138, -INF , !P5 ;  /* 0xff8000008ac17808 */ /* 0x000fe40006800000 */
[----:B---3--:R-:W-:Y:S01]  /*7270*/  FMNMX.FTZ R2, R145, R0, !PT ;  /* 0x0000000091027209 */ /* 0x008fe20007810000 */
[----:B------:R-:W-:Y:S01]  /*7280*/  FFMA.FTZ R0, R64, c[0x0][0x2d0], -R6 ;  /* 0x0000b40040007a23 */ /* 0x000fe20000010806 */
[----:B------:R-:W-:Y:S01]  /*7290*/  ISETP.LT.OR P1, PT, R5, 0x59, P1 ;  /* 0x000000590500780c */ /* 0x000fe20000f21670 */
[----:B------:R-:W-:Y:S01]  /*72a0*/  LDSM.16.MT88.4 R64, [R210+0x1100] ;  /* 0x00110000d240783b */ /* 0x000fe20000004200 */
[----:B------:R-:W-:Y:S01]  /*72b0*/  FMNMX.FTZ R2, R190, R2, !PT ;  /* 0x00000002be027209 */ /* 0x000fe20007810000 */
[----:B------:R3:W3:Y:S01]  /*72c0*/  MUFU.EX2 R167, R0 ;  /* 0x0000000000a77308 */ /* 0x0006e20000000800 */
[----:B------:R-:W-:Y:S02]  /*72d0*/  FSEL R195, R140, -INF , !P2 ;  /* 0xff8000008cc37808 */ /* 0x000fe40005000000 */
[----:B----4-:R-:W-:Y:S01]  /*72e0*/  F2FP.BF16.PACK_AB R12, R165, R68 ;  /* 0x00000044a50c723e */ /* 0x010fe200000010ff */
[----:B------:R-:W-:Y:S01]  /*72f0*/  LDSM.16.MT88.4 R140, [R212+0x1900] ;  /* 0x00190000d48c783b */ /* 0x000fe20000004200 */
[----:B--2---:R-:W-:-:S02]  /*7300*/  F2FP.BF16.PACK_AB R14, R182, R214 ;  /* 0x000000d6b60e723e */ /* 0x004fc400000010ff */
[----:B-1----:R-:W-:Y:S02]  /*7310*/  F2FP.BF16.PACK_AB R13, R218, R217 ;  /* 0x000000d9da0d723e */ /* 0x002fe400000010ff */
[----:B------:R-:W-:Y:S02]  /*7320*/  F2FP.BF16.PACK_AB R15, R154, R151 ;  /* 0x000000979a0f723e */ /* 0x000fe400000010ff */
[----:B------:R-:W-:Y:S02]  /*7330*/  ISETP.LT.OR P0, PT, R5, 0x5a, P0 ;  /* 0x0000005a0500780c */ /* 0x000fe40000701670 */
[----:B------:R-:W-:Y:S02]  /*7340*/  FSEL R194, R59, -INF , !P1 ;  /* 0xff8000003bc27808 */ /* 0x000fe40004800000 */
[----:B------:R-:W-:Y:S01]  /*7350*/  FSEL R192, R58, -INF , !P0 ;  /* 0xff8000003ac07808 */ /* 0x000fe20004000000 */
[----:B------:R-:W-:Y:S01]  /*7360*/  HMMA.16816.F32.BF16 R16, R12, R76, RZ ;  /* 0x0000004c0c10723c */ /* 0x000fe200000418ff */
[----:B---3--:R-:W-:Y:S01]  /*7370*/  FMNMX.FTZ R0, R189, R2, !PT ;  /* 0x00000002bd007209 */ /* 0x008fe20007810000 */
[----:B------:R-:W-:Y:S01]  /*7380*/  FFMA.FTZ R2, R45, c[0x0][0x2d0], -R6 ;  /* 0x0000b4002d027a23 */ /* 0x000fe20000010806 */
[----:B------:R-:W-:-:S02]  /*7390*/  F2FP.BF16.PACK_AB R8, R157, R69 ;  /* 0x000000459d08723e */ /* 0x000fc400000010ff */
[----:B------:R-:W-:Y:S01]  /*73a0*/  FMNMX.FTZ R0, R188, R0, !PT ;  /* 0x00000000bc007209 */ /* 0x000fe20007810000 */
[----:B------:R1:W-:Y:S01]  /*73b0*/  MUFU.EX2 R149, R2 ;  /* 0x0000000200957308 */ /* 0x0003e20000000800 */
[----:B------:R-:W-:Y:S01]  /*73c0*/  F2FP.BF16.PACK_AB R9, R167, R152 ;  /* 0x00000098a709723e */ /* 0x000fe200000010ff */
[----:B------:R-:W-:Y:S01]  /*73d0*/  HMMA.16816.F32.BF16 R32, R12, R78, RZ ;  /* 0x0000004e0c20723c */ /* 0x000fe200000418ff */
[----:B------:R-:W-:Y:S02]  /*73e0*/  FMNMX.FTZ R0, R187, R0, !PT ;  /* 0x00000000bb007209 */ /* 0x000fe40007810000 */
[----:B------:R-:W-:Y:S02]  /*73f0*/  F2FP.BF16.PACK_AB R10, R153, R150 ;  /* 0x00000096990a723e */ /* 0x000fe400000010ff */
[----:B------:R-:W-:-:S03]  /*7400*/  FMNMX.FTZ R0, R203, R0, !PT ;  /* 0x00000000cb007209 */ /* 0x000fc60007810000 */
[----:B------:R-:W-:Y:S01]  /*7410*/  HMMA.16816.F32.BF16 R20, R12, R88, RZ ;  /* 0x000000580c14723c */ /* 0x000fe200000418ff */
[----:B------:R-:W-:-:S04]  /*7420*/  FMNMX.FTZ R0, R205, R0, !PT ;  /* 0x00000000cd007209 */ /* 0x000fc80007810000 */
[----:B------:R-:W-:Y:S01]  /*7430*/  FMNMX.FTZ R0, R206, R0, !PT ;  /* 0x00000000ce007209 */ /* 0x000fe20007810000 */
[----:B-1----:R-:W-:Y:S02]  /*7440*/  FFMA.FTZ R2, R44, c[0x0][0x2d0], -R6 ;  /* 0x0000b4002c027a23 */ /* 0x002fe40000010806 */
[----:B------:R-:W-:Y:S01]  /*7450*/  HMMA.16816.F32.BF16 R24, R12, R84, RZ ;  /* 0x000000540c18723c */ /* 0x000fe200000418ff */
[----:B------:R-:W-:Y:S01]  /*7460*/  FMNMX.FTZ R0, R229, R0, !PT ;  /* 0x00000000e5007209 */ /* 0x000fe20007810000 */
[----:B------:R1:W2:Y:S03]  /*7470*/  MUFU.EX2 R148, R2 ;  /* 0x0000000200947308 */ /* 0x0002a60000000800 */
[----:B------:R-:W-:-:S03]  /*7480*/  FMNMX.FTZ R0, R245, R0, !PT ;  /* 0x00000000f5007209 */ /* 0x000fc60007810000 */
[C---:B------:R-:W-:Y:S08]  /*7490*/  HMMA.16816.F32.BF16 R36, R12.reuse, R90, RZ ;  /* 0x0000005a0c24723c */ /* 0x040ff000000418ff */
[----:B------:R-:W-:Y:S01]  /*74a0*/  HMMA.16816.F32.BF16 R28, R12, R92, RZ ;  /* 0x0000005c0c1c723c */ /* 0x000fe200000418ff */
[----:B-1----:R-:W-:Y:S01]  /*74b0*/  FMNMX.FTZ R2, R123, R3, !PT ;  /* 0x000000037b027209 */ /* 0x002fe20007810000 */
[----:B------:R-:W-:Y:S01]  /*74c0*/  FFMA.FTZ R3, R81, c[0x0][0x2d0], -R7 ;  /* 0x0000b40051037a23 */ /* 0x000fe20000010807 */
[----:B--2---:R-:W-:-:S02]  /*74d0*/  F2FP.BF16.PACK_AB R11, R148, R149 ;  /* 0x00000095940b723e */ /* 0x004fc400000010ff */
[----:B------:R-:W-:Y:S01]  /*74e0*/  FMNMX.FTZ R2, R126, R2, !PT ;  /* 0x000000027e027209 */ /* 0x000fe20007810000 */
[----:B------:R1:W-:Y:S02]  /*74f0*/  MUFU.EX2 R155, R3 ;  /* 0x00000003009b7308 */ /* 0x0003e40000000800 */
[C---:B------:R-:W-:Y:S08]  /*7500*/  HMMA.16816.F32.BF16 R48, R12.reuse, R86, RZ ;  /* 0x000000560c30723c */ /* 0x040ff000000418ff */
[----:B------:R-:W-:Y:S01]  /*7510*/  HMMA.16816.F32.BF16 R44, R12, R94, RZ ;  /* 0x0000005e0c2c723c */ /* 0x000fe200000418ff */
[----:B-1----:R-:W-:Y:S01]  /*7520*/  FMNMX.FTZ R3, R146, R2, !PT ;  /* 0x0000000292037209 */ /* 0x002fe20007810000 */
[----:B------:R-:W-:-:S06]  /*7530*/  FFMA.FTZ R2, R83, c[0x0][0x2d0], -R7 ;  /* 0x0000b40053027a23 */ /* 0x000fcc0000010807 */
[C---:B------:R-:W-:Y:S01]  /*7540*/  HMMA.16816.F32.BF16 R52, R8.reuse, R100, R16 ;  /* 0x000000640834723c */ /* 0x040fe20000041810 */
[----:B------:R-:W-:Y:S01]  /*7550*/  FMNMX.FTZ R3, R147, R3, !PT ;  /* 0x0000000393037209 */ /* 0x000fe20007810000 */
[----:B------:R1:W2:Y:S06]  /*7560*/  MUFU.EX2 R156, R2 ;  /* 0x00000002009c7308 */ /* 0x0002ac0000000800 */
[C---:B------:R-:W-:Y:S08]  /*7570*/  HMMA.16816.F32.BF16 R16, R8.reuse, R102, R32 ;  /* 0x000000660810723c */ /* 0x040ff00000041820 */
[----:B------:R-:W-:Y:S01]  /*7580*/  HMMA.16816.F32.BF16 R40, R8, R96, R20 ;  /* 0x000000600828723c */ /* 0x000fe20000041814 */
[----:B-1----:R-:W-:Y:S01]  /*7590*/  FMNMX.FTZ R2, R247, R0, !PT ;  /* 0x00000000f7027209 */ /* 0x002fe20007810000 */
[----:B------:R-:W-:-:S04]  /*75a0*/  FFMA.FTZ R0, R117, c[0x0][0x2d0], -R7 ;  /* 0x0000b40075007a23 */ /* 0x000fc80000010807 */
[----:B------:R1:W-:Y:S02]  /*75b0*/  MUFU.EX2 R164, R0 ;  /* 0x0000000000a47308 */ /* 0x0003e40000000800 */
[C---:B------:R-:W-:Y:S08]  /*75c0*/  HMMA.16816.F32.BF16 R20, R8.reuse, R108, R24 ;  /* 0x0000006c0814723c */ /* 0x040ff00000041818 */
[----:B------:R-:W-:Y:S01]  /*75d0*/  HMMA.16816.F32.BF16 R36, R8, R98, R36 ;  /* 0x000000620824723c */ /* 0x000fe20000041824 */
[----:B-1----:R-:W-:-:S07]  /*75e0*/  FMNMX.FTZ R0, R246, R2, !PT ;  /* 0x00000002f6007209 */ /* 0x002fce0007810000 */
[C---:B------:R-:W-:Y:S01]  /*75f0*/  HMMA.16816.F32.BF16 R12, R8.reuse, R104, R28 ;  /* 0x00000068080c723c */ /* 0x040fe2000004181c */
[----:B------:R-:W-:Y:S01]  /*7600*/  FMNMX.FTZ R2, R180, R3, !PT ;  /* 0x00000003b4027209 */ /* 0x000fe20007810000 */
[----:B------:R-:W-:Y:S01]  /*7610*/  FFMA.FTZ R3, R121, c[0x0][0x2d0], -R7 ;  /* 0x0000b40079037a23 */ /* 0x000fe20000010807 */
[----:B------:R-:W-:Y:S02]  /*7620*/  FMNMX.FTZ R0, R244, R0, !PT ;  /* 0x00000000f4007209 */ /* 0x000fe40007810000 */
[----:B------:R-:W-:Y:S01]  /*7630*/  FMNMX.FTZ R2, R181, R2, !PT ;  /* 0x00000002b5027209 */ /* 0x000fe20007810000 */
[----:B------:R1:W-:Y:S01]  /*7640*/  MUFU.EX2 R57, R3 ;  /* 0x0000000300397308 */ /* 0x0003e20000000800 */
        /* <DEDUP_REMOVED lines=8> */
[----:B-1----:R-:W-:-:S03]  /*76d0*/  FFMA.FTZ R3, R125, c[0x0][0x2d0], -R7 ;  /* 0x0000b4007d037a23 */ /* 0x002fc60000010807 */
[----:B--2---:R-:W-:Y:S01]  /*76e0*/  F2FP.BF16.PACK_AB R8, R156, R155 ;  /* 0x0000009b9c08723e */ /* 0x004fe200000010ff */
[----:B------:R-:W1:Y:S01]  /*76f0*/  SHFL.BFLY PT, R4, R0, 0x2, 0x1f ;  /* 0x0c401f0000047f89 */ /* 0x000e6200000e0000 */
[----:B------:R2:W-:Y:S02]  /*7700*/  MUFU.EX2 R168, R3 ;  /* 0x0000000300a87308 */ /* 0x0005e40000000800 */
[----:B--2---:R-:W-:Y:S01]  /*7710*/  FMNMX.FTZ R3, R197, R2, !PT ;  /* 0x00000002c5037209 */ /* 0x004fe20007810000 */
[----:B------:R-:W-:-:S03]  /*7720*/  FFMA.FTZ R2, R80, c[0x0][0x2d0], -R6 ;  /* 0x0000b40050027a23 */ /* 0x000fc60000010806 */
[----:B------:R-:W-:Y:S02]  /*7730*/  FMNMX.FTZ R3, R196, R3, !PT ;  /* 0x00000003c4037209 */ /* 0x000fe40007810000 */
[----:B------:R2:W-:Y:S01]  /*7740*/  MUFU.EX2 R158, R2 ;  /* 0x00000002009e7308 */ /* 0x0005e20000000800 */
[----:B-1----:R-:W-:Y:S02]  /*7750*/  FMNMX.FTZ R0, R0, R4, !PT ;  /* 0x0000000400007209 */ /* 0x002fe40007810000 */
[----:B------:R-:W-:-:S03]  /*7760*/  FMNMX.FTZ R3, R201, R3, !PT ;  /* 0x00000003c9037209 */ /* 0x000fc60007810000 */
[----:B------:R-:W1:Y:S01]  /*7770*/  SHFL.BFLY PT, R5, R0, 0x1, 0x1f ;  /* 0x0c201f0000057f89 */ /* 0x000e6200000e0000 */
[----:B--2---:R-:W-:-:S03]  /*7780*/  FFMA.FTZ R2, R82, c[0x0][0x2d0], -R6 ;  /* 0x0000b40052027a23 */ /* 0x004fc60000010806 */
[----:B------:R-:W2:Y:S01]  /*7790*/  LDSM.16.MT88.4 R80, [R212+0x1100] ;  /* 0x00110000d450783b */ /* 0x000ea20000004200 */
        /* <DEDUP_REMOVED lines=10> */
[----:B------:R-:W-:Y:S01]  /*7840*/  FMNMX.FTZ R2, R200, R2, !PT ;  /* 0x00000002c8027209 */ /* 0x000fe20007810000 */
[----:B------:R-:W-:Y:S02]  /*7850*/  LDSM.16.MT88.4 R56, [R211+0x1100] ;  /* 0x00110000d338783b */ /* 0x000fe40000004200 */
[----:B------:R3:W-:Y:S01]  /*7860*/  MUFU.EX2 R125, R3 ;  /* 0x00000003007d7308 */ /* 0x0007e20000000800 */
[----:B------:R-:W-:Y:S02]  /*7870*/  FMNMX.FTZ R2, R191, R2, !PT ;  /* 0x00000002bf027209 */ /* 0x000fe40007810000 */
[----:B------:R-:W-:-:S02]  /*7880*/  F2FP.BF16.PACK_AB R10, R112, R164 ;  /* 0x000000a4700a723e */ /* 0x000fc400000010ff */
[----:B------:R-:W-:Y:S01]  /*7890*/  FMNMX.FTZ R2, R193, R2, !PT ;  /* 0x00000002c1027209 */ /* 0x000fe20007810000 */
[----:B-1----:R-:W-:-:S04]  /*78a0*/  FFMA.FTZ R0, R134, c[0x0][0x2d0], -R6 ;  /* 0x0000b40086007a23 */ /* 0x002fc80000010806 */
[----:B------:R-:W-:Y:S01]  /*78b0*/  MUFU.EX2 R117, R0 ;  /* 0x0000000000757308 */ /* 0x000fe20000000800 */
[----:B---3--:R-:W-:Y:S02]  /*78c0*/  FFMA.FTZ R3, R119, c[0x0][0x2d0], -R6 ;  /* 0x0000b40077037a23 */ /* 0x008fe40000010806 */
[----:B------:R-:W-:-:S05]  /*78d0*/  IMAD.MOV.U32 R119, RZ, RZ, R153 ;  /* 0x000000ffff777224 */ /* 0x000fca00078e0099 */
        /* <DEDUP_REMOVED lines=9> */
[----:B--2---:R-:W-:Y:S01]  /*7970*/  HMMA.16816.F32.BF16 R44, R8, R80, R40 ;  /* 0x00000050082c723c */ /* 0x004fe20000041828 */
[----:B-1----:R-:W-:-:S04]  /*7980*/  FFMA.FTZ R2, R136, c[0x0][0x2d0], -R7 ;  /* 0x0000b40088027a23 */ /* 0x002fc80000010807 */
[----:B------:R1:W-:Y:S03]  /*7990*/  MUFU.EX2 R213, R2 ;  /* 0x0000000200d57308 */ /* 0x0003e60000000800 */
[C---:B------:R-:W-:Y:S08]  /*79a0*/  HMMA.16816.F32.BF16 R40, R8.reuse, R64, R20 ;  /* 0x000000400828723c */ /* 0x040ff00000041814 */
[----:B------:R-:W-:Y:S01]  /*79b0*/  HMMA.16816.F32.BF16 R20, R8, R82, R36 ;  /* 0x000000520814723c */ /* 0x000fe20000041824 */
[----:B----4-:R-:W-:Y:S01]  /*79c0*/  FMNMX.FTZ R3, R3, R4, !PT ;  /* 0x0000000403037209 */ /* 0x010fe20007810000 */
[----:B-1----:R-:W-:-:S04]  /*79d0*/  FFMA.FTZ R2, R137, c[0x0][0x2d0], -R7 ;  /* 0x0000b40089027a23 */ /* 0x002fc80000010807 */
[----:B------:R-:W1:Y:S01]  /*79e0*/  SHFL.BFLY PT, R4, R3, 0x1, 0x1f ;  /* 0x0c201f0003047f89 */ /* 0x000e6200000e0000 */
[----:B------:R-:W-:Y:S01]  /*79f0*/  IMAD.MOV.U32 R38, RZ, RZ, R168 ;  /* 0x000000ffff267224 */ /* 0x000fe200078e00a8 */
[C---:B------:R-:W-:Y:S01]  /*7a00*/  HMMA.16816.F32.BF16 R48, R8.reuse, R60, R52 ;  /* 0x0000003c0830723c */ /* 0x040fe20000041834 */
[----:B------:R2:W4:Y:S01]  /*7a10*/  MUFU.EX2 R121, R2 ;  /* 0x0000000200797308 */ /* 0x0005220000000800 */
[----:B------:R-:W-:Y:S01]  /*7a20*/  IMAD.MOV.U32 R39, RZ, RZ, R159 ;  /* 0x000000ffff277224 */ /* 0x000fe200078e009f */
[----:B------:R-:W-:Y:S01]  /*7a30*/  LDSM.16.MT88.4 R168, [R211+0x1900] ;  /* 0x00190000d3a8783b */ /* 0x000fe20000004200 */
[----:B------:R-:W-:Y:S02]  /*7a40*/  IMAD.MOV.U32 R37, RZ, RZ, R157 ;  /* 0x000000ffff257224 */ /* 0x000fe400078e009d */
[----:B------:R-:W-:Y:S02]  /*7a50*/  IMAD.MOV.U32 R36, RZ, RZ, R156 ;  /* 0x000000ffff247224 */ /* 0x000fe400078e009c */
[C---:B------:R-:W-:Y:S08]  /*7a60*/  HMMA.16816.F32.BF16 R28, R8.reuse, R56, R12 ;  /* 0x00000038081c723c */ /* 0x040ff0000004180c */
[----:B------:R-:W-:Y:S01]  /*7a70*/  HMMA.16816.F32.BF16 R24, R8, R66, R24 ;  /* 0x000000420818723c */ /* 0x000fe20000041818 */
[----:B--2---:R-:W-:Y:S01]  /*7a80*/  FFMA.FTZ R2, R129, c[0x0][0x2d0], -R6 ;  /* 0x0000b40081027a23 */ /* 0x004fe20000010806 */
[----:B------:R-:W-:-:S03]  /*7a90*/  MOV R129, R139 ;  /* 0x0000008b00817202 */ /* 0x000fc60000000f00 */
[----:B------:R2:W-:Y:S01]  /*7aa0*/  MUFU.EX2 R74, R2 ;  /* 0x00000002004a7308 */ /* 0x0005e20000000800 */
[----:B-1----:R-:W-:Y:S02]  /*7ab0*/  FMNMX.FTZ R3, R4, R3, !PT ;  /* 0x0000000304037209 */ /* 0x002fe40007810000 */
[----:B------:R-:W-:Y:S07]  /*7ac0*/  HMMA.16816.F32.BF16 R12, R8, R58, R32 ;  /* 0x0000003a080c723c */ /* 0x000fee0000041820 */
[----:B---3--:R-:W-:-:S02]  /*7ad0*/  F2FP.BF16.PACK_AB R8, R75, R38 ;  /* 0x000000264b08723e */ /* 0x008fc400000010ff */
[----:B----4-:R-:W-:Y:S02]  /*7ae0*/  F2FP.BF16.PACK_AB R10, R121, R213 ;  /* 0x000000d5790a723e */ /* 0x010fe400000010ff */
[----:B------:R-:W-:Y:S01]  /*7af0*/  F2FP.BF16.PACK_AB R11, R117, R39 ;  /* 0x00000027750b723e */ /* 0x000fe200000010ff */
[----:B--2---:R-:W-:Y:S02]  /*7b00*/  FFMA.FTZ R2, R131, c[0x0][0x2d0], -R6 ;  /* 0x0000b40083027a23 */ /* 0x004fe40000010806 */
[----:B------:R-:W-:Y:S02]  /*7b10*/  IMAD.MOV.U32 R131, RZ, RZ, R149 ;  /* 0x000000ffff837224 */ /* 0x000fe400078e0095 */
[----:B------:R1:W2:Y:S02]  /*7b20*/  MUFU.EX2 R73, R2 ;  /* 0x0000000200497308 */ /* 0x0002a40000000800 */
[----:B-1----:R-:W-:Y:S01]  /*7b30*/  FMUL.FTZ R2, R70, c[0x0][0x2d0] ;  /* 0x0000b40046027a20 */ /* 0x002fe20000410000 */
[----:B--2---:R-:W-:-:S04]  /*7b40*/  F2FP.BF16.PACK_AB R9, R73, R74 ;  /* 0x0000004a4909723e */ /* 0x004fc800000010ff */
[----:B------:R-:W-:Y:S02]  /*7b50*/  FSEL R2, R2, RZ, P0 ;  /* 0x000000ff02027208 */ /* 0x000fe40000000000 */
[----:B------:R-:W-:Y:S01]  /*7b60*/  FSETP.NEU.FTZ.AND P0, PT, R3, -INF , PT ;  /* 0xff8000000300780b */ /* 0x000fe20003f1d000 */
[C---:B------:R-:W-:Y:S02]  /*7b70*/  HMMA.16816.F32.BF16 R172, R8.reuse, R162, R16 ;  /* 0x000000a208ac723c */ /* 0x040fe40000041810 */
[----:B------:R-:W-:Y:S02]  /*7b80*/  FFMA.FTZ R0, R122, c[0x0][0x2d0], -R2 ;  /* 0x0000b4007a007a23 */ /* 0x000fe40000010802 */
[----:B------:R-:W-:Y:S02]  /*7b90*/  IMAD.MOV.U32 R122, RZ, RZ, R158 ;  /* 0x000000ffff7a7224 */ /* 0x000fe400078e009e */
[----:B------:R1:W-:Y:S01]  /*7ba0*/  MUFU.EX2 R215, R0 ;  /* 0x0000000000d77308 */ /* 0x0003e20000000800 */
[----:B------:R-:W2:Y:S01]  /*7bb0*/  LDSM.16.MT88.4 R156, [R210+0x1900] ;  /* 0x00190000d29c783b */ /* 0x000ea20000004200 */
[----:B------:R-:W-:Y:S01]  /*7bc0*/  FFMA.FTZ R4, R133, c[0x0][0x2d0], -R2 ;  /* 0x0000b40085047a23 */ /* 0x000fe20000010802 */
[----:B------:R-:W-:Y:S05]  /*7bd0*/  HMMA.16816.F32.BF16 R176, R8, R160, R48 ;  /* 0x000000a008b0723c */ /* 0x000fea0000041830 */
[----:B------:R-:W-:Y:S02]  /*7be0*/  MUFU.EX2 R18, R4 ;  /* 0x0000000400127308 */ /* 0x000fe40000000800 */
[----:B------:R-:W-:Y:S01]  /*7bf0*/  IMAD.MOV.U32 R49, RZ, RZ, R125 ;  /* 0x000000ffff317224 */ /* 0x000fe200078e007d */
[----:B------:R-:W-:Y:S01]  /*7c00*/  MOV R51, R167 ;  /* 0x000000a700337202 */ /* 0x000fe20000000f00 */
[----:B------:R-:W-:Y:S01]  /*7c10*/  IMAD.MOV.U32 R50, RZ, RZ, R166 ;  /* 0x000000ffff327224 */ /* 0x000fe200078e00a6 */
[----:B------:R-:W-:Y:S01]  /*7c20*/  MOV R48, R164 ;  /* 0x000000a400307202 */ /* 0x000fe20000000f00 */
[----:B------:R-:W-:-:S02]  /*7c30*/  IMAD.MOV.U32 R125, RZ, RZ, R165 ;  /* 0x000000ffff7d7224 */ /* 0x000fc400078e00a5 */
[----:B-1----:R-:W-:Y:S01]  /*7c40*/  FFMA.FTZ R0, R124, c[0x0][0x2d0], -R2 ;  /* 0x0000b4007c007a23 */ /* 0x002fe20000010802 */
[----:B------:R-:W-:Y:S01]  /*7c50*/  HMMA.16816.F32.BF16 R164, R8, R140, R44 ;  /* 0x0000008c08a4723c */ /* 0x000fe2000004182c */
[----:B------:R-:W-:Y:S02]  /*7c60*/  IMAD.MOV.U32 R124, RZ, RZ, R152 ;  /* 0x000000ffff7c7224 */ /* 0x000fe400078e0098 */
[----:B------:R1:W-:Y:S04]  /*7c70*/  MUFU.EX2 R216, R0 ;  /* 0x0000000000d87308 */ /* 0x0003e80000000800 */
[----:B------:R-:W-:Y:S02]  /*7c80*/  IMAD.MOV.U32 R46, RZ, RZ, R117 ;  /* 0x000000ffff2e7224 */ /* 0x000fe400078e0075 */
[----:B------:R-:W-:-:S02]  /*7c90*/  IMAD.MOV.U32 R45, RZ, RZ, R148 ;  /* 0x000000ffff2d7224 */ /* 0x000fc400078e0094 */
[----:B------:R-:W-:Y:S02]  /*7ca0*/  IMAD.MOV.U32 R47, RZ, RZ, R182 ;  /* 0x000000ffff2f7224 */ /* 0x000fe400078e00b6 */
[--C-:B-1----:R-:W-:Y:S02]  /*7cb0*/  FFMA.FTZ R0, R127, c[0x0][0x2d0], -R2.reuse ;  /* 0x0000b4007f007a23 */ /* 0x102fe40000010802 */
[----:B------:R-:W-:Y:S02]  /*7cc0*/  IMAD.MOV.U32 R127, RZ, RZ, R155 ;  /* 0x000000ffff7f7224 */ /* 0x000fe400078e009b */
[----:B------:R1:W-:Y:S01]  /*7cd0*/  MUFU.EX2 R208, R0 ;  /* 0x0000000000d07308 */ /* 0x0003e20000000800 */
[----:B--2---:R-:W-:Y:S01]  /*7ce0*/  HMMA.16816.F32.BF16 R136, R8, R156, R40 ;  /* 0x0000009c0888723c */ /* 0x004fe20000041828 */
[----:B-1----:R-:W-:Y:S01]  /*7cf0*/  FFMA.FTZ R0, R128, c[0x0][0x2d0], -R2 ;  /* 0x0000b40080007a23 */ /* 0x002fe20000010802 */
[----:B------:R-:W-:-:S06]  /*7d00*/  MOV R128, R150 ;  /* 0x0000009600807202 */ /* 0x000fcc0000000f00 */
[----:B------:R-:W-:Y:S01]  /*7d10*/  HMMA.16816.F32.BF16 R148, R8, R158, R24 ;  /* 0x0000009e0894723c */ /* 0x000fe20000041818 */
[----:B------:R1:W-:Y:S02]  /*7d20*/  MUFU.EX2 R130, R0 ;  /* 0x0000000000827308 */ /* 0x0003e40000000800 */
[----:B-1----:R-:W-:-:S05]  /*7d30*/  FFMA.FTZ R0, R132, c[0x0][0x2d0], -R2 ;  /* 0x0000b40084007a23 */ /* 0x002fca0000010802 */
[----:B------:R-:W-:Y:S01]  /*7d40*/  HMMA.16816.F32.BF16 R132, R8, R142, R20 ;  /* 0x0000008e0884723c */ /* 0x000fe20000041814 */
[----:B------:R1:W2:Y:S02]  /*7d50*/  MUFU.EX2 R52, R0 ;  /* 0x0000000000347308 */ /* 0x0002a40000000800 */
[----:B-1----:R-:W-:Y:S02]  /*7d60*/  FMUL.FTZ R0, R3, c[0x0][0x2d0] ;  /* 0x0000b40003007a20 */ /* 0x002fe40000410000 */
[----:B--2---:R-:W-:-:S03]  /*7d70*/  IMAD.MOV.U32 R19, RZ, RZ, R52 ;  /* 0x000000ffff137224 */ /* 0x004fc600078e0034 */
[----:B------:R-:W-:Y:S01]  /*7d80*/  HMMA.16816.F32.BF16 R52, R8, R170, R12 ;  /* 0x000000aa0834723c */ /* 0x000fe2000004180c */
[----:B------:R-:W-:-:S05]  /*7d90*/  FSEL R0, R0, RZ, P0 ;  /* 0x000000ff00007208 */ /* 0x000fca0000000000 */
[----:B------:R-:W-:Y:S01]  /*7da0*/  FFMA.FTZ R4, R116, c[0x0][0x2d0], -R0 ;  /* 0x0000b40074047a23 */ /* 0x000fe20000010800 */
[----:B------:R-:W-:Y:S02]  /*7db0*/  MOV R116, R154 ;  /* 0x0000009a00747202 */ /* 0x000fe40000000f00 */
[----:B------:R-:W-:Y:S01]  /*7dc0*/  HMMA.16816.F32.BF16 R152, R8, R168, R28 ;  /* 0x000000a80898723c */ /* 0x000fe2000004181c */
[----:B------:R1:W-:Y:S06]  /*7dd0*/  MUFU.EX2 R186, R4 ;  /* 0x0000000400ba7308 */ /* 0x0003ec0000000800 */
[----:B------:R-:W-:-:S02]  /*7de0*/  F2FP.BF16.PACK_AB R8, R216, R215 ;  /* 0x000000d7d808723e */ /* 0x000fc400000010ff */
[----:B------:R-:W-:Y:S01]  /*7df0*/  F2FP.BF16.PACK_AB R10, R130, R208 ;  /* 0x000000d0820a723e */ /* 0x000fe200000010ff */
[----:B-1----:R-:W-:Y:S02]  /*7e00*/  FFMA.FTZ R4, R115, c[0x0][0x2d0], -R0 ;  /* 0x0000b40073047a23 */ /* 0x002fe40000010800 */
[----:B------:R-:W-:Y:S02]  /*7e10*/  IMAD.MOV.U32 R115, RZ, RZ, R46 ;  /* 0x000000ffff737224 */ /* 0x000fe400078e002e */
[----:B------:R1:W2:Y:S02]  /*7e20*/  MUFU.EX2 R184, R4 ;  /* 0x0000000400b87308 */ /* 0x0002a40000000800 */
[----:B-1----:R-:W-:Y:S01]  /*7e30*/  FFMA.FTZ R4, R114, c[0x0][0x2d0], -R0 ;  /* 0x0000b40072047a23 */ /* 0x002fe20000010800 */
[----:B--2---:R-:W-:Y:S02]  /*7e40*/  F2FP.BF16.PACK_AB R9, R184, R186 ;  /* 0x000000bab809723e */ /* 0x004fe400000010ff */
        /* <DEDUP_REMOVED lines=8> */
[----:B------:R1:W-:Y:S02]  /*7ed0*/  MUFU.EX2 R117, R4 ;  /* 0x0000000400757308 */ /* 0x0003e40000000800 */
[C---:B------:R-:W-:Y:S08]  /*7ee0*/  HMMA.16816.F32.BF16 R32, R8.reuse, R76, RZ ;  /* 0x0000004c0820723c */ /* 0x040ff000000418ff */
[----:B------:R-:W-:Y:S01]  /*7ef0*/  HMMA.16816.F32.BF16 R28, R8, R78, RZ ;  /* 0x0000004e081c723c */ /* 0x000fe200000418ff */
[----:B-1----:R-:W-:-:S02]  /*7f00*/  FFMA.FTZ R4, R145, c[0x0][0x2d0], -R2 ;  /* 0x0000b40091047a23 */ /* 0x002fc40000010802 */
[----:B------:R-:W-:Y:S02]  /*7f10*/  IMAD.MOV.U32 R145, RZ, RZ, R37 ;  /* 0x000000ffff917224 */ /* 0x000fe400078e0025 */
[----:B------:R1:W2:Y:S03]  /*7f20*/  MUFU.EX2 R252, R4 ;  /* 0x0000000400fc7308 */ /* 0x0002a60000000800 */
[C---:B------:R-:W-:Y:S07]  /*7f30*/  HMMA.16816.F32.BF16 R20, R8.reuse, R84, RZ ;  /* 0x000000540814723c */ /* 0x040fee00000418ff */
[----:B------:R-:W-:Y:S01]  /*7f40*/  IMAD.MOV.U32 R85, RZ, RZ, R19 ;  /* 0x000000ffff557224 */ /* 0x000fe200078e0013 */
[----:B------:R-:W-:Y:S01]  /*7f50*/  HMMA.16816.F32.BF16 R24, R8, R88, RZ ;  /* 0x000000580818723c */ /* 0x000fe200000418ff */
[----:B------:R-:W-:Y:S01]  /*7f60*/  MOV R84, R39 ;  /* 0x0000002700547202 */ /* 0x000fe20000000f00 */
[----:B-1----:R-:W-:-:S05]  /*7f70*/  FFMA.FTZ R4, R118, c[0x0][0x2d0], -R0 ;  /* 0x0000b40076047a23 */ /* 0x002fca0000010800 */
[----:B------:R-:W-:Y:S01]  /*7f80*/  MOV R89, R18 ;  /* 0x0000001200597202 */ /* 0x000fe20000000f00 */
[----:B------:R-:W-:Y:S01]  /*7f90*/  IMAD.MOV.U32 R88, RZ, RZ, R38 ;  /* 0x000000ffff587224 */ /* 0x000fe200078e0026 */
[----:B------:R-:W-:Y:S01]  /*7fa0*/  HMMA.16816.F32.BF16 R16, R8, R92, RZ ;  /* 0x0000005c0810723c */ /* 0x000fe200000418ff */
[----:B------:R1:W-:Y:S01]  /*7fb0*/  MUFU.EX2 R182, R4 ;  /* 0x0000000400b67308 */ /* 0x0003e20000000800 */
[----:B------:R-:W-:-:S05]  /*7fc0*/  IMAD.MOV.U32 R118, RZ, RZ, R50 ;  /* 0x000000ffff767224 */ /* 0x000fca00078e0032 */
[----:B------:R-:W-:Y:S01]  /*7fd0*/  IMAD.MOV.U32 R92, RZ, RZ, R73 ;  /* 0x000000ffff5c7224 */ /* 0x000fe200078e0049 */
[----:B------:R-:W-:Y:S01]  /*7fe0*/  HMMA.16816.F32.BF16 R12, R8, R90, RZ ;  /* 0x0000005a080c723c */ /* 0x000fe200000418ff */
[----:B------:R-:W-:-:S06]  /*7ff0*/  IMAD.MOV.U32 R93, RZ, RZ, R74 ;  /* 0x000000ffff5d7224 */ /* 0x000fcc00078e004a */
[----:B------:R-:W-:Y:S01]  /*8000*/  IMAD.MOV.U32 R90, RZ, RZ, R45 ;  /* 0x000000ffff5a7224 */ /* 0x000fe200078e002d */
[C---:B------:R-:W-:Y:S01]  /*8010*/  HMMA.16816.F32.BF16 R40, R8.reuse, R94, RZ ;  /* 0x0000005e0828723c */ /* 0x040fe200000418ff */
[----:B-1----:R-:W-:Y:S02]  /*8020*/  FFMA.FTZ R4, R120, c[0x0][0x2d0], -R0 ;  /* 0x0000b40078047a23 */ /* 0x002fe40000010800 */
[----:B------:R-:W-:Y:S02]  /*8030*/  IMAD.MOV.U32 R120, RZ, RZ, R36 ;  /* 0x000000ffff787224 */ /* 0x000fe400078e0024 */
[----:B------:R1:W3:Y:S01]  /*8040*/  MUFU.EX2 R77, R4 ;  /* 0x00000004004d7308 */ /* 0x0002e20000000800 */
[----:B------:R-:W-:Y:S01]  /*8050*/  IMAD.MOV.U32 R91, RZ, RZ, R93 ;  /* 0x000000ffff5b7224 */ /* 0x000fe200078e005d */
[----:B------:R-:W-:Y:S01]  /*8060*/  MOV R93, R114 ;  /* 0x00000072005d7202 */ /* 0x000fe20000000f00 */
[----:B------:R-:W-:Y:S07]  /*8070*/  HMMA.16816.F32.BF16 R36, R8, R86, RZ ;  /* 0x000000560824723c */ /* 0x000fee00000418ff */
[----:B------:R-:W-:-:S02]  /*8080*/  F2FP.BF16.PACK_AB R8, R89, R85 ;  /* 0x000000555908723e */ /* 0x000fc400000010ff */
[----:B--2---:R-:W-:Y:S01]  /*8090*/  F2FP.BF16.PACK_AB R10, R252, R117 ;  /* 0x00000075fc0a723e */ /* 0x004fe200000010ff */
[--C-:B-1----:R-:W-:Y:S01]  /*80a0*/  FFMA.FTZ R4, R123, c[0x0][0x2d0], -R0.reuse ;  /* 0x0000b4007b047a23 */ /* 0x102fe20000010800 */
[----:B---3--:R-:W-:Y:S02]  /*80b0*/  F2FP.BF16.PACK_AB R9, R77, R182 ;  /* 0x000000b64d09723e */ /* 0x008fe400000010ff */
[----:B------:R-:W-:Y:S01]  /*80c0*/  MOV R123, R51 ;  /* 0x00000033007b7202 */ /* 0x000fe20000000f00 */
[----:B------:R1:W-:Y:S02]  /*80d0*/  MUFU.EX2 R79, R4 ;  /* 0x00000004004f7308 */ /* 0x0003e40000000800 */
[----:B-1----:R-:W-:Y:S02]  /*80e0*/  FFMA.FTZ R4, R126, c[0x0][0x2d0], -R0 ;  /* 0x0000b4007e047a23 */ /* 0x002fe40000010800 */
[----:B------:R-:W-:-:S04]  /*80f0*/  IMAD.MOV.U32 R126, RZ, RZ, R75 ;  /* 0x000000ffff7e7224 */ /* 0x000fc800078e004b */
[----:B------:R1:W2:Y:S02]  /*8100*/  MUFU.EX2 R78, R4 ;  /* 0x00000004004e7308 */ /* 0x0002a40000000800 */
[----:B-1----:R-:W-:Y:S01]  /*8110*/  FFMA.FTZ R4, R232, c[0x0][0x2d0], -R7 ;  /* 0x0000b400e8047a23 */ /* 0x002fe20000010807 */
[----:B--2---:R-:W-:-:S05]  /*8120*/  F2FP.BF16.PACK_AB R11, R78, R79 ;  /* 0x0000004f4e0b723e */ /* 0x004fca00000010ff */
[----:B------:R1:W-:Y:S02]  /*8130*/  MUFU.EX2 R232, R4 ;  /* 0x0000000400e87308 */ /* 0x0003e40000000800 */
[C---:B------:R-:W-:Y:S08]  /*8140*/  HMMA.16816.F32.BF16 R48, R8.reuse, R100, R32 ;  /* 0x000000640830723c */ /* 0x040ff00000041820 */
[----:B------:R-:W-:Y:S01]  /*8150*/  HMMA.16816.F32.BF16 R28, R8, R102, R28 ;  /* 0x00000066081c723c */ /* 0x000fe2000004181c */
[----:B-1----:R-:W-:-:S02]  /*8160*/  FFMA.FTZ R4, R190, c[0x0][0x2d0], -R2 ;  /* 0x0000b400be047a23 */ /* 0x002fc40000010802 */
[----:B------:R-:W-:Y:S02]  /*8170*/  IMAD.MOV.U32 R190, RZ, RZ, R129 ;  /* 0x000000ffffbe7224 */ /* 0x000fe400078e0081 */
[----:B------:R1:W-:Y:S03]  /*8180*/  MUFU.EX2 R100, R4 ;  /* 0x0000000400647308 */ /* 0x0003e60000000800 */
[C---:B------:R-:W-:Y:S08]  /*8190*/  HMMA.16816.F32.BF16 R44, R8.reuse, R96, R24 ;  /* 0x00000060082c723c */ /* 0x040ff00000041818 */
[----:B------:R-:W-:Y:S01]  /*81a0*/  HMMA.16816.F32.BF16 R24, R8, R104, R16 ;  /* 0x000000680818723c */ /* 0x000fe20000041810 */
[----:B-1----:R-:W-:-:S07]  /*81b0*/  FFMA.FTZ R4, R189, c[0x0][0x2d0], -R2 ;  /* 0x0000b400bd047a23 */ /* 0x002fce0000010802 */
[C---:B------:R-:W-:Y:S01]  /*81c0*/  HMMA.16816.F32.BF16 R16, R8.reuse, R110, R36 ;  /* 0x0000006e0810723c */ /* 0x040fe20000041824 */
[----:B------:R-:W1:Y:S01]  /*81d0*/  LDSM.16.MT88.4 R36, [R209+0x2100] ;  /* 0x00210000d124783b */ /* 0x000e620000004200 */
[----:B------:R2:W3:Y:S06]  /*81e0*/  MUFU.EX2 R101, R4 ;  /* 0x0000000400657308 */ /* 0x0004ec0000000800 */
[C---:B------:R-:W-:Y:S08]  /*81f0*/  HMMA.16816.F32.BF16 R32, R8.reuse, R108, R20 ;  /* 0x0000006c0820723c */ /* 0x040ff00000041814 */
[----:B------:R-:W-:Y:S01]  /*8200*/  HMMA.16816.F32.BF16 R20, R8, R98, R12 ;  /* 0x000000620814723c */ /* 0x000fe2000004180c */
[----:B--2---:R-:W-:-:S04]  /*8210*/  FFMA.FTZ R4, R188, c[0x0][0x2d0], -R2 ;  /* 0x0000b400bc047a23 */ /* 0x004fc80000010802 */
[----:B------:R2:W-:Y:S03]  /*8220*/  MUFU.EX2 R103, R4 ;  /* 0x0000000400677308 */ /* 0x0005e60000000800 */
[----:B------:R-:W-:Y:S07]  /*8230*/  HMMA.16816.F32.BF16 R12, R8, R106, R40 ;  /* 0x0000006a080c723c */ /* 0x000fee0000041828 */
[----:B---3--:R-:W-:Y:S01]  /*8240*/  F2FP.BF16.PACK_AB R8, R101, R100 ;  /* 0x000000646508723e */ /* 0x008fe200000010ff */
[----:B--2---:R-:W-:-:S04]  /*8250*/  FFMA.FTZ R4, R187, c[0x0][0x2d0], -R2 ;  /* 0x0000b400bb047a23 */ /* 0x004fc80000010802 */
[----:B------:R2:W3:Y:S02]  /*8260*/  MUFU.EX2 R188, R4 ;  /* 0x0000000400bc7308 */ /* 0x0004e40000000800 */
[----:B--2---:R-:W-:Y:S01]  /*8270*/  FFMA.FTZ R4, R146, c[0x0][0x2d0], -R0 ;  /* 0x0000b40092047a23 */ /* 0x004fe20000010800 */
[----:B---3--:R-:W-:-:S05]  /*8280*/  F2FP.BF16.PACK_AB R10, R188, R103 ;  /* 0x00000067bc0a723e */ /* 0x008fca00000010ff */
[----:B------:R2:W-:Y:S02]  /*8290*/  MUFU.EX2 R73, R4 ;  /* 0x0000000400497308 */ /* 0x0005e40000000800 */
[----:B--2---:R-:W-:Y:S02]  /*82a0*/  FFMA.FTZ R4, R147, c[0x0][0x2d0], -R0 ;  /* 0x0000b40093047a23 */ /* 0x004fe40000010800 */
[----:B------:R-:W-:-:S04]  /*82b0*/  IMAD.MOV.U32 R147, RZ, RZ, R130 ;  /* 0x000000ffff937224 */ /* 0x000fc800078e0082 */
        /* <DEDUP_REMOVED lines=8> */
[----:B------:R2:W3:Y:S02]  /*8340*/  MUFU.EX2 R189, R4 ;  /* 0x0000000400bd7308 */ /* 0x0004e40000000800 */
[C---:B------:R-:W-:Y:S08]  /*8350*/  HMMA.16816.F32.BF16 R108, R8.reuse, R60, R48 ;  /* 0x0000003c086c723c */ /* 0x040ff00000041830 */
[----:B------:R-:W-:Y:S01]  /*8360*/  HMMA.16816.F32.BF16 R32, R8, R64, R32 ;  /* 0x000000400820723c */ /* 0x000fe20000041820 */
[----:B--2---:R-:W-:-:S02]  /*8370*/  FFMA.FTZ R4, R237, c[0x0][0x2d0], -R7 ;  /* 0x0000b400ed047a23 */ /* 0x004fc40000010807 */
[----:B------:R-:W-:Y:S02]  /*8380*/  IMAD.MOV.U32 R237, RZ, RZ, R84 ;  /* 0x000000ffffed7224 */ /* 0x000fe400078e0054 */
[----:B------:R2:W-:Y:S01]  /*8390*/  MUFU.EX2 R181, R4 ;  /* 0x0000000400b57308 */ /* 0x0005e20000000800 */
[----:B------:R-:W-:Y:S02]  /*83a0*/  IMAD.MOV.U32 R84, RZ, RZ, R144 ;  /* 0x000000ffff547224 */ /* 0x000fe400078e0090 */
[----:B------:R-:W-:Y:S01]  /*83b0*/  HMMA.16816.F32.BF16 R44, R8, R80, R44 ;  /* 0x00000050082c723c */ /* 0x000fe2000004182c */
[----:B------:R-:W-:Y:S02]  /*83c0*/  IMAD.MOV.U32 R144, RZ, RZ, R115 ;  /* 0x000000ffff907224 */ /* 0x000fe400078e0073 */
[----:B------:R-:W-:Y:S01]  /*83d0*/  IMAD.MOV.U32 R51, RZ, RZ, R84 ;  /* 0x000000ffff337224 */ /* 0x000fe200078e0054 */
[----:B------:R-:W-:-:S04]  /*83e0*/  MOV R84, R122 ;  /* 0x0000007a00547202 */ /* 0x000fc80000000f00 */
[----:B------:R-:W-:Y:S01]  /*83f0*/  HMMA.16816.F32.BF16 R40, R8, R82, R20 ;  /* 0x000000520828723c */ /* 0x000fe20000041814 */
[----:B------:R-:W-:Y:S01]  /*8400*/  LDSM.16.MT88.4 R20, [R211+0x2100] ;  /* 0x00210000d314783b */ /* 0x000fe20000004200 */
[----:B--2---:R-:W-:Y:S01]  /*8410*/  FFMA.FTZ R4, R239, c[0x0][0x2d0], -R7 ;  /* 0x0000b400ef047a23 */ /* 0x004fe20000010807 */
[----:B------:R-:W-:-:S05]  /*8420*/  MOV R239, R92 ;  /* 0x0000005c00ef7202 */ /* 0x000fca0000000f00 */
[----:B------:R-:W-:Y:S01]  /*8430*/  HMMA.16816.F32.BF16 R64, R8, R66, R16 ;  /* 0x000000420840723c */ /* 0x000fe20000041810 */
[----:B------:R-:W-:Y:S01]  /*8440*/  MOV R92, R88 ;  /* 0x00000058005c7202 */ /* 0x000fe20000000f00 */
[----:B------:R2:W4:Y:S01]  /*8450*/  MUFU.EX2 R187, R4 ;  /* 0x0000000400bb7308 */ /* 0x0005220000000800 */
[----:B------:R-:W-:Y:S01]  /*8460*/  IMAD.MOV.U32 R88, RZ, RZ, R118 ;  /* 0x000000ffff587224 */ /* 0x000fe200078e0076 */
[----:B------:R-:W-:Y:S01]  /*8470*/  LDSM.16.MT88.4 R16, [R209+0x2900] ;  /* 0x00290000d110783b */ /* 0x000fe20000004200 */
[----:B------:R-:W-:Y:S02]  /*8480*/  IMAD.MOV.U32 R118, RZ, RZ, R116 ;  /* 0x000000ffff767224 */ /* 0x000fe400078e0074 */
[----:B------:R-:W-:Y:S01]  /*8490*/  IMAD.MOV.U32 R116, RZ, RZ, R128 ;  /* 0x000000ffff747224 */ /* 0x000fe200078e0080 */
[----:B------:R-:W-:Y:S01]  /*84a0*/  MOV R128, R131 ;  /* 0x0000008300807202 */ /* 0x000fe20000000f00 */
[----:B------:R-:W-:Y:S02]  /*84b0*/  IMAD.MOV.U32 R131, RZ, RZ, R112 ;  /* 0x000000ffff837224 */ /* 0x000fe400078e0070 */
[----:B------:R-:W-:Y:S01]  /*84c0*/  IMAD.MOV.U32 R87, RZ, RZ, R116 ;  /* 0x000000ffff577224 */ /* 0x000fe200078e0074 */
[----:B------:R-:W-:Y:S01]  /*84d0*/  MOV R86, R128 ;  /* 0x0000008000567202 */ /* 0x000fe20000000f00 */
[----:B------:R-:W-:-:S02]  /*84e0*/  IMAD.MOV.U32 R146, RZ, RZ, R131 ;  /* 0x000000ffff927224 */ /* 0x000fc400078e0083 */
[----:B------:R-:W1:Y:S01]  /*84f0*/  LDSM.16.MT88.4 R128, [R212+0x2100] ;  /* 0x00210000d480783b */ /* 0x000e620000004200 */
[----:B------:R-:W-:Y:S02]  /*8500*/  IMAD.MOV.U32 R238, RZ, RZ, R88 ;  /* 0x000000ffffee7224 */ /* 0x000fe400078e0058 */
[----:B--2---:R-:W-:Y:S02]  /*8510*/  FFMA.FTZ R4, R240, c[0x0][0x2d0], -R7 ;  /* 0x0000b400f0047a23 */ /* 0x004fe40000010807 */
[----:B------:R-:W-:Y:S02]  /*8520*/  IMAD.MOV.U32 R240, RZ, RZ, R126 ;  /* 0x000000fffff07224 */ /* 0x000fe400078e007e */
[----:B------:R2:W-:Y:S01]  /*8530*/  MUFU.EX2 R180, R4 ;  /* 0x0000000400b47308 */ /* 0x0005e20000000800 */
[----:B------:R-:W-:Y:S02]  /*8540*/  IMAD.MOV.U32 R126, RZ, RZ, R113 ;  /* 0x000000ffff7e7224 */ /* 0x000fe400078e0071 */
[----:B------:R-:W-:Y:S01]  /*8550*/  HMMA.16816.F32.BF16 R112, R8, R62, R28 ;  /* 0x0000003e0870723c */ /* 0x000fe2000004181c */
[----:B------:R-:W1:Y:S01]  /*8560*/  LDSM.16.MT88.4 R28, [R210+0x2100] ;  /* 0x00210000d21c783b */ /* 0x000e620000004200 */
[----:B------:R-:W-:-:S02]  /*8570*/  IMAD.MOV.U32 R50, RZ, RZ, R126 ;  /* 0x000000ffff327224 */ /* 0x000fc400078e007e */
[----:B------:R-:W-:Y:S02]  /*8580*/  IMAD.MOV.U32 R126, RZ, RZ, R145 ;  /* 0x000000ffff7e7224 */ /* 0x000fe400078e0091 */
[----:B------:R-:W-:Y:S02]  /*8590*/  IMAD.MOV.U32 R145, RZ, RZ, R121 ;  /* 0x000000ffff917224 */ /* 0x000fe400078e0079 */
[----:B------:R-:W-:Y:S01]  /*85a0*/  HMMA.16816.F32.BF16 R60, R8, R56, R24 ;  /* 0x00000038083c723c */ /* 0x000fe20000041818 */
[----:B------:R-:W1:Y:S01]  /*85b0*/  LDSM.16.MT88.4 R24, [R212+0x2900] ;  /* 0x00290000d418783b */ /* 0x000e620000004200 */
[----:B--2---:R-:W-:Y:S02]  /*85c0*/  FFMA.FTZ R4, R241, c[0x0][0x2d0], -R7 ;  /* 0x0000b400f1047a23 */ /* 0x004fe40000010807 */
[----:B------:R-:W-:-:S04]  /*85d0*/  IMAD.MOV.U32 R241, RZ, RZ, R90 ;  /* 0x000000fffff17224 */ /* 0x000fc800078e005a */
[----:B------:R-:W-:Y:S01]  /*85e0*/  HMMA.16816.F32.BF16 R56, R8, R58, R12 ;  /* 0x0000003a0838723c */ /* 0x000fe2000004180c */
[----:B------:R2:W-:Y:S01]  /*85f0*/  MUFU.EX2 R102, R4 ;  /* 0x0000000400667308 */ /* 0x0005e20000000800 */
[----:B------:R-:W-:-:S05]  /*8600*/  IMAD.MOV.U32 R90, RZ, RZ, R118 ;  /* 0x000000ffff5a7224 */ /* 0x000fca00078e0076 */
[----:B---3--:R-:W-:Y:S02]  /*8610*/  F2FP.BF16.PACK_AB R8, R189, R232 ;  /* 0x000000e8bd08723e */ /* 0x008fe400000010ff */
[----:B----4-:R-:W-:Y:S01]  /*8620*/  F2FP.BF16.PACK_AB R10, R187, R181 ;  /* 0x000000b5bb0a723e */ /* 0x010fe200000010ff */
[----:B--2---:R-:W-:Y:S02]  /*8630*/  FFMA.FTZ R4, R204, c[0x0][0x2d0], -R6 ;  /* 0x0000b400cc047a23 */ /* 0x004fe40000010806 */
[----:B------:R-:W-:Y:S02]  /*8640*/  IMAD.MOV.U32 R204, RZ, RZ, R91 ;  /* 0x000000ffffcc7224 */ /* 0x000fe400078e005b */
[----:B------:R2:W-:Y:S01]  /*8650*/  MUFU.EX2 R99, R4 ;  /* 0x0000000400637308 */ /* 0x0005e20000000800 */
[----:B------:R-:W-:-:S05]  /*8660*/  IMAD.MOV.U32 R91, RZ, RZ, R93 ;  /* 0x000000ffff5b7224 */ /* 0x000fca00078e005d */
[----:B------:R-:W-:Y:S01]  /*8670*/  MOV R49, R91 ;  /* 0x0000005b00317202 */ /* 0x000fe20000000f00 */
[----:B--2---:R-:W-:Y:S01]  /*8680*/  FFMA.FTZ R4, R228, c[0x0][0x2d0], -R6 ;  /* 0x0000b400e4047a23 */ /* 0x004fe20000010806 */
[----:B------:R-:W-:-:S03]  /*8690*/  MOV R228, R92 ;  /* 0x0000005c00e47202 */ /* 0x000fc60000000f00 */
[----:B------:R2:W3:Y:S02]  /*86a0*/  MUFU.EX2 R98, R4 ;  /* 0x0000000400627308 */ /* 0x0004e40000000800 */
[----:B--2---:R-:W-:Y:S01]  /*86b0*/  FFMA.FTZ R4, R207, c[0x0][0x2d0], -R6 ;  /* 0x0000b400cf047a23 */ /* 0x004fe20000010806 */
[----:B---3--:R-:W-:Y:S02]  /*86c0*/  F2FP.BF16.PACK_AB R9, R98, R99 ;  /* 0x000000636209723e */ /* 0x008fe400000010ff */
[----:B------:R-:W-:-:S03]  /*86d0*/  MOV R207, R190 ;  /* 0x000000be00cf7202 */ /* 0x000fc60000000f00 */
[----:B------:R2:W-:Y:S01]  /*86e0*/  MUFU.EX2 R97, R4 ;  /* 0x0000000400617308 */ /* 0x0005e20000000800 */
[----:B------:R-:W-:Y:S02]  /*86f0*/  IMAD.MOV.U32 R190, RZ, RZ, R120 ;  /* 0x000000ffffbe7224 */ /* 0x000fe400078e0078 */
[----:B--2---:R-:W-:Y:S02]  /*8700*/  FFMA.FTZ R4, R230, c[0x0][0x2d0], -R6 ;  /* 0x0000b400e6047a23 */ /* 0x004fe40000010806 */
[----:B------:R-:W-:-:S03]  /*8710*/  IMAD.MOV.U32 R230, RZ, RZ, R146 ;  /* 0x000000ffffe67224 */ /* 0x000fc600078e0092 */
[----:B------:R2:W3:Y:S01]  /*8720*/  MUFU.EX2 R95, R4 ;  /* 0x00000004005f7308 */ /* 0x0004e20000000800 */
[----:B------:R-:W-:Y:S02]  /*8730*/  IMAD.MOV.U32 R146, RZ, RZ, R123 ;  /* 0x000000ffff927224 */ /* 0x000fe400078e007b */
[--C-:B--2---:R-:W-:Y:S01]  /*8740*/  FFMA.FTZ R4, R248, c[0x0][0x2d0], -R7.reuse ;  /* 0x0000b400f8047a23 */ /* 0x104fe20000010807 */
[----:B---3--:R-:W-:Y:S01]  /*8750*/  F2FP.BF16.PACK_AB R11, R95, R97 ;  /* 0x000000615f0b723e */ /* 0x008fe200000010ff */
[----:B------:R-:W-:Y:S01]  /*8760*/  FFMA.FTZ R7, R251, c[0x0][0x2d0], -R7 ;  /* 0x0000b400fb077a23 */ /* 0x000fe20000010807 */
[----:B------:R-:W-:Y:S02]  /*8770*/  MOV R251, R50 ;  /* 0x0000003200fb7202 */ /* 0x000fe40000000f00 */
[----:B------:R2:W-:Y:S01]  /*8780*/  MUFU.EX2 R96, R4 ;  /* 0x0000000400607308 */ /* 0x0005e20000000800 */
[----:B------:R-:W-:Y:S02]  /*8790*/  IMAD.MOV.U32 R248, RZ, RZ, R51 ;  /* 0x000000fffff87224 */ /* 0x000fe400078e0033 */
[C---:B-1----:R-:W-:Y:S05]  /*87a0*/  HMMA.16816.F32.BF16 R104, R8.reuse, R36, R176 ;  /* 0x000000240868723c */ /* 0x042fea00000418b0 */
[----:B------:R-:W1:Y:S02]  /*87b0*/  MUFU.EX2 R94, R7 ;  /* 0x00000007005e7308 */ /* 0x000e640000000800 */
[----:B------:R-:W-:Y:S01]  /*87c0*/  MOV R176, R119 ;  /* 0x0000007700b07202 */ /* 0x000fe20000000f00 */
[----:B------:R-:W-:Y:S01]  /*87d0*/  IMAD.MOV.U32 R179, RZ, RZ, R190 ;  /* 0x000000ffffb37224 */ /* 0x000fe200078e00be */
[----:B------:R-:W-:Y:S01]  /*87e0*/  HMMA.16816.F32.BF16 R120, R8, R128, R164 ;  /* 0x000000800878723c */ /* 0x000fe200000418a4 */
[----:B------:R-:W-:-:S02]  /*87f0*/  IMAD.MOV.U32 R190, RZ, RZ, R144 ;  /* 0x000000ffffbe7224 */ /* 0x000fc400078e0090 */
[----:B--2---:R-:W-:Y:S02]  /*8800*/  FFMA.FTZ R4, R231, c[0x0][0x2d0], -R6 ;  /* 0x0000b400e7047a23 */ /* 0x004fe40000010806 */
[----:B------:R-:W-:Y:S02]  /*8810*/  IMAD.MOV.U32 R231, RZ, RZ, R238 ;  /* 0x000000ffffe77224 */ /* 0x000fe400078e00ee */
[----:B------:R2:W-:Y:S01]  /*8820*/  MUFU.EX2 R93, R4 ;  /* 0x00000004005d7308 */ /* 0x0005e20000000800 */
[----:B------:R-:W-:Y:S01]  /*8830*/  IMAD.MOV.U32 R238, RZ, RZ, R145 ;  /* 0x000000ffffee7224 */ /* 0x000fe200078e0091 */
[----:B------:R-:W-:Y:S01]  /*8840*/  HMMA.16816.F32.BF16 R132, R8, R130, R132 ;  /* 0x000000820884723c */ /* 0x000fe20000041884 */
[----:B------:R-:W-:Y:S01]  /*8850*/  F2FP.BF16.PACK_AB R164, R102, R180 ;  /* 0x000000b466a4723e */ /* 0x000fe200000010ff */
[----:B------:R-:W-:Y:S01]  /*8860*/  IMAD.MOV.U32 R178, RZ, RZ, R84 ;  /* 0x000000ffffb27224 */ /* 0x000fe200078e0054 */
[----:B-1----:R-:W-:Y:S01]  /*8870*/  F2FP.BF16.PACK_AB R166, R94, R96 ;  /* 0x000000605ea6723e */ /* 0x002fe200000010ff */
[----:B------:R-:W-:-:S04]  /*8880*/  IMAD.MOV.U32 R177, RZ, RZ, R127 ;  /* 0x000000ffffb17224 */ /* 0x000fc800078e007f */
[----:B------:R-:W-:Y:S01]  /*8890*/  HMMA.16816.F32.BF16 R136, R8, R28, R136 ;  /* 0x0000001c0888723c */ /* 0x000fe20000041888 */
[----:B--2---:R-:W-:Y:S02]  /*88a0*/  FFMA.FTZ R4, R233, c[0x0][0x2d0], -R6 ;  /* 0x0000b400e9047a23 */ /* 0x004fe40000010806 */
[----:B------:R-:W-:-:S05]  /*88b0*/  IMAD.MOV.U32 R233, RZ, RZ, R117 ;  /* 0x000000ffffe97224 */ /* 0x000fca00078e0075 */
[C---:B------:R-:W-:Y:S01]  /*88c0*/  HMMA.16816.F32.BF16 R148, R8.reuse, R30, R148 ;  /* 0x0000001e0894723c */ /* 0x040fe20000041894 */
[----:B------:R1:W2:Y:S07]  /*88d0*/  MUFU.EX2 R92, R4 ;  /* 0x00000004005c7308 */ /* 0x0002ae0000000800 */
[C---:B------:R-:W-:Y:S07]  /*88e0*/  HMMA.16816.F32.BF16 R116, R8.reuse, R38, R172 ;  /* 0x000000260874723c */ /* 0x040fee00000418ac */
[----:B------:R-:W-:Y:S01]  /*88f0*/  IMAD.MOV.U32 R175, RZ, RZ, R147 ;  /* 0x000000ffffaf7224 */ /* 0x000fe200078e0093 */
[----:B------:R-:W-:Y:S01]  /*8900*/  MOV R147, R89 ;  /* 0x0000005900937202 */ /* 0x000fe20000000f00 */
[----:B-1----:R-:W-:Y:S01]  /*8910*/  FFMA.FTZ R4, R235, c[0x0][0x2d0], -R6 ;  /* 0x0000b400eb047a23 */ /* 0x002fe20000010806 */
[----:B------:R-:W-:Y:S01]  /*8920*/  MOV R235, R146 ;  /* 0x0000009200eb7202 */ /* 0x000fe20000000f00 */
[----:B------:R-:W-:Y:S01]  /*8930*/  IMAD.MOV.U32 R174, RZ, RZ, R86 ;  /* 0x000000ffffae7224 */ /* 0x000fe200078e0056 */
[----:B------:R-:W-:Y:S01]  /*8940*/  HMMA.16816.F32.BF16 R152, R8, R20, R152 ;  /* 0x000000140898723c */ /* 0x000fe20000041898 */
[----:B------:R1:W-:Y:S01]  /*8950*/  MUFU.EX2 R91, R4 ;  /* 0x00000004005b7308 */ /* 0x0003e20000000800 */
[----:B------:R-:W-:Y:S01]  /*8960*/  IMAD.MOV.U32 R173, RZ, RZ, R87 ;  /* 0x000000ffffad7224 */ /* 0x000fe200078e0057 */
[----:B--2---:R-:W-:Y:S01]  /*8970*/  F2FP.BF16.PACK_AB R165, R92, R93 ;  /* 0x0000005d5ca5723e */ /* 0x004fe200000010ff */
[----:B------:R-:W-:-:S02]  /*8980*/  IMAD.MOV.U32 R86, RZ, RZ, R90 ;  /* 0x000000ffff567224 */ /* 0x000fc400078e005a */
[----:B------:R-:W-:Y:S02]  /*8990*/  IMAD.MOV.U32 R172, RZ, RZ, R147 ;  /* 0x000000ffffac7224 */ /* 0x000fe400078e0093 */
[----:B------:R-:W2:Y:S01]  /*89a0*/  LDSM.16.MT88.4 R144, [R210+0x2900] ;  /* 0x00290000d290783b */ /* 0x000ea20000004200 */
[----:B------:R-:W-:Y:S01]  /*89b0*/  FFMA.FTZ R6, R236, c[0x0][0x2d0], -R6 ;  /* 0x0000b400ec067a23 */ /* 0x000fe20000010806 */
[----:B------:R-:W-:Y:S01]  /*89c0*/  HMMA.16816.F32.BF16 R8, R8, R22, R52 ;  /* 0x000000160808723c */ /* 0x000fe20000041834 */
[----:B------:R-:W-:Y:S02]  /*89d0*/  IMAD.MOV.U32 R236, RZ, RZ, R126 ;  /* 0x000000ffffec7224 */ /* 0x000fe400078e007e */
[----:B------:R-:W3:Y:S01]  /*89e0*/  MUFU.EX2 R90, R6 ;  /* 0x00000006005a7308 */ /* 0x000ee20000000800 */
[----:B-1----:R-:W-:Y:S01]  /*89f0*/  FFMA.FTZ R4, R203, c[0x0][0x2d0], -R2 ;  /* 0x0000b400cb047a23 */ /* 0x002fe20000010802 */
[----:B------:R-:W-:-:S06]  /*8a00*/  MOV R203, R85 ;  /* 0x0000005500cb7202 */ /* 0x000fcc0000000f00 */
[----:B------:R1:W-:Y:S01]  /*8a10*/  MUFU.EX2 R89, R4 ;  /* 0x0000000400597308 */ /* 0x0003e20000000800 */
[----:B---3--:R-:W-:-:S07]  /*8a20*/  F2FP.BF16.PACK_AB R167, R90, R91 ;  /* 0x0000005b5aa7723e */ /* 0x008fce00000010ff */
[----:B------:R-:W-:Y:S01]  /*8a30*/  HMMA.16816.F32.BF16 R104, R164, R16, R104 ;  /* 0x00000010a468723c */ /* 0x000fe20000041868 */
[----:B-1----:R-:W-:Y:S01]  /*8a40*/  FFMA.FTZ R4, R205, c[0x0][0x2d0], -R2 ;  /* 0x0000b400cd047a23 */ /* 0x002fe20000010802 */
[----:B------:R-:W-:-:S03]  /*8a50*/  MOV R205, R124 ;  /* 0x0000007c00cd7202 */ /* 0x000fc60000000f00 */
[----:B------:R1:W-:Y:S03]  /*8a60*/  MUFU.EX2 R88, R4 ;  /* 0x0000000400587308 */ /* 0x0003e60000000800 */
[C---:B------:R-:W-:Y:S08]  /*8a70*/  HMMA.16816.F32.BF16 R116, R164.reuse, R18, R116 ;  /* 0x00000012a474723c */ /* 0x040ff00000041874 */
[----:B------:R-:W-:Y:S01]  /*8a80*/  HMMA.16816.F32.BF16 R120, R164, R24, R120 ;  /* 0x00000018a478723c */ /* 0x000fe20000041878 */
[----:B-1----:R-:W-:-:S02]  /*8a90*/  FFMA.FTZ R4, R206, c[0x0][0x2d0], -R2 ;  /* 0x0000b400ce047a23 */ /* 0x002fc40000010802 */
[----:B------:R-:W-:-:S05]  /*8aa0*/  IMAD.MOV.U32 R206, RZ, RZ, R69 ;  /* 0x000000ffffce7224 */ /* 0x000fca00078e0045 */
[C---:B------:R-:W-:Y:S01]  /*8ab0*/  HMMA.16816.F32.BF16 R132, R164.reuse, R26, R132 ;  /* 0x0000001aa484723c */ /* 0x040fe20000041884 */
[----:B------:R1:W-:Y:S07]  /*8ac0*/  MUFU.EX2 R87, R4 ;  /* 0x0000000400577308 */ /* 0x0003ee0000000800 */
[C---:B--2---:R-:W-:Y:S08]  /*8ad0*/  HMMA.16816.F32.BF16 R136, R164.reuse, R144, R136 ;  /* 0x00000090a488723c */ /* 0x044ff00000041888 */
[----:B------:R-:W-:Y:S01]  /*8ae0*/  HMMA.16816.F32.BF16 R148, R164, R146, R148 ;  /* 0x00000092a494723c */ /* 0x000fe20000041894 */
[----:B-1----:R-:W-:-:S02]  /*8af0*/  FFMA.FTZ R4, R229, c[0x0][0x2d0], -R2 ;  /* 0x0000b400e5047a23 */ /* 0x002fc40000010802 */
[----:B------:R-:W-:Y:S02]  /*8b00*/  IMAD.MOV.U32 R229, RZ, RZ, R86 ;  /* 0x000000ffffe57224 */ /* 0x000fe400078e0056 */
[----:B------:R1:W2:Y:S02]  /*8b10*/  MUFU.EX2 R86, R4 ;  /* 0x0000000400567308 */ /* 0x0002a40000000800 */
[--C-:B-1----:R-:W-:Y:S01]  /*8b20*/  FFMA.FTZ R4, R198, c[0x0][0x2d0], -R0.reuse ;  /* 0x0000b400c6047a23 */ /* 0x102fe20000010800 */
[----:B--2---:R-:W-:Y:S01]  /*8b30*/  F2FP.BF16.PACK_AB R6, R86, R87 ;  /* 0x000000575606723e */ /* 0x004fe200000010ff */
[----:B------:R-:W-:Y:S02]  /*8b40*/  IMAD.MOV.U32 R198, RZ, RZ, R49 ;  /* 0x000000ffffc67224 */ /* 0x000fe400078e0031 */
[----:B------:R-:W1:Y:S02]  /*8b50*/  LDSM.16.MT88.4 R48, [R211+0x2900] ;  /* 0x00290000d330783b */ /* 0x000e640000004200 */
[----:B------:R2:W-:Y:S02]  /*8b60*/  MUFU.EX2 R54, R4 ;  /* 0x0000000400367308 */ /* 0x0005e40000000800 */
[----:B--2---:R-:W-:-:S02]  /*8b70*/  FFMA.FTZ R4, R202, c[0x0][0x2d0], -R0 ;  /* 0x0000b400ca047a23 */ /* 0x004fc40000010800 */
[----:B------:R-:W-:-:S04]  /*8b80*/  IMAD.MOV.U32 R202, RZ, RZ, R5 ;  /* 0x000000ffffca7224 */ /* 0x000fc800078e0005 */
[----:B------:R2:W3:Y:S02]  /*8b90*/  MUFU.EX2 R69, R4 ;  /* 0x0000000400457308 */ /* 0x0004e40000000800 */
[----:B--2---:R-:W-:Y:S01]  /*8ba0*/  FFMA.FTZ R4, R197, c[0x0][0x2d0], -R0 ;  /* 0x0000b400c5047a23 */ /* 0x004fe20000010800 */
[----:B---3--:R-:W-:Y:S01]  /*8bb0*/  F2FP.BF16.PACK_AB R5, R69, R54 ;  /* 0x000000364505723e */ /* 0x008fe200000010ff */
[----:B------:R-:W-:Y:S01]  /*8bc0*/  IMAD.MOV.U32 R197, RZ, RZ, R68 ;  /* 0x000000ffffc57224 */ /* 0x000fe200078e0044 */
[C---:B-1----:R-:W-:Y:S03]  /*8bd0*/  HMMA.16816.F32.BF16 R152, R164.reuse, R48, R152 ;  /* 0x00000030a498723c */ /* 0x042fe60000041898 */
[----:B------:R1:W-:Y:S05]  /*8be0*/  MUFU.EX2 R68, R4 ;  /* 0x0000000400447308 */ /* 0x0003ea0000000800 */
[----:B------:R-:W-:Y:S07]  /*8bf0*/  HMMA.16816.F32.BF16 R164, R164, R50, R8 ;  /* 0x00000032a4a4723c */ /* 0x000fee0000041808 */
[----:B------:R-:W-:-:S02]  /*8c00*/  FFMA.FTZ R8, R245, c[0x0][0x2d0], -R2 ;  /* 0x0000b400f5087a23 */ /* 0x000fc40000010802 */
[----:B-1----:R-:W-:Y:S01]  /*8c10*/  FFMA.FTZ R4, R196, c[0x0][0x2d0], -R0 ;  /* 0x0000b400c4047a23 */ /* 0x002fe20000010800 */
[----:B------:R-:W-:Y:S01]  /*8c20*/  MOV R196, R125 ;  /* 0x0000007d00c47202 */ /* 0x000fe20000000f00 */
[----:B------:R1:W-:Y:S08]  /*8c30*/  MUFU.EX2 R80, R8 ;  /* 0x0000000800507308 */ /* 0x0003f00000000800 */
[----:B------:R2:W3:Y:S01]  /*8c40*/  MUFU.EX2 R55, R4 ;  /* 0x0000000400377308 */ /* 0x0004e20000000800 */
[----:B-1----:R-:W-:-:S07]  /*8c50*/  FFMA.FTZ R8, R247, c[0x0][0x2d0], -R2 ;  /* 0x0000b400f7087a23 */ /* 0x002fce0000010802 */
[----:B------:R1:W-:Y:S01]  /*8c60*/  MUFU.EX2 R81, R8 ;  /* 0x0000000800517308 */ /* 0x0003e20000000800 */
[----:B--2---:R-:W-:Y:S02]  /*8c70*/  F2FP.BF16.PACK_AB R4, R88, R89 ;  /* 0x000000595804723e */ /* 0x004fe400000010ff */
[----:B---3--:R-:W-:-:S07]  /*8c80*/  F2FP.BF16.PACK_AB R7, R55, R68 ;  /* 0x000000443707723e */ /* 0x008fce00000010ff */
[----:B------:R-:W-:Y:S01]  /*8c90*/  HMMA.16816.F32.BF16 R124, R4, R140, R44 ;  /* 0x0000008c047c723c */ /* 0x000fe2000004182c */
[----:B-1----:R-:W-:-:S04]  /*8ca0*/  FFMA.FTZ R8, R246, c[0x0][0x2d0], -R2 ;  /* 0x0000b400f6087a23 */ /* 0x002fc80000010802 */
[----:B------:R1:W-:Y:S03]  /*8cb0*/  MUFU.EX2 R82, R8 ;  /* 0x0000000800527308 */ /* 0x0003e60000000800 */
        /* <DEDUP_REMOVED lines=9> */
[----:B------:R-:W-:Y:S01]  /*8d50*/  HMMA.16816.F32.BF16 R32, R4, R158, R64 ;  /* 0x0000009e0420723c */ /* 0x000fe20000041840 */
[----:B-1----:R-:W-:-:S04]  /*8d60*/  FFMA.FTZ R8, R242, c[0x0][0x2d0], -R2 ;  /* 0x0000b400f2087a23 */ /* 0x002fc80000010802 */
[----:B------:R1:W2:Y:S02]  /*8d70*/  MUFU.EX2 R85, R8 ;  /* 0x0000000800557308 */ /* 0x0002a40000000800 */
[----:B-1----:R-:W-:Y:S01]  /*8d80*/  FFMA.FTZ R8, R201, c[0x0][0x2d0], -R0 ;  /* 0x0000b400c9087a23 */ /* 0x002fe20000010800 */
[----:B------:R-:W-:Y:S01]  /*8d90*/  UIMAD.WIDE.U32 UR20, UR18, UR4, URZ ;  /* 0x00000004121472a5 */ /* 0x000fe2000f8e003f */
[----:B------:R-:W-:-:S04]  /*8da0*/  PLOP3.LUT P0, PT, PT, PT, UP6, 0x40, 0x0 ;  /* 0x000000000000781c */ /* 0x000fc80003f0e868 */
[----:B------:R1:W-:Y:S01]  /*8db0*/  MUFU.EX2 R45, R8 ;  /* 0x00000008002d7308 */ /* 0x0003e20000000800 */
[----:B--2---:R-:W-:Y:S01]  /*8dc0*/  F2FP.BF16.PACK_AB R160, R85, R84 ;  /* 0x0000005455a0723e */ /* 0x004fe200000010ff */
        /* <DEDUP_REMOVED lines=16> */
[----:B------:R-:W-:Y:S01]  /*8ed0*/  @UP5 UMOV UR19, UR21 ;  /* 0x0000001500135c82 */ /* 0x000fe20008000000 */
[----:B----4-:R-:W-:-:S04]  /*8ee0*/  F2FP.BF16.PACK_AB R162, R56, R60 ;  /* 0x0000003c38a2723e */ /* 0x010fc800000010ff */
        /* <DEDUP_REMOVED lines=17> */
[----:B------:R-:W-:Y:S02]  /*9000*/  IMAD.MOV.U32 R197, RZ, RZ, R202 ;  /* 0x000000ffffc57224 */ /* 0x000fe400078e00ca */
[----:B------:R-:W-:Y:S02]  /*9010*/  IMAD.MOV.U32 R202, RZ, RZ, R198 ;  /* 0x000000ffffca7224 */ /* 0x000fe400078e00c6 */
[----:B--2---:R-:W-:Y:S01]  /*9020*/  FADD.FTZ R0, R217, R218 ;  /* 0x000000dad9007221 */ /* 0x004fe20000010000 */
[----:B---3--:R-:W-:Y:S01]  /*9030*/  F2FP.BF16.PACK_AB R163, R36, R37 ;  /* 0x0000002524a3723e */ /* 0x008fe200000010ff */
[----:B------:R-:W-:Y:S01]  /*9040*/  FADD.FTZ R4, R215, R216 ;  /* 0x000000d8d7047221 */ /* 0x000fe20000010000 */
[----:B------:R1:W5:Y:S01]  /*9050*/  LDL.LU R218, [R1+0x40] ;  /* 0x0000400001da7983 */ /* 0x0003620000300800 */
[----:B------:R-:W-:Y:S02]  /*9060*/  FADD.FTZ R2, R214, R2 ;  /* 0x00000002d6027221 */ /* 0x000fe40000010000 */
[----:B------:R-:W-:-:S02]  /*9070*/  IMAD.MOV.U32 R198, RZ, RZ, R229 ;  /* 0x000000ffffc67224 */ /* 0x000fc400078e00e5 */
[----:B------:R-:W-:Y:S01]  /*9080*/  FADD.FTZ R0, R197, R0 ;  /* 0x00000000c5007221 */ /* 0x000fe20000010000 */
[----:B------:R-:W-:Y:S01]  /*9090*/  MOV R229, R175 ;  /* 0x000000af00e57202 */ /* 0x000fe20000000f00 */
        /* <DEDUP_REMOVED lines=8> */
[----:B------:R1:W5:Y:S01]  /*9120*/  LDL.LU R215, [R1+0x34] ;  /* 0x0000340001d77983 */ /* 0x0003620000300800 */
[----:B------:R-:W-:Y:S01]  /*9130*/  FADD.FTZ R2, R206, R2 ;  /* 0x00000002ce027221 */ /* 0x000fe20000010000 */
[----:B------:R-:W-:Y:S01]  /*9140*/  HMMA.16816.F32.BF16 R140, R160, R144, R140 ;  /* 0x00000090a08c723c */ /* 0x000fe2000004188c */
[----:B------:R-:W-:Y:S01]  /*9150*/  FADD.FTZ R0, R205, R0 ;  /* 0x00000000cd007221 */ /* 0x000fe20000010000 */
[----:B------:R1:W5:Y:S01]  /*9160*/  LDL.LU R214, [R1+0x30] ;  /* 0x0000300001d67983 */ /* 0x0003620000300800 */
[----:B------:R-:W-:-:S02]  /*9170*/  FADD.FTZ R4, R203, R4 ;  /* 0x00000004cb047221 */ /* 0x000fc40000010000 */
[----:B------:R-:W-:Y:S02]  /*9180*/  FADD.FTZ R2, R236, R2 ;  /* 0x00000002ec027221 */ /* 0x000fe40000010000 */
[----:B------:R-:W-:Y:S01]  /*9190*/  FADD.FTZ R0, R235, R0 ;  /* 0x00000000eb007221 */ /* 0x000fe20000010000 */
[C---:B------:R-:W-:Y:S01]  /*91a0*/  HMMA.16816.F32.BF16 R108, R160.reuse, R16, R108 ;  /* 0x00000010a06c723c */ /* 0x040fe2000004186c */
[----:B------:R-:W-:Y:S02]  /*91b0*/  IMAD.MOV.U32 R175, RZ, RZ, R233 ;  /* 0x000000ffffaf7224 */ /* 0x000fe400078e00e9 */
[----:B------:R-:W-:Y:S02]  /*91c0*/  IMAD.MOV.U32 R233, RZ, RZ, R176 ;  /* 0x000000ffffe97224 */ /* 0x000fe400078e00b0 */
[----:B------:R-:W-:Y:S02]  /*91d0*/  FADD.FTZ R6, R172, R4 ;  /* 0x00000004ac067221 */ /* 0x000fe40000010000 */
[----:B------:R-:W-:Y:S01]  /*91e0*/  IMAD.MOV.U32 R176, RZ, RZ, R241 ;  /* 0x000000ffffb07224 */ /* 0x000fe200078e00f1 */
        /* <DEDUP_REMOVED lines=25> */
[----:B------:R-:W-:Y:S01]  /*9380*/  MOV R241, R240 ;  /* 0x000000f000f17202 */ /* 0x000fe20000000f00 */
[----:B------:R-:W-:-:S02]  /*9390*/  FADD.FTZ R4, R188, R7 ;  /* 0x00000007bc047221 */ /* 0x000fc40000010000 */
[----:B------:R-:W-:Y:S02]  /*93a0*/  IMAD.MOV.U32 R240, RZ, RZ, R239 ;  /* 0x000000fffff07224 */ /* 0x000fe400078e00ef */
[----:B------:R-:W-:Y:S02]  /*93b0*/  FADD.FTZ R0, R228, R0 ;  /* 0x00000000e4007221 */ /* 0x000fe40000010000 */
[----:B------:R-:W-:Y:S02]  /*93c0*/  FADD.FTZ R2, R204, R2 ;  /* 0x00000002cc027221 */ /* 0x000fe40000010000 */
[----:B------:R-:W-:Y:S02]  /*93d0*/  FADD.FTZ R5, R74, R5 ;  /* 0x000000054a057221 */ /* 0x000fe40000010000 */
[----:B------:R-:W-:Y:S02]  /*93e0*/  FADD.FTZ R4, R89, R4 ;  /* 0x0000000459047221 */ /* 0x000fe40000010000 */
[----:B------:R-:W-:-:S02]  /*93f0*/  IMAD.MOV.U32 R239, RZ, RZ, R213 ;  /* 0x000000ffffef7224 */ /* 0x000fc400078e00d5 */
[----:B------:R-:W-:Y:S01]  /*9400*/  FADD.FTZ R0, R241, R0 ;  /* 0x00000000f1007221 */ /* 0x000fe20000010000 */
[----:B------:R1:W5:Y:S01]  /*9410*/  LDL.LU R213, [R1+0x2c] ;  /* 0x00002c0001d57983 */ /* 0x0003620000300800 */
[----:B------:R-:W-:Y:S02]  /*9420*/  FADD.FTZ R2, R240, R2 ;  /* 0x00000002f0027221 */ /* 0x000fe40000010000 */
[----:B------:R-:W-:Y:S01]  /*9430*/  FADD.FTZ R5, R75, R5 ;  /* 0x000000054b057221 */ /* 0x000fe20000010000 */
[----:B------:R1:W5:Y:S01]  /*9440*/  LDL.LU R208, [R1+0x28] ;  /* 0x0000280001d07983 */ /* 0x0003620000300800 */
        /* <DEDUP_REMOVED lines=30> */
[----:B------:R-:W-:-:S04]  /*9630*/  FADD.FTZ R0, R52, R2 ;  /* 0x0000000234007221 */ /* 0x000fc80000010000 */
[----:B------:R-:W-:-:S04]  /*9640*/  FADD.FTZ R0, R53, R0 ;  /* 0x0000000035007221 */ /* 0x000fc80000010000 */
        /* <DEDUP_REMOVED lines=18> */
[----:B------:R-:W-:-:S02]  /*9770*/  ULDC UR17, c[0x0][0x328] ;  /* 0x0000ca0000117ab9 */ /* 0x000fc40000000800 */
[----:B------:R-:W-:Y:S02]  /*9780*/  UIADD3 UR12, UR12, -0x2, URZ ;  /* 0xfffffffe0c0c7890 */ /* 0x000fe4000fffe03f */
[----:B------:R-:W-:Y:S02]  /*9790*/  UIADD3 UR17, UR4, UR17, URZ ;  /* 0x0000001104117290 */ /* 0x000fe4000fffe03f */
[C---:B------:R-:W-:Y:S08]  /*97a0*/  HMMA.16816.F32.BF16 R128, R160.reuse, R26, R128 ;  /* 0x0000001aa080723c */ /* 0x040ff00000041880 */
[C---:B------:R-:W-:Y:S08]  /*97b0*/  HMMA.16816.F32.BF16 R144, R160.reuse, R146, R32 ;  /* 0x00000092a090723c */ /* 0x040ff00000041820 */
[C---:B------:R-:W-:Y:S08]  /*97c0*/  HMMA.16816.F32.BF16 R156, R160.reuse, R48, R12 ;  /* 0x00000030a09c723c */ /* 0x040ff0000004180c */
[----:B------:R-:W-:Y:S01]  /*97d0*/  HMMA.16816.F32.BF16 R160, R160, R50, R8 ;  /* 0x00000032a0a0723c */ /* 0x000fe20000041808 */
[----:B------:R-:W-:Y:S07]  /*97e0*/  @P0 BRA `(.L_x_269) ;  /* 0x0000018000000947 */ /* 0x000fee0003800000 */
[----:B-1----:R-:W-:Y:S01]  /*97f0*/  ISETP.LT.AND P0, PT, RZ, UR4, PT ;  /* 0x00000004ff007c0c */ /* 0x002fe2000bf01270 */
[----:B------:R-:W-:-:S12]  /*9800*/  UIADD3 UR18, UR4, -0x1, URZ ;  /* 0xffffffff04127890 */ /* 0x000fd8000fffe03f */
[----:B------:R-:W-:Y:S05]  /*9810*/  @P0 BRA `(.L_x_270) ;  /* 0x000000a000000947 */ /* 0x000fea0003800000 */
[----:B------:R-:W-:Y:S02]  /*9820*/  UMOV UR18, 0x1 ;  /* 0x0000000100127882 */ /* 0x000fe40000000000 */
        /* <DEDUP_REMOVED lines=9> */
.L_x_270:
[----:B------:R-:W-:Y:S02]  /*98c0*/  UMOV UR5, 0x1 ;  /* 0x0000000100057882 */ /* 0x000fe40000000000 */
[----:B------:R-:W-:Y:S02]  /*98d0*/  ULDC UR4, c[0x0][0x32c] ;  /* 0x0000cb0000047ab9 */ /* 0x000fe40000000800 */
[----:B------:R-:W-:-:S03]  /*98e0*/  UISETP.NE.AND UP0, UPT, UR5, UR4, UPT ;  /* 0x000000040500728c */ /* 0x000fc6000bf05270 */
[----:B------:R-:W-:Y:S02]  /*98f0*/  ULDC.64 UR4, c[0x0][0x330] ;  /* 0x0000cc0000047ab9 */ /* 0x000fe40000000a00 */
[----:B------:R-:W-:-:S07]  /*9900*/  UIMAD.WIDE.U32 UR20, UR18, UR4, URZ ;  /* 0x00000004121472a5 */ /* 0x000fce000f8e003f */
[----:B------:R-:W-:Y:S02]  /*9910*/  @UP0 UMOV UR19, UR21 ;  /* 0x0000001500130c82 */ /* 0x000fe40008000000 */
[----:B------:R-:W-:Y:S02]  /*9920*/  @UP0 USHF.R.U32.HI UR18, URZ, UR5, UR19 ;  /* 0x000000053f120299 */ /* 0x000fe40008011613 */
.L_x_271:
[----:B------:R-:W-:Y:S02]  /*9930*/  ULDC UR4, c[0x0][0x32c] ;  /* 0x0000cb0000047ab9 */ /* 0x000fe40000000800 */
[----:B------:R-:W-:-:S04]  /*9940*/  UIMAD UR4, UR18, UR4, UR4 ;  /* 0x00000004120472a4 */ /* 0x000fc8000f8e0204 */
[----:B------:R-:W-:-:S04]  /*9950*/  UISETP.LT.AND UP0, UPT, UR17, UR4, UPT ;  /* 0x000000041100728c */ /* 0x000fc8000bf01270 */
[----:B------:R-:W-:-:S04]  /*9960*/  USEL UR17, UR17, UR4, UP0 ;  /* 0x0000000411117287 */ /* 0x000fc80008000000 */
.L_x_269:
[----:B-1----:R-:W-:-:S04]  /*9970*/  UIMAD.WIDE UR4, UR17, 0x2aaaaaab, URZ ;  /* 0x2aaaaaab110478a5 */ /* 0x002fc8000f8e023f */
[----:B------:R-:W-:-:S04]  /*9980*/  USHF.R.U32.HI UR4, URZ, 0x1f, UR5 ;  /* 0x0000001f3f047899 */ /* 0x000fc80008011605 */
[----:B------:R-:W-:-:S04]  /*9990*/  ULEA.HI.SX32 UR4, UR5, UR4, 0x1c ;  /* 0x0000000405047291 */ /* 0x000fc8000f8fe23f */
[----:B------:R-:W-:-:S04]  /*99a0*/  UISETP.LT.AND UP0, UPT, UR7, UR4, UPT ;  /* 0x000000040700728c */ /* 0x000fc8000bf01270 */
[----:B------:R-:W-:-:S04]  /*99b0*/  USEL UR5, UR7, UR4, !UP0 ;  /* 0x0000000407057287 */ /* 0x000fc8000c000000 */
[----:B------:R-:W-:-:S06]  /*99c0*/  UISETP.GE.AND UP0, UPT, UR12, UR5, UPT ;  /* 0x000000050c00728c */ /* 0x000fcc000bf06270 */
[----:B------:R-:W-:-:S13]  /*99d0*/  PLOP3.LUT P0, PT, PT, PT, UP0, 0x80, 0x0 ;  /* 0x000000000000781c */ /* 0x000fda0003f0f008 */
[----:B------:R-:W-:Y:S05]  /*99e0*/  @!P0 BRA `(.L_x_272) ;  /* 0x000073f000008947 */ /* 0x000fea0003800000 */
[----:B------:R-:W-:Y:S01]  /*99f0*/  IMAD.MOV.U32 R101, RZ, RZ, R71 ;  /* 0x000000ffff657224 */ /* 0x000fe200078e0047 */
[----:B------:R-:W-:Y:S01]  /*9a00*/  MOV R103, R3 ;  /* 0x0000000300677202 */ /* 0x000fe20000000f00 */
[----:B------:R-:W-:Y:S01]  /*9a10*/  IMAD.MOV.U32 R100, RZ, RZ, R72 ;  /* 0x000000ffff647224 */ /* 0x000fe200078e0048 */
[----:B------:R-:W-:Y:S02]  /*9a20*/  MOV R102, R70 ;  /* 0x0000004600667202 */ /* 0x000fe40000000f00 */
.L_x_291:
[----:B------:R-:W-:Y:S04]  /*9a30*/  DEPBAR.LE SB0, 0x0 ;  /* 0x000080000000791a */ /* 0x000fe80000000000 */
[----:B------:R-:W-:Y:S01]  /*9a40*/  BAR.SYNC.DEFER_BLOCKING 0x0 ;  /* 0x0000000000007b1d */ /* 0x000fe20000010000 */
[----:B------:R-:W-:Y:S06]  /*9a50*/  UISETP.GT.AND UP0, UPT, UR7, UR12, UPT ;  /* 0x0000000c0700728c */ /* 0x000fec000bf04270 */
[----:B------:R-:W-:Y:S01]  /*9a60*/  PLOP3.LUT P0, PT, PT, PT, UP0, 0x80, 0x0 ;  /* 0x000000000000781c */ /* 0x000fe20003f0f008 */
        /* <DEDUP_REMOVED lines=24> */
[----:B------:R-:W-:Y:S02]  /*9bf0*/  IMAD R4, R227, c[0x0][0x21c], R4 ;  /* 0x00008700e3047a24 */ /* 0x000fe400078e0204 */
        /* <DEDUP_REMOVED lines=36> */
.L_x_273:
[----:B--234-:R-:W-:Y:S01]  /*9e40*/  LDSM.16.M88.4 R204, [R214+0x5900] ;  /* 0x00590000d6cc783b */ /* 0x01cfe20000000200 */
[-C--:B------:R-:W-:Y:S01]  /*9e50*/  HMMA.16816.F32.BF16 R4, R96, R16.reuse, RZ ;  /* 0x000000106004723c */ /* 0x080fe200000418ff */
[----:B------:R-:W-:Y:S06]  /*9e60*/  UISETP.GT.AND UP0, UPT, UR12, UR7, UPT ;  /* 0x000000070c00728c */ /* 0x000fec000bf04270 */
[----:B------:R-:W0:Y:S01]  /*9e70*/  LDGDEPBAR ;  /* 0x00000000000079af */ /* 0x000e220000000000 */
[C---:B------:R-:W-:Y:S01]  /*9e80*/  HMMA.16816.F32.BF16 R8, R92.reuse, R16, RZ ;  /* 0x000000105c08723c */ /* 0x040fe200000418ff */
[----:B------:R-:W-:Y:S07]  /*9e90*/  PLOP3.LUT P0, PT, PT, PT, UP0, 0x80, 0x0 ;  /* 0x000000000000781c */ /* 0x000fee0003f0f008 */
        /* <DEDUP_REMOVED lines=110> */
[----:B--2---:R-:W-:Y:S09]  /*a580*/  STL [R1], R0 ;  /* 0x0000000001007387 */ /* 0x004ff20000100800 */
[----:B------:R2:W2:Y:S01]  /*a590*/  MUFU.TANH R203, R13 ;  /* 0x0000000d00cb7308 */ /* 0x0004a20000002400 */
[----:B---3--:R-:W3:Y:S01]  /*a5a0*/  LDSM.16.M88.4 R8, [R213+0x1000] ;  /* 0x00100000d508783b */ /* 0x008ee20000000200 */
[-C--:B-1----:R-:W-:Y:S08]  /*a5b0*/  HMMA.16816.F32.BF16 R20, R172, R4.reuse, R20 ;  /* 0x00000004ac14723c */ /* 0x082ff00000041814 */
[----:B------:R1:W1:Y:S01]  /*a5c0*/  MUFU.TANH R249, R14 ;  /* 0x0000000e00f97308 */ /* 0x0002620000002400 */
[C---:B------:R-:W-:Y:S09]  /*a5d0*/  HMMA.16816.F32.BF16 R24, R176.reuse, R4, R24 ;  /* 0x00000004b018723c */ /* 0x040ff20000041818 */
[----:B------:R1:W1:Y:S01]  /*a5e0*/  MUFU.TANH R248, R15 ;  /* 0x0000000f00f87308 */ /* 0x0002620000002400 */
[-C--:B------:R-:W-:Y:S08]  /*a5f0*/  HMMA.16816.F32.BF16 R28, R176, R6.reuse, R28 ;  /* 0x00000006b01c723c */ /* 0x080ff0000004181c */
[C---:B------:R-:W-:Y:S01]  /*a600*/  HMMA.16816.F32.BF16 R32, R172.reuse, R6, R32 ;  /* 0x00000006ac20723c */ /* 0x040fe20000041820 */
[----:B------:R1:W1:Y:S01]  /*a610*/  MUFU.TANH R171, R16 ;  /* 0x0000001000ab7308 */ /* 0x0002620000002400 */
[----:B------:R-:W5:Y:S02]  /*a620*/  LDSM.16.M88.4 R4, [R213+0x1800] ;  /* 0x00180000d504783b */ /* 0x000f640000000200 */
[----:B------:R-:W-:Y:S02]  /*a630*/  FMUL.FTZ R21, R21, c[0x0][0x320] ;  /* 0x0000c80015157a20 */ /* 0x000fe40000410000 */
[----:B------:R-:W-:Y:S02]  /*a640*/  FMUL.FTZ R20, R20, c[0x0][0x320] ;  /* 0x0000c80014147a20 */ /* 0x000fe40000410000 */
[----:B------:R-:W-:Y:S03]  /*a650*/  FMUL.FTZ R22, R22, c[0x0][0x320] ;  /* 0x0000c80016167a20 */ /* 0x000fe60000410000 */
[----:B------:R1:W1:Y:S01]  /*a660*/  MUFU.TANH R169, R17 ;  /* 0x0000001100a97308 */ /* 0x0002620000002400 */
[----:B------:R-:W-:Y:S02]  /*a670*/  FMUL.FTZ R23, R23, c[0x0][0x320] ;  /* 0x0000c80017177a20 */ /* 0x000fe40000410000 */
[----:B------:R-:W-:Y:S01]  /*a680*/  FMUL.FTZ R24, R24, c[0x0][0x320] ;  /* 0x0000c80018187a20 */ /* 0x000fe20000410000 */
[-C--:B---3--:R-:W-:Y:S03]  /*a690*/  HMMA.16816.F32.BF16 R36, R172, R8.reuse, R36 ;  /* 0x00000008ac24723c */ /* 0x088fe60000041824 */
[----:B------:R-:W-:Y:S02]  /*a6a0*/  FMUL.FTZ R29, R29, c[0x0][0x320] ;  /* 0x0000c8001d1d7a20 */ /* 0x000fe40000410000 */
[----:B------:R-:W-:Y:S01]  /*a6b0*/  FMUL.FTZ R30, R30, c[0x0][0x320] ;  /* 0x0000c8001e1e7a20 */ /* 0x000fe20000410000 */
[----:B------:R3:W1:Y:S01]  /*a6c0*/  MUFU.TANH R185, R18 ;  /* 0x0000001200b97308 */ /* 0x0006620000002400 */
        /* <DEDUP_REMOVED lines=10> */
[----:B------:R3:W1:Y:S01]  /*a770*/  MUFU.TANH R17, R20 ;  /* 0x0000001400117308 */ /* 0x0006620000002400 */
        /* <DEDUP_REMOVED lines=44> */
[----:B------:R-:W1:Y:S01]  /*aa40*/  MUFU.TANH R33, R33 ;  /* 0x0000002100217308 */ /* 0x000e620000002400 */
        /* <DEDUP_REMOVED lines=119> */
[----:B------:R-:W-:Y:S01]  /*b1c0*/  UISETP.NE.AND UP0, UPT, UR36, URZ, UPT ;  /* 0x0000003f2400728c */ /* 0x000fe2000bf05270 */
[----:B------:R-:W-:Y:S01]  /*b1d0*/  IMAD.MOV.U32 R227, RZ, RZ, RZ ;  /* 0x000000ffffe37224 */ /* 0x000fe200078e00ff */
[----:B------:R-:W-:Y:S01]  /*b1e0*/  UIMAD UR4, UR12, 0x60, UR14 ;  /* 0x000000600c0478a4 */ /* 0x000fe2000f8e020e */
[----:B------:R-:W3:Y:S03]  /*b1f0*/  LDL R18, [R1+0x4] ;  /* 0x0000040001127983 */ /* 0x000ee60000100800 */
[----:B------:R-:W-:Y:S02]  /*b200*/  PLOP3.LUT P1, PT, PT, PT, UP0, 0x80, 0x0 ;  /* 0x000000000000781c */ /* 0x000fe40003f2f008 */
[----:B------:R-:W-:Y:S01]  /*b210*/  IMAD.U32 R2, RZ, RZ, UR4 ;  /* 0x00000004ff027e24 */ /* 0x000fe2000f8e00ff */
[----:B------:R-:W-:Y:S04]  /*b220*/  PLOP3.LUT P0, PT, PT, PT, UP0, 0x80, 0x0 ;  /* 0x000000000000781c */ /* 0x000fe80003f0f008 */
        /* <DEDUP_REMOVED lines=17> */
[C---:B------:R-:W-:Y:S04]  /*b340*/  IMAD.WIDE.U32 R2, R227.reuse, c[0x0][0x1f0], R2 ;  /* 0x00007c00e3027a25 */ /* 0x040fe800078e0002 */
[----:B------:R-:W-:Y:S01]  /*b350*/  IMAD R4, R4, c[0x0][0x1f0], RZ ;  /* 0x00007c0004047a24 */ /* 0x000fe200078e02ff */
[----:B------:R-:W-:Y:S03]  /*b360*/  IADD3 R0, P0, R2, UR48, RZ ;  /* 0x0000003002007c10 */ /* 0x000fe6000ff1e0ff */
[----:B------:R-:W-:Y:S05]  /*b370*/  IMAD R4, R227, c[0x0][0x1f4], R4 ;  /* 0x00007d00e3047a24 */ /* 0x000fea00078e0204 */
[----:B------:R-:W-:Y:S02]  /*b380*/  IADD3.X R3, R3, UR9, R4, P0, !PT ;  /* 0x0000000903037c10 */ /* 0x000fe400087fe404 */
[C---:B------:R-:W-:Y:S04]  /*b390*/  LEA R2, P0, R0.reuse, c[0x0][0x1c8], 0x1 ;  /* 0x0000720000027a11 */ /* 0x040fe800078008ff */
[----:B------:R-:W-:Y:S01]  /*b3a0*/  LEA.HI.X R0, R0, c[0x0][0x1cc], R3, 0x1, P0 ;  /* 0x0000730000007a11 */ /* 0x000fe200000f0c03 */
[----:B------:R-:W2:Y:S04]  /*b3b0*/  SHFL.IDX PT, R4, R2, RZ, 0x181f ;  /* 0x00181fff02047589 */ /* 0x000ea800000e0000 */
[----:B------:R-:W4:Y:S04]  /*b3c0*/  SHFL.IDX PT, R3, R0, RZ, 0x181f ;  /* 0x00181fff00037589 */ /* 0x000f2800000e0000 */
[----:B------:R-:W5:Y:S04]  /*b3d0*/  SHFL.IDX PT, R10, R2, 0x1, 0x181f ;  /* 0x00381f00020a7f89 */ /* 0x000f6800000e0000 */
[----:B------:R-:W1:Y:S04]  /*b3e0*/  SHFL.IDX PT, R8, R2, 0x2, 0x181f ;  /* 0x00581f0002087f89 */ /* 0x000e6800000e0000 */
[----:B------:R-:W1:Y:S04]  /*b3f0*/  SHFL.IDX PT, R7, R0, 0x1, 0x181f ;  /* 0x00381f0000077f89 */ /* 0x000e6800000e0000 */
[----:B------:R-:W1:Y:S04]  /*b400*/  SHFL.IDX PT, R6, R2, 0x3, 0x181f ;  /* 0x00781f0002067f89 */ /* 0x000e6800000e0000 */
[----:B------:R-:W-:Y:S01]  /*b410*/  SHFL.IDX PT, R9, R2, 0x4, 0x181f ;  /* 0x00981f0002097f89 */ /* 0x000fe200000e0000 */
[-C--:B--2---:R-:W-:Y:S03]  /*b420*/  IADD3 R4, P0, R4, R226.reuse, RZ ;  /* 0x000000e204047210 */ /* 0x084fe60007f1e0ff */
[----:B------:R-:W-:Y:S02]  /*b430*/  SHFL.IDX PT, R14, R0, 0x2, 0x181f ;  /* 0x00581f00000e7f89 */ /* 0x000fe400000e0000 */
[--C-:B----4-:R-:W-:Y:S02]  /*b440*/  IMAD.X R5, R3, 0x1, R225.reuse, P0 ;  /* 0x0000000103057824 */ /* 0x110fe400000e06e1 */
[----:B------:R-:W2:Y:S01]  /*b450*/  SHFL.IDX PT, R13, R0, 0x3, 0x181f ;  /* 0x00781f00000d7f89 */ /* 0x000ea200000e0000 */
[-C--:B-----5:R-:W-:Y:S03]  /*b460*/  IADD3 R10, P0, R10, R226.reuse, RZ ;  /* 0x000000e20a0a7210 */ /* 0x0a0fe60007f1e0ff */
[----:B---3--:R3:W-:Y:S01]  /*b470*/  LDGSTS.E.BYPASS.LTC128B.128 [R18+0x3100], [R4.64], !P4 ;  /* 0x0310000004127fae */ /* 0x0087e2000e101d72 */
        /* <DEDUP_REMOVED lines=17> */
.L_x_274:
[----:B-1234-:R-:W2:Y:S01]  /*b590*/  LDL R2, [R1+0x24] ;  /* 0x0000240001027983 */ /* 0x01eea20000100800 */
[----:B------:R-:W-:Y:S01]  /*b5a0*/  UISETP.NE.AND UP1, UPT, UR35, URZ, UPT ;  /* 0x0000003f2300728c */ /* 0x000fe2000bf25270 */
[----:B------:R-:W-:Y:S01]  /*b5b0*/  IMAD.U32 R6, RZ, RZ, UR15 ;  /* 0x0000000fff067e24 */ /* 0x000fe2000f8e00ff */
[----:B------:R-:W-:Y:S01]  /*b5c0*/  UIMAD UR4, UR12, -0x60, URZ ;  /* 0xffffffa00c0478a4 */ /* 0x000fe2000f8e023f */
[----:B------:R-:W3:Y:S01]  /*b5d0*/  LDL R10, [R1+0x10] ;  /* 0x00001000010a7983 */ /* 0x000ee20000100800 */
[----:B------:R-:W-:Y:S02]  /*b5e0*/  UISETP.NE.AND UP0, UPT, UR34, URZ, UPT ;  /* 0x0000003f2200728c */ /* 0x000fe4000bf05270 */
[----:B------:R-:W-:Y:S01]  /*b5f0*/  PLOP3.LUT P1, PT, PT, PT, UP1, 0x80, 0x0 ;  /* 0x000000000000781c */ /* 0x000fe20003f2f018 */
[----:B------:R-:W0:Y:S01]  /*b600*/  LDGDEPBAR ;  /* 0x00000000000079af */ /* 0x000e220000000000 */
[----:B------:R-:W-:Y:S11]  /*b610*/  PLOP3.LUT P0, PT, PT, PT, UP1, 0x80, 0x0 ;  /* 0x000000000000781c */ /* 0x000ff60003f0f018 */
[----:B--2---:R-:W-:Y:S04]  /*b620*/  @P1 IMAD.HI.U32 R0, R2, c[0x0][0x2c8], RZ ;  /* 0x0000b20002001a27 */ /* 0x004fe800078e00ff */
[----:B------:R-:W-:Y:S01]  /*b630*/  IMAD.MOV.U32 R4, RZ, RZ, R2 ;  /* 0x000000ffff047224 */ /* 0x000fe200078e0002 */
[----:B------:R-:W-:Y:S01]  /*b640*/  @P0 SHF.R.U32.HI R4, RZ, c[0x0][0x2cc], R0 ;  /* 0x0000b300ff040a19 */ /* 0x000fe20000011600 */
[----:B------:R-:W-:Y:S01]  /*b650*/  IMAD.U32 R0, RZ, RZ, UR4 ;  /* 0x00000004ff007e24 */ /* 0x000fe2000f8e00ff */
[----:B------:R-:W-:Y:S03]  /*b660*/  PLOP3.LUT P0, PT, PT, PT, UP0, 0x40, 0x0 ;  /* 0x000000000000781c */ /* 0x000fe60003f0e808 */
[----:B------:R-:W1:Y:S01]  /*b670*/  SHFL.IDX PT, R3, R4, RZ, 0x1c1f ;  /* 0x001c1fff04037589 */ /* 0x000e6200000e0000 */
[----:B---3--:R-:W-:Y:S04]  /*b680*/  IADD3 R0, -R10, 0x1, R0 ;  /* 0x000000010a007810 */ /* 0x008fe80007ffe100 */
[----:B------:R-:W-:Y:S04]  /*b690*/  IADD3 R6, -R6, UR8, R0 ;  /* 0x0000000806067c10 */ /* 0x000fe8000fffe100 */
[C---:B------:R-:W-:Y:S02]  /*b6a0*/  IADD3 R5, R6.reuse, c[0x0][0x328], RZ ;  /* 0x0000ca0006057a10 */ /* 0x040fe40007ffe0ff */
[----:B------:R-:W-:Y:S03]  /*b6b0*/  IADD3 R6, R6, UR13, RZ ;  /* 0x0000000d06067c10 */ /* 0x000fe6000fffe0ff */
[--C-:B-1----:R-:W-:Y:S02]  /*b6c0*/  IMAD.IADD R2, R5, 0x1, R3.reuse ;  /* 0x0000000105027824 */ /* 0x102fe400078e0203 */
[----:B------:R-:W-:Y:S01]  /*b6d0*/  IMAD.IADD R0, R6, 0x1, R3 ;  /* 0x0000000106007824 */ /* 0x000fe200078e0203 */
[----:B------:R-:W-:-:S05]  /*b6e0*/  @P0 BRA `(.L_x_275) ;  /* 0x0000019000000947 */ /* 0x000fca0003800000 */
[----:B------:R-:W-:Y:S01]  /*b6f0*/  IMAD.U32 R7, RZ, RZ, UR15 ;  /* 0x0000000fff077e24 */ /* 0x000fe2000f8e00ff */
[----:B------:R-:W-:Y:S04]  /*b700*/  BSSY B0, `(.L_x_276) ;  /* 0x0000012000007945 */ /* 0x000fe80003800000 */
[----:B------:R-:W-:Y:S04]  /*b710*/  IADD3 R3, -R7, UR8, R3 ;  /* 0x0000000807037c10 */ /* 0x000fe8000fffe103 */
        /* <DEDUP_REMOVED lines=11> */
.L_x_277:
[----:B------:R-:W-:Y:S04]  /*b7d0*/  MOV R7, c[0x0][0x32c] ;  /* 0x0000cb0000077a02 */ /* 0x000fe80000000f00 */
[----:B------:R-:W-:Y:S11]  /*b7e0*/  ISETP.NE.AND P0, PT, R7, 0x1, PT ;  /* 0x000000010700780c */ /* 0x000ff60003f05270 */
[----:B------:R-:W-:Y:S02]  /*b7f0*/  @!UPT UIADD3 URZ, URZ, URZ, URZ ;  /* 0x0000003f3f3ff290 */ /* 0x000fe4000fffe03f */
[----:B------:R-:W-:Y:S05]  /*b800*/  @P0 IMAD.HI.U32 R7, R3, c[0x0][0x330], RZ ;  /* 0x0000cc0003070a27 */ /* 0x000fea00078e00ff */
[----:B------:R-:W-:Y:S02]  /*b810*/  @P0 SHF.R.U32.HI R3, RZ, c[0x0][0x334], R7 ;  /* 0x0000cd00ff030a19 */ /* 0x000fe40000011607 */
.L_x_278:
[----:B------:R-:W-:Y:S05]  /*b820*/  BSYNC B0 ;  /* 0x0000000000007941 */ /* 0x000fea0003800000 */
.L_x_276:
[----:B------:R-:W-:Y:S05]  /*b830*/  IADD3 R7, -R10, UR4, RZ ;  /* 0x000000040a077c10 */ /* 0x000fea000fffe1ff */
[----:B------:R-:W-:Y:S05]  /*b840*/  IMAD R3, R3, c[0x0][0x32c], R7 ;  /* 0x0000cb0003037a24 */ /* 0x000fea00078e0207 */
[----:B------:R-:W-:Y:S02]  /*b850*/  IADD3 R7, R3, c[0x0][0x32c], RZ ;  /* 0x0000cb0003077a10 */ /* 0x000fe40007ffe0ff */
[----:B------:R-:W-:Y:S02]  /*b860*/  IMNMX R0, R0, R3, !PT ;  /* 0x0000000300007217 */ /* 0x000fe40007800200 */
[----:B------:R-:W-:Y:S02]  /*b870*/  IMNMX R2, R2, R7, PT ;  /* 0x0000000702027217 */ /* 0x000fe40003800200 */
.L_x_275:
[----:B------:R-:W-:Y:S01]  /*b880*/  UISETP.GE.AND UP3, UPT, UR4, 0x1, UPT ;  /* 0x000000010400788c */ /* 0x000fe2000bf66270 */
[----:B------:R-:W1:Y:S01]  /*b890*/  SHFL.IDX PT, R3, R4, 0x1, 0x1c1f ;  /* 0x003c1f0004037f89 */ /* 0x000e6200000e0000 */
[----:B------:R-:W-:Y:S02]  /*b8a0*/  UISETP.GE.AND UP0, UPT, UR4, 0xa, UPT ;  /* 0x0000000a0400788c */ /* 0x000fe4000bf06270 */
[----:B------:R-:W-:Y:S02]  /*b8b0*/  UISETP.GE.AND UP2, UPT, UR4, 0x2, UPT ;  /* 0x000000020400788c */ /* 0x000fe4000bf46270 */
[----:B------:R-:W-:Y:S01]  /*b8c0*/  PLOP3.LUT P6, PT, PT, PT, UP3, 0x40, 0x0 ;  /* 0x000000000000781c */ /* 0x000fe20003fce838 */
[----:B------:R-:W-:Y:S01]  /*b8d0*/  UP2UR UR30, UPR, URZ, 0x1 ;  /* 0x000000013f1e7883 */ /* 0x000fe20008000000 */
[----:B------:R-:W-:Y:S01]  /*b8e0*/  PLOP3.LUT P1, PT, PT, PT, UP0, 0x40, 0x0 ;  /* 0x000000000000781c */ /* 0x000fe20003f2e808 */
[----:B------:R-:W-:Y:S01]  /*b8f0*/  UISETP.GE.AND UP0, UPT, UR4, 0x11, UPT ;  /* 0x000000110400788c */ /* 0x000fe2000bf06270 */
[----:B------:R-:W-:Y:S01]  /*b900*/  ISETP.GT.AND P6, PT, R0, RZ, P6 ;  /* 0x000000ff0000720c */ /* 0x000fe200037c4270 */
[----:B------:R-:W-:Y:S01]  /*b910*/  UISETP.GE.AND UP1, UPT, UR4, 0x9, UPT ;  /* 0x000000090400788c */ /* 0x000fe2000bf26270 */
[----:B------:R-:W-:Y:S01]  /*b920*/  PLOP3.LUT P5, PT, PT, PT, UP2, 0x40, 0x0 ;  /* 0x000000000000781c */ /* 0x000fe20003fae828 */
[----:B------:R-:W-:Y:S01]  /*b930*/  UP2UR UR29, UPR, URZ, 0x1 ;  /* 0x000000013f1d7883 */ /* 0x000fe20008000000 */
[----:B------:R-:W-:Y:S01]  /*b940*/  ISETP.LT.OR P6, PT, R2, 0x1, P6 ;  /* 0x000000010200780c */ /* 0x000fe200037c1670 */
[----:B------:R-:W-:Y:S01]  /*b950*/  UISETP.GE.AND UP4, UPT, UR4, 0x4a, UPT ;  /* 0x0000004a0400788c */ /* 0x000fe2000bf86270 */
[----:B------:R-:W-:Y:S01]  /*b960*/  PLOP3.LUT P0, PT, PT, PT, UP0, 0x40, 0x0 ;  /* 0x000000000000781c */ /* 0x000fe20003f0e808 */
[----:B------:R-:W-:Y:S01]  /*b970*/  UISETP.GE.AND UP0, UPT, UR4, 0x12, UPT ;  /* 0x000000120400788c */ /* 0x000fe2000bf06270 */
[----:B------:R-:W-:Y:S01]  /*b980*/  ISETP.GT.AND P5, PT, R0, 0x1, P5 ;  /* 0x000000010000780c */ /* 0x000fe20002fa4270 */
[----:B------:R-:W-:Y:S01]  /*b990*/  UISETP.GE.AND UP6, UPT, UR4, 0x42, UPT ;  /* 0x000000420400788c */ /* 0x000fe2000bfc6270 */
[----:B------:R-:W-:Y:S01]  /*b9a0*/  PLOP3.LUT P2, PT, PT, PT, UP1, 0x40, 0x0 ;  /* 0x000000000000781c */ /* 0x000fe20003f4e818 */
[----:B------:R-:W-:Y:S01]  /*b9b0*/  UP2UR UR28, UPR, URZ, 0x1 ;  /* 0x000000013f1c7883 */ /* 0x000fe20008000000 */
[----:B------:R-:W-:Y:S01]  /*b9c0*/  FSEL R12, R190, -INF , !P6 ;  /* 0xff800000be0c7808 */ /* 0x000fe20007000000 */
[----:B------:R-:W-:Y:S01]  /*b9d0*/  UISETP.GE.AND UP5, UPT, UR4, 0x49, UPT ;  /* 0x000000490400788c */ /* 0x000fe2000bfa6270 */
[----:B------:R-:W-:Y:S01]  /*b9e0*/  PLOP3.LUT P6, PT, PT, PT, UP0, 0x40, 0x0 ;  /* 0x000000000000781c */ /* 0x000fe20003fce808 */
[----:B------:R-:W-:Y:S01]  /*b9f0*/  UISETP.GE.AND UP0, UPT, UR4, 0x19, UPT ;  /* 0x000000190400788c */ /* 0x000fe2000bf06270 */
[----:B------:R-:W-:Y:S01]  /*ba00*/  ISETP.LT.OR P5, PT, R2, 0x2, P5 ;  /* 0x000000020200780c */ /* 0x000fe20002fa1670 */
[----:B------:R-:W-:Y:S01]  /*ba10*/  UP2UR UR37, UPR, URZ, 0x40 ;  /* 0x000000403f257883 */ /* 0x000fe20008000000 */
[----:B------:R-:W-:Y:S01]  /*ba20*/  ISETP.GT.AND P2, PT, R0, 0x8, P2 ;  /* 0x000000080000780c */ /* 0x000fe20001744270 */
[----:B------:R-:W-:Y:S01]  /*ba30*/  UP2UR UR27, UPR, URZ, 0x1 ;  /* 0x000000013f1b7883 */ /* 0x000fe20008000000 */
[----:B------:R-:W-:Y:S01]  /*ba40*/  FSEL R20, R189, -INF , !P5 ;  /* 0xff800000bd147808 */ /* 0x000fe20006800000 */
[----:B------:R-:W-:Y:S01]  /*ba50*/  UP2UR UR33, UPR, URZ, 0x8 ;  /* 0x000000083f217883 */ /* 0x000fe20008000000 */
        /* <DEDUP_REMOVED lines=11> */
[----:B------:R-:W-:Y:S01]  /*bb10*/  UISETP.GE.AND UP3, UPT, UR4, 0x51, UPT ;  /* 0x000000510400788c */ /* 0x000fe2000bf66270 */
[----:B------:R-:W-:Y:S01]  /*bb20*/  ISETP.GT.AND P0, PT, R0, 0x10, P0 ;  /* 0x000000100000780c */ /* 0x000fe20000704270 */
[----:B------:R-:W-:Y:S01]  /*bb30*/  UP2UR UR25, UPR, URZ, 0x1 ;  /* 0x000000013f197883 */ /* 0x000fe20008000000 */
[----:B------:R-:W-:Y:S01]  /*bb40*/  FSEL R24, R169, -INF , !P1 ;  /* 0xff800000a9187808 */ /* 0x000fe20004800000 */
[----:B------:R-:W-:Y:S01]  /*bb50*/  UISETP.GE.AND UP2, UPT, UR4, 0x52, UPT ;  /* 0x000000520400788c */ /* 0x000fe2000bf46270 */
[----:B------:R-:W-:Y:S01]  /*bb60*/  PLOP3.LUT P1, PT, PT, PT, UP0, 0x40, 0x0 ;  /* 0x000000000000781c */ /* 0x000fe20003f2e808 */
[----:B------:R-:W-:Y:S01]  /*bb70*/  UISETP.GE.AND UP0, UPT, UR4, 0x22, UPT ;  /* 0x000000220400788c */ /* 0x000fe2000bf06270 */
[----:B------:R-:W-:Y:S01]  /*bb80*/  ISETP.LT.OR P0, PT, R2, 0x11, P0 ;  /* 0x000000110200780c */ /* 0x000fe20000701670 */
[----:B------:R-:W-:Y:S01]  /*bb90*/  UISETP.GE.AND UP1, UPT, UR4, 0x59, UPT ;  /* 0x000000590400788c */ /* 0x000fe2000bf26270 */
[----:B------:R-:W-:Y:S01]  /*bba0*/  ISETP.GT.AND P6, PT, R0, 0x11, P6 ;  /* 0x000000110000780c */ /* 0x000fe200037c4270 */
[----:B------:R-:W-:Y:S01]  /*bbb0*/  UP2UR UR24, UPR, URZ, 0x1 ;  /* 0x000000013f187883 */ /* 0x000fe20008000000 */
[----:B------:R-:W-:Y:S02]  /*bbc0*/  FSEL R25, R17, -INF , !P0 ;  /* 0xff80000011197808 */ /* 0x000fe40004000000 */
[----:B------:R-:W-:Y:S01]  /*bbd0*/  PLOP3.LUT P0, PT, PT, PT, UP0, 0x40, 0x0 ;  /* 0x000000000000781c */ /* 0x000fe20003f0e808 */
[----:B------:R-:W-:Y:S01]  /*bbe0*/  UISETP.GE.AND UP0, UPT, UR4, 0x29, UPT ;  /* 0x000000290400788c */ /* 0x000fe2000bf06270 */
[----:B------:R-:W-:Y:S02]  /*bbf0*/  ISETP.LT.OR P6, PT, R2, 0x12, P6 ;  /* 0x000000120200780c */ /* 0x000fe400037c1670 */
        /* <DEDUP_REMOVED lines=30> */
[C---:B------:R-:W-:Y:S01]  /*bde0*/  ISETP.GT.AND P0, PT, R0.reuse, 0x38, P0 ;  /* 0x000000380000780c */ /* 0x040fe20000704270 */
[----:B------:R-:W-:Y:S01]  /*bdf0*/  UP2UR UR18, UPR, URZ, 0x1 ;  /* 0x000000013f127883 */ /* 0x000fe20008000000 */
[C---:B------:R-:W-:Y:S02]  /*be00*/  ISETP.GT.AND P5, PT, R0.reuse, 0x29, P5 ;  /* 0x000000290000780c */ /* 0x040fe40002fa4270 */
[C---:B------:R-:W-:Y:S02]  /*be10*/  ISETP.GT.AND P2, PT, R0.reuse, 0x30, P2 ;  /* 0x000000300000780c */ /* 0x040fe40001744270 */
[----:B------:R-:W-:Y:S02]  /*be20*/  ISETP.GT.AND P1, PT, R0, 0x31, P1 ;  /* 0x000000310000780c */ /* 0x000fe40000f24270 */
[C---:B------:R-:W-:Y:S02]  /*be30*/  ISETP.LT.OR P0, PT, R2.reuse, 0x39, P0 ;  /* 0x000000390200780c */ /* 0x040fe40000701670 */
[----:B------:R-:W-:Y:S02]  /*be40*/  FSEL R176, R15, -INF , !P6 ;  /* 0xff8000000fb07808 */ /* 0x000fe40007000000 */
[----:B------:R-:W-:Y:S01]  /*be50*/  PLOP3.LUT P6, PT, PT, PT, UP0, 0x40, 0x0 ;  /* 0x000000000000781c */ /* 0x000fe20003fce808 */
[----:B------:R-:W-:Y:S01]  /*be60*/  UISETP.GE.AND UP0, UPT, UR4, 0x41, UPT ;  /* 0x000000410400788c */ /* 0x000fe2000bf06270 */
[C---:B------:R-:W-:Y:S02]  /*be70*/  ISETP.LT.OR P5, PT, R2.reuse, 0x2a, P5 ;  /* 0x0000002a0200780c */ /* 0x040fe40002fa1670 */
[C---:B------:R-:W-:Y:S01]  /*be80*/  ISETP.LT.OR P2, PT, R2.reuse, 0x31, P2 ;  /* 0x000000310200780c */ /* 0x040fe20001741670 */
[----:B------:R-:W-:Y:S01]  /*be90*/  UP2UR UR17, UPR, URZ, 0x1 ;  /* 0x000000013f117883 */ /* 0x000fe20008000000 */
[----:B------:R-:W-:Y:S02]  /*bea0*/  ISETP.LT.OR P1, PT, R2, 0x32, P1 ;  /* 0x000000320200780c */ /* 0x000fe40000f21670 */
[----:B------:R-:W-:Y:S02]  /*beb0*/  FSEL R196, R64, -INF , !P0 ;  /* 0xff80000040c47808 */ /* 0x000fe40004000000 */
[----:B------:R-:W-:Y:S02]  /*bec0*/  PLOP3.LUT P0, PT, PT, PT, UP4, 0x40, 0x0 ;  /* 0x000000000000781c */ /* 0x000fe40003f0e848 */
[----:B------:R-:W-:Y:S02]  /*bed0*/  FSEL R177, R49, -INF , !P5 ;  /* 0xff80000031b17808 */ /* 0x000fe40006800000 */
[----:B------:R-:W-:Y:S01]  /*bee0*/  PLOP3.LUT P5, PT, PT, PT, UP0, 0x40, 0x0 ;  /* 0x000000000000781c */ /* 0x000fe20003fae808 */
[----:B------:R-:W-:Y:S01]  /*bef0*/  UISETP.GE.AND UP0, UPT, UR4, 0x5a, UPT ;  /* 0x0000005a0400788c */ /* 0x000fe2000bf06270 */
[----:B------:R-:W-:Y:S02]  /*bf00*/  FSEL R179, R52, -INF , !P2 ;  /* 0xff80000034b37808 */ /* 0x000fe40005000000 */
[----:B------:R-:W-:Y:S01]  /*bf10*/  PLOP3.LUT P2, PT, PT, PT, UP6, 0x40, 0x0 ;  /* 0x000000000000781c */ /* 0x000fe20003f4e868 */
[----:B------:R-:W-:Y:S01]  /*bf20*/  UISETP.NE.AND UP6, UPT, UR34, URZ, UPT ;  /* 0x0000003f2200728c */ /* 0x000fe2000bfc5270 */
[----:B------:R-:W-:Y:S02]  /*bf30*/  FSEL R189, R53, -INF , !P1 ;  /* 0xff80000035bd7808 */ /* 0x000fe40004800000 */
[----:B------:R-:W-:Y:S02]  /*bf40*/  PLOP3.LUT P1, PT, PT, PT, UP5, 0x40, 0x0 ;  /* 0x000000000000781c */ /* 0x000fe40003f2e858 */
[C---:B------:R-:W-:Y:S02]  /*bf50*/  ISETP.GT.AND P0, PT, R0.reuse, 0x49, P0 ;  /* 0x000000490000780c */ /* 0x040fe40000704270 */
[C---:B------:R-:W-:Y:S02]  /*bf60*/  ISETP.GT.AND P6, PT, R0.reuse, 0x39, P6 ;  /* 0x000000390000780c */ /* 0x040fe400037c4270 */
[C---:B------:R-:W-:Y:S02]  /*bf70*/  ISETP.GT.AND P5, PT, R0.reuse, 0x40, P5 ;  /* 0x000000400000780c */ /* 0x040fe40002fa4270 */
[C---:B------:R-:W-:Y:S02]  /*bf80*/  ISETP.GT.AND P2, PT, R0.reuse, 0x41, P2 ;  /* 0x000000410000780c */ /* 0x040fe40001744270 */
[----:B------:R-:W-:Y:S02]  /*bf90*/  ISETP.GT.AND P1, PT, R0, 0x48, P1 ;  /* 0x000000480000780c */ /* 0x000fe40000f24270 */
[C---:B------:R-:W-:Y:S02]  /*bfa0*/  ISETP.LT.OR P0, PT, R2.reuse, 0x4a, P0 ;  /* 0x0000004a0200780c */ /* 0x040fe40000701670 */
[C---:B------:R-:W-:Y:S02]  /*bfb0*/  ISETP.LT.OR P6, PT, R2.reuse, 0x3a, P6 ;  /* 0x0000003a0200780c */ /* 0x040fe400037c1670 */
[C---:B------:R-:W-:Y:S02]  /*bfc0*/  ISETP.LT.OR P5, PT, R2.reuse, 0x41, P5 ;  /* 0x000000410200780c */ /* 0x040fe40002fa1670 */
[C---:B------:R-:W-:Y:S02]  /*bfd0*/  ISETP.LT.OR P2, PT, R2.reuse, 0x42, P2 ;  /* 0x000000420200780c */ /* 0x040fe40001741670 */
[----:B------:R-:W-:Y:S02]  /*bfe0*/  ISETP.LT.OR P1, PT, R2, 0x49, P1 ;  /* 0x000000490200780c */ /* 0x000fe40000f21670 */
[----:B------:R-:W-:Y:S02]  /*bff0*/  FSEL R237, R81, -INF , !P0 ;  /* 0xff80000051ed7808 */ /* 0x000fe40004000000 */
[----:B------:R-:W-:Y:S01]  /*c000*/  PLOP3.LUT P0, PT, PT, PT, UP6, 0x40, 0x0 ;  /* 0x000000000000781c */ /* 0x000fe20003f0e868 */
[----:B------:R-:W-:Y:S01]  /*c010*/  UISETP.NE.AND UP6, UPT, UR37, URZ, UPT ;  /* 0x0000003f2500728c */ /* 0x000fe2000bfc5270 */
[----:B------:R-:W-:Y:S02]  /*c020*/  FSEL R197, R65, -INF , !P6 ;  /* 0xff80000041c57808 */ /* 0x000fe40007000000 */
[----:B------:R-:W-:Y:S02]  /*c030*/  PLOP3.LUT P6, PT, PT, PT, UP3, 0x40, 0x0 ;  /* 0x000000000000781c */ /* 0x000fe40003fce838 */
[----:B------:R-:W-:Y:S02]  /*c040*/  FSEL R198, R68, -INF , !P5 ;  /* 0xff80000044c67808 */ /* 0x000fe40006800000 */
[----:B------:R-:W-:Y:S02]  /*c050*/  PLOP3.LUT P5, PT, PT, PT, UP2, 0x40, 0x0 ;  /* 0x000000000000781c */ /* 0x000fe40003fae828 */
[----:B------:R-:W-:Y:S02]  /*c060*/  FSEL R233, R69, -INF , !P2 ;  /* 0xff80000045e97808 */ /* 0x000fe40005000000 */
[----:B------:R-:W-:Y:S02]  /*c070*/  PLOP3.LUT P2, PT, PT, PT, UP1, 0x40, 0x0 ;  /* 0x000000000000781c */ /* 0x000fe40003f4e818 */
[----:B------:R-:W-:Y:S02]  /*c080*/  FSEL R236, R80, -INF , !P1 ;  /* 0xff80000050ec7808 */ /* 0x000fe40004800000 */
[----:B------:R-:W-:Y:S02]  /*c090*/  PLOP3.LUT P1, PT, PT, PT, UP0, 0x40, 0x0 ;  /* 0x000000000000781c */ /* 0x000fe40003f2e808 */
[C---:B------:R-:W-:Y:S02]  /*c0a0*/  ISETP.GT.AND P6, PT, R0.reuse, 0x50, P6 ;  /* 0x000000500000780c */ /* 0x040fe400037c4270 */
[C---:B------:R-:W-:Y:S02]  /*c0b0*/  ISETP.GT.AND P5, PT, R0.reuse, 0x51, P5 ;  /* 0x000000510000780c */ /* 0x040fe40002fa4270 */
[C---:B------:R-:W-:Y:S02]  /*c0c0*/  ISETP.GT.AND P2, PT, R0.reuse, 0x58, P2 ;  /* 0x000000580000780c */ /* 0x040fe40001744270 */
[----:B------:R-:W-:Y:S01]  /*c0d0*/  ISETP.GT.AND P1, PT, R0, 0x59, P1 ;  /* 0x000000590000780c */ /* 0x000fe20000f24270 */
[--C-:B-1----:R-:W-:Y:S01]  /*c0e0*/  IMAD.IADD R0, R6, 0x1, R3.reuse ;  /* 0x0000000106007824 */ /* 0x102fe200078e0203 */
[C---:B------:R-:W-:Y:S02]  /*c0f0*/  ISETP.LT.OR P6, PT, R2.reuse, 0x51, P6 ;  /* 0x000000510200780c */ /* 0x040fe400037c1670 */
[C---:B------:R-:W-:Y:S02]  /*c100*/  ISETP.LT.OR P5, PT, R2.reuse, 0x52, P5 ;  /* 0x000000520200780c */ /* 0x040fe40002fa1670 */
[C---:B------:R-:W-:Y:S02]  /*c110*/  ISETP.LT.OR P2, PT, R2.reuse, 0x59, P2 ;  /* 0x000000590200780c */ /* 0x040fe40001741670 */
[----:B------:R-:W-:Y:S01]  /*c120*/  ISETP.LT.OR P1, PT, R2, 0x5a, P1 ;  /* 0x0000005a0200780c */ /* 0x000fe20000f21670 */
[----:B------:R-:W-:Y:S01]  /*c130*/  IMAD.IADD R2, R5, 0x1, R3 ;  /* 0x0000000105027824 */ /* 0x000fe200078e0203 */
[----:B------:R-:W-:Y:S02]  /*c140*/  FSEL R240, R84, -INF , !P6 ;  /* 0xff80000054f07808 */ /* 0x000fe40007000000 */
[----:B------:R-:W-:Y:S02]  /*c150*/  FSEL R246, R85, -INF , !P5 ;  /* 0xff80000055f67808 */ /* 0x000fe40006800000 */
[----:B------:R-:W-:Y:S02]  /*c160*/  FSEL R250, R96, -INF , !P2 ;  /* 0xff80000060fa7808 */ /* 0x000fe40005000000 */
[----:B------:R-:W-:Y:S01]  /*c170*/  FSEL R252, R97, -INF , !P1 ;  /* 0xff80000061fc7808 */ /* 0x000fe20004800000 */
        /* <DEDUP_REMOVED lines=15> */
.L_x_281:
[----:B------:R-:W-:Y:S04]  /*c270*/  MOV R2, c[0x0][0x32c] ;  /* 0x0000cb0000027a02 */ /* 0x000fe80000000f00 */
[----:B------:R-:W-:Y:S11]  /*c280*/  ISETP.NE.AND P0, PT, R2, 0x1, PT ;  /* 0x000000010200780c */ /* 0x000ff60003f05270 */
[----:B------:R-:W-:Y:S02]  /*c290*/  @!UPT UIADD3 URZ, URZ, URZ, URZ ;  /* 0x0000003f3f3ff290 */ /* 0x000fe4000fffe03f */
[----:B------:R-:W-:Y:S05]  /*c2a0*/  @P0 IMAD.HI.U32 R2, R0, c[0x0][0x330], RZ ;  /* 0x0000cc0000020a27 */ /* 0x000fea00078e00ff */
[----:B------:R-:W-:Y:S02]  /*c2b0*/  @P0 SHF.R.U32.HI R0, RZ, c[0x0][0x334], R2 ;  /* 0x0000cd00ff000a19 */ /* 0x000fe40000011602 */
.L_x_282:
[----:B------:R-:W-:Y:S05]  /*c2c0*/  BSYNC B0 ;  /* 0x0000000000007941 */ /* 0x000fea0003800000 */
.L_x_280:
[----:B------:R-:W-:Y:S02]  /*c2d0*/  IMAD.U32 R2, RZ, RZ, UR4 ;  /* 0x00000004ff027e24 */ /* 0x000fe4000f8e00ff */
[----:B------:R-:W-:Y:S03]  /*c2e0*/  IMAD.U32 R7, RZ, RZ, UR15 ;  /* 0x0000000fff077e24 */ /* 0x000fe6000f8e00ff */
[----:B------:R-:W-:Y:S04]  /*c2f0*/  IADD3 R2, -R10, 0x1, R2 ;  /* 0x000000010a027810 */ /* 0x000fe80007ffe102 */
[----:B------:R-:W-:Y:S02]  /*c300*/  IADD3 R8, R2, -0x1, RZ ;  /* 0xffffffff02087810 */ /* 0x000fe40007ffe0ff */
[----:B------:R-:W-:Y:S03]  /*c310*/  IADD3 R2, -R7, UR8, R2 ;  /* 0x0000000807027c10 */ /* 0x000fe6000fffe102 */
[----:B------:R-:W-:Y:S01]  /*c320*/  IMAD R0, R0, c[0x0][0x32c], R8 ;  /* 0x0000cb0000007a24 */ /* 0x000fe200078e0208 */
[C-C-:B------:R-:W-:Y:S02]  /*c330*/  IADD3 R7, R3.reuse, UR13, R2.reuse ;  /* 0x0000000d03077c10 */ /* 0x140fe4000fffe002 */
[----:B------:R-:W-:Y:S02]  /*c340*/  IADD3 R3, R3, c[0x0][0x328], R2 ;  /* 0x0000ca0003037a10 */ /* 0x000fe40007ffe002 */
[----:B------:R-:W-:Y:S02]  /*c350*/  IADD3 R2, R0, c[0x0][0x32c], RZ ;  /* 0x0000cb0000027a10 */ /* 0x000fe40007ffe0ff */
[----:B------:R-:W-:Y:S02]  /*c360*/  IMNMX R0, R7, R0, !PT ;  /* 0x0000000007007217 */ /* 0x000fe40007800200 */
[----:B------:R-:W-:Y:S02]  /*c370*/  IMNMX R2, R3, R2, PT ;  /* 0x0000000203027217 */ /* 0x000fe40003800200 */
.L_x_279:
[----:B------:R-:W-:Y:S01]  /*c380*/  UP2UR UR40, UPR, URZ, 0x8 ;  /* 0x000000083f287883 */ /* 0x000fe20008000000 */
[----:B------:R-:W1:Y:S01]  /*c390*/  SHFL.IDX PT, R3, R4, 0x2, 0x1c1f ;  /* 0x005c1f0004037f89 */ /* 0x000e6200000e0000 */
[----:B------:R-:W-:Y:S01]  /*c3a0*/  UISETP.NE.AND UP3, UPT, UR29, URZ, UPT ;  /* 0x0000003f1d00728c */ /* 0x000fe2000bf65270 */
[----:B------:R-:W-:Y:S01]  /*c3b0*/  IMAD.U32 R7, RZ, RZ, UR4 ;  /* 0x00000004ff077e24 */ /* 0x000fe2000f8e00ff */
[----:B------:R-:W-:Y:S01]  /*c3c0*/  UP2UR UR42, UPR, URZ, 0x20 ;  /* 0x000000203f2a7883 */ /* 0x000fe20008000000 */
[----:B------:R-:W-:Y:S01]  /*c3d0*/  IMAD.U32 R8, RZ, RZ, UR15 ;  /* 0x0000000fff087e24 */ /* 0x000fe2000f8e00ff */
[----:B------:R-:W-:Y:S02]  /*c3e0*/  UISETP.NE.AND UP5, UPT, UR33, URZ, UPT ;  /* 0x0000003f2100728c */ /* 0x000fe4000bfa5270 */
[----:B------:R-:W-:Y:S01]  /*c3f0*/  PLOP3.LUT P0, PT, PT, PT, UP3, 0x40, 0x0 ;  /* 0x000000000000781c */ /* 0x000fe20003f0e838 */
[----:B------:R-:W-:Y:S01]  /*c400*/  UP2UR UR39, UPR, URZ, 0x4 ;  /* 0x000000043f277883 */ /* 0x000fe20008000000 */
[----:B------:R-:W-:Y:S01]  /*c410*/  IADD3 R7, -R10, 0x1, R7 ;  /* 0x000000010a077810 */ /* 0x000fe20007ffe107 */
[----:B------:R-:W-:Y:S01]  /*c420*/  UISETP.NE.AND UP2, UPT, UR30, URZ, UPT ;  /* 0x0000003f1e00728c */ /* 0x000fe2000bf45270 */
[----:B------:R-:W-:Y:S01]  /*c430*/  PLOP3.LUT P6, PT, PT, PT, UP5, 0x40, 0x0 ;  /* 0x000000000000781c */ /* 0x000fe20003fce858 */
[----:B------:R-:W-:Y:S01]  /*c440*/  UP2UR UR38, UPR, URZ, 0x2 ;  /* 0x000000023f267883 */ /* 0x000fe20008000000 */
[C---:B------:R-:W-:Y:S01]  /*c450*/  ISETP.GT.AND P0, PT, R0.reuse, 0x10, P0 ;  /* 0x000000100000780c */ /* 0x040fe20000704270 */
[----:B------:R-:W-:Y:S01]  /*c460*/  UISETP.NE.AND UP1, UPT, UR32, URZ, UPT ;  /* 0x0000003f2000728c */ /* 0x000fe2000bf25270 */
[----:B------:R-:W-:Y:S01]  /*c470*/  ISETP.GT.AND P6, PT, R0, RZ, P6 ;  /* 0x000000ff0000720c */ /* 0x000fe200037c4270 */
[----:B------:R-:W-:Y:S01]  /*c480*/  UP2UR UR37, UPR, URZ, 0x1 ;  /* 0x000000013f257883 */ /* 0x000fe20008000000 */
[----:B------:R-:W-:Y:S01]  /*c490*/  PLOP3.LUT P1, PT, PT, PT, UP2, 0x40, 0x0 ;  /* 0x000000000000781c */ /* 0x000fe20003f2e828 */
[----:B------:R-:W-:Y:S01]  /*c4a0*/  UISETP.NE.AND UP0, UPT, UR31, URZ, UPT ;  /* 0x0000003f1f00728c */ /* 0x000fe2000bf05270 */
[----:B------:R-:W-:Y:S01]  /*c4b0*/  ISETP.LT.OR P0, PT, R2, 0x11, P0 ;  /* 0x000000110200780c */ /* 0x000fe20000701670 */
[----:B------:R-:W-:Y:S01]  /*c4c0*/  UISETP.NE.AND UP2, UPT, UR24, URZ, UPT ;  /* 0x0000003f1800728c */ /* 0x000fe2000bf45270 */
[----:B------:R-:W-:Y:S01]  /*c4d0*/  PLOP3.LUT P5, PT, PT, PT, UP1, 0x40, 0x0 ;  /* 0x000000000000781c */ /* 0x000fe20003fae818 */
[----:B------:R-:W-:Y:S01]  /*c4e0*/  UP2UR UR41, UPR, URZ, 0x10 ;  /* 0x000000103f297883 */ /* 0x000fe20008000000 */
[C---:B------:R-:W-:Y:S01]  /*c4f0*/  ISETP.GT.AND P1, PT, R0.reuse, 0x9, P1 ;  /* 0x000000090000780c */ /* 0x040fe20000f24270 */
[----:B------:R-:W-:Y:S01]  /*c500*/  UISETP.NE.AND UP4, UPT, UR28, URZ, UPT ;  /* 0x0000003f1c00728c */ /* 0x000fe2000bf85270 */
[----:B------:R-:W-:Y:S01]  /*c510*/  PLOP3.LUT P2, PT, PT, PT, UP0, 0x40, 0x0 ;  /* 0x000000000000781c */ /* 0x000fe20003f4e808 */
[----:B------:R-:W-:Y:S01]  /*c520*/  UISETP.NE.AND UP1, UPT, UR27, URZ, UPT ;  /* 0x0000003f1b00728c */ /* 0x000fe2000bf25270 */
[C---:B------:R-:W-:Y:S01]  /*c530*/  ISETP.GT.AND P5, PT, R0.reuse, 0x1, P5 ;  /* 0x000000010000780c */ /* 0x040fe20002fa4270 */
[----:B------:R-:W-:Y:S01]  /*c540*/  UISETP.NE.AND UP0, UPT, UR26, URZ, UPT ;  /* 0x0000003f1a00728c */ /* 0x000fe2000bf05270 */
[----:B------:R-:W-:Y:S01]  /*c550*/  ISETP.GT.AND P2, PT, R0, 0x8, P2 ;  /* 0x000000080000780c */ /* 0x000fe20001744270 */
[----:B------:R-:W-:Y:S01]  /*c560*/  UISETP.NE.AND UP3, UPT, UR25, URZ, UPT ;  /* 0x0000003f1900728c */ /* 0x000fe2000bf65270 */
[C---:B------:R-:W-:Y:S01]  /*c570*/  ISETP.LT.OR P6, PT, R2.reuse, 0x1, P6 ;  /* 0x000000010200780c */ /* 0x040fe200037c1670 */
[----:B------:R-:W-:Y:S01]  /*c580*/  UISETP.NE.AND UP5, UPT, UR42, URZ, UPT ;  /* 0x0000003f2a00728c */ /* 0x000fe2000bfa5270 */
[C---:B------:R-:W-:Y:S02]  /*c590*/  ISETP.LT.OR P5, PT, R2.reuse, 0x2, P5 ;  /* 0x000000020200780c */ /* 0x040fe40002fa1670 */
[C---:B------:R-:W-:Y:S02]  /*c5a0*/  ISETP.LT.OR P2, PT, R2.reuse, 0x9, P2 ;  /* 0x000000090200780c */ /* 0x040fe40001741670 */
[----:B------:R-:W-:Y:S02]  /*c5b0*/  ISETP.LT.OR P1, PT, R2, 0xa, P1 ;  /* 0x0000000a0200780c */ /* 0x000fe40000f21670 */
[----:B------:R-:W-:Y:S02]  /*c5c0*/  FSEL R26, R182, -INF , !P0 ;  /* 0xff800000b61a7808 */ /* 0x000fe40004000000 */
[----:B------:R-:W-:Y:S01]  /*c5d0*/  PLOP3.LUT P0, PT, PT, PT, UP2, 0x40, 0x0 ;  /* 0x000000000000781c */ /* 0x000fe20003f0e828 */
[----:B------:R-:W-:Y:S01]  /*c5e0*/  UISETP.NE.AND UP2, UPT, UR19, URZ, UPT ;  /* 0x0000003f1300728c */ /* 0x000fe2000bf45270 */
        /* <DEDUP_REMOVED lines=48> */
[----:B------:R-:W-:Y:S02]  /*c8f0*/  PLOP3.LUT P0, PT, PT, PT, UP4, 0x40, 0x0 ;  /* 0x000000000000781c */ /* 0x000fe40003f0e848 */
[----:B------:R-:W-:Y:S02]  /*c900*/  FSEL R174, R50, -INF , !P6 ;  /* 0xff80000032ae7808 */ /* 0x000fe40007000000 */
[----:B------:R-:W-:Y:S01]  /*c910*/  PLOP3.LUT P6, PT, PT, PT, UP1, 0x40, 0x0 ;  /* 0x000000000000781c */ /* 0x000fe20003fce818 */
[----:B------:R-:W-:Y:S01]  /*c920*/  UISETP.NE.AND UP1, UPT, UR38, URZ, UPT ;  /* 0x0000003f2600728c */ /* 0x000fe2000bf25270 */
[----:B------:R-:W-:Y:S02]  /*c930*/  FSEL R175, R51, -INF , !P5 ;  /* 0xff80000033af7808 */ /* 0x000fe40006800000 */
[----:B------:R-:W-:Y:S01]  /*c940*/  PLOP3.LUT P5, PT, PT, PT, UP0, 0x40, 0x0 ;  /* 0x000000000000781c */ /* 0x000fe20003fae808 */
[----:B------:R-:W-:Y:S01]  /*c950*/  UISETP.NE.AND UP0, UPT, UR37, URZ, UPT ;  /* 0x0000003f2500728c */ /* 0x000fe2000bf05270 */
[----:B------:R-:W-:Y:S01]  /*c960*/  FSEL R180, R54, -INF , !P2 ;  /* 0xff80000036b47808 */ /* 0x000fe20005000000 */
[----:B------:R-:W-:Y:S01]  /*c970*/  UP2UR UR37, UPR, URZ, 0x40 ;  /* 0x000000403f257883 */ /* 0x000fe20008000000 */
        /* <DEDUP_REMOVED lines=28> */
[----:B------:R-:W-:Y:S02]  /*cb40*/  ISETP.GT.AND P1, PT, R0, 0x59, P1 ;  /* 0x000000590000780c */ /* 0x000fe40000f24270 */
[----:B------:R-:W-:Y:S02]  /*cb50*/  IADD3 R0, -R8, UR8, R7 ;  /* 0x0000000808007c10 */ /* 0x000fe4000fffe107 */
[C---:B------:R-:W-:Y:S02]  /*cb60*/  ISETP.LT.OR P6, PT, R2.reuse, 0x51, P6 ;  /* 0x000000510200780c */ /* 0x040fe400037c1670 */
[C---:B------:R-:W-:Y:S02]  /*cb70*/  ISETP.LT.OR P5, PT, R2.reuse, 0x52, P5 ;  /* 0x000000520200780c */ /* 0x040fe40002fa1670 */
[C---:B------:R-:W-:Y:S02]  /*cb80*/  ISETP.LT.OR P2, PT, R2.reuse, 0x59, P2 ;  /* 0x000000590200780c */ /* 0x040fe40001741670 */
[----:B------:R-:W-:Y:S02]  /*cb90*/  ISETP.LT.OR P1, PT, R2, 0x5a, P1 ;  /* 0x0000005a0200780c */ /* 0x000fe40000f21670 */
[C---:B------:R-:W-:Y:S02]  /*cba0*/  IADD3 R2, R0.reuse, c[0x0][0x328], RZ ;  /* 0x0000ca0000027a10 */ /* 0x040fe40007ffe0ff */
[----:B------:R-:W-:Y:S02]  /*cbb0*/  IADD3 R0, R0, UR13, RZ ;  /* 0x0000000d00007c10 */ /* 0x000fe4000fffe0ff */
[----:B------:R-:W-:Y:S01]  /*cbc0*/  FSEL R238, R86, -INF , !P6 ;  /* 0xff80000056ee7808 */ /* 0x000fe20007000000 */
[--C-:B-1----:R-:W-:Y:S01]  /*cbd0*/  IMAD.IADD R2, R2, 0x1, R3.reuse ;  /* 0x0000000102027824 */ /* 0x102fe200078e0203 */
[----:B------:R-:W-:Y:S01]  /*cbe0*/  FSEL R242, R87, -INF , !P5 ;  /* 0xff80000057f27808 */ /* 0x000fe20006800000 */
[----:B------:R-:W-:Y:S01]  /*cbf0*/  IMAD.IADD R0, R0, 0x1, R3 ;  /* 0x0000000100007824 */ /* 0x000fe200078e0203 */
        /* <DEDUP_REMOVED lines=17> */
.L_x_285:
[----:B------:R-:W-:Y:S04]  /*cd10*/  MOV R7, c[0x0][0x32c] ;  /* 0x0000cb0000077a02 */ /* 0x000fe80000000f00 */
[----:B------:R-:W-:Y:S11]  /*cd20*/  ISETP.NE.AND P0, PT, R7, 0x1, PT ;  /* 0x000000010700780c */ /* 0x000ff60003f05270 */
[----:B------:R-:W-:Y:S02]  /*cd30*/  @!UPT UIADD3 URZ, URZ, URZ, URZ ;  /* 0x0000003f3f3ff290 */ /* 0x000fe4000fffe03f */
[----:B------:R-:W-:Y:S05]  /*cd40*/  @P0 IMAD.HI.U32 R7, R3, c[0x0][0x330], RZ ;  /* 0x0000cc0003070a27 */ /* 0x000fea00078e00ff */
[----:B------:R-:W-:Y:S02]  /*cd50*/  @P0 SHF.R.U32.HI R3, RZ, c[0x0][0x334], R7 ;  /* 0x0000cd00ff030a19 */ /* 0x000fe40000011607 */
.L_x_286:
[----:B------:R-:W-:Y:S05]  /*cd60*/  BSYNC B0 ;  /* 0x0000000000007941 */ /* 0x000fea0003800000 */
.L_x_284:
[----:B------:R-:W-:Y:S05]  /*cd70*/  MOV R7, UR12 ;  /* 0x0000000c00077c02 */ /* 0x000fea0008000f00 */
[----:B------:R-:W-:Y:S04]  /*cd80*/  IMAD R7, R7, -0x60, -R10 ;  /* 0xffffffa007077824 */ /* 0x000fe800078e0a0a */
[----:B------:R-:W-:Y:S05]  /*cd90*/  IMAD R3, R3, c[0x0][0x32c], R7 ;  /* 0x0000cb0003037a24 */ /* 0x000fea00078e0207 */
[----:B------:R-:W-:Y:S02]  /*cda0*/  IADD3 R7, R3, c[0x0][0x32c], RZ ;  /* 0x0000cb0003077a10 */ /* 0x000fe40007ffe0ff */
[----:B------:R-:W-:Y:S02]  /*cdb0*/  IMNMX R0, R0, R3, !PT ;  /* 0x0000000300007217 */ /* 0x000fe40007800200 */
[----:B------:R-:W-:Y:S02]  /*cdc0*/  IMNMX R2, R2, R7, PT ;  /* 0x0000000702027217 */ /* 0x000fe40003800200 */
.L_x_283:
[----:B------:R-:W-:Y:S01]  /*cdd0*/  UP2UR UR40, UPR, URZ, 0x8 ;  /* 0x000000083f287883 */ /* 0x000fe20008000000 */
[----:B------:R-:W1:Y:S01]  /*cde0*/  SHFL.IDX PT, R3, R4, 0x3, 0x1c1f ;  /* 0x007c1f0004037f89 */ /* 0x000e6200000e0000 */
[----:B------:R-:W-:Y:S02]  /*cdf0*/  UISETP.NE.AND UP3, UPT, UR29, URZ, UPT ;  /* 0x0000003f1d00728c */ /* 0x000fe4000bf65270 */
[----:B------:R-:W-:Y:S02]  /*ce00*/  UP2UR UR42, UPR, URZ, 0x20 ;  /* 0x000000203f2a7883 */ /* 0x000fe40008000000 */
[----:B------:R-:W-:Y:S02]  /*ce10*/  UISETP.NE.AND UP5, UPT, UR33, URZ, UPT ;  /* 0x0000003f2100728c */ /* 0x000fe4000bfa5270 */
[----:B------:R-:W-:Y:S01]  /*ce20*/  PLOP3.LUT P0, PT, PT, PT, UP3, 0x40, 0x0 ;  /* 0x000000000000781c */ /* 0x000fe20003f0e838 */
[----:B------:R-:W-:Y:S02]  /*ce30*/  UP2UR UR39, UPR, URZ, 0x4 ;  /* 0x000000043f277883 */ /* 0x000fe40008000000 */
        /* <DEDUP_REMOVED lines=140> */
.L_x_289:
[----:B------:R-:W-:Y:S04]  /*d700*/  MOV R2, c[0x0][0x32c] ;  /* 0x0000cb0000027a02 */ /* 0x000fe80000000f00 */
[----:B------:R-:W-:Y:S11]  /*d710*/  ISETP.NE.AND P0, PT, R2, 0x1, PT ;  /* 0x000000010200780c */ /* 0x000ff60003f05270 */
[----:B------:R-:W-:Y:S02]  /*d720*/  @!UPT UIADD3 URZ, URZ, URZ, URZ ;  /* 0x0000003f3f3ff290 */ /* 0x000fe4000fffe03f */
[----:B------:R-:W-:Y:S05]  /*d730*/  @P0 IMAD.HI.U32 R2, R0, c[0x0][0x330], RZ ;  /* 0x0000cc0000020a27 */ /* 0x000fea00078e00ff */
[----:B------:R-:W-:Y:S02]  /*d740*/  @P0 SHF.R.U32.HI R0, RZ, c[0x0][0x334], R2 ;  /* 0x0000cd00ff000a19 */ /* 0x000fe40000011602 */
.L_x_290:
[----:B------:R-:W-:Y:S05]  /*d750*/  BSYNC B0 ;  /* 0x0000000000007941 */ /* 0x000fea0003800000 */
.L_x_288:
        /* <DEDUP_REMOVED lines=11> */
.L_x_287:
[----:B------:R-:W2:Y:S01]  /*d810*/  LDL.LU R3, [R1] ;  /* 0x0000000001037983 */ /* 0x000ea20000300800 */
        /* <DEDUP_REMOVED lines=10> */
[----:B------:R-:W-:Y:S01]  /*d8c0*/  PLOP3.LUT P2, PT, PT, PT, UP6, 0x40, 0x0 ;  /* 0x000000000000781c */ /* 0x000fe20003f4e868 */
[----:B------:R-:W-:Y:S01]  /*d8d0*/  UISETP.NE.AND UP4, UPT, UR27, URZ, UPT ;  /* 0x0000003f1b00728c */ /* 0x000fe2000bf85270 */
[----:B------:R-:W-:Y:S01]  /*d8e0*/  FMNMX.FTZ R72, R24, R72, !PT ;  /* 0x0000004818487209 */ /* 0x000fe20007810000 */
[----:B------:R-:W-:Y:S01]  /*d8f0*/  UP2UR UR27, UPR, URZ, 0x8 ;  /* 0x000000083f1b7883 */ /* 0x000fe20008000000 */
[----:B------:R-:W-:Y:S01]  /*d900*/  ISETP.GT.AND P2, PT, R0, RZ, P2 ;  /* 0x000000ff0000720c */ /* 0x000fe20001744270 */
[----:B------:R-:W-:Y:S01]  /*d910*/  UISETP.NE.AND UP3, UPT, UR29, URZ, UPT ;  /* 0x0000003f1d00728c */ /* 0x000fe2000bf65270 */
[----:B------:R-:W-:Y:S01]  /*d920*/  FMNMX.FTZ R72, R25, R72, !PT ;  /* 0x0000004819487209 */ /* 0x000fe20007810000 */
[----:B------:R-:W-:Y:S01]  /*d930*/  UP2UR UR29, UPR, URZ, 0x4 ;  /* 0x000000043f1d7883 */ /* 0x000fe20008000000 */
[----:B------:R-:W-:Y:S01]  /*d940*/  ISETP.LT.OR P2, PT, R2, 0x1, P2 ;  /* 0x000000010200780c */ /* 0x000fe20001741670 */
[----:B------:R-:W-:Y:S01]  /*d950*/  UISETP.NE.AND UP2, UPT, UR28, URZ, UPT ;  /* 0x0000003f1c00728c */ /* 0x000fe2000bf45270 */
[----:B------:R-:W-:Y:S01]  /*d960*/  FMNMX.FTZ R72, R27, R72, !PT ;  /* 0x000000481b487209 */ /* 0x000fe20007810000 */
[----:B------:R-:W-:Y:S01]  /*d970*/  UP2UR UR28, UPR, URZ, 0x2 ;  /* 0x000000023f1c7883 */ /* 0x000fe20008000000 */
[----:B------:R-:W-:Y:S01]  /*d980*/  PLOP3.LUT P0, PT, PT, PT, UP5, 0x40, 0x0 ;  /* 0x000000000000781c */ /* 0x000fe20003f0e858 */
[----:B------:R-:W-:Y:S01]  /*d990*/  UISETP.NE.AND UP1, UPT, UR30, URZ, UPT ;  /* 0x0000003f1e00728c */ /* 0x000fe2000bf25270 */
[----:B------:R-:W-:Y:S01]  /*d9a0*/  FMNMX.FTZ R72, R30, R72, !PT ;  /* 0x000000481e487209 */ /* 0x000fe20007810000 */
[----:B------:R-:W-:Y:S01]  /*d9b0*/  UP2UR UR30, UPR, URZ, 0x1 ;  /* 0x000000013f1e7883 */ /* 0x000fe20008000000 */
[----:B------:R-:W-:Y:S01]  /*d9c0*/  ISETP.GT.AND P0, PT, R0, 0x1, P0 ;  /* 0x000000010000780c */ /* 0x000fe20000704270 */
[----:B------:R-:W-:Y:S01]  /*d9d0*/  UISETP.NE.AND UP0, UPT, UR31, URZ, UPT ;  /* 0x0000003f1f00728c */ /* 0x000fe2000bf05270 */
[----:B------:R-:W-:Y:S01]  /*d9e0*/  FMNMX.FTZ R72, R33, R72, !PT ;  /* 0x0000004821487209 */ /* 0x000fe20007810000 */
[----:B------:R-:W-:Y:S01]  /*d9f0*/  UISETP.NE.AND UP6, UPT, UR4, URZ, UPT ;  /* 0x0000003f0400728c */ /* 0x000fe2000bfc5270 */
[----:B------:R-:W-:Y:S01]  /*da00*/  PLOP3.LUT P1, PT, PT, PT, UP1, 0x40, 0x0 ;  /* 0x000000000000781c */ /* 0x000fe20003f2e818 */
[----:B------:R-:W-:Y:S01]  /*da10*/  UISETP.NE.AND UP1, UPT, UR23, URZ, UPT ;  /* 0x0000003f1700728c */ /* 0x000fe2000bf25270 */
[----:B------:R-:W-:Y:S01]  /*da20*/  FMNMX.FTZ R72, R48, R72, !PT ;  /* 0x0000004830487209 */ /* 0x000fe20007810000 */
[----:B------:R-:W-:Y:S01]  /*da30*/  UISETP.NE.AND UP5, UPT, UR33, URZ, UPT ;  /* 0x0000003f2100728c */ /* 0x000fe2000bfa5270 */
[----:B------:R-:W-:Y:S01]  /*da40*/  PLOP3.LUT P6, PT, PT, PT, UP0, 0x40, 0x0 ;  /* 0x000000000000781c */ /* 0x000fe20003fce808 */
[----:B------:R-:W-:Y:S01]  /*da50*/  UISETP.NE.AND UP0, UPT, UR26, URZ, UPT ;  /* 0x0000003f1a00728c */ /* 0x000fe2000bf05270 */
[----:B------:R-:W-:Y:S01]  /*da60*/  FMNMX.FTZ R72, R90, R72, !PT ;  /* 0x000000485a487209 */ /* 0x000fe20007810000 */
[----:B------:R-:W-:Y:S01]  /*da70*/  LDSM.16.MT88.4 R52, [R210+0x100] ;  /* 0x00010000d234783b */ /* 0x000fe20000004200 */
[----:B------:R-:W-:Y:S02]  /*da80*/  ISETP.LT.OR P0, PT, R2, 0x2, P0 ;  /* 0x000000020200780c */ /* 0x000fe40000701670 */
[----:B------:R-:W-:Y:S02]  /*da90*/  FMNMX.FTZ R72, R176, R72, !PT ;  /* 0x00000048b0487209 */ /* 0x000fe40007810000 */
[----:B------:R-:W-:Y:S02]  /*daa0*/  ISETP.GT.AND P6, PT, R0, 0x8, P6 ;  /* 0x000000080000780c */ /* 0x000fe400037c4270 */
[----:B------:R-:W-:Y:S01]  /*dab0*/  FMNMX.FTZ R72, R177, R72, !PT ;  /* 0x00000048b1487209 */ /* 0x000fe20007810000 */
[----:B------:R-:W-:Y:S01]  /*dac0*/  LDSM.16.MT88.4 R80, [R211+0x100] ;  /* 0x00010000d350783b */ /* 0x000fe20000004200 */
[----:B------:R-:W-:Y:S02]  /*dad0*/  ISETP.LT.OR P6, PT, R2, 0x9, P6 ;  /* 0x000000090200780c */ /* 0x000fe400037c1670 */
[----:B------:R-:W-:Y:S02]  /*dae0*/  FMNMX.FTZ R72, R179, R72, !PT ;  /* 0x00000048b3487209 */ /* 0x000fe40007810000 */
[----:B------:R-:W-:Y:S02]  /*daf0*/  FSEL R15, R251, -INF , !P0 ;  /* 0xff800000fb0f7808 */ /* 0x000fe40004000000 */
[----:B------:R-:W-:Y:S02]  /*db00*/  FMNMX.FTZ R72, R189, R72, !PT ;  /* 0x00000048bd487209 */ /* 0x000fe40007810000 */
[----:B------:R-:W-:Y:S02]  /*db10*/  ISETP.GT.AND P1, PT, R0, 0x9, P1 ;  /* 0x000000090000780c */ /* 0x000fe40000f24270 */
[----:B------:R-:W-:Y:S02]  /*db20*/  FMNMX.FTZ R72, R196, R72, !PT ;  /* 0x00000048c4487209 */ /* 0x000fe40007810000 */
[----:B------:R-:W-:Y:S01]  /*db30*/  PLOP3.LUT P5, PT, PT, PT, UP3, 0x40, 0x0 ;  /* 0x000000000000781c */ /* 0x000fe20003fae838 */
[----:B------:R-:W-:Y:S01]  /*db40*/  UISETP.NE.AND UP3, UPT, UR25, URZ, UPT ;  /* 0x0000003f1900728c */ /* 0x000fe2000bf65270 */
[----:B------:R-:W-:Y:S02]  /*db50*/  FMNMX.FTZ R72, R197, R72, !PT ;  /* 0x00000048c5487209 */ /* 0x000fe40007810000 */
[----:B------:R-:W-:Y:S02]  /*db60*/  ISETP.LT.OR P1, PT, R2, 0xa, P1 ;  /* 0x0000000a0200780c */ /* 0x000fe40000f21670 */
[----:B------:R-:W-:Y:S02]  /*db70*/  FMNMX.FTZ R72, R198, R72, !PT ;  /* 0x00000048c6487209 */ /* 0x000fe40007810000 */
[----:B------:R-:W-:Y:S02]  /*db80*/  FSEL R17, R249, -INF , !P6 ;  /* 0xff800000f9117808 */ /* 0x000fe40007000000 */
[----:B------:R-:W-:Y:S02]  /*db90*/  FMNMX.FTZ R72, R233, R72, !PT ;  /* 0x00000048e9487209 */ /* 0x000fe40007810000 */
[----:B------:R-:W-:Y:S02]  /*dba0*/  ISETP.GT.AND P5, PT, R0, 0x10, P5 ;  /* 0x000000100000780c */ /* 0x000fe40002fa4270 */
[----:B------:R-:W-:Y:S02]  /*dbb0*/  FMNMX.FTZ R72, R236, R72, !PT ;  /* 0x00000048ec487209 */ /* 0x000fe40007810000 */
[----:B------:R-:W-:Y:S02]  /*dbc0*/  ISETP.LT.OR P5, PT, R2, 0x11, P5 ;  /* 0x000000110200780c */ /* 0x000fe40002fa1670 */
[----:B------:R-:W-:Y:S02]  /*dbd0*/  FMNMX.FTZ R72, R237, R72, !PT ;  /* 0x00000048ed487209 */ /* 0x000fe40007810000 */
[----:B------:R-:W-:Y:S02]  /*dbe0*/  FSEL R19, R248, -INF , !P1 ;  /* 0xff800000f8137808 */ /* 0x000fe40004800000 */
[----:B------:R-:W-:Y:S02]  /*dbf0*/  FMNMX.FTZ R72, R240, R72, !PT ;  /* 0x00000048f0487209 */ /* 0x000fe40007810000 */
[----:B------:R-:W-:Y:S01]  /*dc00*/  PLOP3.LUT P0, PT, PT, PT, UP4, 0x40, 0x0 ;  /* 0x000000000000781c */ /* 0x000fe20003f0e848 */
[----:B------:R-:W-:Y:S01]  /*dc10*/  UISETP.NE.AND UP4, UPT, UR21, URZ, UPT ;  /* 0x0000003f1500728c */ /* 0x000fe2000bf85270 */
[----:B------:R-:W-:Y:S02]  /*dc20*/  FMNMX.FTZ R72, R246, R72, !PT ;  /* 0x00000048f6487209 */ /* 0x000fe40007810000 */
[----:B------:R-:W-:Y:S02]  /*dc30*/  FSEL R56, R204, -INF , !P5 ;  /* 0xff800000cc387808 */ /* 0x000fe40006800000 */
[----:B------:R-:W-:Y:S02]  /*dc40*/  FMNMX.FTZ R72, R250, R72, !PT ;  /* 0x00000048fa487209 */ /* 0x000fe40007810000 */
[----:B------:R-:W-:Y:S02]  /*dc50*/  ISETP.GT.AND P0, PT, R0, 0x18, P0 ;  /* 0x000000180000780c */ /* 0x000fe40000704270 */
[----:B------:R-:W-:Y:S02]  /*dc60*/  FMNMX.FTZ R72, R252, R72, !PT ;  /* 0x00000048fc487209 */ /* 0x000fe40007810000 */
[----:B------:R-:W-:Y:S01]  /*dc70*/  PLOP3.LUT P6, PT, PT, PT, UP0, 0x40, 0x0 ;  /* 0x000000000000781c */ /* 0x000fe20003fce808 */
[----:B------:R-:W-:Y:S01]  /*dc80*/  UISETP.NE.AND UP0, UPT, UR22, URZ, UPT ;  /* 0x0000003f1600728c */ /* 0x000fe2000bf05270 */
[----:B------:R-:W-:Y:S01]  /*dc90*/  ISETP.LT.OR P0, PT, R2, 0x19, P0 ;  /* 0x000000190200780c */ /* 0x000fe20000701670 */
[----:B------:R-:W1:Y:S01]  /*dca0*/  SHFL.BFLY PT, R5, R72, 0x2, 0x1f ;  /* 0x0c401f0048057f89 */ /* 0x000e6200000e0000 */
[----:B------:R-:W-:Y:S02]  /*dcb0*/  ISETP.GT.AND P6, PT, R0, 0x19, P6 ;  /* 0x000000190000780c */ /* 0x000fe400037c4270 */
[----:B------:R-:W-:Y:S02]  /*dcc0*/  FSEL R62, R200, -INF , !P0 ;  /* 0xff800000c83e7808 */ /* 0x000fe40004000000 */
[----:B------:R-:W-:Y:S02]  /*dcd0*/  ISETP.LT.OR P6, PT, R2, 0x1a, P6 ;  /* 0x0000001a0200780c */ /* 0x000fe400037c1670 */
[----:B------:R-:W-:Y:S02]  /*dce0*/  FMNMX.FTZ R4, R14, R4, !PT ;  /* 0x000000040e047209 */ /* 0x000fe40007810000 */
[----:B------:R-:W-:Y:S02]  /*dcf0*/  FSEL R88, R199, -INF , !P6 ;  /* 0xff800000c7587808 */ /* 0x000fe40007000000 */
[----:B------:R-:W-:Y:S02]  /*dd00*/  FMNMX.FTZ R4, R16, R4, !PT ;  /* 0x0000000410047209 */ /* 0x000fe40007810000 */
[----:B------:R-:W-:Y:S01]  /*dd10*/  PLOP3.LUT P1, PT, PT, PT, UP3, 0x40, 0x0 ;  /* 0x000000000000781c */ /* 0x000fe20003f2e838 */
[----:B------:R-:W-:Y:S01]  /*dd20*/  UISETP.NE.AND UP3, UPT, UR20, URZ, UPT ;  /* 0x0000003f1400728c */ /* 0x000fe2000bf65270 */
        /* <DEDUP_REMOVED lines=17> */
[----:B------:R-:W-:Y:S02]  /*de40*/  ISETP.GT.AND P6, PT, R0, 0x30, P6 ;  /* 0x000000300000780c */ /* 0x000fe400037c4270 */
[----:B------:R-:W-:Y:S02]  /*de50*/  FMNMX.FTZ R4, R182, R4, !PT ;  /* 0x00000004b6047209 */ /* 0x000fe40007810000 */
[----:B------:R-:W-:Y:S01]  /*de60*/  PLOP3.LUT P1, PT, PT, PT, UP3, 0x40, 0x0 ;  /* 0x000000000000781c */ /* 0x000fe20003f2e838 */
[----:B------:R-:W-:Y:S01]  /*de70*/  UISETP.NE.AND UP3, UPT, UR27, URZ, UPT ;  /* 0x0000003f1b00728c */ /* 0x000fe2000bf65270 */
[----:B------:R-:W-:Y:S02]  /*de80*/  FMNMX.FTZ R4, R185, R4, !PT ;  /* 0x00000004b9047209 */ /* 0x000fe40007810000 */
[----:B------:R-:W-:Y:S02]  /*de90*/  FSEL R173, R47, -INF , !P0 ;  /* 0xff8000002fad7808 */ /* 0x000fe40004000000 */
[----:B------:R-:W-:Y:S02]  /*dea0*/  ISETP.LT.OR P6, PT, R2, 0x31, P6 ;  /* 0x000000310200780c */ /* 0x000fe400037c1670 */
[----:B------:R-:W-:Y:S02]  /*deb0*/  ISETP.GT.AND P1, PT, R0, 0x31, P1 ;  /* 0x000000310000780c */ /* 0x000fe40000f24270 */
[----:B------:R-:W-:Y:S02]  /*dec0*/  FMNMX.FTZ R4, R188, R4, !PT ;  /* 0x00000004bc047209 */ /* 0x000fe40007810000 */
        /* <DEDUP_REMOVED lines=10> */
[----:B------:R-:W-:Y:S02]  /*df70*/  PLOP3.LUT P6, PT, PT, PT, UP6, 0x40, 0x0 ;  /* 0x000000000000781c */ /* 0x000fe40003fce868 */
[----:B------:R-:W-:Y:S02]  /*df80*/  FMNMX.FTZ R4, R231, R4, !PT ;  /* 0x00000004e7047209 */ /* 0x000fe40007810000 */
[----:B------:R-:W-:Y:S02]  /*df90*/  PLOP3.LUT P1, PT, PT, PT, UP5, 0x40, 0x0 ;  /* 0x000000000000781c */ /* 0x000fe40003f2e858 */
[----:B------:R-:W-:Y:S02]  /*dfa0*/  FMNMX.FTZ R4, R239, R4, !PT ;  /* 0x00000004ef047209 */ /* 0x000fe40007810000 */
[----:B------:R-:W-:Y:S02]  /*dfb0*/  ISETP.LT.OR P0, PT, R2, 0x41, P0 ;  /* 0x000000410200780c */ /* 0x000fe40000701670 */
[----:B------:R-:W-:Y:S02]  /*dfc0*/  FMNMX.FTZ R4, R241, R4, !PT ;  /* 0x00000004f1047209 */ /* 0x000fe40007810000 */
[C---:B------:R-:W-:Y:S02]  /*dfd0*/  ISETP.GT.AND P6, PT, R0.reuse, 0x41, P6 ;  /* 0x000000410000780c */ /* 0x040fe400037c4270 */
[----:B------:R-:W-:Y:S02]  /*dfe0*/  FMNMX.FTZ R4, R243, R4, !PT ;  /* 0x00000004f3047209 */ /* 0x000fe40007810000 */
[----:B------:R-:W-:Y:S02]  /*dff0*/  ISETP.GT.AND P1, PT, R0, 0x48, P1 ;  /* 0x000000480000780c */ /* 0x000fe40000f24270 */
[----:B------:R-:W-:Y:S02]  /*e000*/  FMNMX.FTZ R4, R244, R4, !PT ;  /* 0x00000004f4047209 */ /* 0x000fe40007810000 */
[C---:B------:R-:W-:Y:S02]  /*e010*/  ISETP.LT.OR P6, PT, R2.reuse, 0x42, P6 ;  /* 0x000000420200780c */ /* 0x040fe400037c1670 */
[----:B------:R-:W-:Y:S01]  /*e020*/  FSEL R187, R187, -INF , !P0 ;  /* 0xff800000bbbb7808 */ /* 0x000fe20004000000 */
[----:B------:R-:W-:Y:S01]  /*e030*/  SHFL.BFLY PT, R8, R4, 0x2, 0x1f ;  /* 0x0c401f0004087f89 */ /* 0x000fe200000e0000 */
[----:B------:R-:W-:Y:S02]  /*e040*/  PLOP3.LUT P0, PT, PT, PT, UP3, 0x40, 0x0 ;  /* 0x000000000000781c */ /* 0x000fe40003f0e838 */
[----:B------:R-:W-:Y:S02]  /*e050*/  ISETP.LT.OR P1, PT, R2, 0x49, P1 ;  /* 0x000000490200780c */ /* 0x000fe40000f21670 */
[----:B------:R-:W-:Y:S02]  /*e060*/  FSEL R192, R75, -INF , !P6 ;  /* 0xff8000004bc07808 */ /* 0x000fe40007000000 */
[----:B------:R-:W-:Y:S02]  /*e070*/  ISETP.GT.AND P0, PT, R0, 0x50, P0 ;  /* 0x000000500000780c */ /* 0x000fe40000704270 */
[----:B------:R-:W-:Y:S02]  /*e080*/  FSEL R191, R78, -INF , !P1 ;  /* 0xff8000004ebf7808 */ /* 0x000fe40004800000 */
[----:B------:R-:W-:Y:S04]  /*e090*/  ISETP.LT.OR P0, PT, R2, 0x51, P0 ;  /* 0x000000510200780c */ /* 0x000fe80000701670 */
[----:B------:R-:W-:Y:S02]  /*e0a0*/  FSEL R199, R42, -INF , !P0 ;  /* 0xff8000002ac77808 */ /* 0x000fe40004000000 */
[----:B------:R-:W-:Y:S01]  /*e0b0*/  PLOP3.LUT P0, PT, PT, PT, UP0, 0x40, 0x0 ;  /* 0x000000000000781c */ /* 0x000fe20003f0e808 */
[----:B------:R-:W-:Y:S02]  /*e0c0*/  UISETP.GT.AND UP0, UPT, UR12, UR5, UPT ;  /* 0x000000050c00728c */ /* 0x000fe4000bf04270 */
[----:B------:R-:W-:Y:S01]  /*e0d0*/  UIADD3 UR12, UR12, -0x1, URZ ;  /* 0xffffffff0c0c7890 */ /* 0x000fe2000fffe03f */
[----:B------:R-:W-:Y:S04]  /*e0e0*/  ISETP.GT.AND P0, PT, R0, 0x59, P0 ;  /* 0x000000590000780c */ /* 0x000fe80000704270 */
[----:B------:R-:W-:Y:S04]  /*e0f0*/  ISETP.LT.OR P0, PT, R2, 0x5a, P0 ;  /* 0x0000005a0200780c */ /* 0x000fe80000701670 */
[----:B------:R-:W-:Y:S02]  /*e100*/  FSEL R73, R35, -INF , !P0 ;  /* 0xff80000023497808 */ /* 0x000fe40004000000 */
[----:B--2---:R-:W-:Y:S02]  /*e110*/  FSEL R10, R3, -INF , !P2 ;  /* 0xff800000030a7808 */ /* 0x004fe40005000000 */
[----:B------:R-:W-:Y:S02]  /*e120*/  FMNMX.FTZ R3, R11, R101, !PT ;  /* 0x000000650b037209 */ /* 0x000fe40007810000 */
[----:B------:R-:W-:Y:S01]  /*e130*/  PLOP3.LUT P2, PT, PT, PT, UP2, 0x40, 0x0 ;  /* 0x000000000000781c */ /* 0x000fe20003f4e828 */
[----:B------:R-:W-:Y:S01]  /*e140*/  UISETP.NE.AND UP2, UPT, UR24, URZ, UPT ;  /* 0x0000003f1800728c */ /* 0x000fe2000bf45270 */
[----:B------:R-:W-:Y:S02]  /*e150*/  FMNMX.FTZ R3, R18, R3, !PT ;  /* 0x0000000312037209 */ /* 0x000fe40007810000 */
[----:B-1----:R-:W-:Y:S02]  /*e160*/  FMNMX.FTZ R72, R72, R5, !PT ;  /* 0x0000000548487209 */ /* 0x002fe40007810000 */
[----:B------:R-:W-:Y:S02]  /*e170*/  FMNMX.FTZ R3, R21, R3, !PT ;  /* 0x0000000315037209 */ /* 0x000fe40007810000 */
[----:B------:R-:W-:Y:S01]  /*e180*/  ISETP.GT.AND P2, PT, R0, 0x11, P2 ;  /* 0x000000110000780c */ /* 0x000fe20001744270 */
[----:B------:R-:W1:Y:S01]  /*e190*/  SHFL.BFLY PT, R7, R72, 0x1, 0x1f ;  /* 0x0c201f0048077f89 */ /* 0x000e6200000e0000 */
        /* <DEDUP_REMOVED lines=10> */
[----:B------:R-:W-:Y:S02]  /*e240*/  FMNMX.FTZ R5, R10, R103, !PT ;  /* 0x000000670a057209 */ /* 0x000fe40007810000 */
[----:B------:R-:W-:Y:S02]  /*e250*/  FMNMX.FTZ R3, R94, R3, !PT ;  /* 0x000000035e037209 */ /* 0x000fe40007810000 */
[----:B------:R-:W-:Y:S02]  /*e260*/  ISETP.LT.OR P2, PT, R2, 0x29, P2 ;  /* 0x000000290200780c */ /* 0x000fe40001741670 */
[----:B------:R-:W-:Y:S02]  /*e270*/  FMNMX.FTZ R3, R95, R3, !PT ;  /* 0x000000035f037209 */ /* 0x000fe40007810000 */
[----:B------:R-:W-:Y:S02]  /*e280*/  FMNMX.FTZ R5, R15, R5, !PT ;  /* 0x000000050f057209 */ /* 0x000fe40007810000 */
[----:B------:R-:W-:Y:S02]  /*e290*/  FMNMX.FTZ R3, R174, R3, !PT ;  /* 0x00000003ae037209 */ /* 0x000fe40007810000 */
[----:B------:R-:W-:Y:S02]  /*e2a0*/  FSEL R171, R46, -INF , !P2 ;  /* 0xff8000002eab7808 */ /* 0x000fe40005000000 */
[----:B------:R-:W-:Y:S02]  /*e2b0*/  FMNMX.FTZ R3, R175, R3, !PT ;  /* 0x00000003af037209 */ /* 0x000fe40007810000 */
[----:B------:R-:W-:Y:S01]  /*e2c0*/  PLOP3.LUT P2, PT, PT, PT, UP1, 0x40, 0x0 ;  /* 0x000000000000781c */ /* 0x000fe20003f4e818 */
[----:B------:R-:W-:Y:S01]  /*e2d0*/  UISETP.NE.AND UP1, UPT, UR28, URZ, UPT ;  /* 0x0000003f1c00728c */ /* 0x000fe2000bf25270 */
[----:B------:R-:W-:Y:S02]  /*e2e0*/  FMNMX.FTZ R3, R180, R3, !PT ;  /* 0x00000003b4037209 */ /* 0x000fe40007810000 */
[----:B------:R-:W-:Y:S02]  /*e2f0*/  FMNMX.FTZ R5, R17, R5, !PT ;  /* 0x0000000511057209 */ /* 0x000fe40007810000 */
[----:B------:R-:W-:Y:S02]  /*e300*/  FMNMX.FTZ R3, R183, R3, !PT ;  /* 0x00000003b7037209 */ /* 0x000fe40007810000 */
[----:B------:R-:W-:Y:S02]  /*e310*/  ISETP.GT.AND P2, PT, R0, 0x39, P2 ;  /* 0x000000390000780c */ /* 0x000fe40001744270 */
[----:B------:R-:W-:Y:S02]  /*e320*/  FMNMX.FTZ R3, R193, R3, !PT ;  /* 0x00000003c1037209 */ /* 0x000fe40007810000 */
[----:B------:R-:W-:Y:S02]  /*e330*/  FMNMX.FTZ R5, R19, R5, !PT ;  /* 0x0000000513057209 */ /* 0x000fe40007810000 */
[----:B------:R-:W-:Y:S02]  /*e340*/  FMNMX.FTZ R3, R195, R3, !PT ;  /* 0x00000003c3037209 */ /* 0x000fe40007810000 */
[----:B-1----:R-:W-:Y:S02]  /*e350*/  FMNMX.FTZ R72, R72, R7, !PT ;  /* 0x0000000748487209 */ /* 0x002fe40007810000 */
[----:B------:R-:W-:Y:S02]  /*e360*/  FMNMX.FTZ R3, R202, R3, !PT ;  /* 0x00000003ca037209 */ /* 0x000fe40007810000 */
[----:B------:R-:W-:Y:S01]  /*e370*/  ISETP.LT.OR P2, PT, R2, 0x3a, P2 ;  /* 0x0000003a0200780c */ /* 0x000fe20001741670 */
[----:B------:R-:W-:Y:S01]  /*e380*/  FMUL.FTZ R74, R72, c[0x0][0x2d0] ;  /* 0x0000b400484a7a20 */ /* 0x000fe20000410000 */
[----:B------:R-:W-:Y:S02]  /*e390*/  FMNMX.FTZ R3, R229, R3, !PT ;  /* 0x00000003e5037209 */ /* 0x000fe40007810000 */
[----:B------:R-:W-:Y:S02]  /*e3a0*/  FMNMX.FTZ R5, R56, R5, !PT ;  /* 0x0000000538057209 */ /* 0x000fe40007810000 */
[----:B------:R-:W-:Y:S02]  /*e3b0*/  FMNMX.FTZ R3, R235, R3, !PT ;  /* 0x00000003eb037209 */ /* 0x000fe40007810000 */
[----:B------:R-:W-:Y:S02]  /*e3c0*/  FSEL R178, R63, -INF , !P2 ;  /* 0xff8000003fb27808 */ /* 0x000fe40005000000 */
[----:B------:R-:W-:Y:S02]  /*e3d0*/  FMNMX.FTZ R3, R232, R3, !PT ;  /* 0x00000003e8037209 */ /* 0x000fe40007810000 */
[----:B------:R-:W-:Y:S02]  /*e3e0*/  FSETP.NEU.FTZ.AND P2, PT, R72, -INF , PT ;  /* 0xff8000004800780b */ /* 0x000fe40003f5d000 */
[----:B------:R-:W-:Y:S02]  /*e3f0*/  FMNMX.FTZ R3, R238, R3, !PT ;  /* 0x00000003ee037209 */ /* 0x000fe40007810000 */
[----:B------:R-:W-:Y:S02]  /*e400*/  FMNMX.FTZ R5, R58, R5, !PT ;  /* 0x000000053a057209 */ /* 0x000fe40007810000 */
[----:B------:R-:W-:Y:S02]  /*e410*/  FMNMX.FTZ R3, R242, R3, !PT ;  /* 0x00000003f2037209 */ /* 0x000fe40007810000 */
[----:B------:R-:W-:Y:S02]  /*e420*/  FSEL R74, R74, RZ, P2 ;  /* 0x000000ff4a4a7208 */ /* 0x000fe40001000000 */
[----:B------:R-:W-:Y:S02]  /*e430*/  FMNMX.FTZ R3, R245, R3, !PT ;  /* 0x00000003f5037209 */ /* 0x000fe40007810000 */
[----:B------:R-:W-:Y:S01]  /*e440*/  FMNMX.FTZ R5, R62, R5, !PT ;  /* 0x000000053e057209 */ /* 0x000fe20007810000 */
[--C-:B------:R-:W-:Y:S01]  /*e450*/  FFMA.FTZ R48, R48, c[0x0][0x2d0], -R74.reuse ;  /* 0x0000b40030307a23 */ /* 0x100fe2000001084a */
[----:B------:R-:W-:Y:S02]  /*e460*/  FMNMX.FTZ R3, R247, R3, !PT ;  /* 0x00000003f7037209 */ /* 0x000fe40007810000 */
[----:B------:R-:W-:Y:S01]  /*e470*/  PLOP3.LUT P5, PT, PT, PT, UP2, 0x40, 0x0 ;  /* 0x000000000000781c */ /* 0x000fe20003fae828 */
[----:B------:R-:W-:Y:S01]  /*e480*/  UISETP.NE.AND UP2, UPT, UR19, URZ, UPT ;  /* 0x0000003f1300728c */ /* 0x000fe2000bf45270 */
[----:B------:R-:W-:Y:S01]  /*e490*/  FMNMX.FTZ R4, R4, R8, !PT ;  /* 0x0000000804047209 */ /* 0x000fe20007810000 */
[----:B------:R-:W1:Y:S01]  /*e4a0*/  SHFL.BFLY PT, R6, R3, 0x2, 0x1f ;  /* 0x0c401f0003067f89 */ /* 0x000e6200000e0000 */
[----:B------:R-:W-:Y:S04]  /*e4b0*/  ISETP.GT.AND P5, PT, R0, 0x21, P5 ;  /* 0x000000210000780c */ /* 0x000fe80002fa4270 */
[----:B------:R-:W-:Y:S03]  /*e4c0*/  ISETP.LT.OR P5, PT, R2, 0x22, P5 ;  /* 0x000000220200780c */ /* 0x000fe60002fa1670 */
[----:B------:R-:W2:Y:S01]  /*e4d0*/  SHFL.BFLY PT, R70, R4, 0x1, 0x1f ;  /* 0x0c201f0004467f89 */ /* 0x000ea200000e0000 */
[----:B------:R-:W-:Y:S02]  /*e4e0*/  FSEL R169, R43, -INF , !P5 ;  /* 0xff8000002ba97808 */ /* 0x000fe40006800000 */
[----:B------:R-:W-:Y:S01]  /*e4f0*/  PLOP3.LUT P5, PT, PT, PT, UP2, 0x40, 0x0 ;  /* 0x000000000000781c */ /* 0x000fe20003fae828 */
[----:B------:R-:W-:Y:S03]  /*e500*/  UISETP.NE.AND UP2, UPT, UR29, URZ, UPT ;  /* 0x0000003f1d00728c */ /* 0x000fe6000bf45270 */
[----:B------:R-:W-:Y:S03]  /*e510*/  ISETP.GT.AND P5, PT, R0, 0x38, P5 ;  /* 0x000000380000780c */ /* 0x000fe60002fa4270 */
[----:B------:R-:W-:Y:S02]  /*e520*/  PLOP3.LUT P6, PT, PT, PT, UP2, 0x40, 0x0 ;  /* 0x000000000000781c */ /* 0x000fe40003fce828 */
[----:B------:R-:W-:Y:S02]  /*e530*/  ISETP.LT.OR P5, PT, R2, 0x39, P5 ;  /* 0x000000390200780c */ /* 0x000fe40002fa1670 */
[----:B------:R-:W-:Y:S02]  /*e540*/  ISETP.GT.AND P6, PT, R0, 0x51, P6 ;  /* 0x000000510000780c */ /* 0x000fe400037c4270 */
[----:B-1----:R-:W-:Y:S02]  /*e550*/  FMNMX.FTZ R3, R3, R6, !PT ;  /* 0x0000000603037209 */ /* 0x002fe40007810000 */
[----:B------:R-:W-:Y:S01]  /*e560*/  FMNMX.FTZ R6, R88, R5, !PT ;  /* 0x0000000558067209 */ /* 0x000fe20007810000 */
[--C-:B------:R-:W-:Y:S01]  /*e570*/  FFMA.FTZ R5, R12, c[0x0][0x2d0], -R74.reuse ;  /* 0x0000b4000c057a23 */ /* 0x100fe2000001084a */
[----:B------:R-:W-:Y:S01]  /*e580*/  ISETP.LT.OR P6, PT, R2, 0x52, P6 ;  /* 0x000000520200780c */ /* 0x000fe200037c1670 */
[----:B------:R-:W1:Y:S01]  /*e590*/  SHFL.BFLY PT, R71, R3, 0x1, 0x1f ;  /* 0x0c201f0003477f89 */ /* 0x000e6200000e0000 */
[----:B------:R-:W-:Y:S01]  /*e5a0*/  FMNMX.FTZ R6, R99, R6, !PT ;  /* 0x0000000663067209 */ /* 0x000fe20007810000 */
[----:B------:R3:W-:Y:S01]  /*e5b0*/  MUFU.EX2 R49, R5 ;  /* 0x0000000500317308 */ /* 0x0007e20000000800 */
[----:B------:R-:W-:Y:S02]  /*e5c0*/  FSEL R186, R34, -INF , !P5 ;  /* 0xff80000022ba7808 */ /* 0x000fe40006800000 */
[----:B------:R-:W-:Y:S02]  /*e5d0*/  PLOP3.LUT P5, PT, PT, PT, UP4, 0x40, 0x0 ;  /* 0x000000000000781c */ /* 0x000fe40003fae848 */
[----:B--2---:R-:W-:Y:S02]  /*e5e0*/  FMNMX.FTZ R70, R4, R70, !PT ;  /* 0x0000004604467209 */ /* 0x004fe40007810000 */
[----:B------:R-:W-:Y:S02]  /*e5f0*/  ISETP.GT.AND P5, PT, R0, 0x49, P5 ;  /* 0x000000490000780c */ /* 0x000fe40002fa4270 */
[C---:B------:R-:W-:Y:S01]  /*e600*/  FSETP.NEU.FTZ.AND P0, PT, R70.reuse, -INF , PT ;  /* 0xff8000004600780b */ /* 0x040fe20003f1d000 */
[----:B------:R-:W-:Y:S01]  /*e610*/  FMUL.FTZ R96, R70, c[0x0][0x2d0] ;  /* 0x0000b40046607a20 */ /* 0x000fe20000410000 */
[----:B------:R-:W-:Y:S02]  /*e620*/  ISETP.LT.OR P5, PT, R2, 0x4a, P5 ;  /* 0x0000004a0200780c */ /* 0x000fe40002fa1670 */
[----:B------:R-:W-:Y:S02]  /*e630*/  FSEL R200, R91, -INF , !P6 ;  /* 0xff8000005bc87808 */ /* 0x000fe40007000000 */
[----:B------:R-:W-:Y:S02]  /*e640*/  FSEL R194, R79, -INF , !P5 ;  /* 0xff8000004fc27808 */ /* 0x000fe40006800000 */
[----:B------:R-:W-:Y:S02]  /*e650*/  PLOP3.LUT P5, PT, PT, PT, UP1, 0x40, 0x0 ;  /* 0x000000000000781c */ /* 0x000fe40003fae818 */
[----:B------:R-:W-:Y:S02]  /*e660*/  FSEL R96, R96, RZ, P0 ;  /* 0x000000ff60607208 */ /* 0x000fe40000000000 */
[----:B------:R-:W-:Y:S02]  /*e670*/  ISETP.GT.AND P5, PT, R0, 0x58, P5 ;  /* 0x000000580000780c */ /* 0x000fe40002fa4270 */
[----:B-1----:R-:W-:Y:S01]  /*e680*/  FMNMX.FTZ R71, R3, R71, !PT ;  /* 0x0000004703477209 */ /* 0x002fe20007810000 */
[----:B---3--:R-:W-:Y:S01]  /*e690*/  FFMA.FTZ R5, R20, c[0x0][0x2d0], -R74 ;  /* 0x0000b40014057a23 */ /* 0x008fe2000001084a */
[----:B------:R-:W-:Y:S01]  /*e6a0*/  ISETP.LT.OR P5, PT, R2, 0x59, P5 ;  /* 0x000000590200780c */ /* 0x000fe20002fa1670 */
[--C-:B------:R-:W-:Y:S01]  /*e6b0*/  FFMA.FTZ R4, R16, c[0x0][0x2d0], -R96.reuse ;  /* 0x0000b40010047a23 */ /* 0x100fe20000010860 */
[----:B------:R-:W-:Y:S01]  /*e6c0*/  FMNMX.FTZ R3, R169, R6, !PT ;  /* 0x00000006a9037209 */ /* 0x000fe20007810000 */
[----:B------:R1:W-:Y:S01]  /*e6d0*/  MUFU.EX2 R57, R5 ;  /* 0x0000000500397308 */ /* 0x0003e20000000800 */
[C---:B------:R-:W-:Y:S01]  /*e6e0*/  FMUL.FTZ R75, R71.reuse, c[0x0][0x2d0] ;  /* 0x0000b400474b7a20 */ /* 0x040fe20000410000 */
[----:B------:R-:W-:Y:S01]  /*e6f0*/  FSETP.NEU.FTZ.AND P1, PT, R71, -INF , PT ;  /* 0xff8000004700780b */ /* 0x000fe20003f3d000 */
[----:B------:R-:W-:Y:S01]  /*e700*/  FFMA.FTZ R32, R32, c[0x0][0x2d0], -R96 ;  /* 0x0000b40020207a23 */ /* 0x000fe20000010860 */
[----:B------:R-:W-:Y:S01]  /*e710*/  FMNMX.FTZ R3, R171, R3, !PT ;  /* 0x00000003ab037209 */ /* 0x000fe20007810000 */
[----:B------:R-:W-:Y:S01]  /*e720*/  FFMA.FTZ R16, R30, c[0x0][0x2d0], -R74 ;  /* 0x0000b4001e107a23 */ /* 0x000fe2000001084a */
[----:B------:R-:W-:Y:S01]  /*e730*/  FSEL R75, R75, RZ, P1 ;  /* 0x000000ff4b4b7208 */ /* 0x000fe20000800000 */
[----:B------:R-:W-:Y:S01]  /*e740*/  FFMA.FTZ R44, R44, c[0x0][0x2d0], -R96 ;  /* 0x0000b4002c2c7a23 */ /* 0x000fe20000010860 */
[----:B------:R-:W-:Y:S02]  /*e750*/  FMNMX.FTZ R3, R173, R3, !PT ;  /* 0x00000003ad037209 */ /* 0x000fe40007810000 */
[----:B------:R-:W-:Y:S01]  /*e760*/  MUFU.EX2 R36, R4 ;  /* 0x0000000400247308 */ /* 0x000fe20000000800 */
[--C-:B------:R-:W-:Y:S01]  /*e770*/  FFMA.FTZ R2, R21, c[0x0][0x2d0], -R75.reuse ;  /* 0x0000b40015027a23 */ /* 0x100fe2000001084b */
[----:B------:R-:W-:Y:S01]  /*e780*/  FMNMX.FTZ R3, R181, R3, !PT ;  /* 0x00000003b5037209 */ /* 0x000fe20007810000 */
[--C-:B------:R-:W-:Y:S01]  /*e790*/  FFMA.FTZ R92, R95, c[0x0][0x2d0], -R75.reuse ;  /* 0x0000b4005f5c7a23 */ /* 0x100fe2000001084b */
[----:B------:R-:W-:Y:S01]  /*e7a0*/  FSEL R201, R38, -INF , !P5 ;  /* 0xff80000026c97808 */ /* 0x000fe20006800000 */
[--C-:B------:R-:W-:Y:S01]  /*e7b0*/  FFMA.FTZ R8, R26, c[0x0][0x2d0], -R75.reuse ;  /* 0x0000b4001a087a23 */ /* 0x100fe2000001084b */
[----:B------:R-:W-:Y:S01]  /*e7c0*/  FMNMX.FTZ R3, R184, R3, !PT ;  /* 0x00000003b8037209 */ /* 0x000fe20007810000 */
[--C-:B------:R-:W-:Y:S02]  /*e7d0*/  FFMA.FTZ R12, R28, c[0x0][0x2d0], -R75.reuse ;  /* 0x0000b4001c0c7a23 */ /* 0x100fe4000001084b */
[--C-:B------:R-:W-:Y:S01]  /*e7e0*/  FFMA.FTZ R28, R31, c[0x0][0x2d0], -R75.reuse ;  /* 0x0000b4001f1c7a23 */ /* 0x100fe2000001084b */
[----:B------:R-:W-:Y:S01]  /*e7f0*/  MUFU.EX2 R61, R2 ;  /* 0x00000002003d7308 */ /* 0x000fe20000000800 */
[--C-:B-1----:R-:W-:Y:S09]  /*e800*/  FFMA.FTZ R5, R22, c[0x0][0x2d0], -R74.reuse ;  /* 0x0000b40016057a23 */ /* 0x102ff2000001084a */
[----:B------:R1:W-:Y:S10]  /*e810*/  MUFU.EX2 R60, R5 ;  /* 0x00000005003c7308 */ /* 0x0003f40000000800 */
[----:B------:R-:W-:Y:S10]  /*e820*/  MUFU.EX2 R59, R8 ;  /* 0x00000008003b7308 */ /* 0x000ff40000000800 */
[----:B------:R-:W-:Y:S01]  /*e830*/  MUFU.EX2 R50, R12 ;  /* 0x0000000c00327308 */ /* 0x000fe20000000800 */
[----:B-1----:R-:W-:Y:S01]  /*e840*/  FMNMX.FTZ R5, R186, R3, !PT ;  /* 0x00000003ba057209 */ /* 0x002fe20007810000 */
[----:B------:R-:W-:Y:S02]  /*e850*/  FFMA.FTZ R3, R24, c[0x0][0x2d0], -R74 ;  /* 0x0000b40018037a23 */ /* 0x000fe4000001084a */
[--C-:B------:R-:W-:Y:S01]  /*e860*/  FFMA.FTZ R24, R29, c[0x0][0x2d0], -R75.reuse ;  /* 0x0000b4001d187a23 */ /* 0x100fe2000001084b */
[----:B------:R-:W-:Y:S05]  /*e870*/  FMNMX.FTZ R5, R178, R5, !PT ;  /* 0x00000005b2057209 */ /* 0x000fea0007810000 */
[----:B------:R1:W2:Y:S10]  /*e880*/  MUFU.EX2 R85, R3 ;  /* 0x0000000300557308 */ /* 0x0002b40000000800 */
[----:B------:R-:W-:Y:S10]  /*e890*/  MUFU.EX2 R34, R16 ;  /* 0x0000001000227308 */ /* 0x000ff40000000800 */
[----:B------:R-:W-:Y:S01]  /*e8a0*/  MUFU.EX2 R35, R24 ;  /* 0x0000001800237308 */ /* 0x000fe20000000800 */
[----:B-1----:R-:W-:Y:S01]  /*e8b0*/  FMNMX.FTZ R3, R187, R5, !PT ;  /* 0x00000005bb037209 */ /* 0x002fe20007810000 */
[--C-:B------:R-:W-:Y:S01]  /*e8c0*/  FFMA.FTZ R5, R11, c[0x0][0x2d0], -R75.reuse ;  /* 0x0000b4000b057a23 */ /* 0x100fe2000001084b */
[----:B--2---:R-:W-:Y:S02]  /*e8d0*/  F2FP.BF16.PACK_AB R78, R85, R60 ;  /* 0x0000003c554e723e */ /* 0x004fe400000010ff */
[----:B------:R-:W-:Y:S05]  /*e8e0*/  FMNMX.FTZ R3, R192, R3, !PT ;  /* 0x00000003c0037209 */ /* 0x000fea0007810000 */
[----:B------:R-:W-:Y:S01]  /*e8f0*/  MUFU.EX2 R37, R5 ;  /* 0x0000000500257308 */ /* 0x000fe20000000800 */
[----:B------:R-:W-:Y:S04]  /*e900*/  FMNMX.FTZ R3, R191, R3, !PT ;  /* 0x00000003bf037209 */ /* 0x000fe80007810000 */
[----:B------:R-:W-:Y:S01]  /*e910*/  FMNMX.FTZ R0, R194, R3, !PT ;  /* 0x00000003c2007209 */ /* 0x000fe20007810000 */
[--C-:B------:R-:W-:Y:S03]  /*e920*/  FFMA.FTZ R3, R18, c[0x0][0x2d0], -R75.reuse ;  /* 0x0000b40012037a23 */ /* 0x100fe6000001084b */
[----:B------:R-:W-:Y:S01]  /*e930*/  FMNMX.FTZ R0, R199, R0, !PT ;  /* 0x00000000c7007209 */ /* 0x000fe20007810000 */
[----:B------:R1:W-:Y:S03]  /*e940*/  MUFU.EX2 R51, R3 ;  /* 0x0000000300337308 */ /* 0x0003e60000000800 */
[----:B------:R-:W-:Y:S04]  /*e950*/  FMNMX.FTZ R0, R200, R0, !PT ;  /* 0x00000000c8007209 */ /* 0x000fe80007810000 */
[----:B------:R-:W-:Y:S04]  /*e960*/  FMNMX.FTZ R0, R201, R0, !PT ;  /* 0x00000000c9007209 */ /* 0x000fe80007810000 */
[----:B------:R-:W-:Y:S05]  /*e970*/  FMNMX.FTZ R0, R73, R0, !PT ;  /* 0x0000000049007209 */ /* 0x000fea0007810000 */
[----:B------:R-:W2:Y:S01]  /*e980*/  SHFL.BFLY PT, R2, R0, 0x2, 0x1f ;  /* 0x0c401f0000027f89 */ /* 0x000ea200000e0000 */
[----:B-1----:R-:W-:Y:S07]  /*e990*/  FFMA.FTZ R3, R23, c[0x0][0x2d0], -R75 ;  /* 0x0000b40017037a23 */ /* 0x002fee000001084b */
[----:B------:R-:W-:Y:S01]  /*e9a0*/  LDSM.16.MT88.4 R20, [R209+0x100] ;  /* 0x00010000d114783b */ /* 0x000fe20000004200 */
[----:B------:R1:W3:Y:S02]  /*e9b0*/  MUFU.EX2 R86, R3 ;  /* 0x0000000300567308 */ /* 0x0002e40000000800 */
[--C-:B-1----:R-:W-:Y:S01]  /*e9c0*/  FFMA.FTZ R3, R9, c[0x0][0x2d0], -R96.reuse ;  /* 0x0000b40009037a23 */ /* 0x102fe20000010860 */
[----:B---3--:R-:W-:Y:S07]  /*e9d0*/  F2FP.BF16.PACK_AB R79, R86, R61 ;  /* 0x0000003d564f723e */ /* 0x008fee00000010ff */
[----:B------:R1:W-:Y:S02]  /*e9e0*/  MUFU.EX2 R39, R3 ;  /* 0x0000000300277308 */ /* 0x0003e40000000800 */
[--C-:B-1----:R-:W-:Y:S08]  /*e9f0*/  FFMA.FTZ R3, R13, c[0x0][0x2d0], -R96.reuse ;  /* 0x0000b4000d037a23 */ /* 0x102ff00000010860 */
[----:B------:R1:W-:Y:S02]  /*ea00*/  MUFU.EX2 R45, R3 ;  /* 0x00000003002d7308 */ /* 0x0003e40000000800 */
[----:B-1----:R-:W-:Y:S08]  /*ea10*/  FFMA.FTZ R3, R14, c[0x0][0x2d0], -R96 ;  /* 0x0000b4000e037a23 */ /* 0x002ff00000010860 */
[----:B------:R2:W-:Y:S02]  /*ea20*/  MUFU.EX2 R84, R3 ;  /* 0x0000000300547308 */ /* 0x0005e40000000800 */
[----:B--2---:R-:W-:Y:S01]  /*ea30*/  FMNMX.FTZ R3, R0, R2, !PT ;  /* 0x0000000200037209 */ /* 0x004fe20007810000 */
[----:B------:R-:W-:Y:S01]  /*ea40*/  FFMA.FTZ R2, R25, c[0x0][0x2d0], -R74 ;  /* 0x0000b40019027a23 */ /* 0x000fe2000001084a */
[----:B------:R-:W-:Y:S06]  /*ea50*/  FSEL R0, R72, RZ, P2 ;  /* 0x000000ff48007208 */ /* 0x000fec0001000000 */
[----:B------:R1:W-:Y:S01]  /*ea60*/  MUFU.EX2 R87, R2 ;  /* 0x0000000200577308 */ /* 0x0003e20000000800 */
[----:B------:R-:W2:Y:S01]  /*ea70*/  SHFL.BFLY PT, R4, R3, 0x1, 0x1f ;  /* 0x0c201f0003047f89 */ /* 0x000ea200000e0000 */
[----:B------:R-:W-:Y:S01]  /*ea80*/  FADD.FTZ R0, -R0, R100 ;  /* 0x0000006400007221 */ /* 0x000fe20000010100 */
[----:B------:R-:W-:Y:S03]  /*ea90*/  MOV R100, R49 ;  /* 0x0000003100647202 */ /* 0x000fe60000000f00 */
[----:B------:R-:W-:Y:S01]  /*eaa0*/  FMUL.FTZ R0, R0, c[0x0][0x2d0] ;  /* 0x0000b40000007a20 */ /* 0x000fe20000410000 */
[----:B------:R-:W-:Y:S03]  /*eab0*/  F2FP.BF16.PACK_AB R76, R57, R100 ;  /* 0x00000064394c723e */ /* 0x000fe600000010ff */
[----:B------:R3:W4:Y:S01]  /*eac0*/  MUFU.EX2 R69, R0 ;  /* 0x0000000000457308 */ /* 0x0007220000000800 */
[----:B-1----:R-:W-:Y:S02]  /*ead0*/  FSEL R2, R71, RZ, P1 ;  /* 0x000000ff47027208 */ /* 0x002fe40000800000 */
[----:B--2---:R-:W-:Y:S03]  /*eae0*/  FMNMX.FTZ R3, R4, R3, !PT ;  /* 0x0000000304037209 */ /* 0x004fe60007810000 */
[----:B------:R-:W-:Y:S02]  /*eaf0*/  FADD.FTZ R2, -R2, R101 ;  /* 0x0000006502027221 */ /* 0x000fe40000010100 */
[----:B------:R-:W-:Y:S02]  /*eb00*/  FMUL.FTZ R97, R3, c[0x0][0x2d0] ;  /* 0x0000b40003617a20 */ /* 0x000fe40000410000 */
[----:B------:R-:W-:Y:S01]  /*eb10*/  FMUL.FTZ R2, R2, c[0x0][0x2d0] ;  /* 0x0000b40002027a20 */ /* 0x000fe20000410000 */
[----:B---3--:R-:W-:Y:S01]  /*eb20*/  FSEL R0, R70, RZ, P0 ;  /* 0x000000ff46007208 */ /* 0x008fe20000000000 */
[----:B----4-:R-:W-:Y:S01]  /*eb30*/  FMUL.FTZ R5, R69, R105 ;  /* 0x0000006945057220 */ /* 0x010fe20000410000 */
[----:B------:R-:W-:Y:S01]  /*eb40*/  MOV R105, R36 ;  /* 0x0000002400697202 */ /* 0x000fe20000000f00 */
[----:B------:R-:W1:Y:S01]  /*eb50*/  MUFU.EX2 R68, R2 ;  /* 0x0000000200447308 */ /* 0x000e620000000800 */
[----:B------:R-:W-:Y:S01]  /*eb60*/  FSETP.NEU.FTZ.AND P0, PT, R3, -INF , PT ;  /* 0xff8000000300780b */ /* 0x000fe20003f1d000 */
[----:B------:R-:W-:Y:S01]  /*eb70*/  FADD.FTZ R0, -R0, R102 ;  /* 0x0000006600007221 */ /* 0x000fe20000010100 */
[----:B------:R-:W-:Y:S01]  /*eb80*/  MOV R102, R39 ;  /* 0x0000002700667202 */ /* 0x000fe20000000f00 */
[----:B------:R-:W-:Y:S01]  /*eb90*/  IMAD.MOV.U32 R101, RZ, RZ, R45 ;  /* 0x000000ffff657224 */ /* 0x000fe200078e002d */
[----:B------:R-:W-:Y:S01]  /*eba0*/  FSEL R97, R97, RZ, P0 ;  /* 0x000000ff61617208 */ /* 0x000fe20000000000 */
[----:B------:R-:W-:Y:S01]  /*ebb0*/  FMUL.FTZ R0, R0, c[0x0][0x2d0] ;  /* 0x0000b40000007a20 */ /* 0x000fe20000410000 */
[----:B------:R-:W-:Y:S01]  /*ebc0*/  F2FP.BF16.PACK_AB R66, R105, R84 ;  /* 0x000000546942723e */ /* 0x000fe200000010ff */
[----:B------:R-:W-:Y:S01]  /*ebd0*/  FMUL.FTZ R16, R69, R116 ;  /* 0x0000007445107220 */ /* 0x000fe20000410000 */
[----:B------:R-:W-:Y:S01]  /*ebe0*/  F2FP.BF16.PACK_AB R64, R101, R102 ;  /* 0x000000666540723e */ /* 0x000fe200000010ff */
[----:B------:R2:W3:Y:S01]  /*ebf0*/  MUFU.EX2 R2, R0 ;  /* 0x0000000000027308 */ /* 0x0004e20000000800 */
[--C-:B------:R-:W-:Y:S02]  /*ec00*/  FFMA.FTZ R4, R17, c[0x0][0x2d0], -R97.reuse ;  /* 0x0000b40011047a23 */ /* 0x100fe40000010861 */
[----:B------:R-:W-:Y:S02]  /*ec10*/  IMAD.MOV.U32 R116, RZ, RZ, R60 ;  /* 0x000000ffff747224 */ /* 0x000fe400078e003c */
[C---:B------:R-:W-:Y:S01]  /*ec20*/  FMUL.FTZ R17, R69.reuse, R117 ;  /* 0x0000007545117220 */ /* 0x040fe20000410000 */
[----:B------:R-:W-:Y:S01]  /*ec30*/  MOV R117, R61 ;  /* 0x0000003d00757202 */ /* 0x000fe20000000f00 */
[--C-:B------:R-:W-:Y:S02]  /*ec40*/  FFMA.FTZ R58, R58, c[0x0][0x2d0], -R97.reuse ;  /* 0x0000b4003a3a7a23 */ /* 0x100fe40000010861 */
[----:B------:R-:W-:Y:S01]  /*ec50*/  FMUL.FTZ R49, R69, R149 ;  /* 0x0000009545317220 */ /* 0x000fe20000410000 */
[----:B------:R4:W-:Y:S01]  /*ec60*/  MUFU.EX2 R206, R4 ;  /* 0x0000000400ce7308 */ /* 0x0009e20000000800 */
[----:B------:R-:W-:Y:S02]  /*ec70*/  IMAD.MOV.U32 R149, RZ, RZ, R50 ;  /* 0x000000ffff957224 */ /* 0x000fe400078e0032 */
[--C-:B------:R-:W-:Y:S02]  /*ec80*/  FFMA.FTZ R62, R62, c[0x0][0x2d0], -R97.reuse ;  /* 0x0000b4003e3e7a23 */ /* 0x100fe40000010861 */
[C---:B-1----:R-:W-:Y:S02]  /*ec90*/  FMUL.FTZ R6, R68.reuse, R106 ;  /* 0x0000006a44067220 */ /* 0x042fe40000410000 */
[C---:B------:R-:W-:Y:S02]  /*eca0*/  FMUL.FTZ R7, R68.reuse, R107 ;  /* 0x0000006b44077220 */ /* 0x040fe40000410000 */
[C---:B------:R-:W-:Y:S01]  /*ecb0*/  FMUL.FTZ R18, R68.reuse, R118 ;  /* 0x0000007644127220 */ /* 0x040fe20000410000 */
[----:B------:R-:W-:Y:S01]  /*ecc0*/  MOV R118, R57 ;  /* 0x0000003900767202 */ /* 0x000fe20000000f00 */
[----:B------:R-:W-:Y:S02]  /*ecd0*/  FMUL.FTZ R50, R68, R150 ;  /* 0x0000009644327220 */ /* 0x000fe40000410000 */
[----:B------:R-:W-:Y:S02]  /*ece0*/  IMAD.MOV.U32 R107, RZ, RZ, R86 ;  /* 0x000000ffff6b7224 */ /* 0x000fe400078e0056 */
[--C-:B--2---:R-:W-:Y:S02]  /*ecf0*/  FFMA.FTZ R0, R10, c[0x0][0x2d0], -R97.reuse ;  /* 0x0000b4000a007a23 */ /* 0x104fe40000010861 */
[C---:B---3--:R-:W-:Y:S02]  /*ed00*/  FMUL.FTZ R8, R2.reuse, R108 ;  /* 0x0000006c02087220 */ /* 0x048fe40000410000 */
[----:B------:R1:W-:Y:S01]  /*ed10*/  MUFU.EX2 R204, R0 ;  /* 0x0000000000cc7308 */ /* 0x0003e20000000800 */
[C---:B------:R-:W-:Y:S02]  /*ed20*/  FMUL.FTZ R9, R2.reuse, R109 ;  /* 0x0000006d02097220 */ /* 0x040fe40000410000 */
[C---:B------:R-:W-:Y:S01]  /*ed30*/  FMUL.FTZ R12, R2.reuse, R112 ;  /* 0x00000070020c7220 */ /* 0x040fe20000410000 */
[----:B------:R-:W-:Y:S01]  /*ed40*/  MOV R112, R59 ;  /* 0x0000003b00707202 */ /* 0x000fe20000000f00 */
[----:B----4-:R-:W-:Y:S02]  /*ed50*/  FFMA.FTZ R4, R19, c[0x0][0x2d0], -R97 ;  /* 0x0000b40013047a23 */ /* 0x010fe40000010861 */
[----:B------:R-:W-:Y:S02]  /*ed60*/  IMAD.MOV.U32 R109, RZ, RZ, R87 ;  /* 0x000000ffff6d7224 */ /* 0x000fe400078e0057 */
[----:B------:R-:W-:Y:S01]  /*ed70*/  FMUL.FTZ R13, R2, R113 ;  /* 0x00000071020d7220 */ /* 0x000fe20000410000 */
[----:B------:R2:W3:Y:S01]  /*ed80*/  MUFU.EX2 R207, R4 ;  /* 0x0000000400cf7308 */ /* 0x0004e20000000800 */
[----:B------:R-:W-:Y:S02]  /*ed90*/  FMUL.FTZ R19, R68, R119 ;  /* 0x0000007744137220 */ /* 0x000fe40000410000 */
[C---:B------:R-:W-:Y:S02]  /*eda0*/  FMUL.FTZ R24, R2.reuse, R124 ;  /* 0x0000007c02187220 */ /* 0x040fe40000410000 */
[C---:B------:R-:W-:Y:S02]  /*edb0*/  FMUL.FTZ R25, R2.reuse, R125 ;  /* 0x0000007d02197220 */ /* 0x040fe40000410000 */
[C---:B------:R-:W-:Y:S02]  /*edc0*/  FMUL.FTZ R29, R2.reuse, R129 ;  /* 0x00000081021d7220 */ /* 0x040fe40000410000 */
[C---:B------:R-:W-:Y:S01]  /*edd0*/  FMUL.FTZ R45, R2.reuse, R145 ;  /* 0x00000091022d7220 */ /* 0x040fe20000410000 */
[----:B------:R4:W-:Y:S01]  /*ede0*/  MUFU.EX2 R113, R28 ;  /* 0x0000001c00717308 */ /* 0x0009e20000000800 */
[----:B------:R-:W-:Y:S02]  /*edf0*/  IMAD.MOV.U32 R119, RZ, RZ, R51 ;  /* 0x000000ffff777224 */ /* 0x000fe400078e0033 */
[C---:B------:R-:W-:Y:S02]  /*ee00*/  FMUL.FTZ R57, R2.reuse, R157 ;  /* 0x0000009d02397220 */ /* 0x040fe40000410000 */
[----:B-1----:R-:W-:Y:S02]  /*ee10*/  FFMA.FTZ R0, R15, c[0x0][0x2d0], -R97 ;  /* 0x0000b4000f007a23 */ /* 0x002fe40000010861 */
[C---:B------:R-:W-:Y:S01]  /*ee20*/  FMUL.FTZ R60, R2.reuse, R160 ;  /* 0x000000a0023c7220 */ /* 0x040fe20000410000 */
[----:B------:R-:W-:Y:S01]  /*ee30*/  MOV R160, R116 ;  /* 0x0000007400a07202 */ /* 0x000fe20000000f00 */
[C---:B------:R-:W-:Y:S01]  /*ee40*/  FMUL.FTZ R61, R2.reuse, R161 ;  /* 0x000000a1023d7220 */ /* 0x040fe20000410000 */
[----:B------:R1:W5:Y:S01]  /*ee50*/  MUFU.EX2 R205, R0 ;  /* 0x0000000000cd7308 */ /* 0x0003620000000800 */
[----:B------:R-:W-:Y:S02]  /*ee60*/  IMAD.MOV.U32 R161, RZ, RZ, R101 ;  /* 0x000000ffffa17224 */ /* 0x000fe400078e0065 */
[----:B--2---:R-:W-:Y:S01]  /*ee70*/  FFMA.FTZ R4, R27, c[0x0][0x2d0], -R74 ;  /* 0x0000b4001b047a23 */ /* 0x004fe2000001084a */
[----:B---3--:R-:W-:Y:S06]  /*ee80*/  F2FP.BF16.PACK_AB R67, R207, R206 ;  /* 0x000000cecf43723e */ /* 0x008fec00000010ff */
[----:B------:R2:W3:Y:S01]  /*ee90*/  MUFU.EX2 R63, R4 ;  /* 0x00000004003f7308 */ /* 0x0004e20000000800 */
[----:B----4-:R-:W-:Y:S09]  /*eea0*/  FMUL.FTZ R28, R2, R128 ;  /* 0x00000080021c7220 */ /* 0x010ff20000410000 */
[----:B------:R4:W-:Y:S01]  /*eeb0*/  MUFU.EX2 R124, R32 ;  /* 0x00000020007c7308 */ /* 0x0009e20000000800 */
[----:B-1----:R-:W-:Y:S02]  /*eec0*/  FSEL R0, R3, RZ, P0 ;  /* 0x000000ff03007208 */ /* 0x002fe40000000000 */
[----:B-----5:R-:W-:Y:S02]  /*eed0*/  F2FP.BF16.PACK_AB R65, R205, R204 ;  /* 0x000000cccd41723e */ /* 0x020fe400000010ff */
[----:B------:R-:W-:Y:S01]  /*eee0*/  PLOP3.LUT P0, PT, PT, PT, UP0, 0x80, 0x0 ;  /* 0x000000000000781c */ /* 0x000fe20003f0f008 */
[----:B------:R-:W-:Y:S04]  /*eef0*/  FADD.FTZ R0, -R0, R103 ;  /* 0x0000006700007221 */ /* 0x000fe80000010100 */
[----:B------:R-:W-:Y:S01]  /*ef00*/  MUFU.EX2 R108, R92 ;  /* 0x0000005c006c7308 */ /* 0x000fe20000000800 */
[----:B------:R-:W-:Y:S02]  /*ef10*/  IMAD.MOV.U32 R103, RZ, RZ, R37 ;  /* 0x000000ffff677224 */ /* 0x000fe400078e0025 */
[----:B------:R-:W-:Y:S01]  /*ef20*/  FMUL.FTZ R0, R0, c[0x0][0x2d0] ;  /* 0x0000b40000007a20 */ /* 0x000fe20000410000 */
[----:B------:R-:W1:Y:S01]  /*ef30*/  LDSM.16.MT88.4 R36, [R212+0x100] ;  /* 0x00010000d424783b */ /* 0x000e620000004200 */
[----:B--2---:R-:W-:Y:S01]  /*ef40*/  FMUL.FTZ R4, R69, R104 ;  /* 0x0000006845047220 */ /* 0x004fe20000410000 */
[----:B------:R-:W-:Y:S01]  /*ef50*/  F2FP.BF16.PACK_AB R77, R51, R103 ;  /* 0x00000067334d723e */ /* 0x000fe200000010ff */
[----:B------:R-:W-:Y:S01]  /*ef60*/  FMUL.FTZ R51, R68, R151 ;  /* 0x0000009744337220 */ /* 0x000fe20000410000 */
[----:B---3--:R-:W-:Y:S02]  /*ef70*/  MOV R150, R63 ;  /* 0x0000003f00967202 */ /* 0x008fe40000000f00 */
[----:B------:R-:W2:Y:S01]  /*ef80*/  MUFU.EX2 R0, R0 ;  /* 0x0000000000007308 */ /* 0x000ea20000000800 */
[----:B------:R-:W-:Y:S01]  /*ef90*/  MOV R151, R118 ;  /* 0x0000007600977202 */ /* 0x000fe20000000f00 */
[----:B------:R-:W-:Y:S01]  /*efa0*/  IMAD.MOV.U32 R118, RZ, RZ, R103 ;  /* 0x000000ffff767224 */ /* 0x000fe200078e0067 */
[-C--:B------:R-:W-:Y:S01]  /*efb0*/  HMMA.16816.F32.BF16 R4, R76, R20.reuse, R4 ;  /* 0x000000144c04723c */ /* 0x080fe20000041804 */
[----:B----4-:R-:W-:Y:S02]  /*efc0*/  FMUL.FTZ R32, R69, R132 ;  /* 0x0000008445207220 */ /* 0x010fe40000410000 */
[C---:B--2---:R-:W-:Y:S01]  /*efd0*/  FMUL.FTZ R11, R0.reuse, R111 ;  /* 0x0000006f000b7220 */ /* 0x044fe20000410000 */
[----:B------:R-:W-:Y:S01]  /*efe0*/  MOV R111, R85 ;  /* 0x00000055006f7202 */ /* 0x000fe20000000f00 */
[C---:B------:R-:W-:Y:S02]  /*eff0*/  FMUL.FTZ R10, R0.reuse, R110 ;  /* 0x0000006e000a7220 */ /* 0x040fe40000410000 */
[C---:B------:R-:W-:Y:S02]  /*f000*/  FMUL.FTZ R15, R0.reuse, R115 ;  /* 0x00000073000f7220 */ /* 0x040fe40000410000 */
[----:B------:R-:W-:Y:S02]  /*f010*/  IMAD.MOV.U32 R115, RZ, RZ, R84 ;  /* 0x000000ffff737224 */ /* 0x000fe400078e0054 */
[----:B------:R-:W2:Y:S01]  /*f020*/  LDSM.16.MT88.4 R84, [R209+0x900] ;  /* 0x00090000d154783b */ /* 0x000ea20000004200 */
[C---:B------:R-:W-:Y:S01]  /*f030*/  HMMA.16816.F32.BF16 R8, R64.reuse, R20, R8 ;  /* 0x000000144008723c */ /* 0x040fe20000041808 */
[C---:B------:R-:W-:Y:S02]  /*f040*/  FMUL.FTZ R14, R0.reuse, R114 ;  /* 0x00000072000e7220 */ /* 0x040fe40000410000 */
[C---:B------:R-:W-:Y:S02]  /*f050*/  FMUL.FTZ R47, R0.reuse, R147 ;  /* 0x00000093002f7220 */ /* 0x040fe40000410000 */
[C---:B------:R-:W-:Y:S02]  /*f060*/  FMUL.FTZ R26, R0.reuse, R126 ;  /* 0x0000007e001a7220 */ /* 0x040fe40000410000 */
[----:B------:R-:W-:Y:S01]  /*f070*/  FFMA.FTZ R20, R33, c[0x0][0x2d0], -R74 ;  /* 0x0000b40021147a23 */ /* 0x000fe2000001084a */
[-C--:B------:R-:W-:Y:S01]  /*f080*/  HMMA.16816.F32.BF16 R12, R64, R22.reuse, R12 ;  /* 0x00000016400c723c */ /* 0x080fe2000004180c */
[C---:B------:R-:W-:Y:S02]  /*f090*/  FMUL.FTZ R33, R69.reuse, R133 ;  /* 0x0000008545217220 */ /* 0x040fe40000410000 */
[----:B------:R3:W-:Y:S01]  /*f0a0*/  MUFU.EX2 R114, R20 ;  /* 0x0000001400727308 */ /* 0x0007e20000000800 */
[C---:B------:R-:W-:Y:S02]  /*f0b0*/  FMUL.FTZ R21, R69.reuse, R121 ;  /* 0x0000007945157220 */ /* 0x040fe40000410000 */
[C---:B------:R-:W-:Y:S02]  /*f0c0*/  FMUL.FTZ R27, R0.reuse, R127 ;  /* 0x0000007f001b7220 */ /* 0x040fe40000410000 */
[C---:B------:R-:W-:Y:S01]  /*f0d0*/  HMMA.16816.F32.BF16 R16, R76.reuse, R22, R16 ;  /* 0x000000164c10723c */ /* 0x040fe20000041810 */
[C---:B------:R-:W-:Y:S03]  /*f0e0*/  FMUL.FTZ R30, R0.reuse, R130 ;  /* 0x00000082001e7220 */ /* 0x040fe60000410000 */
[----:B------:R-:W-:Y:S01]  /*f0f0*/  FMUL.FTZ R31, R0, R131 ;  /* 0x00000083001f7220 */ /* 0x000fe20000410000 */
[----:B------:R-:W-:Y:S01]  /*f100*/  MOV R131, R34 ;  /* 0x0000002200837202 */ /* 0x000fe20000000f00 */
[C---:B------:R-:W-:Y:S01]  /*f110*/  FMUL.FTZ R34, R68.reuse, R134 ;  /* 0x0000008644227220 */ /* 0x040fe20000410000 */
[----:B------:R4:W-:Y:S01]  /*f120*/  MUFU.EX2 R121, R48 ;  /* 0x0000003000797308 */ /* 0x0009e20000000800 */
[C---:B------:R-:W-:Y:S04]  /*f130*/  FMUL.FTZ R22, R68.reuse, R122 ;  /* 0x0000007a44167220 */ /* 0x040fe80000410000 */
[C---:B------:R-:W-:Y:S02]  /*f140*/  FMUL.FTZ R23, R68.reuse, R123 ;  /* 0x0000007b44177220 */ /* 0x040fe40000410000 */
[----:B------:R-:W-:Y:S02]  /*f150*/  IMAD.MOV.U32 R130, RZ, RZ, R35 ;  /* 0x000000ffff827224 */ /* 0x000fe400078e0023 */
[----:B------:R-:W-:Y:S01]  /*f160*/  FMUL.FTZ R35, R68, R135 ;  /* 0x0000008744237220 */ /* 0x000fe20000410000 */
[----:B------:R5:W-:Y:S01]  /*f170*/  MUFU.EX2 R123, R44 ;  /* 0x0000002c007b7308 */ /* 0x000be20000000800 */
[C---:B------:R-:W-:Y:S01]  /*f180*/  FMUL.FTZ R42, R0.reuse, R142 ;  /* 0x0000008e002a7220 */ /* 0x040fe20000410000 */
[----:B------:R-:W-:Y:S01]  /*f190*/  LDSM.16.MT88.4 R132, [R212+0x2900] ;  /* 0x00290000d484783b */ /* 0x000fe20000004200 */
[C---:B---3--:R-:W-:Y:S02]  /*f1a0*/  FMUL.FTZ R20, R69.reuse, R120 ;  /* 0x0000007845147220 */ /* 0x048fe40000410000 */
[C---:B------:R-:W-:Y:S02]  /*f1b0*/  FMUL.FTZ R43, R0.reuse, R143 ;  /* 0x0000008f002b7220 */ /* 0x040fe40000410000 */
[C---:B------:R-:W-:Y:S02]  /*f1c0*/  FMUL.FTZ R46, R0.reuse, R146 ;  /* 0x00000092002e7220 */ /* 0x040fe40000410000 */
[C---:B------:R-:W-:Y:S01]  /*f1d0*/  FMUL.FTZ R59, R0.reuse, R159 ;  /* 0x0000009f003b7220 */ /* 0x040fe20000410000 */
[-C--:B-1----:R-:W-:Y:S01]  /*f1e0*/  HMMA.16816.F32.BF16 R20, R76, R36.reuse, R20 ;  /* 0x000000244c14723c */ /* 0x082fe20000041814 */
[----:B------:R-:W-:Y:S01]  /*f1f0*/  FMUL.FTZ R63, R0, R163 ;  /* 0x000000a3003f7220 */ /* 0x000fe20000410000 */
[----:B------:R-:W-:Y:S01]  /*f200*/  MOV R163, R100 ;  /* 0x0000006400a37202 */ /* 0x000fe20000000f00 */
[----:B----4-:R-:W-:Y:S02]  /*f210*/  FMUL.FTZ R48, R69, R148 ;  /* 0x0000009445307220 */ /* 0x010fe40000410000 */
[----:B------:R-:W-:Y:S01]  /*f220*/  IMAD.MOV.U32 R148, RZ, RZ, R119 ;  /* 0x000000ffff947224 */ /* 0x000fe200078e0077 */
[----:B------:R-:W-:Y:S02]  /*f230*/  MOV R119, R102 ;  /* 0x0000006600777202 */ /* 0x000fe40000000f00 */
[C---:B------:R-:W-:Y:S01]  /*f240*/  HMMA.16816.F32.BF16 R24, R64.reuse, R36, R24 ;  /* 0x000000244018723c */ /* 0x040fe20000041818 */
[----:B-----5:R-:W-:Y:S07]  /*f250*/  FMUL.FTZ R44, R2, R144 ;  /* 0x00000090022c7220 */ /* 0x020fee0000410000 */
[-C--:B------:R-:W-:Y:S01]  /*f260*/  HMMA.16816.F32.BF16 R28, R64, R38.reuse, R28 ;  /* 0x00000026401c723c */ /* 0x080fe2000004181c */
[--C-:B------:R-:W-:Y:S03]  /*f270*/  FFMA.FTZ R36, R40, c[0x0][0x2d0], -R96.reuse ;  /* 0x0000b40028247a23 */ /* 0x100fe60000010860 */
[----:B------:R-:W-:Y:S01]  /*f280*/  FFMA.FTZ R40, R41, c[0x0][0x2d0], -R96 ;  /* 0x0000b40029287a23 */ /* 0x000fe20000010860 */
[----:B------:R1:W-:Y:S01]  /*f290*/  MUFU.EX2 R129, R36 ;  /* 0x0000002400817308 */ /* 0x0003e20000000800 */
[----:B------:R-:W-:Y:S02]  /*f2a0*/  FMUL.FTZ R41, R2, R141 ;  /* 0x0000008d02297220 */ /* 0x000fe40000410000 */
[C---:B------:R-:W-:Y:S01]  /*f2b0*/  HMMA.16816.F32.BF16 R32, R76.reuse, R38, R32 ;  /* 0x000000264c20723c */ /* 0x040fe20000041820 */
[C---:B------:R-:W-:Y:S06]  /*f2c0*/  FMUL.FTZ R37, R69.reuse, R137 ;  /* 0x0000008945257220 */ /* 0x040fec0000410000 */
[----:B------:R3:W-:Y:S01]  /*f2d0*/  MUFU.EX2 R128, R40 ;  /* 0x0000002800807308 */ /* 0x0007e20000000800 */
[C---:B------:R-:W-:Y:S04]  /*f2e0*/  FMUL.FTZ R38, R68.reuse, R138 ;  /* 0x0000008a44267220 */ /* 0x040fe80000410000 */
[----:B------:R-:W-:Y:S05]  /*f2f0*/  FMUL.FTZ R39, R68, R139 ;  /* 0x0000008b44277220 */ /* 0x000fea0000410000 */
[----:B------:R4:W-:Y:S01]  /*f300*/  MUFU.EX2 R137, R58 ;  /* 0x0000003a00897308 */ /* 0x0009e20000000800 */
[C---:B-1----:R-:W-:Y:S09]  /*f310*/  FMUL.FTZ R36, R69.reuse, R136 ;  /* 0x0000008845247220 */ /* 0x042ff20000410000 */
[----:B------:R1:W-:Y:S01]  /*f320*/  MUFU.EX2 R136, R62 ;  /* 0x0000003e00887308 */ /* 0x0003e20000000800 */
[-C--:B------:R-:W-:Y:S01]  /*f330*/  HMMA.16816.F32.BF16 R36, R76, R52.reuse, R36 ;  /* 0x000000344c24723c */ /* 0x080fe20000041824 */
[----:B---3--:R-:W-:Y:S07]  /*f340*/  FMUL.FTZ R40, R2, R140 ;  /* 0x0000008c02287220 */ /* 0x008fee0000410000 */
[C---:B------:R-:W-:Y:S01]  /*f350*/  HMMA.16816.F32.BF16 R40, R64.reuse, R52, R40 ;  /* 0x000000344028723c */ /* 0x040fe20000041828 */
[----:B----4-:R-:W-:Y:S06]  /*f360*/  FMUL.FTZ R58, R0, R158 ;  /* 0x0000009e003a7220 */ /* 0x010fec0000410000 */
[--C-:B------:R-:W-:Y:S01]  /*f370*/  FFMA.FTZ R52, R56, c[0x0][0x2d0], -R97.reuse ;  /* 0x0000b40038347a23 */ /* 0x100fe20000010861 */
[-C--:B------:R-:W-:Y:S01]  /*f380*/  HMMA.16816.F32.BF16 R44, R64, R54.reuse, R44 ;  /* 0x00000036402c723c */ /* 0x080fe2000004182c */
[C---:B------:R-:W-:Y:S02]  /*f390*/  FMUL.FTZ R53, R69.reuse, R153 ;  /* 0x0000009945357220 */ /* 0x040fe40000410000 */
[----:B------:R3:W4:Y:S01]  /*f3a0*/  MUFU.EX2 R138, R52 ;  /* 0x00000034008a7308 */ /* 0x0007220000000800 */
[----:B------:R-:W-:Y:S02]  /*f3b0*/  FMUL.FTZ R56, R2, R156 ;  /* 0x0000009c02387220 */ /* 0x000fe40000410000 */
[----:B-1----:R-:W-:Y:S02]  /*f3c0*/  FMUL.FTZ R62, R0, R162 ;  /* 0x000000a2003e7220 */ /* 0x002fe40000410000 */
[C---:B------:R-:W-:Y:S07]  /*f3d0*/  HMMA.16816.F32.BF16 R48, R76.reuse, R54, R48 ;  /* 0x000000364c30723c */ /* 0x040fee0000041830 */
[C---:B------:R-:W-:Y:S02]  /*f3e0*/  FMUL.FTZ R54, R68.reuse, R154 ;  /* 0x0000009a44367220 */ /* 0x040fe40000410000 */
[----:B------:R-:W-:Y:S03]  /*f3f0*/  FMUL.FTZ R55, R68, R155 ;  /* 0x0000009b44377220 */ /* 0x000fe60000410000 */
[----:B---3--:R-:W-:Y:S07]  /*f400*/  FMUL.FTZ R52, R69, R152 ;  /* 0x0000009845347220 */ /* 0x008fee0000410000 */
[-C--:B------:R-:W-:Y:S08]  /*f410*/  HMMA.16816.F32.BF16 R52, R76, R80.reuse, R52 ;  /* 0x000000504c34723c */ /* 0x080ff00000041834 */
[C---:B------:R-:W-:Y:S07]  /*f420*/  HMMA.16816.F32.BF16 R56, R64.reuse, R80, R56 ;  /* 0x000000504038723c */ /* 0x040fee0000041838 */
[----:B------:R-:W-:Y:S01]  /*f430*/  FFMA.FTZ R80, R88, c[0x0][0x2d0], -R97 ;  /* 0x0000b40058507a23 */ /* 0x000fe20000010861 */
[-C--:B------:R-:W-:Y:S01]  /*f440*/  HMMA.16816.F32.BF16 R60, R64, R82.reuse, R60 ;  /* 0x00000052403c723c */ /* 0x080fe2000004183c */
[----:B----4-:R-:W-:Y:S02]  /*f450*/  F2FP.BF16.PACK_AB R81, R137, R138 ;  /* 0x0000008a8951723e */ /* 0x010fe400000010ff */
[----:B------:R1:W3:Y:S04]  /*f460*/  MUFU.EX2 R141, R80 ;  /* 0x00000050008d7308 */ /* 0x0002e80000000800 */
        /* <DEDUP_REMOVED lines=13> */
[----:B---3--:R-:W-:Y:S03]  /*f540*/  F2FP.BF16.PACK_AB R83, R141, R136 ;  /* 0x000000888d53723e */ /* 0x008fe600000010ff */
[-C--:B--2---:R-:W-:Y:S01]  /*f550*/  HMMA.16816.F32.BF16 R4, R76, R84.reuse, R4 ;  /* 0x000000544c04723c */ /* 0x084fe20000041804 */
[--C-:B----4-:R-:W-:Y:S02]  /*f560*/  FFMA.FTZ R80, R94, c[0x0][0x2d0], -R75.reuse ;  /* 0x0000b4005e507a23 */ /* 0x110fe4000001084b */
        /* <DEDUP_REMOVED lines=60> */
[----:B---3--:R-:W-:Y:S04]  /*f930*/  FFMA.FTZ R80, R180, c[0x0][0x2d0], -R75 ;  /* 0x0000b400b4507a23 */ /* 0x008fe8000001084b */
        /* <DEDUP_REMOVED lines=9> */
[----:B-1----:R-:W-:Y:S03]  /*f9d0*/  FFMA.FTZ R88, R197, c[0x0][0x2d0], -R74 ;  /* 0x0000b400c5587a23 */ /* 0x002fe6000001084a */
[----:B------:R-:W-:Y:S01]  /*f9e0*/  MOV R197, R122 ;  /* 0x0000007a00c57202 */ /* 0x000fe20000000f00 */
[----:B------:R-:W-:Y:S03]  /*f9f0*/  IMAD.MOV.U32 R122, RZ, RZ, R117 ;  /* 0x000000ffff7a7224 */ /* 0x000fe600078e0075 */
[-C--:B------:R-:W-:Y:S01]  /*fa00*/  HMMA.16816.F32.BF16 R28, R80, R86.reuse, R28 ;  /* 0x00000056501c723c */ /* 0x080fe2000004181c */
[--C-:B------:R-:W-:Y:S01]  /*fa10*/  FFMA.FTZ R84, R182, c[0x0][0x2d0], -R96.reuse ;  /* 0x0000b400b6547a23 */ /* 0x100fe20000010860 */
[----:B------:R1:W-:Y:S06]  /*fa20*/  MUFU.EX2 R196, R88 ;  /* 0x0000005800c47308 */ /* 0x0003ec0000000800 */
[C---:B------:R-:W-:Y:S04]  /*fa30*/  HMMA.16816.F32.BF16 R32, R76.reuse, R86, R32 ;  /* 0x000000564c20723c */ /* 0x040fe80000041820 */
[----:B------:R2:W-:Y:S04]  /*fa40*/  MUFU.EX2 R146, R84 ;  /* 0x0000005400927308 */ /* 0x0005e80000000800 */
[-C--:B------:R-:W-:Y:S08]  /*fa50*/  HMMA.16816.F32.BF16 R36, R76, R92.reuse, R36 ;  /* 0x0000005c4c24723c */ /* 0x080ff00000041824 */
[C---:B------:R-:W-:Y:S01]  /*fa60*/  HMMA.16816.F32.BF16 R40, R80.reuse, R92, R40 ;  /* 0x0000005c5028723c */ /* 0x040fe20000041828 */
[----:B-1----:R-:W-:Y:S06]  /*fa70*/  FFMA.FTZ R88, R193, c[0x0][0x2d0], -R75 ;  /* 0x0000b400c1587a23 */ /* 0x002fec000001084b */
[----:B------:R-:W-:Y:S01]  /*fa80*/  FFMA.FTZ R92, R184, c[0x0][0x2d0], -R97 ;  /* 0x0000b400b85c7a23 */ /* 0x000fe20000010861 */
[-C--:B------:R-:W-:Y:S01]  /*fa90*/  HMMA.16816.F32.BF16 R44, R80, R94.reuse, R44 ;  /* 0x0000005e502c723c */ /* 0x080fe2000004182c */
[----:B------:R1:W-:Y:S03]  /*faa0*/  MUFU.EX2 R193, R88 ;  /* 0x0000005800c17308 */ /* 0x0003e60000000800 */
[--C-:B--2---:R-:W-:Y:S01]  /*fab0*/  FFMA.FTZ R84, R185, c[0x0][0x2d0], -R96.reuse ;  /* 0x0000b400b9547a23 */ /* 0x104fe20000010860 */
[----:B------:R-:W-:Y:S03]  /*fac0*/  MOV R184, R109 ;  /* 0x0000006d00b87202 */ /* 0x000fe60000000f00 */
[C---:B------:R-:W-:Y:S03]  /*fad0*/  HMMA.16816.F32.BF16 R48, R76.reuse, R94, R48 ;  /* 0x0000005e4c30723c */ /* 0x040fe60000041830 */
[----:B------:R2:W-:Y:S10]  /*fae0*/  MUFU.EX2 R189, R84 ;  /* 0x0000005400bd7308 */ /* 0x0005f40000000800 */
[----:B------:R3:W-:Y:S01]  /*faf0*/  MUFU.EX2 R152, R92 ;  /* 0x0000005c00987308 */ /* 0x0007e20000000800 */
[----:B-1----:R-:W-:Y:S09]  /*fb00*/  FFMA.FTZ R88, R195, c[0x0][0x2d0], -R75 ;  /* 0x0000b400c3587a23 */ /* 0x002ff2000001084b */
[----:B------:R1:W-:Y:S01]  /*fb10*/  MUFU.EX2 R195, R88 ;  /* 0x0000005800c37308 */ /* 0x0003e20000000800 */
[----:B--2---:R-:W-:Y:S09]  /*fb20*/  FFMA.FTZ R84, R188, c[0x0][0x2d0], -R96 ;  /* 0x0000b400bc547a23 */ /* 0x004ff20000010860 */
[----:B------:R2:W-:Y:S01]  /*fb30*/  MUFU.EX2 R185, R84 ;  /* 0x0000005400b97308 */ /* 0x0005e20000000800 */
[----:B---3--:R-:W-:Y:S02]  /*fb40*/  FFMA.FTZ R92, R186, c[0x0][0x2d0], -R97 ;  /* 0x0000b400ba5c7a23 */ /* 0x008fe40000010861 */
[----:B------:R-:W-:Y:S07]  /*fb50*/  IMAD.MOV.U32 R186, RZ, RZ, R108 ;  /* 0x000000ffffba7224 */ /* 0x000fee00078e006c */
[----:B------:R3:W-:Y:S01]  /*fb60*/  MUFU.EX2 R103, R92 ;  /* 0x0000005c00677308 */ /* 0x0007e20000000800 */
[----:B-1----:R-:W1:Y:S01]  /*fb70*/  LDSM.16.MT88.4 R88, [R211+0x1100] ;  /* 0x00110000d358783b */ /* 0x002e620000004200 */
[----:B--2---:R-:W-:Y:S02]  /*fb80*/  FFMA.FTZ R84, R190, c[0x0][0x2d0], -R96 ;  /* 0x0000b400be547a23 */ /* 0x004fe40000010860 */
[----:B------:R-:W-:Y:S06]  /*fb90*/  IMAD.MOV.U32 R190, RZ, RZ, R112 ;  /* 0x000000ffffbe7224 */ /* 0x000fec00078e0070 */
[----:B------:R2:W4:Y:S01]  /*fba0*/  MUFU.EX2 R188, R84 ;  /* 0x0000005400bc7308 */ /* 0x0005220000000800 */
[----:B---3--:R-:W-:Y:S02]  /*fbb0*/  FFMA.FTZ R92, R229, c[0x0][0x2d0], -R75 ;  /* 0x0000b400e55c7a23 */ /* 0x008fe4000001084b */
[----:B------:R-:W-:Y:S02]  /*fbc0*/  IMAD.MOV.U32 R229, RZ, RZ, R106 ;  /* 0x000000ffffe57224 */ /* 0x000fe400078e006a */
[----:B--2---:R-:W-:Y:S01]  /*fbd0*/  FFMA.FTZ R84, R198, c[0x0][0x2d0], -R74 ;  /* 0x0000b400c6547a23 */ /* 0x004fe2000001084a */
[-C--:B-1----:R-:W-:Y:S01]  /*fbe0*/  HMMA.16816.F32.BF16 R52, R76, R88.reuse, R52 ;  /* 0x000000584c34723c */ /* 0x082fe20000041834 */
[----:B------:R-:W-:Y:S03]  /*fbf0*/  IMAD.MOV.U32 R198, RZ, RZ, R110 ;  /* 0x000000ffffc67224 */ /* 0x000fe600078e006e */
[----:B------:R1:W-:Y:S04]  /*fc00*/  MUFU.EX2 R183, R84 ;  /* 0x0000005400b77308 */ /* 0x0003e80000000800 */
[C---:B------:R-:W-:Y:S07]  /*fc10*/  HMMA.16816.F32.BF16 R56, R80.reuse, R88, R56 ;  /* 0x000000585038723c */ /* 0x040fee0000041838 */
[--C-:B------:R-:W-:Y:S01]  /*fc20*/  FFMA.FTZ R88, R178, c[0x0][0x2d0], -R97.reuse ;  /* 0x0000b400b2587a23 */ /* 0x100fe20000010861 */
[-C--:B------:R-:W-:Y:S03]  /*fc30*/  HMMA.16816.F32.BF16 R60, R80, R90.reuse, R60 ;  /* 0x0000005a503c723c */ /* 0x080fe6000004183c */
[----:B------:R-:W2:Y:S04]  /*fc40*/  MUFU.EX2 R102, R88 ;  /* 0x0000005800667308 */ /* 0x000ea80000000800 */
[----:B------:R-:W-:Y:S01]  /*fc50*/  FFMA.FTZ R80, R233, c[0x0][0x2d0], -R74 ;  /* 0x0000b400e9507a23 */ /* 0x000fe2000001084a */
[----:B------:R-:W-:Y:S01]  /*fc60*/  HMMA.16816.F32.BF16 R64, R76, R90, R64 ;  /* 0x0000005a4c40723c */ /* 0x000fe20000041840 */
[----:B----4-:R-:W-:Y:S03]  /*fc70*/  F2FP.BF16.PACK_AB R82, R188, R185 ;  /* 0x000000b9bc52723e */ /* 0x010fe600000010ff */
[----:B-1----:R-:W-:Y:S01]  /*fc80*/  FFMA.FTZ R84, R181, c[0x0][0x2d0], -R97 ;  /* 0x0000b400b5547a23 */ /* 0x002fe20000010861 */
[----:B------:R1:W-:Y:S01]  /*fc90*/  MUFU.EX2 R182, R80 ;  /* 0x0000005000b67308 */ /* 0x0003e20000000800 */
[----:B------:R-:W-:Y:S01]  /*fca0*/  IMAD.MOV.U32 R233, RZ, RZ, R104 ;  /* 0x000000ffffe97224 */ /* 0x000fe200078e0068 */
[----:B------:R-:W-:Y:S02]  /*fcb0*/  F2FP.BF16.PACK_AB R76, R251, R197 ;  /* 0x000000c5fb4c723e */ /* 0x000fe400000010ff */
[----:B------:R-:W-:Y:S03]  /*fcc0*/  F2FP.BF16.PACK_AB R77, R147, R249 ;  /* 0x000000f9934d723e */ /* 0x000fe600000010ff */
[----:B------:R-:W-:Y:S02]  /*fcd0*/  F2FP.BF16.PACK_AB R78, R196, R248 ;  /* 0x000000f8c44e723e */ /* 0x000fe400000010ff */
[----:B------:R-:W-:Y:S01]  /*fce0*/  F2FP.BF16.PACK_AB R79, R195, R193 ;  /* 0x000000c1c34f723e */ /* 0x000fe200000010ff */
[----:B------:R3:W4:Y:S01]  /*fcf0*/  MUFU.EX2 R153, R84 ;  /* 0x0000005400997308 */ /* 0x0007220000000800 */
[----:B--2---:R-:W-:Y:S01]  /*fd00*/  F2FP.BF16.PACK_AB R83, R102, R103 ;  /* 0x000000676653723e */ /* 0x004fe200000010ff */
[----:B------:R-:W-:Y:S08]  /*fd10*/  LDSM.16.MT88.4 R88, [R212+0x1900] ;  /* 0x00190000d458783b */ /* 0x000ff00000004200 */
[----:B------:R2:W-:Y:S01]  /*fd20*/  MUFU.EX2 R181, R92 ;  /* 0x0000005c00b57308 */ /* 0x0005e20000000800 */
[----:B-1----:R-:W-:Y:S01]  /*fd30*/  FFMA.FTZ R80, R202, c[0x0][0x2d0], -R75 ;  /* 0x0000b400ca507a23 */ /* 0x002fe2000001084b */
[----:B------:R-:W-:Y:S08]  /*fd40*/  MOV R202, R105 ;  /* 0x0000006900ca7202 */ /* 0x000ff00000000f00 */
[----:B------:R1:W-:Y:S01]  /*fd50*/  MUFU.EX2 R159, R80 ;  /* 0x00000050009f7308 */ /* 0x0003e20000000800 */
[----:B---3--:R-:W3:Y:S01]  /*fd60*/  LDSM.16.MT88.4 R84, [R209+0x1900] ;  /* 0x00190000d154783b */ /* 0x008ee20000004200 */
[----:B----4-:R-:W-:Y:S07]  /*fd70*/  F2FP.BF16.PACK_AB R81, R152, R153 ;  /* 0x000000999851723e */ /* 0x010fee00000010ff */
[----:B--2---:R-:W2:Y:S01]  /*fd80*/  LDSM.16.MT88.4 R92, [R210+0x1900] ;  /* 0x00190000d25c783b */ /* 0x004ea20000004200 */
[----:B-1----:R-:W-:Y:S01]  /*fd90*/  F2FP.BF16.PACK_AB R80, R189, R146 ;  /* 0x00000092bd50723e */ /* 0x002fe200000010ff */
[-C--:B---3--:R-:W-:Y:S08]  /*fda0*/  HMMA.16816.F32.BF16 R4, R76, R84.reuse, R4 ;  /* 0x000000544c04723c */ /* 0x088ff00000041804 */
        /* <DEDUP_REMOVED lines=9> */
[----:B------:R-:W-:Y:S04]  /*fe40*/  IMAD.MOV.U32 R237, RZ, RZ, R114 ;  /* 0x000000ffffed7224 */ /* 0x000fe800078e0072 */
[-C--:B------:R-:W-:Y:S01]  /*fe50*/  HMMA.16816.F32.BF16 R28, R80, R90.reuse, R28 ;  /* 0x0000005a501c723c */ /* 0x080fe2000004181c */
[----:B------:R1:W-:Y:S03]  /*fe60*/  MUFU.EX2 R180, R84 ;  /* 0x0000005400b47308 */ /* 0x0003e60000000800 */
[--C-:B------:R-:W-:Y:S02]  /*fe70*/  FFMA.FTZ R88, R228, c[0x0][0x2d0], -R96.reuse ;  /* 0x0000b400e4587a23 */ /* 0x100fe40000010860 */
[----:B------:R-:W-:Y:S02]  /*fe80*/  IMAD.MOV.U32 R228, RZ, RZ, R119 ;  /* 0x000000ffffe47224 */ /* 0x000fe400078e0077 */
[C---:B------:R-:W-:Y:S03]  /*fe90*/  HMMA.16816.F32.BF16 R32, R76.reuse, R90, R32 ;  /* 0x0000005a4c20723c */ /* 0x040fe60000041820 */
[----:B------:R3:W-:Y:S05]  /*fea0*/  MUFU.EX2 R156, R88 ;  /* 0x00000058009c7308 */ /* 0x0007ea0000000800 */
[-C--:B--2---:R-:W-:Y:S08]  /*feb0*/  HMMA.16816.F32.BF16 R36, R76, R92.reuse, R36 ;  /* 0x0000005c4c24723c */ /* 0x084ff00000041824 */
[C---:B------:R-:W-:Y:S01]  /*fec0*/  HMMA.16816.F32.BF16 R40, R80.reuse, R92, R40 ;  /* 0x0000005c5028723c */ /* 0x040fe20000041828 */
[----:B-1----:R-:W-:Y:S03]  /*fed0*/  FFMA.FTZ R84, R235, c[0x0][0x2d0], -R75 ;  /* 0x0000b400eb547a23 */ /* 0x002fe6000001084b */
[----:B------:R-:W-:Y:S01]  /*fee0*/  MOV R235, R115 ;  /* 0x0000007300eb7202 */ /* 0x000fe20000000f00 */
[----:B------:R1:W-:Y:S02]  /*fef0*/  MUFU.EX2 R157, R84 ;  /* 0x00000054009d7308 */ /* 0x0003e40000000800 */
[----:B------:R-:W-:Y:S01]  /*ff00*/  FFMA.FTZ R92, R192, c[0x0][0x2d0], -R97 ;  /* 0x0000b400c05c7a23 */ /* 0x000fe20000010861 */
[-C--:B------:R-:W-:Y:S01]  /*ff10*/  HMMA.16816.F32.BF16 R44, R80, R94.reuse, R44 ;  /* 0x0000005e502c723c */ /* 0x080fe2000004182c */
[----:B---3--:R-:W-:Y:S02]  /*ff20*/  FFMA.FTZ R88, R230, c[0x0][0x2d0], -R96 ;  /* 0x0000b400e6587a23 */ /* 0x008fe40000010860 */
[----:B------:R-:W2:Y:S04]  /*ff30*/  LDL.LU R230, [R1+0x18] ;  /* 0x0000180001e67983 */ /* 0x000ea80000300800 */
[----:B------:R3:W-:Y:S01]  /*ff40*/  MUFU.EX2 R100, R92 ;  /* 0x0000005c00647308 */ /* 0x0007e20000000800 */
[C---:B------:R-:W-:Y:S01]  /*ff50*/  HMMA.16816.F32.BF16 R48, R76.reuse, R94, R48 ;  /* 0x0000005e4c30723c */ /* 0x040fe20000041830 */
[----:B------:R-:W4:Y:S08]  /*ff60*/  LDL.LU R162, [R1+0x14] ;  /* 0x0000140001a27983 */ /* 0x000f300000300800 */
[----:B------:R5:W-:Y:S03]  /*ff70*/  MUFU.EX2 R178, R88 ;  /* 0x0000005800b27308 */ /* 0x000be60000000800 */
[----:B-1----:R-:W-:Y:S02]  /*ff80*/  FFMA.FTZ R84, R232, c[0x0][0x2d0], -R75 ;  /* 0x0000b400e8547a23 */ /* 0x002fe4000001084b */
[----:B------:R-:W-:Y:S01]  /*ff90*/  IMAD.MOV.U32 R232, RZ, RZ, R122 ;  /* 0x000000ffffe87224 */ /* 0x000fe200078e007a */
[----:B------:R-:W-:Y:S04]  /*ffa0*/  MOV R122, R111 ;  /* 0x0000006f007a7202 */ /* 0x000fe80000000f00 */
[----:B------:R1:W-:Y:S01]  /*ffb0*/  MUFU.EX2 R179, R84 ;  /* 0x0000005400b37308 */ /* 0x0003e20000000800 */
[----:B---3--:R-:W-:Y:S09]  /*ffc0*/  FFMA.FTZ R92, R191, c[0x0][0x2d0], -R97 ;  /* 0x0000b400bf5c7a23 */ /* 0x008ff20000010861 */
[----:B------:R3:W-:Y:S01]  /*ffd0*/  MUFU.EX2 R99, R92 ;  /* 0x0000005c00637308 */ /* 0x0007e20000000800 */
[--C-:B-----5:R-:W-:Y:S01]  /*ffe0*/  FFMA.FTZ R88, R231, c[0x0][0x2d0], -R96.reuse ;  /* 0x0000b400e7587a23 */ /* 0x120fe20000010860 */
[----:B------:R-:W-:Y:S08]  /*fff0*/  MOV R231, R107 ;  /* 0x0000006b00e77202 */ /* 0x000ff00000000f00 */
[----:B------:R5:W5:Y:S01]  /*10000*/  MUFU.EX2 R177, R88 ;  /* 0x0000005800b17308 */ /* 0x000b620000000800 */
[----:B-1----:R-:W-:Y:S01]  /*10010*/  FFMA.FTZ R84, R203, c[0x0][0x2d0], -R96 ;  /* 0x0000b400cb547a23 */ /* 0x002fe20000010860 */
[----:B------:R-:W-:Y:S08]  /*10020*/  MOV R203, R160 ;  /* 0x000000a000cb7202 */ /* 0x000ff00000000f00 */
[----:B------:R1:W-:Y:S01]  /*10030*/  MUFU.EX2 R155, R84 ;  /* 0x00000054009b7308 */ /* 0x0003e20000000800 */
[----:B---3--:R-:W-:Y:S09]  /*10040*/  FFMA.FTZ R92, R242, c[0x0][0x2d0], -R75 ;  /* 0x0000b400f25c7a23 */ /* 0x008ff2000001084b */
[----:B------:R3:W-:Y:S01]  /*10050*/  MUFU.EX2 R172, R92 ;  /* 0x0000005c00ac7308 */ /* 0x0007e20000000800 */
[--C-:B-----5:R-:W-:Y:S02]  /*10060*/  FFMA.FTZ R88, R240, c[0x0][0x2d0], -R74.reuse ;  /* 0x0000b400f0587a23 */ /* 0x120fe4000001084a */
[----:B------:R-:W-:Y:S07]  /*10070*/  IMAD.MOV.U32 R240, RZ, RZ, R161 ;  /* 0x000000fffff07224 */ /* 0x000fee00078e00a1 */
[----:B------:R5:W-:Y:S01]  /*10080*/  MUFU.EX2 R176, R88 ;  /* 0x0000005800b07308 */ /* 0x000be20000000800 */
[----:B-1----:R-:W1:Y:S08]  /*10090*/  LDSM.16.MT88.4 R84, [R211+0x1900] ;  /* 0x00190000d354783b */ /* 0x002e700000004200 */
[----:B---3--:R-:W-:Y:S01]  /*100a0*/  LDSM.16.MT88.4 R92, [R210+0x2100] ;  /* 0x00210000d25c783b */ /* 0x008fe20000004200 */
[--C-:B-----5:R-:W-:Y:S01]  /*100b0*/  FFMA.FTZ R88, R187, c[0x0][0x2d0], -R97.reuse ;  /* 0x0000b400bb587a23 */ /* 0x120fe20000010861 */
[----:B------:R-:W-:Y:S06]  /*100c0*/  MOV R187, R118 ;  /* 0x0000007600bb7202 */ /* 0x000fec0000000f00 */
[----:B------:R-:W-:Y:S01]  /*100d0*/  LDSM.16.MT88.4 R116, [R209+0x2900] ;  /* 0x00290000d174783b */ /* 0x000fe20000004200 */
[----:B------:R3:W5:Y:S01]  /*100e0*/  MUFU.EX2 R101, R88 ;  /* 0x0000005800657308 */ /* 0x0007620000000800 */
[-C--:B-1----:R-:W-:Y:S08]  /*100f0*/  HMMA.16816.F32.BF16 R52, R76, R84.reuse, R52 ;  /* 0x000000544c34723c */ /* 0x082ff00000041834 */
[C---:B------:R-:W-:Y:S01]  /*10100*/  HMMA.16816.F32.BF16 R56, R80.reuse, R84, R56 ;  /* 0x000000545038723c */ /* 0x040fe20000041838 */
[----:B---3--:R-:W1:Y:S06]  /*10110*/  LDSM.16.MT88.4 R88, [R209+0x2100] ;  /* 0x00210000d158783b */ /* 0x008e6c0000004200 */
        /* <DEDUP_REMOVED lines=12> */
[----:B---3--:R-:W3:Y:S01]  /*101e0*/  LDSM.16.MT88.4 R84, [R212+0x2100] ;  /* 0x00210000d454783b */ /* 0x008ee20000004200 */
[----:B------:R-:W-:Y:S05]  /*101f0*/  F2FP.BF16.PACK_AB R83, R98, R99 ;  /* 0x000000636253723e */ /* 0x000fea00000010ff */
[-C--:B-1----:R-:W-:Y:S01]  /*10200*/  HMMA.16816.F32.BF16 R4, R76, R88.reuse, R4 ;  /* 0x000000584c04723c */ /* 0x082fe20000041804 */
[--C-:B-----5:R-:W-:Y:S01]  /*10210*/  FFMA.FTZ R80, R238, c[0x0][0x2d0], -R75.reuse ;  /* 0x0000b400ee507a23 */ /* 0x120fe2000001084b */
[----:B------:R-:W-:Y:S03]  /*10220*/  F2FP.BF16.PACK_AB R164, R175, R176 ;  /* 0x000000b0afa4723e */ /* 0x000fe600000010ff */
[----:B------:R1:W5:Y:S02]  /*10230*/  MUFU.EX2 R174, R80 ;  /* 0x0000005000ae7308 */ /* 0x0003640000000800 */
[----:B-1----:R-:W-:Y:S02]  /*10240*/  F2FP.BF16.PACK_AB R80, R156, R155 ;  /* 0x0000009b9c50723e */ /* 0x002fe400000010ff */
[----:B-----5:R-:W-:Y:S05]  /*10250*/  F2FP.BF16.PACK_AB R165, R172, R174 ;  /* 0x000000aeaca5723e */ /* 0x020fea00000010ff */
[C---:B------:R-:W-:Y:S07]  /*10260*/  HMMA.16816.F32.BF16 R8, R80.reuse, R88, R8 ;  /* 0x000000585008723c */ /* 0x040fee0000041808 */
[--C-:B------:R-:W-:Y:S01]  /*10270*/  FFMA.FTZ R88, R250, c[0x0][0x2d0], -R74.reuse ;  /* 0x0000b400fa587a23 */ /* 0x100fe2000001084a */
[-C--:B------:R-:W-:Y:S01]  /*10280*/  HMMA.16816.F32.BF16 R12, R80, R90.reuse, R12 ;  /* 0x0000005a500c723c */ /* 0x080fe2000004180c */
[----:B------:R-:W-:Y:S02]  /*10290*/  FFMA.FTZ R74, R252, c[0x0][0x2d0], -R74 ;  /* 0x0000b400fc4a7a23 */ /* 0x000fe4000001084a */
[----:B------:R1:W-:Y:S05]  /*102a0*/  MUFU.EX2 R173, R88 ;  /* 0x0000005800ad7308 */ /* 0x0003ea0000000800 */
[C---:B------:R-:W-:Y:S05]  /*102b0*/  HMMA.16816.F32.BF16 R16, R76.reuse, R90, R16 ;  /* 0x0000005a4c10723c */ /* 0x040fea0000041810 */
[----:B------:R5:W5:Y:S03]  /*102c0*/  MUFU.EX2 R171, R74 ;  /* 0x0000004a00ab7308 */ /* 0x000b660000000800 */
[-C--:B---3--:R-:W-:Y:S08]  /*102d0*/  HMMA.16816.F32.BF16 R20, R76, R84.reuse, R20 ;  /* 0x000000544c14723c */ /* 0x088ff00000041814 */
[C---:B------:R-:W-:Y:S01]  /*102e0*/  HMMA.16816.F32.BF16 R24, R80.reuse, R84, R24 ;  /* 0x000000545018723c */ /* 0x040fe20000041818 */
[----:B-1----:R-:W1:Y:S07]  /*102f0*/  LDSM.16.MT88.4 R88, [R211+0x2100] ;  /* 0x00210000d358783b */ /* 0x002e6e0000004200 */
[-C--:B------:R-:W-:Y:S01]  /*10300*/  HMMA.16816.F32.BF16 R28, R80, R86.reuse, R28 ;  /* 0x00000056501c723c */ /* 0x080fe2000004181c */
[--C-:B-----5:R-:W-:Y:S03]  /*10310*/  FFMA.FTZ R74, R245, c[0x0][0x2d0], -R75.reuse ;  /* 0x0000b400f54a7a23 */ /* 0x120fe6000001084b */
[----:B------:R-:W-:Y:S01]  /*10320*/  F2FP.BF16.PACK_AB R166, R171, R173 ;  /* 0x000000adaba6723e */ /* 0x000fe200000010ff */
[----:B------:R-:W-:Y:S03]  /*10330*/  FFMA.FTZ R75, R247, c[0x0][0x2d0], -R75 ;  /* 0x0000b400f74b7a23 */ /* 0x000fe6000001084b */
[C---:B------:R-:W-:Y:S01]  /*10340*/  HMMA.16816.F32.BF16 R32, R76.reuse, R86, R32 ;  /* 0x000000564c20723c */ /* 0x040fe20000041820 */
[----:B------:R3:W-:Y:S07]  /*10350*/  MUFU.EX2 R170, R74 ;  /* 0x0000004a00aa7308 */ /* 0x0007ee0000000800 */
[-C--:B------:R-:W-:Y:S03]  /*10360*/  HMMA.16816.F32.BF16 R36, R76, R92.reuse, R36 ;  /* 0x0000005c4c24723c */ /* 0x080fe60000041824 */
[----:B------:R-:W5:Y:S05]  /*10370*/  MUFU.EX2 R169, R75 ;  /* 0x0000004b00a97308 */ /* 0x000f6a0000000800 */
[C---:B------:R-:W-:Y:S08]  /*10380*/  HMMA.16816.F32.BF16 R40, R80.reuse, R92, R40 ;  /* 0x0000005c5028723c */ /* 0x040ff00000041828 */
[-C--:B------:R-:W-:Y:S01]  /*10390*/  HMMA.16816.F32.BF16 R44, R80, R94.reuse, R44 ;  /* 0x0000005e502c723c */ /* 0x080fe2000004182c */
[--C-:B---3--:R-:W-:Y:S04]  /*103a0*/  FFMA.FTZ R74, R239, c[0x0][0x2d0], -R96.reuse ;  /* 0x0000b400ef4a7a23 */ /* 0x108fe80000010860 */
[----:B------:R3:W-:Y:S03]  /*103b0*/  MUFU.EX2 R168, R74 ;  /* 0x0000004a00a87308 */ /* 0x0007e60000000800 */
[C---:B------:R-:W-:Y:S01]  /*103c0*/  HMMA.16816.F32.BF16 R48, R76.reuse, R94, R48 ;  /* 0x0000005e4c30723c */ /* 0x040fe20000041830 */
[----:B-----5:R-:W-:Y:S07]  /*103d0*/  F2FP.BF16.PACK_AB R167, R169, R170 ;  /* 0x000000aaa9a7723e */ /* 0x020fee00000010ff */
[-C--:B-1----:R-:W-:Y:S08]  /*103e0*/  HMMA.16816.F32.BF16 R52, R76, R88.reuse, R52 ;  /* 0x000000584c34723c */ /* 0x082ff00000041834 */
[C---:B------:R-:W-:Y:S01]  /*103f0*/  HMMA.16816.F32.BF16 R56, R80.reuse, R88, R56 ;  /* 0x000000585038723c */ /* 0x040fe20000041838 */
[----:B--2---:R-:W-:Y:S03]  /*10400*/  FFMA.FTZ R68, R68, R230, R187 ;  /* 0x000000e644447223 */ /* 0x004fe600000100bb */
[----:B------:R-:W-:Y:S01]  /*10410*/  MOV R230, R150 ;  /* 0x0000009600e67202 */ /* 0x000fe20000000f00 */
[----:B---3--:R-:W-:Y:S02]  /*10420*/  FFMA.FTZ R74, R241, c[0x0][0x2d0], -R96 ;  /* 0x0000b400f14a7a23 */ /* 0x008fe40000010860 */
[----:B----4-:R-:W-:Y:S01]  /*10430*/  FFMA.FTZ R69, R69, R162, R163 ;  /* 0x000000a245457223 */ /* 0x010fe200000100a3 */
        /* <DEDUP_REMOVED lines=10> */
[----:B------:R-:W-:Y:S02]  /*104e0*/  MOV R232, R236 ;  /* 0x000000ec00e87202 */ /* 0x000fe40000000f00 */
[----:B--2---:R-:W-:Y:S02]  /*104f0*/  F2FP.BF16.PACK_AB R160, R85, R168 ;  /* 0x000000a855a0723e */ /* 0x004fe400000010ff */
[----:B------:R-:W-:Y:S04]  /*10500*/  MOV R236, R120 ;  /* 0x0000007800ec7202 */ /* 0x000fe80000000f00 */
[----:B------:R-:W2:Y:S01]  /*10510*/  MUFU.EX2 R96, R96 ;  /* 0x0000006000607308 */ /* 0x000ea20000000800 */
[--C-:B-1----:R-:W-:Y:S09]  /*10520*/  FFMA.FTZ R74, R199, c[0x0][0x2d0], -R97.reuse ;  /* 0x0000b400c74a7a23 */ /* 0x102ff20000010861 */
        /* <DEDUP_REMOVED lines=15> */
[----:B------:R-:W-:Y:S01]  /*10620*/  MOV R228, R149 ;  /* 0x0000009500e47202 */ /* 0x000fe20000000f00 */
[----:B------:R-:W-:Y:S02]  /*10630*/  FADD.FTZ R2, R151, R69 ;  /* 0x0000004597027221 */ /* 0x000fe40000010000 */
[----:B------:R-:W-:Y:S01]  /*10640*/  FADD.FTZ R4, R240, R4 ;  /* 0x00000004f0047221 */ /* 0x000fe20000010000 */
[----:B------:R-:W1:Y:S01]  /*10650*/  LDSM.16.MT88.4 R148, [R210+0x2900] ;  /* 0x00290000d294783b */ /* 0x000e620000004200 */
[----:B------:R-:W-:Y:S03]  /*10660*/  FADD.FTZ R2, R203, R2 ;  /* 0x00000002cb027221 */ /* 0x000fe60000010000 */
[----:B------:R-:W-:Y:S01]  /*10670*/  FADD.FTZ R5, R235, R4 ;  /* 0x00000004eb057221 */ /* 0x000fe20000010000 */
[----:B------:R-:W-:Y:S01]  /*10680*/  MOV R235, R123 ;  /* 0x0000007b00eb7202 */ /* 0x000fe20000000f00 */
[----:B------:R-:W-:Y:S02]  /*10690*/  IMAD.MOV.U32 R203, RZ, RZ, R237 ;  /* 0x000000ffffcb7224 */ /* 0x000fe400078e00ed */
[----:B------:R-:W-:Y:S02]  /*106a0*/  FADD.FTZ R7, R122, R2 ;  /* 0x000000027a077221 */ /* 0x000fe40000010000 */
[----:B------:R-:W-:Y:S02]  /*106b0*/  FADD.FTZ R4, R231, R6 ;  /* 0x00000006e7047221 */ /* 0x000fe40000010000 */
[----:B------:R-:W-:Y:S01]  /*106c0*/  FADD.FTZ R2, R202, R5 ;  /* 0x00000005ca027221 */ /* 0x000fe20000010000 */
[----:B------:R-:W-:Y:S01]  /*106d0*/  MOV R202, R233 ;  /* 0x000000e900ca7202 */ /* 0x000fe20000000f00 */
[----:B------:R-:W-:Y:S01]  /*106e0*/  FADD.FTZ R7, R184, R7 ;  /* 0x00000007b8077221 */ /* 0x000fe20000010000 */
[----:B------:R-:W-:Y:S01]  /*106f0*/  MOV R184, R127 ;  /* 0x0000007f00b87202 */ /* 0x000fe20000000f00 */
[----:B------:R-:W-:Y:S02]  /*10700*/  FADD.FTZ R6, R190, R4 ;  /* 0x00000004be067221 */ /* 0x000fe40000010000 */
[----:B------:R-:W-:Y:S02]  /*10710*/  FADD.FTZ R5, R124, R2 ;  /* 0x000000027c057221 */ /* 0x000fe40000010000 */
[----:B------:R-:W-:Y:S02]  /*10720*/  FADD.FTZ R4, R230, R7 ;  /* 0x00000007e6047221 */ /* 0x000fe40000010000 */
[----:B------:R-:W-:Y:S02]  /*10730*/  FADD.FTZ R2, R228, R6 ;  /* 0x00000006e4027221 */ /* 0x000fe40000010000 */
[----:B------:R-:W-:Y:S02]  /*10740*/  FADD.FTZ R7, R131, R4 ;  /* 0x0000000483077221 */ /* 0x000fe40000010000 */
[----:B------:R-:W-:Y:S02]  /*10750*/  FADD.FTZ R6, R130, R2 ;  /* 0x0000000282067221 */ /* 0x000fe40000010000 */
[----:B------:R-:W-:Y:S02]  /*10760*/  FADD.FTZ R2, R203, R7 ;  /* 0x00000007cb027221 */ /* 0x000fe40000010000 */
[----:B------:R-:W-:Y:S02]  /*10770*/  IMAD.MOV.U32 R237, RZ, RZ, R121 ;  /* 0x000000ffffed7224 */ /* 0x000fe400078e0079 */
[----:B------:R-:W-:Y:S01]  /*10780*/  IMAD.MOV.U32 R233, RZ, RZ, R186 ;  /* 0x000000ffffe97224 */ /* 0x000fe200078e00ba */
[-C--:B------:R-:W-:Y:S01]  /*10790*/  HMMA.16816.F32.BF16 R120, R164, R132.reuse, R20 ;  /* 0x00000084a478723c */ /* 0x080fe20000041814 */
[----:B------:R-:W-:Y:S01]  /*107a0*/  IMAD.MOV.U32 R190, RZ, RZ, R126 ;  /* 0x000000ffffbe7224 */ /* 0x000fe200078e007e */
[----:B------:R-:W-:Y:S01]  /*107b0*/  MOV R186, R198 ;  /* 0x000000c600ba7202 */ /* 0x000fe20000000f00 */
[----:B------:R-:W-:Y:S01]  /*107c0*/  FADD.FTZ R9, R237, R2 ;  /* 0x00000002ed097221 */ /* 0x000fe20000010000 */
[----:B------:R-:W-:Y:S04]  /*107d0*/  MOV R198, R125 ;  /* 0x0000007d00c67202 */ /* 0x000fe80000000f00 */
[C---:B------:R-:W-:Y:S01]  /*107e0*/  HMMA.16816.F32.BF16 R124, R160.reuse, R132, R24 ;  /* 0x00000084a07c723c */ /* 0x040fe20000041818 */
[----:B--2---:R-:W-:Y:S04]  /*107f0*/  FFMA.FTZ R0, R0, R73, R204 ;  /* 0x0000004900007223 */ /* 0x004fe800000100cc */
[----:B------:R-:W-:Y:S02]  /*10800*/  FADD.FTZ R8, R205, R0 ;  /* 0x00000000cd087221 */ /* 0x000fe40000010000 */
[----:B------:R-:W-:Y:S02]  /*10810*/  FADD.FTZ R0, R129, R5 ;  /* 0x0000000581007221 */ /* 0x000fe40000010000 */
[----:B------:R-:W-:Y:S03]  /*10820*/  FADD.FTZ R8, R206, R8 ;  /* 0x00000008ce087221 */ /* 0x000fe60000010000 */
[----:B------:R-:W-:Y:S02]  /*10830*/  FADD.FTZ R5, R128, R0 ;  /* 0x0000000080057221 */ /* 0x000fe40000010000 */
[----:B------:R-:W-:Y:S01]  /*10840*/  FADD.FTZ R4, R207, R8 ;  /* 0x00000008cf047221 */ /* 0x000fe20000010000 */
[-C--:B------:R-:W-:Y:S01]  /*10850*/  HMMA.16816.F32.BF16 R128, R160, R134.reuse, R28 ;  /* 0x00000086a080723c */ /* 0x080fe2000004181c */
[----:B------:R-:W-:Y:S02]  /*10860*/  FADD.FTZ R0, R232, R6 ;  /* 0x00000006e8007221 */ /* 0x000fe40000010000 */
[----:B------:R-:W-:Y:S02]  /*10870*/  FADD.FTZ R8, R235, R5 ;  /* 0x00000005eb087221 */ /* 0x000fe40000010000 */
[----:B------:R-:W-:Y:S02]  /*10880*/  FADD.FTZ R11, R138, R4 ;  /* 0x000000048a0b7221 */ /* 0x000fe40000010000 */
[----:B------:R-:W-:Y:S01]  /*10890*/  FADD.FTZ R10, R236, R0 ;  /* 0x00000000ec0a7221 */ /* 0x000fe20000010000 */
[----:B------:R-:W2:Y:S01]  /*108a0*/  LDSM.16.MT88.4 R4, [R211+0x2900] ;  /* 0x00290000d304783b */ /* 0x000ea20000004200 */
[----:B------:R-:W-:Y:S01]  /*108b0*/  FADD.FTZ R2, R229, R8 ;  /* 0x00000008e5027221 */ /* 0x000fe20000010000 */
[C---:B------:R-:W-:Y:S02]  /*108c0*/  HMMA.16816.F32.BF16 R132, R164.reuse, R134, R32 ;  /* 0x00000086a484723c */ /* 0x040fe40000041820 */
[----:B------:R-:W-:Y:S02]  /*108d0*/  FADD.FTZ R8, R137, R11 ;  /* 0x0000000b89087221 */ /* 0x000fe40000010000 */
[----:B------:R-:W-:Y:S02]  /*108e0*/  FADD.FTZ R0, R202, R9 ;  /* 0x00000009ca007221 */ /* 0x000fe40000010000 */
[----:B------:R-:W-:Y:S02]  /*108f0*/  FADD.FTZ R10, R233, R10 ;  /* 0x0000000ae90a7221 */ /* 0x000fe40000010000 */
[----:B------:R-:W-:Y:S04]  /*10900*/  FADD.FTZ R11, R139, R2 ;  /* 0x000000028b0b7221 */ /* 0x000fe80000010000 */
[----:B------:R-:W-:Y:S02]  /*10910*/  FADD.FTZ R8, R136, R8 ;  /* 0x0000000888087221 */ /* 0x000fe40000010000 */
[----:B------:R-:W-:Y:S01]  /*10920*/  FADD.FTZ R9, R186, R0 ;  /* 0x00000000ba097221 */ /* 0x000fe20000010000 */
[-C--:B-1----:R-:W-:Y:S01]  /*10930*/  HMMA.16816.F32.BF16 R136, R164, R148.reuse, R36 ;  /* 0x00000094a488723c */ /* 0x082fe20000041824 */
        /* <DEDUP_REMOVED lines=8> */
[----:B------:R-:W-:Y:S02]  /*109c0*/  FADD.FTZ R8, R145, R8 ;  /* 0x0000000891087221 */ /* 0x000fe40000010000 */
[----:B------:R-:W-:Y:S02]  /*109d0*/  FADD.FTZ R0, R249, R11 ;  /* 0x0000000bf9007221 */ /* 0x000fe40000010000 */
        /* <DEDUP_REMOVED lines=23> */
[----:B------:R-:W-:Y:S01]  /*10b50*/  FADD.FTZ R8, R103, R8 ;  /* 0x0000000867087221 */ /* 0x000fe20000010000 */
[----:B------:R-:W-:Y:S01]  /*10b60*/  MOV R103, R3 ;  /* 0x0000000300677202 */ /* 0x000fe20000000f00 */
[----:B------:R-:W-:Y:S02]  /*10b70*/  FADD.FTZ R10, R156, R9 ;  /* 0x000000099c0a7221 */ /* 0x000fe40000010000 */
[----:B------:R-:W-:Y:S02]  /*10b80*/  FADD.FTZ R11, R158, R2 ;  /* 0x000000029e0b7221 */ /* 0x000fe40000010000 */
[----:B------:R-:W-:Y:S02]  /*10b90*/  FADD.FTZ R9, R157, R0 ;  /* 0x000000009d097221 */ /* 0x000fe40000010000 */
[C---:B------:R-:W-:Y:S01]  /*10ba0*/  HMMA.16816.F32.BF16 R156, R160.reuse, R4, R56 ;  /* 0x00000004a09c723c */ /* 0x040fe20000041838 */
[----:B------:R-:W-:Y:S01]  /*10bb0*/  FADD.FTZ R8, R102, R8 ;  /* 0x0000000866087221 */ /* 0x000fe20000010000 */
[----:B------:R-:W-:Y:S01]  /*10bc0*/  MOV R102, R70 ;  /* 0x0000004600667202 */ /* 0x000fe20000000f00 */
[----:B------:R-:W-:Y:S02]  /*10bd0*/  FADD.FTZ R0, R180, R11 ;  /* 0x0000000bb4007221 */ /* 0x000fe40000010000 */
[----:B------:R-:W-:Y:S01]  /*10be0*/  FADD.FTZ R8, R101, R8 ;  /* 0x0000000865087221 */ /* 0x000fe20000010000 */
[----:B------:R-:W-:Y:S01]  /*10bf0*/  MOV R101, R71 ;  /* 0x0000004700657202 */ /* 0x000fe20000000f00 */
        /* <DEDUP_REMOVED lines=20> */
[----:B------:R1:W-:Y:S01]  /*10d40*/  STL [R1+0x14], R5 ;  /* 0x0000140501007387 */ /* 0x0003e20000100800 */
[----:B------:R-:W-:Y:S02]  /*10d50*/  FADD.FTZ R4, R169, R4 ;  /* 0x00000004a9047221 */ /* 0x000fe40000010000 */
[----:B------:R-:W-:Y:S02]  /*10d60*/  FADD.FTZ R2, R96, R2 ;  /* 0x0000000260027221 */ /* 0x000fe40000010000 */
[----:B------:R-:W-:Y:S01]  /*10d70*/  FADD.FTZ R0, R74, R0 ;  /* 0x000000004a007221 */ /* 0x000fe20000010000 */
[----:B------:R1:W-:Y:S01]  /*10d80*/  STL [R1+0x18], R4 ;  /* 0x0000180401007387 */ /* 0x0003e20000100800 */
[----:B------:R-:W-:Y:S02]  /*10d90*/  IMAD.MOV.U32 R100, RZ, RZ, R72 ;  /* 0x000000ffff647224 */ /* 0x000fe400078e0048 */
[----:B------:R-:W-:Y:S01]  /*10da0*/  FADD.FTZ R0, R97, R0 ;  /* 0x0000000061007221 */ /* 0x000fe20000010000 */
[----:B------:R1:W-:Y:S04]  /*10db0*/  STL [R1+0x1c], R2 ;  /* 0x00001c0201007387 */ /* 0x0003e80000100800 */
[----:B------:R1:W-:Y:S01]  /*10dc0*/  STL [R1+0x20], R0 ;  /* 0x0000200001007387 */ /* 0x0003e20000100800 */
[----:B------:R-:W-:-:S05]  /*10dd0*/  @P0 BRA `(.L_x_291) ;  /* 0xffff8c5000000947 */ /* 0x000fca000383ffff */
.L_x_272:
[----:B------:R-:W2:Y:S01]  /*10de0*/  S2UR UR17, SR_CTAID.X ;  /* 0x00000000001179c3 */ /* 0x000ea20000002500 */
[----:B------:R-:W-:-:S02]  /*10df0*/  UISETP.NE.AND UP1, UPT, UR35, URZ, UPT ;  /* 0x0000003f2300728c */ /* 0x000fc4000bf25270 */
[----:B------:R-:W-:Y:S02]  /*10e00*/  ULDC.64 UR4, c[0x0][0x2c8] ;  /* 0x0000b20000047ab9 */ /* 0x000fe40000000a00 */
[----:B------:R-:W-:-:S06]  /*10e10*/  UISETP.NE.AND UP0, UPT, UR34, URZ, UPT ;  /* 0x0000003f2200728c */ /* 0x000fcc000bf05270 */
[----:B------:R-:W-:Y:S01]  /*10e20*/  PLOP3.LUT P0, PT, PT, PT, UP0, 0x40, 0x0 ;  /* 0x000000000000781c */ /* 0x000fe20003f0e808 */
[----:B--2---:R-:W-:-:S04]  /*10e30*/  ULEA UR17, UR17, 0x7f, 0x7 ;  /* 0x0000007f11117891 */ /* 0x004fc8000f8e383f */
[----:B------:R-:W-:Y:S02]  /*10e40*/  UIMAD.WIDE.U32 UR20, UR17, UR4, URZ ;  /* 0x00000004111472a5 */ /* 0x000fe4000f8e003f */
[----:B------:R-:W-:Y:S02]  /*10e50*/  UIADD3 UR4, UR8, 0x1, -UR15 ;  /* 0x0000000108047890 */ /* 0x000fe4000fffe80f */
[----:B------:R-:W-:-:S03]  /*10e60*/  UMOV UR18, UR17 ;  /* 0x0000001100127c82 */ /* 0x000fc60008000000 */
[----:B------:R-:W-:Y:S02]  /*10e70*/  @UP1 UMOV UR17, UR21 ;  /* 0x0000001500111c82 */ /* 0x000fe40008000000 */
[----:B------:R-:W-:-:S03]  /*10e80*/  @UP1 USHF.R.U32.HI UR18, URZ, UR5, UR17 ;  /* 0x000000053f121299 */ /* 0x000fc60008011611 */
[----:B------:R-:W-:Y:S02]  /*10e90*/  ULDC UR17, c[0x0][0x324] ;  /* 0x0000c90000117ab9 */ /* 0x000fe40000000800 */
[----:B------:R-:W-:-:S04]  /*10ea0*/  UIADD3 UR18, UR4, UR18, URZ ;  /* 0x0000001204127290 */ /* 0x000fc8000fffe03f */
[----:B------:R-:W-:Y:S01]  /*10eb0*/  UIADD3 UR17, UR18, -UR17, URZ ;  /* 0x8000001112117290 */ /* 0x000fe2000fffe03f */
[----:B------:R-:W-:Y:S05]  /*10ec0*/  @P0 BRA `(.L_x_292) ;  /* 0x0000018000000947 */ /* 0x000fea0003800000 */
[----:B------:R-:W-:-:S06]  /*10ed0*/  UISETP.GT.AND UP0, UPT, UR18, -0x1, UPT ;  /* 0xffffffff1200788c */ /* 0x000fcc000bf04270 */
[----:B------:R-:W-:-:S13]  /*10ee0*/  PLOP3.LUT P0, PT, PT, PT, UP0, 0x80, 0x0 ;  /* 0x000000000000781c */ /* 0x000fda0003f0f008 */
[----:B------:R-:W-:Y:S05]  /*10ef0*/  @P0 BRA `(.L_x_293) ;  /* 0x000000a000000947 */ /* 0x000fea0003800000 */
[----:B------:R-:W-:Y:S02]  /*10f00*/  UMOV UR5, 0x1 ;  /* 0x0000000100057882 */ /* 0x000fe40000000000 */
[----:B------:R-:W-:Y:S02]  /*10f10*/  ULDC UR4, c[0x0][0x32c] ;  /* 0x0000cb0000047ab9 */ /* 0x000fe40000000800 */
[----:B------:R-:W-:Y:S02]  /*10f20*/  UISETP.NE.AND UP0, UPT, UR5, UR4, UPT ;  /* 0x000000040500728c */ /* 0x000fe4000bf05270 */
[----:B------:R-:W-:Y:S02]  /*10f30*/  ULOP3.LUT UR18, URZ, UR18, URZ, 0x33, !UPT ;  /* 0x000000123f127292 */ /* 0x000fe4000f8e333f */
[----:B------:R-:W-:Y:S02]  /*10f40*/  ULDC.64 UR4, c[0x0][0x330] ;  /* 0x0000cc0000047ab9 */ /* 0x000fe40000000a00 */
[----:B------:R-:W-:-:S07]  /*10f50*/  UIMAD.WIDE.U32 UR20, UR18, UR4, URZ ;  /* 0x00000004121472a5 */ /* 0x000fce000f8e003f */
[----:B------:R-:W-:Y:S02]  /*10f60*/  @UP0 UMOV UR19, UR21 ;  /* 0x0000001500130c82 */ /* 0x000fe40008000000 */
[----:B------:R-:W-:-:S04]  /*10f70*/  @UP0 USHF.R.U32.HI UR18, URZ, UR5, UR19 ;  /* 0x000000053f120299 */ /* 0x000fc80008011613 */
[----:B------:R-:W-:Y:S01]  /*10f80*/  ULOP3.LUT UR18, URZ, UR18, URZ, 0x33, !UPT ;  /* 0x000000123f127292 */ /* 0x000fe2000f8e333f */
[----:B------:R-:W-:Y:S05]  /*10f90*/  BRA `(.L_x_294) ;  /* 0x0000007000007947 */ /* 0x000fea0003800000 */
.L_x_293:
[----:B------:R-:W-:Y:S02]  /*10fa0*/  UMOV UR5, 0x1 ;  /* 0x0000000100057882 */ /* 0x000fe40000000000 */
[----:B------:R-:W-:Y:S02]  /*10fb0*/  ULDC UR4, c[0x0][0x32c] ;  /* 0x0000cb0000047ab9 */ /* 0x000fe40000000800 */
[----:B------:R-:W-:-:S03]  /*10fc0*/  UISETP.NE.AND UP0, UPT, UR5, UR4, UPT ;  /* 0x000000040500728c */ /* 0x000fc6000bf05270 */
[----:B------:R-:W-:Y:S02]  /*10fd0*/  ULDC.64 UR4, c[0x0][0x330] ;  /* 0x0000cc0000047ab9 */ /* 0x000fe40000000a00 */
[----:B------:R-:W-:-:S07]  /*10fe0*/  UIMAD.WIDE.U32 UR20, UR18, UR4, URZ ;  /* 0x00000004121472a5 */ /* 0x000fce000f8e003f */
[----:B------:R-:W-:Y:S02]  /*10ff0*/  @UP0 UMOV UR19, UR21 ;  /* 0x0000001500130c82 */ /* 0x000fe40008000000 */
[----:B------:R-:W-:Y:S02]  /*11000*/  @UP0 USHF.R.U32.HI UR18, URZ, UR5, UR19 ;  /* 0x000000053f120299 */ /* 0x000fe40008011613 */
.L_x_294:
[----:B------:R-:W-:Y:S02]  /*11010*/  ULDC UR4, c[0x0][0x32c] ;  /* 0x0000cb0000047ab9 */ /* 0x000fe40000000800 */
[----:B------:R-:W-:-:S04]  /*11020*/  UIMAD UR4, UR18, UR4, URZ ;  /* 0x00000004120472a4 */ /* 0x000fc8000f8e023f */
[----:B------:R-:W-:-:S04]  /*11030*/  UISETP.LT.AND UP0, UPT, UR17, UR4, UPT ;  /* 0x000000041100728c */ /* 0x000fc8000bf01270 */
[----:B------:R-:W-:-:S04]  /*11040*/  USEL UR17, UR17, UR4, !UP0 ;  /* 0x0000000411117287 */ /* 0x000fc8000c000000 */
.L_x_292:
[----:B------:R-:W-:-:S04]  /*11050*/  UIADD3 UR17, UR17, 0x5f, URZ ;  /* 0x0000005f11117890 */ /* 0x000fc8000fffe03f */
[----:B------:R-:W-:-:S04]  /*11060*/  UIMAD.WIDE UR4, UR17, 0x2aaaaaab, URZ ;  /* 0x2aaaaaab110478a5 */ /* 0x000fc8000f8e023f */
        /* <DEDUP_REMOVED lines=9> */
[----:B-1----:R-:W-:Y:S01]  /*11100*/  IMAD.MOV.U32 R2, RZ, RZ, R72 ;  /* 0x000000ffff027224 */ /* 0x002fe200078e0048 */
[----:B------:R-:W-:Y:S02]  /*11110*/  MOV R101, R70 ;  /* 0x0000004600657202 */ /* 0x000fe40000000f00 */
.L_x_298:
[----:B------:R-:W-:Y:S04]  /*11120*/  DEPBAR.LE SB0, 0x0 ;  /* 0x000080000000791a */ /* 0x000fe80000000000 */
[----:B------:R-:W-:Y:S01]  /*11130*/  BAR.SYNC.DEFER_BLOCKING 0x0 ;  /* 0x0000000000007b1d */ /* 0x000fe20000010000 */
[----:B------:R-:W-:Y:S06]  /*11140*/  UISETP.GT.AND UP0, UPT, UR7, UR12, UPT ;  /* 0x0000000c0700728c */ /* 0x000fec000bf04270 */
[----:B------:R-:W-:Y:S01]  /*11150*/  PLOP3.LUT P0, PT, PT, PT, UP0, 0x80, 0x0 ;  /* 0x000000000000781c */ /* 0x000fe20003f0f008 */
        /* <DEDUP_REMOVED lines=61> */
.L_x_296:
        /* <DEDUP_REMOVED lines=311> */
[----:B------:R-:W-:Y:S01]  /*128a0*/  UISETP.NE.AND UP0, UPT, UR36, URZ, UPT ;  /* 0x0000003f2400728c */ /* 0x000fe2000bf05270 */
[----:B------:R-:W-:Y:S01]  /*128b0*/  IMAD.MOV.U32 R227, RZ, RZ, RZ ;  /* 0x000000ffffe37224 */ /* 0x000fe200078e00ff */
[----:B------:R-:W-:Y:S01]  /*128c0*/  UIMAD UR5, UR12, 0x60, UR14 ;  /* 0x000000600c0578a4 */ /* 0x000fe2000f8e020e */
[----:B-1----:R-:W3:Y:S03]  /*128d0*/  LDL R38, [R1+0x4] ;  /* 0x0000040001267983 */ /* 0x002ee60000100800 */
[----:B------:R-:W-:Y:S02]  /*128e0*/  PLOP3.LUT P1, PT, PT, PT, UP0, 0x80, 0x0 ;  /* 0x000000000000781c */ /* 0x000fe40003f2f008 */
[----:B------:R-:W-:Y:S01]  /*128f0*/  IMAD.U32 R3, RZ, RZ, UR5 ;  /* 0x00000005ff037e24 */ /* 0x000fe2000f8e00ff */
[----:B------:R-:W-:Y:S04]  /*12900*/  PLOP3.LUT P0, PT, PT, PT, UP0, 0x80, 0x0 ;  /* 0x000000000000781c */ /* 0x000fe80003f0f008 */
[----:B--2---:R-:W-:Y:S06]  /*12910*/  IADD3 R3, R3, -0x60, R12 ;  /* 0xffffffa003037810 */ /* 0x004fec0007ffe00c */
        /* <DEDUP_REMOVED lines=26> */
[----:B------:R-:W4:Y:S04]  /*12ac0*/  SHFL.IDX PT, R10, R3, 0x2, 0x181f ;  /* 0x00581f00030a7f89 */ /* 0x000f2800000e0000 */
        /* <DEDUP_REMOVED lines=9> */
[-C--:B----4-:R-:W-:Y:S03]  /*12b60*/  IADD3 R10, P5, R10, R226.reuse, RZ ;  /* 0x000000e20a0a7210 */ /* 0x090fe60007fbe0ff */
[----:B---3--:R2:W-:Y:S01]  /*12b70*/  LDGSTS.E.BYPASS.LTC128B.128 [R38+0x3100], [R4.64], !P4 ;  /* 0x0310000004267fae */ /* 0x0085e2000e101d72 */
        /* <DEDUP_REMOVED lines=15> */
.L_x_297:
[----:B-1234-:R-:W-:Y:S01]  /*12c70*/  FMNMX.FTZ R72, R168, R2, !PT ;  /* 0x00000002a8487209 */ /* 0x01efe20007810000 */
[----:B------:R-:W-:Y:S01]  /*12c80*/  LDSM.16.MT88.4 R52, [R210+0x100] ;  /* 0x00010000d234783b */ /* 0x000fe20000004200 */
[----:B------:R-:W-:Y:S01]  /*12c90*/  FMNMX.FTZ R0, R183, R101, !PT ;  /* 0x00000065b7007209 */ /* 0x000fe20007810000 */
[----:B------:R-:W-:Y:S01]  /*12ca0*/  UISETP.GT.AND UP0, UPT, UR12, UR4, UPT ;  /* 0x000000040c00728c */ /* 0x000fe2000bf04270 */
[----:B------:R-:W-:Y:S01]  /*12cb0*/  FMNMX.FTZ R72, R184, R72, !PT ;  /* 0x00000048b8487209 */ /* 0x000fe20007810000 */
[----:B------:R-:W-:Y:S01]  /*12cc0*/  UIADD3 UR12, UR12, -0x1, URZ ;  /* 0xffffffff0c0c7890 */ /* 0x000fe2000fffe03f */
        /* <DEDUP_REMOVED lines=88> */
[----:B------:R-:W2:Y:S01]  /*13250*/  SHFL.BFLY PT, R70, R0, 0x2, 0x1f ;  /* 0x0c401f0000467f89 */ /* 0x000ea200000e0000 */
[----:B------:R-:W-:Y:S02]  /*13260*/  FMNMX.FTZ R4, R237, R4, !PT ;  /* 0x00000004ed047209 */ /* 0x000fe40007810000 */
[----:B------:R-:W-:Y:S02]  /*13270*/  FMNMX.FTZ R3, R99, R3, !PT ;  /* 0x0000000363037209 */ /* 0x000fe40007810000 */
[----:B------:R-:W-:Y:S02]  /*13280*/  FMNMX.FTZ R4, R244, R4, !PT ;  /* 0x00000004f4047209 */ /* 0x000fe40007810000 */
[----:B------:R-:W-:Y:S01]  /*13290*/  MOV R93, R22 ;  /* 0x00000016005d7202 */ /* 0x000fe20000000f00 */
[----:B------:R-:W3:Y:S01]  /*132a0*/  SHFL.BFLY PT, R5, R3, 0x2, 0x1f ;  /* 0x0c401f0003057f89 */ /* 0x000ee200000e0000 */
[----:B------:R-:W-:Y:S02]  /*132b0*/  FMNMX.FTZ R4, R247, R4, !PT ;  /* 0x00000004f7047209 */ /* 0x000fe40007810000 */
[----:B------:R-:W-:Y:S02]  /*132c0*/  MOV R85, R36 ;  /* 0x0000002400557202 */ /* 0x000fe40000000f00 */
[----:B------:R-:W-:Y:S02]  /*132d0*/  FMNMX.FTZ R4, R250, R4, !PT ;  /* 0x00000004fa047209 */ /* 0x000fe40007810000 */
[----:B------:R-:W-:Y:S02]  /*132e0*/  MOV R88, R29 ;  /* 0x0000001d00587202 */ /* 0x000fe40000000f00 */
[----:B------:R-:W-:Y:S02]  /*132f0*/  FMNMX.FTZ R4, R93, R4, !PT ;  /* 0x000000045d047209 */ /* 0x000fe40007810000 */
[----:B------:R-:W-:Y:S02]  /*13300*/  MOV R84, R37 ;  /* 0x0000002500547202 */ /* 0x000fe40000000f00 */
[----:B------:R-:W-:Y:S01]  /*13310*/  FMNMX.FTZ R4, R85, R4, !PT ;  /* 0x0000000455047209 */ /* 0x000fe20007810000 */
[----:B------:R-:W-:Y:S01]  /*13320*/  LDSM.16.MT88.4 R36, [R212+0x100] ;  /* 0x00010000d424783b */ /* 0x000fe20000004200 */
[----:B------:R-:W-:Y:S02]  /*13330*/  PLOP3.LUT P0, PT, PT, PT, UP0, 0x80, 0x0 ;  /* 0x000000000000781c */ /* 0x000fe40003f0f008 */
[----:B-1----:R-:W-:Y:S02]  /*13340*/  FMNMX.FTZ R72, R72, R6, !PT ;  /* 0x0000000648487209 */ /* 0x002fe40007810000 */
[----:B--2---:R-:W-:Y:S02]  /*13350*/  FMNMX.FTZ R70, R0, R70, !PT ;  /* 0x0000004600467209 */ /* 0x004fe40007810000 */
[----:B------:R-:W-:Y:S01]  /*13360*/  FMNMX.FTZ R0, R88, R4, !PT ;  /* 0x0000000458007209 */ /* 0x000fe20007810000 */
[----:B------:R-:W1:Y:S01]  /*13370*/  SHFL.BFLY PT, R6, R72, 0x1, 0x1f ;  /* 0x0c201f0048067f89 */ /* 0x000e6200000e0000 */
[----:B---3--:R-:W-:Y:S02]  /*13380*/  FMNMX.FTZ R3, R3, R5, !PT ;  /* 0x0000000503037209 */ /* 0x008fe40007810000 */
[----:B------:R-:W-:Y:S04]  /*13390*/  FMNMX.FTZ R0, R57, R0, !PT ;  /* 0x0000000039007209 */ /* 0x000fe80007810000 */
[----:B------:R-:W-:Y:S01]  /*133a0*/  FMNMX.FTZ R4, R84, R0, !PT ;  /* 0x0000000054047209 */ /* 0x000fe20007810000 */
[----:B------:R-:W2:Y:S03]  /*133b0*/  SHFL.BFLY PT, R71, R3, 0x1, 0x1f ;  /* 0x0c201f0003477f89 */ /* 0x000ea600000e0000 */
[----:B------:R-:W-:Y:S05]  /*133c0*/  FMNMX.FTZ R4, R178, R4, !PT ;  /* 0x00000004b2047209 */ /* 0x000fea0007810000 */
[----:B------:R-:W3:Y:S01]  /*133d0*/  SHFL.BFLY PT, R5, R70, 0x1, 0x1f ;  /* 0x0c201f0046057f89 */ /* 0x000ee200000e0000 */
[----:B-1----:R-:W-:Y:S05]  /*133e0*/  FMNMX.FTZ R72, R72, R6, !PT ;  /* 0x0000000648487209 */ /* 0x002fea0007810000 */
[C---:B------:R-:W-:Y:S02]  /*133f0*/  FADD.FTZ R0, -R72.reuse, R2 ;  /* 0x0000000248007221 */ /* 0x040fe40000010100 */
[----:B------:R-:W-:Y:S02]  /*13400*/  FMUL.FTZ R96, R72, c[0x0][0x2d0] ;  /* 0x0000b40048607a20 */ /* 0x000fe40000410000 */
[----:B------:R-:W-:Y:S01]  /*13410*/  FMUL.FTZ R2, R0, c[0x0][0x2d0] ;  /* 0x0000b40000027a20 */ /* 0x000fe20000410000 */
[----:B--2---:R-:W-:Y:S02]  /*13420*/  FMNMX.FTZ R71, R3, R71, !PT ;  /* 0x0000004703477209 */ /* 0x004fe40007810000 */
[----:B------:R-:W-:Y:S01]  /*13430*/  FMNMX.FTZ R0, R179, R4, !PT ;  /* 0x00000004b3007209 */ /* 0x000fe20007810000 */
[----:B------:R1:W2:Y:S01]  /*13440*/  MUFU.EX2 R73, R2 ;  /* 0x0000000200497308 */ /* 0x0002a20000000800 */
[--C-:B------:R-:W-:Y:S02]  /*13450*/  FFMA.FTZ R4, R168, c[0x0][0x2d0], -R96.reuse ;  /* 0x0000b400a8047a23 */ /* 0x100fe40000010860 */
[----:B------:R-:W-:Y:S01]  /*13460*/  FMNMX.FTZ R0, R74, R0, !PT ;  /* 0x000000004a007209 */ /* 0x000fe20007810000 */
[----:B------:R-:W-:Y:S01]  /*13470*/  FMUL.FTZ R97, R71, c[0x0][0x2d0] ;  /* 0x0000b40047617a20 */ /* 0x000fe20000410000 */
[----:B---3--:R-:W-:Y:S01]  /*13480*/  FMNMX.FTZ R70, R70, R5, !PT ;  /* 0x0000000546467209 */ /* 0x008fe20007810000 */
[----:B------:R-:W-:Y:S01]  /*13490*/  FFMA.FTZ R5, R20, c[0x0][0x2d0], -R96 ;  /* 0x0000b40014057a23 */ /* 0x000fe20000010860 */
[----:B------:R-:W-:Y:S03]  /*134a0*/  FMNMX.FTZ R0, R75, R0, !PT ;  /* 0x000000004b007209 */ /* 0x000fe60007810000 */
[----:B------:R2:W-:Y:S01]  /*134b0*/  MUFU.EX2 R40, R5 ;  /* 0x0000000500287308 */ /* 0x0005e20000000800 */
[----:B------:R-:W-:Y:S01]  /*134c0*/  FMUL.FTZ R98, R70, c[0x0][0x2d0] ;  /* 0x0000b40046627a20 */ /* 0x000fe20000410000 */
[----:B------:R-:W3:Y:S01]  /*134d0*/  SHFL.BFLY PT, R3, R0, 0x2, 0x1f ;  /* 0x0c401f0000037f89 */ /* 0x000ee200000e0000 */
[----:B-1----:R-:W-:Y:S07]  /*134e0*/  FADD.FTZ R2, -R71, R100 ;  /* 0x0000006447027221 */ /* 0x002fee0000010100 */
[----:B------:R-:W-:Y:S01]  /*134f0*/  MUFU.EX2 R100, R4 ;  /* 0x0000000400647308 */ /* 0x000fe20000000800 */
[----:B------:R-:W-:Y:S02]  /*13500*/  FMUL.FTZ R2, R2, c[0x0][0x2d0] ;  /* 0x0000b40002027a20 */ /* 0x000fe40000410000 */
[----:B--2---:R-:W-:Y:S07]  /*13510*/  FMUL.FTZ R5, R73, R105 ;  /* 0x0000006949057220 */ /* 0x004fee0000410000 */
[----:B------:R1:W-:Y:S01]  /*13520*/  MUFU.EX2 R69, R2 ;  /* 0x0000000200457308 */ /* 0x0003e20000000800 */
[----:B---3--:R-:W-:Y:S01]  /*13530*/  FMNMX.FTZ R0, R0, R3, !PT ;  /* 0x0000000300007209 */ /* 0x008fe20007810000 */
[--C-:B------:R-:W-:Y:S02]  /*13540*/  FFMA.FTZ R3, R17, c[0x0][0x2d0], -R96.reuse ;  /* 0x0000b40011037a23 */ /* 0x100fe40000010860 */
[----:B------:R-:W-:Y:S01]  /*13550*/  FMUL.FTZ R17, R73, R117 ;  /* 0x0000007549117220 */ /* 0x000fe20000410000 */
[----:B------:R-:W-:Y:S05]  /*13560*/  MOV R117, R88 ;  /* 0x0000005800757202 */ /* 0x000fea0000000f00 */
[----:B------:R2:W3:Y:S01]  /*13570*/  MUFU.EX2 R11, R3 ;  /* 0x00000003000b7308 */ /* 0x0004e20000000800 */
[----:B-1----:R-:W-:Y:S04]  /*13580*/  FADD.FTZ R2, -R70, R101 ;  /* 0x0000006546027221 */ /* 0x002fe80000010100 */
[----:B------:R-:W-:Y:S05]  /*13590*/  FMUL.FTZ R2, R2, c[0x0][0x2d0] ;  /* 0x0000b40002027a20 */ /* 0x000fea0000410000 */
[----:B------:R1:W4:Y:S01]  /*135a0*/  MUFU.EX2 R68, R2 ;  /* 0x0000000200447308 */ /* 0x0003220000000800 */
[--C-:B--2---:R-:W-:Y:S01]  /*135b0*/  FFMA.FTZ R3, R169, c[0x0][0x2d0], -R97.reuse ;  /* 0x0000b400a9037a23 */ /* 0x104fe20000010861 */
[----:B------:R-:W-:Y:S02]  /*135c0*/  MOV R169, R87 ;  /* 0x0000005700a97202 */ /* 0x000fe40000000f00 */
[----:B---3--:R-:W-:Y:S06]  /*135d0*/  MOV R105, R11 ;  /* 0x0000000b00697202 */ /* 0x008fec0000000f00 */
[----:B------:R2:W-:Y:S01]  /*135e0*/  MUFU.EX2 R7, R3 ;  /* 0x0000000300077308 */ /* 0x0005e20000000800 */
[--C-:B-1----:R-:W-:Y:S02]  /*135f0*/  FFMA.FTZ R2, R184, c[0x0][0x2d0], -R96.reuse ;  /* 0x0000b400b8027a23 */ /* 0x102fe40000010860 */
[C---:B----4-:R-:W-:Y:S07]  /*13600*/  FMUL.FTZ R29, R68.reuse, R129 ;  /* 0x00000081441d7220 */ /* 0x050fee0000410000 */
[----:B------:R1:W3:Y:S01]  /*13610*/  MUFU.EX2 R59, R2 ;  /* 0x00000002003b7308 */ /* 0x0002e20000000800 */
[----:B------:R-:W-:Y:S02]  /*13620*/  FMUL.FTZ R45, R68, R145 ;  /* 0x00000091442d7220 */ /* 0x000fe40000410000 */
[--C-:B--2---:R-:W-:Y:S07]  /*13630*/  FFMA.FTZ R3, R185, c[0x0][0x2d0], -R97.reuse ;  /* 0x0000b400b9037a23 */ /* 0x104fee0000010861 */
[----:B------:R2:W-:Y:S01]  /*13640*/  MUFU.EX2 R58, R3 ;  /* 0x00000003003a7308 */ /* 0x0005e20000000800 */
[----:B-1----:R-:W-:Y:S01]  /*13650*/  FFMA.FTZ R2, R16, c[0x0][0x2d0], -R96 ;  /* 0x0000b40010027a23 */ /* 0x002fe20000010860 */
[----:B---3--:R-:W-:Y:S01]  /*13660*/  F2FP.BF16.PACK_AB R76, R59, R100 ;  /* 0x000000643b4c723e */ /* 0x008fe200000010ff */
[--C-:B------:R-:W-:Y:S07]  /*13670*/  FFMA.FTZ R16, R35, c[0x0][0x2d0], -R97.reuse ;  /* 0x0000b40023107a23 */ /* 0x100fee0000010861 */
[----:B------:R1:W3:Y:S01]  /*13680*/  MUFU.EX2 R8, R2 ;  /* 0x0000000200087308 */ /* 0x0002e20000000800 */
[C---:B------:R-:W-:Y:S02]  /*13690*/  FMUL.FTZ R35, R69.reuse, R135 ;  /* 0x0000008745237220 */ /* 0x040fe40000410000 */
[--C-:B--2---:R-:W-:Y:S02]  /*136a0*/  FFMA.FTZ R3, R18, c[0x0][0x2d0], -R97.reuse ;  /* 0x0000b40012037a23 */ /* 0x104fe40000010861 */
[----:B------:R-:W-:Y:S01]  /*136b0*/  FMUL.FTZ R18, R69, R118 ;  /* 0x0000007645127220 */ /* 0x000fe20000410000 */
[----:B------:R-:W-:Y:S04]  /*136c0*/  MOV R118, R92 ;  /* 0x0000005c00767202 */ /* 0x000fe80000000f00 */
[----:B------:R-:W-:Y:S01]  /*136d0*/  MUFU.EX2 R61, R3 ;  /* 0x00000003003d7308 */ /* 0x000fe20000000800 */
[--C-:B------:R-:W-:Y:S09]  /*136e0*/  FFMA.FTZ R92, R199, c[0x0][0x2d0], -R97.reuse ;  /* 0x0000b400c75c7a23 */ /* 0x100ff20000010861 */
[----:B------:R2:W-:Y:S01]  /*136f0*/  MUFU.EX2 R95, R16 ;  /* 0x00000010005f7308 */ /* 0x0005e20000000800 */
[----:B-1----:R-:W1:Y:S01]  /*13700*/  SHFL.BFLY PT, R2, R0, 0x1, 0x1f ;  /* 0x0c201f0000027f89 */ /* 0x002e6200000e0000 */
[----:B---3--:R-:W-:Y:S04]  /*13710*/  MOV R185, R8 ;  /* 0x0000000800b97202 */ /* 0x008fe80000000f00 */
[----:B------:R-:W-:Y:S01]  /*13720*/  F2FP.BF16.PACK_AB R78, R105, R185 ;  /* 0x000000b9694e723e */ /* 0x000fe200000010ff */
[----:B--2---:R-:W-:Y:S01]  /*13730*/  FMUL.FTZ R16, R73, R116 ;  /* 0x0000007449107220 */ /* 0x004fe20000410000 */
[----:B------:R-:W-:Y:S02]  /*13740*/  MOV R116, R85 ;  /* 0x0000005500747202 */ /* 0x000fe40000000f00 */
[----:B-1----:R-:W-:Y:S01]  /*13750*/  FMNMX.FTZ R3, R2, R0, !PT ;  /* 0x0000000002037209 */ /* 0x002fe20007810000 */
[----:B------:R-:W-:Y:S01]  /*13760*/  FFMA.FTZ R2, R183, c[0x0][0x2d0], -R98 ;  /* 0x0000b400b7027a23 */ /* 0x000fe20000010862 */
[----:B------:R-:W-:Y:S01]  /*13770*/  MOV R183, R56 ;  /* 0x0000003800b77202 */ /* 0x000fe20000000f00 */
[--C-:B------:R-:W-:Y:S02]  /*13780*/  FFMA.FTZ R0, R19, c[0x0][0x2d0], -R97.reuse ;  /* 0x0000b40013007a23 */ /* 0x100fe40000010861 */
[----:B------:R1:W2:Y:S01]  /*13790*/  MUFU.EX2 R13, R2 ;  /* 0x00000002000d7308 */ /* 0x0002a20000000800 */
[----:B------:R-:W-:Y:S01]  /*137a0*/  FMUL.FTZ R19, R69, R119 ;  /* 0x0000007745137220 */ /* 0x000fe20000410000 */
[----:B------:R-:W-:Y:S01]  /*137b0*/  MOV R119, R93 ;  /* 0x0000005d00777202 */ /* 0x000fe20000000f00 */
[----:B------:R-:W-:Y:S07]  /*137c0*/  FFMA.FTZ R56, R193, c[0x0][0x2d0], -R96 ;  /* 0x0000b400c1387a23 */ /* 0x000fee0000010860 */
[----:B------:R3:W-:Y:S01]  /*137d0*/  MUFU.EX2 R6, R0 ;  /* 0x0000000000067308 */ /* 0x0007e20000000800 */
[----:B-1----:R-:W-:Y:S01]  /*137e0*/  FFMA.FTZ R2, R186, c[0x0][0x2d0], -R98 ;  /* 0x0000b400ba027a23 */ /* 0x002fe20000010862 */
[----:B------:R-:W-:Y:S01]  /*137f0*/  MOV R186, R7 ;  /* 0x0000000700ba7202 */ /* 0x000fe20000000f00 */
[--C-:B------:R-:W-:Y:S01]  /*13800*/  FFMA.FTZ R7, R103, c[0x0][0x2d0], -R97.reuse ;  /* 0x0000b40067077a23 */ /* 0x100fe20000010861 */
[----:B--2---:R-:W-:Y:S06]  /*13810*/  MOV R103, R13 ;  /* 0x0000000d00677202 */ /* 0x004fec0000000f00 */
[----:B------:R1:W2:Y:S01]  /*13820*/  MUFU.EX2 R184, R2 ;  /* 0x0000000200b87308 */ /* 0x0002a20000000800 */
[----:B------:R-:W-:Y:S01]  /*13830*/  F2FP.BF16.PACK_AB R77, R58, R186 ;  /* 0x000000ba3a4d723e */ /* 0x000fe200000010ff */
[----:B------:R-:W-:Y:S02]  /*13840*/  FMUL.FTZ R13, R68, R113 ;  /* 0x00000071440d7220 */ /* 0x000fe40000410000 */
[----:B---3--:R-:W-:Y:S06]  /*13850*/  FADD.FTZ R0, -R3, R102 ;  /* 0x0000006603007221 */ /* 0x008fec0000010100 */
[----:B------:R3:W-:Y:S01]  /*13860*/  MUFU.EX2 R168, R7 ;  /* 0x0000000700a87308 */ /* 0x0007e20000000800 */
[----:B------:R-:W-:Y:S09]  /*13870*/  FMUL.FTZ R0, R0, c[0x0][0x2d0] ;  /* 0x0000b40000007a20 */ /* 0x000ff20000410000 */
[----:B------:R-:W4:Y:S01]  /*13880*/  MUFU.EX2 R0, R0 ;  /* 0x0000000000007308 */ /* 0x000f220000000800 */
[--C-:B-1----:R-:W-:Y:S01]  /*13890*/  FFMA.FTZ R2, R180, c[0x0][0x2d0], -R98.reuse ;  /* 0x0000b400b4027a23 */ /* 0x102fe20000010862 */
[----:B--2---:R-:W-:Y:S08]  /*138a0*/  F2FP.BF16.PACK_AB R64, R184, R103 ;  /* 0x00000067b840723e */ /* 0x004ff000000010ff */
[----:B------:R1:W2:Y:S01]  /*138b0*/  MUFU.EX2 R8, R2 ;  /* 0x0000000200087308 */ /* 0x0002a20000000800 */
[----:B---3--:R-:W-:Y:S02]  /*138c0*/  FMUL.FTZ R7, R69, R107 ;  /* 0x0000006b45077220 */ /* 0x008fe40000410000 */
[C---:B----4-:R-:W-:Y:S02]  /*138d0*/  FMUL.FTZ R11, R0.reuse, R111 ;  /* 0x0000006f000b7220 */ /* 0x050fe40000410000 */
[C---:B------:R-:W-:Y:S01]  /*138e0*/  FMUL.FTZ R14, R0.reuse, R114 ;  /* 0x00000072000e7220 */ /* 0x040fe20000410000 */
[----:B------:R-:W-:Y:S01]  /*138f0*/  MOV R114, R60 ;  /* 0x0000003c00727202 */ /* 0x000fe20000000f00 */
[C---:B------:R-:W-:Y:S01]  /*13900*/  FMUL.FTZ R26, R0.reuse, R126 ;  /* 0x0000007e001a7220 */ /* 0x040fe20000410000 */
[----:B------:R-:W-:Y:S01]  /*13910*/  MOV R126, R95 ;  /* 0x0000005f007e7202 */ /* 0x000fe20000000f00 */
[C---:B------:R-:W-:Y:S02]  /*13920*/  FMUL.FTZ R27, R0.reuse, R127 ;  /* 0x0000007f001b7220 */ /* 0x040fe40000410000 */
[----:B------:R-:W-:Y:S02]  /*13930*/  FMUL.FTZ R42, R0, R142 ;  /* 0x0000008e002a7220 */ /* 0x000fe40000410000 */
[----:B-1----:R-:W-:Y:S01]  /*13940*/  FFMA.FTZ R2, R170, c[0x0][0x2d0], -R98 ;  /* 0x0000b400aa027a23 */ /* 0x002fe20000010862 */
[----:B------:R-:W-:Y:S01]  /*13950*/  MOV R170, R86 ;  /* 0x0000005600aa7202 */ /* 0x000fe20000000f00 */
[----:B------:R-:W-:Y:S01]  /*13960*/  FMUL.FTZ R46, R0, R146 ;  /* 0x00000092002e7220 */ /* 0x000fe20000410000 */
[----:B--2---:R-:W-:Y:S01]  /*13970*/  MOV R107, R8 ;  /* 0x00000008006b7202 */ /* 0x004fe20000000f00 */
[----:B------:R1:W2:Y:S01]  /*13980*/  MUFU.EX2 R9, R2 ;  /* 0x0000000200097308 */ /* 0x0002a20000000800 */
[----:B------:R-:W-:Y:S02]  /*13990*/  FMUL.FTZ R8, R68, R108 ;  /* 0x0000006c44087220 */ /* 0x000fe40000410000 */
[C---:B------:R-:W-:Y:S02]  /*139a0*/  FMUL.FTZ R43, R0.reuse, R143 ;  /* 0x0000008f002b7220 */ /* 0x040fe40000410000 */
[----:B------:R-:W-:Y:S02]  /*139b0*/  FMUL.FTZ R47, R0, R147 ;  /* 0x00000093002f7220 */ /* 0x000fe40000410000 */
[--C-:B------:R-:W-:Y:S02]  /*139c0*/  FFMA.FTZ R60, R198, c[0x0][0x2d0], -R97.reuse ;  /* 0x0000b400c63c7a23 */ /* 0x100fe40000010861 */
[----:B-1----:R-:W-:Y:S01]  /*139d0*/  FMUL.FTZ R2, R3, c[0x0][0x2d0] ;  /* 0x0000b40003027a20 */ /* 0x002fe20000410000 */
[----:B--2---:R-:W-:Y:S01]  /*139e0*/  MOV R108, R9 ;  /* 0x00000009006c7202 */ /* 0x004fe20000000f00 */
[----:B------:R-:W-:Y:S02]  /*139f0*/  FMUL.FTZ R9, R68, R109 ;  /* 0x0000006d44097220 */ /* 0x000fe40000410000 */
[--C-:B------:R-:W-:Y:S01]  /*13a00*/  FFMA.FTZ R4, R181, c[0x0][0x2d0], -R2.reuse ;  /* 0x0000b400b5047a23 */ /* 0x100fe20000010802 */
[----:B------:R-:W-:Y:S01]  /*13a10*/  MOV R181, R91 ;  /* 0x0000005b00b57202 */ /* 0x000fe20000000f00 */
[--C-:B------:R-:W-:Y:S01]  /*13a20*/  FFMA.FTZ R28, R188, c[0x0][0x2d0], -R2.reuse ;  /* 0x0000b400bc1c7a23 */ /* 0x100fe20000010802 */
[----:B------:R-:W-:Y:S01]  /*13a30*/  F2FP.BF16.PACK_AB R66, R108, R107 ;  /* 0x0000006b6c42723e */ /* 0x000fe200000010ff */
[----:B------:R1:W-:Y:S01]  /*13a40*/  MUFU.EX2 R102, R4 ;  /* 0x0000000400667308 */ /* 0x0003e20000000800 */
[--C-:B------:R-:W-:Y:S02]  /*13a50*/  FFMA.FTZ R44, R194, c[0x0][0x2d0], -R2.reuse ;  /* 0x0000b400c22c7a23 */ /* 0x100fe40000010802 */
[--C-:B------:R-:W-:Y:S02]  /*13a60*/  FFMA.FTZ R48, R196, c[0x0][0x2d0], -R2.reuse ;  /* 0x0000b400c4307a23 */ /* 0x100fe40000010802 */
[--C-:B------:R-:W-:Y:S05]  /*13a70*/  FFMA.FTZ R74, R74, c[0x0][0x2d0], -R2.reuse ;  /* 0x0000b4004a4a7a23 */ /* 0x100fea0000010802 */
[----:B------:R2:W-:Y:S10]  /*13a80*/  MUFU.EX2 R50, R44 ;  /* 0x0000002c00327308 */ /* 0x0005f40000000800 */
[----:B------:R3:W-:Y:S01]  /*13a90*/  MUFU.EX2 R113, R48 ;  /* 0x0000003000717308 */ /* 0x0007e20000000800 */
[--C-:B-1----:R-:W-:Y:S01]  /*13aa0*/  FFMA.FTZ R4, R187, c[0x0][0x2d0], -R2.reuse ;  /* 0x0000b400bb047a23 */ /* 0x102fe20000010802 */
[----:B------:R-:W-:Y:S01]  /*13ab0*/  MOV R187, R57 ;  /* 0x0000003900bb7202 */ /* 0x000fe20000000f00 */
[C---:B------:R-:W-:Y:S07]  /*13ac0*/  FMUL.FTZ R57, R68.reuse, R157 ;  /* 0x0000009d44397220 */ /* 0x040fee0000410000 */
[----:B------:R1:W4:Y:S01]  /*13ad0*/  MUFU.EX2 R12, R4 ;  /* 0x00000004000c7308 */ /* 0x0003220000000800 */
[----:B--2---:R-:W-:Y:S02]  /*13ae0*/  FMUL.FTZ R44, R68, R144 ;  /* 0x00000090442c7220 */ /* 0x004fe40000410000 */
[----:B---3--:R-:W-:Y:S02]  /*13af0*/  FMUL.FTZ R48, R73, R148 ;  /* 0x0000009449307220 */ /* 0x008fe40000410000 */
[--C-:B-1----:R-:W-:Y:S01]  /*13b00*/  FFMA.FTZ R4, R182, c[0x0][0x2d0], -R2.reuse ;  /* 0x0000b400b6047a23 */ /* 0x102fe20000010802 */
[----:B------:R-:W-:Y:S02]  /*13b10*/  MOV R182, R90 ;  /* 0x0000005a00b67202 */ /* 0x000fe40000000f00 */
[----:B----4-:R-:W-:Y:S02]  /*13b20*/  MOV R111, R12 ;  /* 0x0000000c006f7202 */ /* 0x010fe40000000f00 */
[----:B------:R1:W-:Y:S01]  /*13b30*/  MUFU.EX2 R10, R4 ;  /* 0x00000004000a7308 */ /* 0x0003e20000000800 */
[--C-:B------:R-:W-:Y:S01]  /*13b40*/  FFMA.FTZ R12, R34, c[0x0][0x2d0], -R97.reuse ;  /* 0x0000b400220c7a23 */ /* 0x100fe20000010861 */
[----:B------:R-:W-:Y:S01]  /*13b50*/  F2FP.BF16.PACK_AB R65, R111, R102 ;  /* 0x000000666f41723e */ /* 0x000fe200000010ff */
[----:B------:R-:W-:Y:S07]  /*13b60*/  FMUL.FTZ R34, R69, R134 ;  /* 0x0000008645227220 */ /* 0x000fee0000410000 */
[----:B------:R2:W-:Y:S10]  /*13b70*/  MUFU.EX2 R109, R12 ;  /* 0x0000000c006d7308 */ /* 0x0005f40000000800 */
[----:B------:R-:W-:Y:S01]  /*13b80*/  MUFU.EX2 R134, R92 ;  /* 0x0000005c00867308 */ /* 0x000fe20000000800 */
[----:B-1----:R-:W-:Y:S01]  /*13b90*/  FFMA.FTZ R4, R171, c[0x0][0x2d0], -R2 ;  /* 0x0000b400ab047a23 */ /* 0x002fe20000010802 */
[----:B------:R-:W-:Y:S02]  /*13ba0*/  MOV R171, R84 ;  /* 0x0000005400ab7202 */ /* 0x000fe40000000f00 */
[----:B------:R-:W-:Y:S06]  /*13bb0*/  LDSM.16.MT88.4 R84, [R209+0x900] ;  /* 0x00090000d154783b */ /* 0x000fec0000004200 */
[----:B------:R1:W-:Y:S01]  /*13bc0*/  MUFU.EX2 R180, R4 ;  /* 0x0000000400b47308 */ /* 0x0003e20000000800 */
[----:B--2---:R-:W-:Y:S01]  /*13bd0*/  FMUL.FTZ R12, R68, R112 ;  /* 0x00000070440c7220 */ /* 0x004fe20000410000 */
[----:B------:R-:W-:Y:S01]  /*13be0*/  MOV R112, R59 ;  /* 0x0000003b00707202 */ /* 0x000fe20000000f00 */
[C---:B------:R-:W-:Y:S02]  /*13bf0*/  FMUL.FTZ R59, R0.reuse, R159 ;  /* 0x0000009f003b7220 */ /* 0x040fe40000410000 */
[--C-:B-1----:R-:W-:Y:S02]  /*13c00*/  FFMA.FTZ R4, R21, c[0x0][0x2d0], -R96.reuse ;  /* 0x0000b40015047a23 */ /* 0x102fe40000010860 */
[----:B------:R-:W1:Y:S03]  /*13c10*/  LDSM.16.MT88.4 R20, [R209+0x100] ;  /* 0x00010000d114783b */ /* 0x000e660000004200 */
[----:B------:R2:W-:Y:S02]  /*13c20*/  MUFU.EX2 R41, R4 ;  /* 0x0000000400297308 */ /* 0x0005e40000000800 */
[--C-:B--2---:R-:W-:Y:S02]  /*13c30*/  FFMA.FTZ R4, R15, c[0x0][0x2d0], -R97.reuse ;  /* 0x0000b4000f047a23 */ /* 0x104fe40000010861 */
[C---:B------:R-:W-:Y:S01]  /*13c40*/  FMUL.FTZ R15, R0.reuse, R115 ;  /* 0x00000073000f7220 */ /* 0x040fe20000410000 */
[----:B------:R-:W-:Y:S05]  /*13c50*/  MOV R115, R62 ;  /* 0x0000003e00737202 */ /* 0x000fea0000000f00 */
[----:B------:R2:W-:Y:S01]  /*13c60*/  MUFU.EX2 R31, R4 ;  /* 0x00000004001f7308 */ /* 0x0005e20000000800 */
[----:B------:R-:W-:Y:S02]  /*13c70*/  FMUL.FTZ R62, R0, R162 ;  /* 0x000000a2003e7220 */ /* 0x000fe40000410000 */
[----:B--2---:R-:W-:Y:S02]  /*13c80*/  FFMA.FTZ R4, R32, c[0x0][0x2d0], -R96 ;  /* 0x0000b40020047a23 */ /* 0x004fe40000010860 */
[----:B------:R-:W-:Y:S05]  /*13c90*/  FFMA.FTZ R32, R189, c[0x0][0x2d0], -R2 ;  /* 0x0000b400bd207a23 */ /* 0x000fea0000010802 */
[----:B------:R2:W3:Y:S02]  /*13ca0*/  MUFU.EX2 R94, R4 ;  /* 0x00000004005e7308 */ /* 0x0004e40000000800 */
[----:B--2---:R-:W-:Y:S01]  /*13cb0*/  FFMA.FTZ R4, R33, c[0x0][0x2d0], -R96 ;  /* 0x0000b40021047a23 */ /* 0x004fe20000010860 */
[----:B---3--:R-:W-:Y:S01]  /*13cc0*/  MOV R127, R94 ;  /* 0x0000005e007f7202 */ /* 0x008fe20000000f00 */
[C---:B------:R-:W-:Y:S01]  /*13cd0*/  FMUL.FTZ R33, R73.reuse, R133 ;  /* 0x0000008549217220 */ /* 0x040fe20000410000 */
[----:B------:R-:W-:Y:S05]  /*13ce0*/  LDSM.16.MT88.4 R92, [R210+0x900] ;  /* 0x00090000d25c783b */ /* 0x000fea0000004200 */
[----:B------:R2:W3:Y:S02]  /*13cf0*/  MUFU.EX2 R49, R4 ;  /* 0x0000000400317308 */ /* 0x0004e40000000800 */
[----:B--2---:R-:W-:Y:S01]  /*13d00*/  FMUL.FTZ R4, R73, R104 ;  /* 0x0000006849047220 */ /* 0x004fe20000410000 */
[----:B------:R-:W-:Y:S01]  /*13d10*/  MOV R104, R6 ;  /* 0x0000000600687202 */ /* 0x000fe20000000f00 */
[----:B------:R-:W-:Y:S01]  /*13d20*/  FMUL.FTZ R6, R69, R106 ;  /* 0x0000006a45067220 */ /* 0x000fe20000410000 */
[----:B------:R-:W-:Y:S01]  /*13d30*/  MOV R106, R10 ;  /* 0x0000000a006a7202 */ /* 0x000fe20000000f00 */
[----:B------:R-:W-:Y:S01]  /*13d40*/  FMUL.FTZ R10, R0, R110 ;  /* 0x0000006e000a7220 */ /* 0x000fe20000410000 */
[----:B------:R-:W-:Y:S02]  /*13d50*/  F2FP.BF16.PACK_AB R79, R104, R61 ;  /* 0x0000003d684f723e */ /* 0x000fe400000010ff */
[----:B---3--:R-:W-:Y:S01]  /*13d60*/  MOV R148, R49 ;  /* 0x0000003100947202 */ /* 0x008fe20000000f00 */
[----:B------:R-:W-:Y:S01]  /*13d70*/  FMUL.FTZ R49, R73, R149 ;  /* 0x0000009549317220 */ /* 0x000fe20000410000 */
[----:B------:R-:W-:Y:S01]  /*13d80*/  MOV R149, R50 ;  /* 0x0000003200957202 */ /* 0x000fe20000000f00 */
[----:B------:R-:W-:Y:S01]  /*13d90*/  FMUL.FTZ R50, R69, R150 ;  /* 0x0000009645327220 */ /* 0x000fe20000410000 */
[----:B------:R-:W-:Y:S01]  /*13da0*/  F2FP.BF16.PACK_AB R67, R180, R106 ;  /* 0x0000006ab443723e */ /* 0x000fe200000010ff */
[-C--:B-1----:R-:W-:Y:S05]  /*13db0*/  HMMA.16816.F32.BF16 R4, R76, R20.reuse, R4 ;  /* 0x000000144c04723c */ /* 0x082fea0000041804 */
[----:B------:R-:W-:Y:S01]  /*13dc0*/  MOV R110, R58 ;  /* 0x0000003a006e7202 */ /* 0x000fe20000000f00 */
[----:B------:R-:W-:Y:S02]  /*13dd0*/  FMUL.FTZ R58, R0, R158 ;  /* 0x0000009e003a7220 */ /* 0x000fe40000410000 */
[C---:B------:R-:W-:Y:S07]  /*13de0*/  HMMA.16816.F32.BF16 R8, R64.reuse, R20, R8 ;  /* 0x000000144008723c */ /* 0x040fee0000041808 */
[----:B------:R-:W-:Y:S01]  /*13df0*/  FMUL.FTZ R21, R73, R121 ;  /* 0x0000007949157220 */ /* 0x000fe20000410000 */
[-C--:B------:R-:W-:Y:S04]  /*13e00*/  HMMA.16816.F32.BF16 R12, R64, R22.reuse, R12 ;  /* 0x00000016400c723c */ /* 0x080fe8000004180c */
[--C-:B------:R-:W-:Y:S01]  /*13e10*/  FFMA.FTZ R20, R24, c[0x0][0x2d0], -R98.reuse ;  /* 0x0000b40018147a23 */ /* 0x100fe20000010862 */
[----:B------:R-:W-:Y:S01]  /*13e20*/  MOV R121, R168 ;  /* 0x000000a800797202 */ /* 0x000fe20000000f00 */
[--C-:B------:R-:W-:Y:S01]  /*13e30*/  FFMA.FTZ R24, R25, c[0x0][0x2d0], -R98.reuse ;  /* 0x0000b40019187a23 */ /* 0x100fe20000010862 */
[----:B------:R-:W-:Y:S01]  /*13e40*/  MOV R168, R89 ;  /* 0x0000005900a87202 */ /* 0x000fe20000000f00 */
[C---:B------:R-:W-:Y:S01]  /*13e50*/  HMMA.16816.F32.BF16 R16, R76.reuse, R22, R16 ;  /* 0x000000164c10723c */ /* 0x040fe20000041810 */
[----:B------:R1:W2:Y:S01]  /*13e60*/  MUFU.EX2 R101, R20 ;  /* 0x0000001400657308 */ /* 0x0002a20000000800 */
[----:B------:R-:W3:Y:S02]  /*13e70*/  LDSM.16.MT88.4 R88, [R212+0x900] ;  /* 0x00090000d458783b */ /* 0x000ee40000004200 */
[----:B------:R-:W-:Y:S03]  /*13e80*/  FMUL.FTZ R25, R68, R125 ;  /* 0x0000007d44197220 */ /* 0x000fe60000410000 */
[C---:B------:R-:W-:Y:S02]  /*13e90*/  FMUL.FTZ R23, R69.reuse, R123 ;  /* 0x0000007b45177220 */ /* 0x040fe40000410000 */
[----:B------:R-:W-:Y:S02]  /*13ea0*/  FMUL.FTZ R22, R69, R122 ;  /* 0x0000007a45167220 */ /* 0x000fe40000410000 */
[----:B------:R4:W5:Y:S10]  /*13eb0*/  MUFU.EX2 R30, R24 ;  /* 0x00000018001e7308 */ /* 0x0009740000000800 */
[----:B------:R3:W-:Y:S01]  /*13ec0*/  MUFU.EX2 R123, R28 ;  /* 0x0000001c007b7308 */ /* 0x0007e20000000800 */
[----:B-1----:R-:W-:Y:S01]  /*13ed0*/  FMUL.FTZ R20, R73, R120 ;  /* 0x0000007849147220 */ /* 0x002fe20000410000 */
[----:B--2---:R-:W-:Y:S02]  /*13ee0*/  MOV R122, R101 ;  /* 0x00000065007a7202 */ /* 0x004fe40000000f00 */
[----:B------:R-:W-:Y:S01]  /*13ef0*/  MOV R101, R63 ;  /* 0x0000003f00657202 */ /* 0x000fe20000000f00 */
[----:B------:R-:W-:Y:S03]  /*13f00*/  FMUL.FTZ R63, R0, R163 ;  /* 0x000000a3003f7220 */ /* 0x000fe60000410000 */
[-C--:B------:R-:W-:Y:S03]  /*13f10*/  HMMA.16816.F32.BF16 R20, R76, R36.reuse, R20 ;  /* 0x000000244c14723c */ /* 0x080fe60000041814 */
[----:B----4-:R-:W-:Y:S01]  /*13f20*/  FMUL.FTZ R24, R68, R124 ;  /* 0x0000007c44187220 */ /* 0x010fe20000410000 */
[----:B-----5:R-:W-:Y:S01]  /*13f30*/  MOV R129, R30 ;  /* 0x0000001e00817202 */ /* 0x020fe20000000f00 */
[C---:B------:R-:W-:Y:S01]  /*13f40*/  FMUL.FTZ R30, R0.reuse, R130 ;  /* 0x00000082001e7220 */ /* 0x040fe20000410000 */
[----:B------:R-:W-:Y:S01]  /*13f50*/  MOV R130, R31 ;  /* 0x0000001f00827202 */ /* 0x000fe20000000f00 */
[----:B------:R-:W-:Y:S01]  /*13f60*/  FMUL.FTZ R31, R0, R131 ;  /* 0x00000083001f7220 */ /* 0x000fe20000410000 */
[----:B------:R-:W-:Y:S01]  /*13f70*/  MOV R124, R40 ;  /* 0x00000028007c7202 */ /* 0x000fe20000000f00 */
[--C-:B------:R-:W-:Y:S01]  /*13f80*/  FFMA.FTZ R40, R191, c[0x0][0x2d0], -R98.reuse ;  /* 0x0000b400bf287a23 */ /* 0x100fe20000010862 */
[C---:B------:R-:W-:Y:S03]  /*13f90*/  HMMA.16816.F32.BF16 R24, R64.reuse, R36, R24 ;  /* 0x000000244018723c */ /* 0x040fe60000041818 */
[----:B------:R1:W-:Y:S01]  /*13fa0*/  MUFU.EX2 R120, R40 ;  /* 0x0000002800787308 */ /* 0x0003e20000000800 */
[C---:B---3--:R-:W-:Y:S01]  /*13fb0*/  FMUL.FTZ R28, R68.reuse, R128 ;  /* 0x00000080441c7220 */ /* 0x048fe20000410000 */
[----:B------:R-:W-:Y:S01]  /*13fc0*/  MOV R131, R41 ;  /* 0x0000002900837202 */ /* 0x000fe20000000f00 */
[----:B------:R-:W-:Y:S02]  /*13fd0*/  FMUL.FTZ R41, R68, R141 ;  /* 0x0000008d44297220 */ /* 0x000fe40000410000 */
[----:B------:R-:W-:Y:S03]  /*13fe0*/  FFMA.FTZ R36, R190, c[0x0][0x2d0], -R98 ;  /* 0x0000b400be247a23 */ /* 0x000fe60000010862 */
[-C--:B------:R-:W-:Y:S02]  /*13ff0*/  HMMA.16816.F32.BF16 R28, R64, R38.reuse, R28 ;  /* 0x00000026401c723c */ /* 0x080fe4000004181c */
[----:B------:R2:W-:Y:S01]  /*14000*/  MUFU.EX2 R128, R32 ;  /* 0x0000002000807308 */ /* 0x0005e20000000800 */
[C---:B------:R-:W-:Y:S09]  /*14010*/  FMUL.FTZ R37, R73.reuse, R137 ;  /* 0x0000008949257220 */ /* 0x040ff20000410000 */
[----:B------:R3:W4:Y:S01]  /*14020*/  MUFU.EX2 R51, R36 ;  /* 0x0000002400337308 */ /* 0x0007220000000800 */
[C---:B-1----:R-:W-:Y:S02]  /*14030*/  FMUL.FTZ R40, R68.reuse, R140 ;  /* 0x0000008c44287220 */ /* 0x042fe40000410000 */
[C---:B--2---:R-:W-:Y:S07]  /*14040*/  FMUL.FTZ R32, R73.reuse, R132 ;  /* 0x0000008449207220 */ /* 0x044fee0000410000 */
[----:B------:R1:W-:Y:S01]  /*14050*/  MUFU.EX2 R132, R56 ;  /* 0x0000003800847308 */ /* 0x0003e20000000800 */
[C---:B------:R-:W-:Y:S04]  /*14060*/  HMMA.16816.F32.BF16 R32, R76.reuse, R38, R32 ;  /* 0x000000264c20723c */ /* 0x040fe80000041820 */
[----:B---3--:R-:W-:Y:S01]  /*14070*/  FMUL.FTZ R36, R73, R136 ;  /* 0x0000008849247220 */ /* 0x008fe20000410000 */
[----:B----4-:R-:W-:Y:S01]  /*14080*/  MOV R150, R51 ;  /* 0x0000003300967202 */ /* 0x010fe20000000f00 */
[C---:B------:R-:W-:Y:S01]  /*14090*/  FMUL.FTZ R51, R69.reuse, R151 ;  /* 0x0000009745337220 */ /* 0x040fe20000410000 */
[----:B------:R-:W-:Y:S01]  /*140a0*/  MOV R151, R109 ;  /* 0x0000006d00977202 */ /* 0x000fe20000000f00 */
[C---:B------:R-:W-:Y:S01]  /*140b0*/  FMUL.FTZ R38, R69.reuse, R138 ;  /* 0x0000008a45267220 */ /* 0x040fe20000410000 */
[----:B------:R-:W-:Y:S03]  /*140c0*/  MOV R109, R61 ;  /* 0x0000003d006d7202 */ /* 0x000fe60000000f00 */
[----:B------:R-:W-:Y:S02]  /*140d0*/  FMUL.FTZ R39, R69, R139 ;  /* 0x0000008b45277220 */ /* 0x000fe40000410000 */
[----:B------:R2:W-:Y:S01]  /*140e0*/  MUFU.EX2 R139, R60 ;  /* 0x0000003c008b7308 */ /* 0x0005e20000000800 */
[C---:B------:R-:W-:Y:S04]  /*140f0*/  FMUL.FTZ R61, R68.reuse, R161 ;  /* 0x000000a1443d7220 */ /* 0x040fe80000410000 */
[-C--:B------:R-:W-:Y:S03]  /*14100*/  HMMA.16816.F32.BF16 R36, R76, R52.reuse, R36 ;  /* 0x000000344c24723c */ /* 0x080fe60000041824 */
[----:B-1----:R-:W-:Y:S05]  /*14110*/  FMUL.FTZ R56, R68, R156 ;  /* 0x0000009c44387220 */ /* 0x002fea0000410000 */
        /* <DEDUP_REMOVED lines=21> */
[--C-:B-1----:R-:W-:Y:S03]  /*14270*/  FFMA.FTZ R80, R195, c[0x0][0x2d0], -R96.reuse ;  /* 0x0000b400c3507a23 */ /* 0x102fe60000010860 */
        /* <DEDUP_REMOVED lines=8> */
[----:B-1----:R-:W-:Y:S04]  /*14300*/  FFMA.FTZ R80, R197, c[0x0][0x2d0], -R96 ;  /* 0x0000b400c5507a23 */ /* 0x002fe80000010860 */
[----:B------:R1:W2:Y:S02]  /*14310*/  MUFU.EX2 R135, R80 ;  /* 0x0000005000877308 */ /* 0x0002a40000000800 */
[----:B-1----:R-:W-:Y:S07]  /*14320*/  F2FP.BF16.PACK_AB R80, R129, R122 ;  /* 0x0000007a8150723e */ /* 0x002fee00000010ff */
[C---:B------:R-:W-:Y:S07]  /*14330*/  HMMA.16816.F32.BF16 R8, R80.reuse, R84, R8 ;  /* 0x000000545008723c */ /* 0x040fee0000041808 */
[--C-:B------:R-:W-:Y:S01]  /*14340*/  FFMA.FTZ R84, R200, c[0x0][0x2d0], -R97.reuse ;  /* 0x0000b400c8547a23 */ /* 0x100fe20000010861 */
[-C--:B------:R-:W-:Y:S03]  /*14350*/  HMMA.16816.F32.BF16 R12, R80, R86.reuse, R12 ;  /* 0x00000056500c723c */ /* 0x080fe6000004180c */
[----:B------:R1:W-:Y:S05]  /*14360*/  MUFU.EX2 R201, R84 ;  /* 0x0000005400c97308 */ /* 0x0003ea0000000800 */
[C---:B------:R-:W-:Y:S08]  /*14370*/  HMMA.16816.F32.BF16 R16, R76.reuse, R86, R16 ;  /* 0x000000564c10723c */ /* 0x040ff00000041810 */
[-C--:B------:R-:W-:Y:S08]  /*14380*/  HMMA.16816.F32.BF16 R20, R76, R88.reuse, R20 ;  /* 0x000000584c14723c */ /* 0x080ff00000041814 */
[C---:B------:R-:W-:Y:S04]  /*14390*/  HMMA.16816.F32.BF16 R24, R80.reuse, R88, R24 ;  /* 0x000000585018723c */ /* 0x040fe80000041818 */
[----:B-1----:R-:W-:Y:S01]  /*143a0*/  FFMA.FTZ R84, R204, c[0x0][0x2d0], -R98 ;  /* 0x0000b400cc547a23 */ /* 0x002fe20000010862 */
[----:B--2---:R-:W-:Y:S02]  /*143b0*/  MOV R204, R135 ;  /* 0x0000008700cc7202 */ /* 0x004fe40000000f00 */
[----:B------:R-:W-:Y:S01]  /*143c0*/  FFMA.FTZ R88, R231, c[0x0][0x2d0], -R2 ;  /* 0x0000b400e7587a23 */ /* 0x000fe20000010802 */
        /* <DEDUP_REMOVED lines=19> */
[----:B------:R2:W-:Y:S01]  /*14500*/  MUFU.EX2 R141, R88 ;  /* 0x00000058008d7308 */ /* 0x0005e20000000800 */
[----:B------:R-:W-:Y:S02]  /*14510*/  MOV R125, R116 ;  /* 0x00000074007d7202 */ /* 0x000fe40000000f00 */
[----:B------:R-:W-:Y:S02]  /*14520*/  MOV R116, R183 ;  /* 0x000000b700747202 */ /* 0x000fe40000000f00 */
[----:B------:R-:W-:Y:S05]  /*14530*/  MOV R127, R104 ;  /* 0x00000068007f7202 */ /* 0x000fea0000000f00 */
[----:B------:R3:W-:Y:S01]  /*14540*/  MUFU.EX2 R147, R92 ;  /* 0x0000005c00937308 */ /* 0x0007e20000000800 */
[----:B-1----:R-:W-:Y:S01]  /*14550*/  FFMA.FTZ R84, R205, c[0x0][0x2d0], -R2 ;  /* 0x0000b400cd547a23 */ /* 0x002fe20000010802 */
[----:B------:R-:W-:Y:S02]  /*14560*/  MOV R205, R133 ;  /* 0x0000008500cd7202 */ /* 0x000fe40000000f00 */
[----:B------:R-:W-:Y:S02]  /*14570*/  MOV R133, R114 ;  /* 0x0000007200857202 */ /* 0x000fe40000000f00 */
[----:B------:R-:W-:Y:S04]  /*14580*/  MOV R114, R110 ;  /* 0x0000006e00727202 */ /* 0x000fe80000000f00 */
[----:B------:R1:W4:Y:S01]  /*14590*/  MUFU.EX2 R136, R84 ;  /* 0x0000005400887308 */ /* 0x0003220000000800 */
[----:B------:R-:W-:Y:S01]  /*145a0*/  MOV R110, R185 ;  /* 0x000000b9006e7202 */ /* 0x000fe20000000f00 */
[----:B--2---:R-:W-:Y:S01]  /*145b0*/  FFMA.FTZ R88, R230, c[0x0][0x2d0], -R98 ;  /* 0x0000b400e6587a23 */ /* 0x004fe20000010862 */
[----:B------:R-:W-:Y:S07]  /*145c0*/  MOV R230, R113 ;  /* 0x0000007100e67202 */ /* 0x000fee0000000f00 */
[----:B------:R2:W5:Y:S01]  /*145d0*/  MUFU.EX2 R200, R88 ;  /* 0x0000005800c87308 */ /* 0x0005620000000800 */
[----:B---3--:R-:W-:Y:S09]  /*145e0*/  FFMA.FTZ R92, R232, c[0x0][0x2d0], -R96 ;  /* 0x0000b400e85c7a23 */ /* 0x008ff20000010860 */
        /* <DEDUP_REMOVED lines=13> */
[----:B------:R-:W-:Y:S01]  /*146c0*/  MOV R126, R108 ;  /* 0x0000006c007e7202 */ /* 0x000fe20000000f00 */
        /* <DEDUP_REMOVED lines=18> */
[----:B------:R-:W-:Y:S02]  /*147f0*/  MOV R202, R229 ;  /* 0x000000e500ca7202 */ /* 0x000fe40000000f00 */
[----:B------:R-:W-:Y:S01]  /*14800*/  MOV R229, R148 ;  /* 0x0000009400e57202 */ /* 0x000fe20000000f00 */
        /* <DEDUP_REMOVED lines=17> */
[----:B------:R-:W-:Y:S02]  /*14920*/  MOV R244, R107 ;  /* 0x0000006b00f47202 */ /* 0x000fe40000000f00 */
[----:B------:R-:W-:Y:S02]  /*14930*/  MOV R121, R110 ;  /* 0x0000006e00797202 */ /* 0x000fe40000000f00 */
        /* <DEDUP_REMOVED lines=15> */
[----:B------:R-:W-:Y:S07]  /*14a30*/  MOV R247, R114 ;  /* 0x0000007200f77202 */ /* 0x000fee0000000f00 */
        /* <DEDUP_REMOVED lines=12> */
[----:B----4-:R-:W-:Y:S09]  /*14b00*/  FFMA.FTZ R92, R241, c[0x0][0x2d0], -R96 ;  /* 0x0000b400f15c7a23 */ /* 0x010ff20000010860 */
[----:B------:R4:W-:Y:S01]  /*14b10*/  MUFU.EX2 R186, R92 ;  /* 0x0000005c00ba7308 */ /* 0x0009e20000000800 */
[----:B--2---:R-:W-:Y:S01]  /*14b20*/  FFMA.FTZ R84, R250, c[0x0][0x2d0], -R2 ;  /* 0x0000b400fa547a23 */ /* 0x004fe20000010802 */
[-C--:B-1----:R-:W-:Y:S08]  /*14b30*/  HMMA.16816.F32.BF16 R52, R76, R88.reuse, R52 ;  /* 0x000000584c34723c */ /* 0x082ff00000041834 */
[----:B------:R1:W2:Y:S01]  /*14b40*/  MUFU.EX2 R155, R84 ;  /* 0x00000054009b7308 */ /* 0x0002a20000000800 */
[C---:B------:R-:W-:Y:S01]  /*14b50*/  HMMA.16816.F32.BF16 R56, R80.reuse, R88, R56 ;  /* 0x000000585038723c */ /* 0x040fe20000041838 */
[----:B----4-:R-:W-:Y:S06]  /*14b60*/  LDSM.16.MT88.4 R92, [R210+0x1900] ;  /* 0x00190000d25c783b */ /* 0x010fec0000004200 */
        /* <DEDUP_REMOVED lines=16> */
[----:B------:R-:W-:Y:S03]  /*14c70*/  MOV R118, R187 ;  /* 0x000000bb00767202 */ /* 0x000fe60000000f00 */
[----:B------:R3:W-:Y:S01]  /*14c80*/  MUFU.EX2 R187, R80 ;  /* 0x0000005000bb7308 */ /* 0x0007e20000000800 */
[-C--:B-1----:R-:W-:Y:S03]  /*14c90*/  HMMA.16816.F32.BF16 R4, R76, R84.reuse, R4 ;  /* 0x000000544c04723c */ /* 0x082fe60000041804 */
[----:B---3--:R-:W-:Y:S07]  /*14ca0*/  F2FP.BF16.PACK_AB R80, R192, R145 ;  /* 0x00000091c050723e */ /* 0x008fee00000010ff */
[C---:B------:R-:W-:Y:S07]  /*14cb0*/  HMMA.16816.F32.BF16 R8, R80.reuse, R84, R8 ;  /* 0x000000545008723c */ /* 0x040fee0000041808 */
[----:B------:R-:W-:Y:S01]  /*14cc0*/  FFMA.FTZ R84, R242, c[0x0][0x2d0], -R96 ;  /* 0x0000b400f2547a23 */ /* 0x000fe20000010860 */
[-C--:B------:R-:W-:Y:S03]  /*14cd0*/  HMMA.16816.F32.BF16 R12, R80, R86.reuse, R12 ;  /* 0x00000056500c723c */ /* 0x080fe6000004180c */
[----:B------:R1:W-:Y:S05]  /*14ce0*/  MUFU.EX2 R185, R84 ;  /* 0x0000005400b97308 */ /* 0x0003ea0000000800 */
[C---:B------:R-:W-:Y:S08]  /*14cf0*/  HMMA.16816.F32.BF16 R16, R76.reuse, R86, R16 ;  /* 0x000000564c10723c */ /* 0x040ff00000041810 */
[-C--:B--2---:R-:W-:Y:S08]  /*14d00*/  HMMA.16816.F32.BF16 R20, R76, R88.reuse, R20 ;  /* 0x000000584c14723c */ /* 0x084ff00000041814 */
[C---:B------:R-:W-:Y:S04]  /*14d10*/  HMMA.16816.F32.BF16 R24, R80.reuse, R88, R24 ;  /* 0x000000585018723c */ /* 0x040fe80000041818 */
[--C-:B-1----:R-:W-:Y:S03]  /*14d20*/  FFMA.FTZ R84, R249, c[0x0][0x2d0], -R97.reuse ;  /* 0x0000b400f9547a23 */ /* 0x102fe60000010861 */
        /* <DEDUP_REMOVED lines=8> */
[--C-:B-1----:R-:W-:Y:S03]  /*14db0*/  FFMA.FTZ R84, R252, c[0x0][0x2d0], -R97.reuse ;  /* 0x0000b400fc547a23 */ /* 0x102fe60000010861 */
[--C-:B------:R-:W-:Y:S01]  /*14dc0*/  FFMA.FTZ R92, R118, c[0x0][0x2d0], -R2.reuse ;  /* 0x0000b400765c7a23 */ /* 0x100fe20000010802 */
        /* <DEDUP_REMOVED lines=8> */
[----:B------:R-:W-:Y:S07]  /*14e50*/  MOV R120, R116 ;  /* 0x0000007400787202 */ /* 0x000fee0000000f00 */
[----:B------:R3:W-:Y:S01]  /*14e60*/  MUFU.EX2 R180, R92 ;  /* 0x0000005c00b47308 */ /* 0x0007e20000000800 */
[----:B-1----:R-:W-:Y:S09]  /*14e70*/  FFMA.FTZ R84, R133, c[0x0][0x2d0], -R98 ;  /* 0x0000b40085547a23 */ /* 0x002ff20000010862 */
        /* <DEDUP_REMOVED lines=57> */
[----:B--2---:R-:W-:Y:S03]  /*15210*/  F2FP.BF16.PACK_AB R166, R101, R102 ;  /* 0x0000006665a6723e */ /* 0x004fe600000010ff */
[----:B------:R1:W-:Y:S01]  /*15220*/  MUFU.EX2 R100, R88 ;  /* 0x0000005800647308 */ /* 0x0003e20000000800 */
[-C--:B------:R-:W-:Y:S08]  /*15230*/  HMMA.16816.F32.BF16 R44, R80, R94.reuse, R44 ;  /* 0x0000005e502c723c */ /* 0x080ff0000004182c */
[C---:B------:R-:W-:Y:S04]  /*15240*/  HMMA.16816.F32.BF16 R48, R76.reuse, R94, R48 ;  /* 0x0000005e4c30723c */ /* 0x040fe80000041830 */
[----:B-1----:R-:W-:Y:S02]  /*15250*/  FFMA.FTZ R88, R99, c[0x0][0x2d0], -R97 ;  /* 0x0000b40063587a23 */ /* 0x002fe40000010861 */
[----:B------:R1:W-:Y:S10]  /*15260*/  MUFU.EX2 R97, R84 ;  /* 0x0000005400617308 */ /* 0x0003f40000000800 */
[----:B------:R2:W4:Y:S01]  /*15270*/  MUFU.EX2 R99, R88 ;  /* 0x0000005800637308 */ /* 0x0005220000000800 */
[----:B-1----:R-:W-:Y:S09]  /*15280*/  FFMA.FTZ R84, R177, c[0x0][0x2d0], -R98 ;  /* 0x0000b400b1547a23 */ /* 0x002ff20000010862 */
[----:B------:R1:W5:Y:S01]  /*15290*/  MUFU.EX2 R96, R84 ;  /* 0x0000005400607308 */ /* 0x0003620000000800 */
[----:B--2---:R-:W2:Y:S01]  /*152a0*/  LDSM.16.MT88.4 R88, [R211+0x2100] ;  /* 0x00210000d358783b */ /* 0x004ea20000004200 */
[----:B----4-:R-:W-:Y:S01]  /*152b0*/  F2FP.BF16.PACK_AB R167, R99, R100 ;  /* 0x0000006463a7723e */ /* 0x010fe200000010ff */
[--C-:B-1----:R-:W-:Y:S01]  /*152c0*/  FFMA.FTZ R84, R178, c[0x0][0x2d0], -R2.reuse ;  /* 0x0000b400b2547a23 */ /* 0x102fe20000010802 */
[----:B-----5:R-:W-:Y:S06]  /*152d0*/  F2FP.BF16.PACK_AB R160, R96, R97 ;  /* 0x0000006160a0723e */ /* 0x020fec00000010ff */
[----:B------:R1:W-:Y:S01]  /*152e0*/  MUFU.EX2 R87, R84 ;  /* 0x0000005400577308 */ /* 0x0003e20000000800 */
[-C--:B--2---:R-:W-:Y:S03]  /*152f0*/  HMMA.16816.F32.BF16 R52, R76, R88.reuse, R52 ;  /* 0x000000584c34723c */ /* 0x084fe60000041834 */
[--C-:B-1----:R-:W-:Y:S02]  /*15300*/  FFMA.FTZ R84, R179, c[0x0][0x2d0], -R2.reuse ;  /* 0x0000b400b3547a23 */ /* 0x102fe40000010802 */
[----:B------:R-:W-:Y:S03]  /*15310*/  FFMA.FTZ R2, R75, c[0x0][0x2d0], -R2 ;  /* 0x0000b4004b027a23 */ /* 0x000fe60000010802 */
[C---:B------:R-:W-:Y:S01]  /*15320*/  HMMA.16816.F32.BF16 R56, R80.reuse, R88, R56 ;  /* 0x000000585038723c */ /* 0x040fe20000041838 */
[----:B------:R1:W2:Y:S07]  /*15330*/  MUFU.EX2 R92, R84 ;  /* 0x00000054005c7308 */ /* 0x0002ae0000000800 */
[-C--:B------:R-:W-:Y:S08]  /*15340*/  HMMA.16816.F32.BF16 R60, R80, R90.reuse, R60 ;  /* 0x0000005a503c723c */ /* 0x080ff0000004183c */
[----:B------:R-:W-:Y:S01]  /*15350*/  HMMA.16816.F32.BF16 R64, R76, R90, R64 ;  /* 0x0000005a4c40723c */ /* 0x000fe20000041840 */
[----:B------:R-:W4:Y:S04]  /*15360*/  LDL.LU R76, [R1+0x18] ;  /* 0x00001800014c7983 */ /* 0x000f280000300800 */
[----:B------:R-:W5:Y:S03]  /*15370*/  LDL.LU R75, [R1+0x1c] ;  /* 0x00001c00014b7983 */ /* 0x000f660000300800 */
[-C--:B------:R-:W-:Y:S05]  /*15380*/  HMMA.16816.F32.BF16 R104, R164, R116.reuse, R4 ;  /* 0x00000074a468723c */ /* 0x080fea0000041804 */
[--C-:B-1----:R-:W-:Y:S01]  /*15390*/  FFMA.FTZ R84, R132, c[0x0][0x2d0], -R98.reuse ;  /* 0x0000b40084547a23 */ /* 0x102fe20000010862 */
[----:B--2---:R-:W-:Y:S01]  /*153a0*/  F2FP.BF16.PACK_AB R161, R92, R87 ;  /* 0x000000575ca1723e */ /* 0x004fe200000010ff */
[----:B------:R-:W1:Y:S02]  /*153b0*/  LDSM.16.MT88.4 R132, [R212+0x2900] ;  /* 0x00290000d484783b */ /* 0x000e640000004200 */
[----:B------:R2:W-:Y:S03]  /*153c0*/  MUFU.EX2 R86, R84 ;  /* 0x0000005400567308 */ /* 0x0005e60000000800 */
[----:B--2---:R-:W-:Y:S07]  /*153d0*/  FFMA.FTZ R84, R175, c[0x0][0x2d0], -R98 ;  /* 0x0000b400af547a23 */ /* 0x004fee0000010862 */
        /* <DEDUP_REMOVED lines=8> */
[----:B------:R-:W-:Y:S03]  /*15460*/  MOV R120, R109 ;  /* 0x0000006d00787202 */ /* 0x000fe60000000f00 */
[C---:B------:R-:W-:Y:S07]  /*15470*/  HMMA.16816.F32.BF16 R108, R160.reuse, R116, R8 ;  /* 0x00000074a06c723c */ /* 0x040fee0000041808 */
[----:B------:R-:W-:Y:S01]  /*15480*/  FADD.FTZ R8, R243, R73 ;  /* 0x00000049f3087221 */ /* 0x000fe20000010000 */
[-C--:B------:R-:W-:Y:S04]  /*15490*/  HMMA.16816.F32.BF16 R112, R160, R118.reuse, R12 ;  /* 0x00000076a070723c */ /* 0x080fe8000004180c */
[----:B------:R-:W-:Y:S04]  /*154a0*/  FADD.FTZ R8, R121, R8 ;  /* 0x0000000879087221 */ /* 0x000fe80000010000 */
[----:B------:R-:W-:Y:S01]  /*154b0*/  FADD.FTZ R8, R240, R8 ;  /* 0x00000008f0087221 */ /* 0x000fe20000010000 */
[C---:B------:R-:W-:Y:S04]  /*154c0*/  HMMA.16816.F32.BF16 R116, R164.reuse, R118, R16 ;  /* 0x00000076a474723c */ /* 0x040fe80000041810 */
[----:B------:R-:W-:Y:S04]  /*154d0*/  FADD.FTZ R8, R124, R8 ;  /* 0x000000087c087221 */ /* 0x000fe80000010000 */
[----:B------:R-:W-:Y:S04]  /*154e0*/  FADD.FTZ R8, R131, R8 ;  /* 0x0000000883087221 */ /* 0x000fe80000010000 */
[----:B----4-:R-:W-:Y:S01]  /*154f0*/  FFMA.FTZ R69, R69, R76, R238 ;  /* 0x0000004c45457223 */ /* 0x010fe200000100ee */
[----:B------:R-:W-:Y:S01]  /*15500*/  MOV R238, R151 ;  /* 0x0000009700ee7202 */ /* 0x000fe20000000f00 */
[----:B-----5:R-:W-:Y:S01]  /*15510*/  FFMA.FTZ R68, R68, R75, R235 ;  /* 0x0000004b44447223 */ /* 0x020fe200000100eb */
[----:B------:R-:W-:Y:S01]  /*15520*/  MOV R235, R150 ;  /* 0x0000009600eb7202 */ /* 0x000fe20000000f00 */
[----:B------:R-:W-:Y:S04]  /*15530*/  FADD.FTZ R4, R247, R69 ;  /* 0x00000045f7047221 */ /* 0x000fe80000010000 */
[----:B------:R-:W-:Y:S04]  /*15540*/  FADD.FTZ R4, R120, R4 ;  /* 0x0000000478047221 */ /* 0x000fe80000010000 */
[----:B------:R-:W-:Y:S04]  /*15550*/  FADD.FTZ R4, R127, R4 ;  /* 0x000000047f047221 */ /* 0x000fe80000010000 */
[----:B------:R-:W-:Y:S04]  /*15560*/  FADD.FTZ R4, R236, R4 ;  /* 0x00000004ec047221 */ /* 0x000fe80000010000 */
[----:B------:R-:W-:Y:S02]  /*15570*/  FADD.FTZ R7, R130, R4 ;  /* 0x0000000482077221 */ /* 0x000fe40000010000 */
[----:B------:R-:W-:Y:S04]  /*15580*/  FADD.FTZ R4, R202, R8 ;  /* 0x00000008ca047221 */ /* 0x000fe80000010000 */
[----:B------:R-:W-:Y:S02]  /*15590*/  FADD.FTZ R11, R229, R4 ;  /* 0x00000004e50b7221 */ /* 0x000fe40000010000 */
        /* <DEDUP_REMOVED lines=85> */
[----:B------:R-:W-:Y:S01]  /*15af0*/  FADD.FTZ R5, R102, R5 ;  /* 0x0000000566057221 */ /* 0x000fe20000010000 */
[----:B------:R-:W-:Y:S01]  /*15b00*/  MOV R102, R3 ;  /* 0x0000000300667202 */ /* 0x000fe20000000f00 */
        /* <DEDUP_REMOVED lines=8> */
[----:B------:R-:W-:Y:S02]  /*15b90*/  FADD.FTZ R2, R86, R2 ;  /* 0x0000000256027221 */ /* 0x000fe40000010000 */
        /* <DEDUP_REMOVED lines=9> */
.L_x_295:
[----:B------:R-:W-:-:S06]  /*15c30*/  UISETP.GE.AND UP0, UPT, UR12, UR7, UPT ;  /* 0x000000070c00728c */ /* 0x000fcc000bf06270 */
[----:B------:R-:W-:-:S13]  /*15c40*/  PLOP3.LUT P0, PT, PT, PT, UP0, 0x80, 0x0 ;  /* 0x000000000000781c */ /* 0x000fda0003f0f008 */
[----:B------:R-:W-:Y:S05]  /*15c50*/  @!P0 BRA `(.L_x_299) ;  /* 0x0000727000008947 */ /* 0x000fea0003800000 */
[----:B------:R-:W-:Y:S01]  /*15c60*/  IMAD.MOV.U32 R101, RZ, RZ, R71 ;  /* 0x000000ffff657224 */ /* 0x000fe200078e0047 */
[----:B------:R-:W-:Y:S01]  /*15c70*/  MOV R103, R3 ;  /* 0x0000000300677202 */ /* 0x000fe20000000f00 */
[----:B------:R-:W-:Y:S01]  /*15c80*/  IMAD.MOV.U32 R100, RZ, RZ, R72 ;  /* 0x000000ffff647224 */ /* 0x000fe200078e0048 */
[----:B------:R-:W-:Y:S02]  /*15c90*/  MOV R102, R70 ;  /* 0x0000004600667202 */ /* 0x000fe40000000f00 */
.L_x_317:
[----:B------:R-:W-:Y:S04]  /*15ca0*/  DEPBAR.LE SB0, 0x0 ;  /* 0x000080000000791a */ /* 0x000fe80000000000 */
[----:B------:R-:W-:Y:S01]  /*15cb0*/  BAR.SYNC.DEFER_BLOCKING 0x0 ;  /* 0x0000000000007b1d */ /* 0x000fe20000010000 */
[----:B-1----:R-:W-:Y:S01]  /*15cc0*/  IMAD.WIDE.U32 R2, R234, c[0x0][0x208], RZ ;  /* 0x00008200ea027a25 */ /* 0x002fe200078e00ff */
[----:B--2---:R-:W-:Y:S01]  /*15cd0*/  SHF.R.S32.HI R0, RZ, 0x1f, R234 ;  /* 0x0000001fff007819 */ /* 0x004fe200000114ea */
[----:B------:R-:W-:Y:S04]  /*15ce0*/  UISETP.GT.AND UP0, UPT, UR12, UR7, UPT ;  /* 0x000000070c00728c */ /* 0x000fe8000bf04270 */
[----:B------:R-:W-:Y:S04]  /*15cf0*/  IMAD R0, R0, c[0x0][0x208], RZ ;  /* 0x0000820000007a24 */ /* 0x000fe800078e02ff */
[----:B------:R-:W-:Y:S05]  /*15d00*/  IMAD R0, R234, c[0x0][0x20c], R0 ;  /* 0x00008300ea007a24 */ /* 0x000fea00078e0200 */
[----:B------:R-:W-:Y:S02]  /*15d10*/  IADD3 R3, R3, R0, RZ ;  /* 0x0000000003037210 */ /* 0x000fe40007ffe0ff */
[----:B------:R-:W-:Y:S03]  /*15d20*/  SHF.R.S32.HI R0, RZ, 0x1f, R227 ;  /* 0x0000001fff007819 */ /* 0x000fe600000114e3 */
[C---:B------:R-:W-:Y:S01]  /*15d30*/  IMAD.WIDE.U32 R2, R227.reuse, c[0x0][0x218], R2 ;  /* 0x00008600e3027a25 */ /* 0x040fe200078e0002 */
        /* <DEDUP_REMOVED lines=98> */
[-C--:B------:R-:W-:Y:S02]  /*16360*/  HMMA.16816.F32.BF16 R92, R180, R186.reuse, R92 ;  /* 0x000000bab45c723c */ /* 0x080fe4000004185c */
[----:B------:R1:W-:Y:S02]  /*16370*/  LDGSTS.E.BYPASS.LTC128B.128 [R197+0x1800], [R190.64], !P4 ;  /* 0x01800000bec57fae */ /* 0x0003e4000e101d72 */
[----:B------:R-:W-:Y:S02]  /*16380*/  IADD3.X R3, R0, R225, RZ, P0, !PT ;  /* 0x000000e100037210 */ /* 0x000fe400007fe4ff */
[----:B------:R-:W-:Y:S02]  /*16390*/  PLOP3.LUT P0, PT, PT, PT, UP0, 0x80, 0x0 ;  /* 0x000000000000781c */ /* 0x000fe40003f0f008 */
[----:B------:R-:W-:Y:S02]  /*163a0*/  HMMA.16816.F32.BF16 R96, R172, R186, R96 ;  /* 0x000000baac60723c */ /* 0x000fe40000041860 */
        /* <DEDUP_REMOVED lines=67> */
[----:B------:R2:W2:Y:S10]  /*167e0*/  MUFU.TANH R200, R12 ;  /* 0x0000000c00c87308 */ /* 0x0004b40000002400 */
[----:B------:R2:W2:Y:S01]  /*167f0*/  MUFU.TANH R187, R13 ;  /* 0x0000000d00bb7308 */ /* 0x0004a20000002400 */
[----:B-1----:R-:W1:Y:S01]  /*16800*/  LDSM.16.M88.4 R8, [R213+0x1000] ;  /* 0x00100000d508783b */ /* 0x002e620000000200 */
[-C--:B----4-:R-:W-:Y:S08]  /*16810*/  HMMA.16816.F32.BF16 R20, R172, R4.reuse, R20 ;  /* 0x00000004ac14723c */ /* 0x090ff00000041814 */
[----:B------:R4:W1:Y:S01]  /*16820*/  MUFU.TANH R207, R14 ;  /* 0x0000000e00cf7308 */ /* 0x0008620000002400 */
[C---:B------:R-:W-:Y:S09]  /*16830*/  HMMA.16816.F32.BF16 R24, R188.reuse, R4, R24 ;  /* 0x00000004bc18723c */ /* 0x040ff20000041818 */
[----:B------:R4:W1:Y:S01]  /*16840*/  MUFU.TANH R205, R15 ;  /* 0x0000000f00cd7308 */ /* 0x0008620000002400 */
[-C--:B------:R-:W-:Y:S08]  /*16850*/  HMMA.16816.F32.BF16 R28, R188, R6.reuse, R28 ;  /* 0x00000006bc1c723c */ /* 0x080ff0000004181c */
[C---:B------:R-:W-:Y:S01]  /*16860*/  HMMA.16816.F32.BF16 R32, R172.reuse, R6, R32 ;  /* 0x00000006ac20723c */ /* 0x040fe20000041820 */
[----:B------:R4:W2:Y:S01]  /*16870*/  MUFU.TANH R169, R16 ;  /* 0x0000001000a97308 */ /* 0x0008a20000002400 */
[----:B------:R-:W2:Y:S02]  /*16880*/  LDSM.16.M88.4 R4, [R213+0x1800] ;  /* 0x00180000d504783b */ /* 0x000ea40000000200 */
[----:B------:R-:W-:Y:S02]  /*16890*/  FMUL.FTZ R20, R20, c[0x0][0x320] ;  /* 0x0000c80014147a20 */ /* 0x000fe40000410000 */
[----:B------:R-:W-:Y:S02]  /*168a0*/  FMUL.FTZ R21, R21, c[0x0][0x320] ;  /* 0x0000c80015157a20 */ /* 0x000fe40000410000 */
[----:B------:R-:W-:Y:S03]  /*168b0*/  FMUL.FTZ R22, R22, c[0x0][0x320] ;  /* 0x0000c80016167a20 */ /* 0x000fe60000410000 */
[----:B------:R4:W2:Y:S01]  /*168c0*/  MUFU.TANH R15, R17 ;  /* 0x00000011000f7308 */ /* 0x0008a20000002400 */
[----:B------:R-:W-:Y:S02]  /*168d0*/  FMUL.FTZ R24, R24, c[0x0][0x320] ;  /* 0x0000c80018187a20 */ /* 0x000fe40000410000 */
[----:B------:R-:W-:Y:S01]  /*168e0*/  FMUL.FTZ R25, R25, c[0x0][0x320] ;  /* 0x0000c80019197a20 */ /* 0x000fe20000410000 */
[-C--:B-1----:R-:W-:Y:S03]  /*168f0*/  HMMA.16816.F32.BF16 R36, R172, R8.reuse, R36 ;  /* 0x00000008ac24723c */ /* 0x082fe60000041824 */
        /* <DEDUP_REMOVED lines=17> */
[-C--:B--2---:R-:W-:Y:S03]  /*16a10*/  HMMA.16816.F32.BF16 R52, R172, R4.reuse, R52 ;  /* 0x00000004ac34723c */ /* 0x084fe60000041834 */
[----:B------:R-:W2:Y:S01]  /*16a20*/  MUFU.TANH R21, R21 ;  /* 0x0000001500157308 */ /* 0x000ea20000002400 */
        /* <DEDUP_REMOVED lines=11> */
[----:B------:R-:W2:Y:S01]  /*16ae0*/  LDSM.16.M88.4 R4, [R213+0x2800] ;  /* 0x00280000d504783b */ /* 0x000ea20000000200 */
        /* <DEDUP_REMOVED lines=20> */
[-C--:B--2---:R-:W-:Y:S04]  /*16c30*/  HMMA.16816.F32.BF16 R84, R172, R4.reuse, R84 ;  /* 0x00000004ac54723c */ /* 0x084fe80000041854 */
[----:B------:R-:W-:Y:S01]  /*16c40*/  FMUL.FTZ R60, R60, c[0x0][0x320] ;  /* 0x0000c8003c3c7a20 */ /* 0x000fe20000410000 */
[----:B------:R4:W2:Y:S01]  /*16c50*/  MUFU.TANH R186, R31 ;  /* 0x0000001f00ba7308 */ /* 0x0008a20000002400 */
        /* <DEDUP_REMOVED lines=185> */
.L_x_300:
        /* <DEDUP_REMOVED lines=8> */
[----:B------:R-:W-:Y:S02]  /*17870*/  PLOP3.LUT P0, PT, PT, PT, UP1, 0x80, 0x0 ;  /* 0x000000000000781c */ /* 0x000fe40003f0f018 */
[C---:B---3--:R-:W-:Y:S09]  /*17880*/  IADD3 R7, -R2.reuse, UR32, RZ ;  /* 0x0000002002077c10 */ /* 0x048ff2000fffe1ff */
[----:B--2---:R-:W-:Y:S04]  /*17890*/  @P1 IMAD.HI.U32 R0, R3, c[0x0][0x2c8], RZ ;  /* 0x0000b20003001a27 */ /* 0x004fe800078e00ff */
[----:B------:R-:W-:Y:S01]  /*178a0*/  IMAD.MOV.U32 R4, RZ, RZ, R3 ;  /* 0x000000ffff047224 */ /* 0x000fe200078e0003 */
[----:B------:R-:W-:Y:S01]  /*178b0*/  @P0 SHF.R.U32.HI R4, RZ, c[0x0][0x2cc], R0 ;  /* 0x0000b300ff040a19 */ /* 0x000fe20000011600 */
[----:B------:R-:W-:Y:S01]  /*178c0*/  IMAD.U32 R0, RZ, RZ, UR32 ;  /* 0x00000020ff007e24 */ /* 0x000fe2000f8e00ff */
[----:B------:R-:W-:Y:S03]  /*178d0*/  PLOP3.LUT P0, PT, PT, PT, UP0, 0x40, 0x0 ;  /* 0x000000000000781c */ /* 0x000fe60003f0e808 */
[----:B------:R-:W1:Y:S01]  /*178e0*/  SHFL.IDX PT, R3, R4, RZ, 0x1c1f ;  /* 0x001c1fff04037589 */ /* 0x000e6200000e0000 */
[----:B------:R-:W-:Y:S04]  /*178f0*/  IADD3 R0, -R2, 0x1, R0 ;  /* 0x0000000102007810 */ /* 0x000fe80007ffe100 */
        /* <DEDUP_REMOVED lines=20> */
.L_x_303:
[----:B------:R-:W-:Y:S04]  /*17a40*/  MOV R8, c[0x0][0x32c] ;  /* 0x0000cb0000087a02 */ /* 0x000fe80000000f00 */
[----:B------:R-:W-:Y:S11]  /*17a50*/  ISETP.NE.AND P0, PT, R8, 0x1, PT ;  /* 0x000000010800780c */ /* 0x000ff60003f05270 */
[----:B------:R-:W-:Y:S02]  /*17a60*/  @!UPT UIADD3 URZ, URZ, URZ, URZ ;  /* 0x0000003f3f3ff290 */ /* 0x000fe4000fffe03f */
[----:B------:R-:W-:Y:S05]  /*17a70*/  @P0 IMAD.HI.U32 R8, R3, c[0x0][0x330], RZ ;  /* 0x0000cc0003080a27 */ /* 0x000fea00078e00ff */
[----:B------:R-:W-:Y:S02]  /*17a80*/  @P0 SHF.R.U32.HI R3, RZ, c[0x0][0x334], R8 ;  /* 0x0000cd00ff030a19 */ /* 0x000fe40000011608 */
.L_x_304:
[----:B------:R-:W-:Y:S05]  /*17a90*/  BSYNC B0 ;  /* 0x0000000000007941 */ /* 0x000fea0003800000 */
.L_x_302:
[----:B------:R-:W-:Y:S05]  /*17aa0*/  IMAD R3, R3, c[0x0][0x32c], R7 ;  /* 0x0000cb0003037a24 */ /* 0x000fea00078e0207 */
[----:B------:R-:W-:Y:S02]  /*17ab0*/  IADD3 R8, R3, c[0x0][0x32c], RZ ;  /* 0x0000cb0003087a10 */ /* 0x000fe40007ffe0ff */
[----:B------:R-:W-:Y:S02]  /*17ac0*/  IMNMX R0, R0, R3, !PT ;  /* 0x0000000300007217 */ /* 0x000fe40007800200 */
[----:B------:R-:W-:Y:S02]  /*17ad0*/  IMNMX R2, R2, R8, PT ;  /* 0x0000000802027217 */ /* 0x000fe40003800200 */
.L_x_301:
        /* <DEDUP_REMOVED lines=91> */
[----:B------:R-:W-:Y:S02]  /*18090*/  ISETP.LT.OR P0, PT, R2, 0x39, P0 ;  /* 0x000000390200780c */ /* 0x000fe40000701670 */
        /* <DEDUP_REMOVED lines=67> */
.L_x_307:
[----:B------:R-:W-:Y:S04]  /*184d0*/  MOV R8, c[0x0][0x32c] ;  /* 0x0000cb0000087a02 */ /* 0x000fe80000000f00 */
[----:B------:R-:W-:Y:S11]  /*184e0*/  ISETP.NE.AND P0, PT, R8, 0x1, PT ;  /* 0x000000010800780c */ /* 0x000ff60003f05270 */
[----:B------:R-:W-:Y:S02]  /*184f0*/  @!UPT UIADD3 URZ, URZ, URZ, URZ ;  /* 0x0000003f3f3ff290 */ /* 0x000fe4000fffe03f */
[----:B------:R-:W-:Y:S05]  /*18500*/  @P0 IMAD.HI.U32 R8, R3, c[0x0][0x330], RZ ;  /* 0x0000cc0003080a27 */ /* 0x000fea00078e00ff */
[----:B------:R-:W-:Y:S02]  /*18510*/  @P0 SHF.R.U32.HI R3, RZ, c[0x0][0x334], R8 ;  /* 0x0000cd00ff030a19 */ /* 0x000fe40000011608 */
.L_x_308:
[----:B------:R-:W-:Y:S05]  /*18520*/  BSYNC B0 ;  /* 0x0000000000007941 */ /* 0x000fea0003800000 */
.L_x_306:
[----:B------:R-:W-:Y:S05]  /*18530*/  IMAD R3, R3, c[0x0][0x32c], R7 ;  /* 0x0000cb0003037a24 */ /* 0x000fea00078e0207 */
[----:B------:R-:W-:Y:S02]  /*18540*/  IADD3 R8, R3, c[0x0][0x32c], RZ ;  /* 0x0000cb0003087a10 */ /* 0x000fe40007ffe0ff */
[----:B------:R-:W-:Y:S02]  /*18550*/  IMNMX R0, R0, R3, !PT ;  /* 0x0000000300007217 */ /* 0x000fe40007800200 */
[----:B------:R-:W-:Y:S02]  /*18560*/  IMNMX R2, R2, R8, PT ;  /* 0x0000000802027217 */ /* 0x000fe40003800200 */
.L_x_305:
        /* <DEDUP_REMOVED lines=147> */
.L_x_311:
[----:B------:R-:W-:Y:S04]  /*18ea0*/  MOV R8, c[0x0][0x32c] ;  /* 0x0000cb0000087a02 */ /* 0x000fe80000000f00 */
[----:B------:R-:W-:Y:S11]  /*18eb0*/  ISETP.NE.AND P0, PT, R8, 0x1, PT ;  /* 0x000000010800780c */ /* 0x000ff60003f05270 */
[----:B------:R-:W-:Y:S02]  /*18ec0*/  @!UPT UIADD3 URZ, URZ, URZ, URZ ;  /* 0x0000003f3f3ff290 */ /* 0x000fe4000fffe03f */
[----:B------:R-:W-:Y:S05]  /*18ed0*/  @P0 IMAD.HI.U32 R8, R3, c[0x0][0x330], RZ ;  /* 0x0000cc0003080a27 */ /* 0x000fea00078e00ff */
[----:B------:R-:W-:Y:S02]  /*18ee0*/  @P0 SHF.R.U32.HI R3, RZ, c[0x0][0x334], R8 ;  /* 0x0000cd00ff030a19 */ /* 0x000fe40000011608 */
.L_x_312:
[----:B------:R-:W-:Y:S05]  /*18ef0*/  BSYNC B0 ;  /* 0x0000000000007941 */ /* 0x000fea0003800000 */
.L_x_310:
[----:B------:R-:W-:Y:S05]  /*18f00*/  IMAD R3, R3, c[0x0][0x32c], R7 ;  /* 0x0000cb0003037a24 */ /* 0x000fea00078e0207 */
[----:B------:R-:W-:Y:S02]  /*18f10*/  IADD3 R8, R3, c[0x0][0x32c], RZ ;  /* 0x0000cb0003087a10 */ /* 0x000fe40007ffe0ff */
[----:B------:R-:W-:Y:S02]  /*18f20*/  IMNMX R0, R0, R3, !PT ;  /* 0x0000000300007217 */ /* 0x000fe40007800200 */
[----:B------:R-:W-:Y:S02]  /*18f30*/  IMNMX R2, R2, R8, PT ;  /* 0x0000000802027217 */ /* 0x000fe40003800200 */
.L_x_309:
        /* <DEDUP_REMOVED lines=147> */
.L_x_315:
[----:B------:R-:W-:Y:S04]  /*19870*/  MOV R4, c[0x0][0x32c] ;  /* 0x0000cb0000047a02 */ /* 0x000fe80000000f00 */
[----:B------:R-:W-:Y:S11]  /*19880*/  ISETP.NE.AND P0, PT, R4, 0x1, PT ;  /* 0x000000010400780c */ /* 0x000ff60003f05270 */
[----:B------:R-:W-:Y:S02]  /*19890*/  @!UPT UIADD3 URZ, URZ, URZ, URZ ;  /* 0x0000003f3f3ff290 */ /* 0x000fe4000fffe03f */
[----:B------:R-:W-:Y:S05]  /*198a0*/  @P0 IMAD.HI.U32 R4, R3, c[0x0][0x330], RZ ;  /* 0x0000cc0003040a27 */ /* 0x000fea00078e00ff */
[----:B------:R-:W-:Y:S02]  /*198b0*/  @P0 SHF.R.U32.HI R3, RZ, c[0x0][0x334], R4 ;  /* 0x0000cd00ff030a19 */ /* 0x000fe40000011604 */
.L_x_316:
[----:B------:R-:W-:Y:S05]  /*198c0*/  BSYNC B0 ;  /* 0x0000000000007941 */ /* 0x000fea0003800000 */
.L_x_314:
[----:B------:R-:W-:Y:S05]  /*198d0*/  IMAD R7, R3, c[0x0][0x32c], R7 ;  /* 0x0000cb0003077a24 */ /* 0x000fea00078e0207 */
[----:B------:R-:W-:Y:S02]  /*198e0*/  IADD3 R3, R7, c[0x0][0x32c], RZ ;  /* 0x0000cb0007037a10 */ /* 0x000fe40007ffe0ff */
[----:B------:R-:W-:Y:S02]  /*198f0*/  IMNMX R0, R0, R7, !PT ;  /* 0x0000000700007217 */ /* 0x000fe40007800200 */
[----:B------:R-:W-:Y:S02]  /*19900*/  IMNMX R2, R2, R3, PT ;  /* 0x0000000302027217 */ /* 0x000fe40003800200 */
.L_x_313:
        /* <DEDUP_REMOVED lines=29> */
[----:B------:R-:W-:Y:S01]  /*19ae0*/  LDSM.16.MT88.4 R80, [R211+0x100] ;  /* 0x00010000d350783b */ /* 0x000fe20000004200 */
        /* <DEDUP_REMOVED lines=20> */
[----:B------:R-:W-:Y:S01]  /*19c30*/  PLOP3.LUT P2, PT, PT, PT, UP6, 0x40, 0x0 ;  /* 0x000000000000781c */ /* 0x000fe20003f4e868 */
[----:B------:R-:W-:Y:S01]  /*19c40*/  UISETP.NE.AND UP6, UPT, UR32, URZ, UPT ;  /* 0x0000003f2000728c */ /* 0x000fe2000bfc5270 */
[----:B------:R-:W-:Y:S02]  /*19c50*/  FMNMX.FTZ R72, R236, R72, !PT ;  /* 0x00000048ec487209 */ /* 0x000fe40007810000 */
[----:B------:R-:W-:Y:S02]  /*19c60*/  ISETP.GT.AND P2, PT, R0, RZ, P2 ;  /* 0x000000ff0000720c */ /* 0x000fe40001744270 */
        /* <DEDUP_REMOVED lines=9> */
[----:B------:R-:W-:Y:S02]  /*19d00*/  FMNMX.FTZ R3, R235, R3, !PT ;  /* 0x00000003eb037209 */ /* 0x000fe40007810000 */
[----:B------:R-:W-:Y:S01]  /*19d10*/  PLOP3.LUT P2, PT, PT, PT, UP2, 0x40, 0x0 ;  /* 0x000000000000781c */ /* 0x000fe20003f4e828 */
[----:B------:R-:W1:Y:S01]  /*19d20*/  SHFL.BFLY PT, R5, R72, 0x2, 0x1f ;  /* 0x0c401f0048057f89 */ /* 0x000e6200000e0000 */
[----:B------:R-:W-:Y:S01]  /*19d30*/  FMNMX.FTZ R3, R239, R3, !PT ;  /* 0x00000003ef037209 */ /* 0x000fe20007810000 */
[----:B------:R-:W-:Y:S01]  /*19d40*/  UISETP.NE.AND UP2, UPT, UR22, URZ, UPT ;  /* 0x0000003f1600728c */ /* 0x000fe2000bf45270 */
[----:B------:R-:W-:Y:S02]  /*19d50*/  ISETP.GT.AND P2, PT, R0, 0x11, P2 ;  /* 0x000000110000780c */ /* 0x000fe40001744270 */
[----:B------:R-:W-:Y:S01]  /*19d60*/  PLOP3.LUT P0, PT, PT, PT, UP5, 0x40, 0x0 ;  /* 0x000000000000781c */ /* 0x000fe20003f0e858 */
[----:B------:R-:W-:Y:S01]  /*19d70*/  UISETP.NE.AND UP5, UPT, UR31, URZ, UPT ;  /* 0x0000003f1f00728c */ /* 0x000fe2000bfa5270 */
[----:B------:R-:W-:Y:S01]  /*19d80*/  PLOP3.LUT P1, PT, PT, PT, UP1, 0x40, 0x0 ;  /* 0x000000000000781c */ /* 0x000fe20003f2e818 */
[----:B------:R-:W-:Y:S01]  /*19d90*/  UISETP.NE.AND UP1, UPT, UR21, URZ, UPT ;  /* 0x0000003f1500728c */ /* 0x000fe2000bf25270 */
[----:B------:R-:W-:Y:S02]  /*19da0*/  ISETP.LT.OR P2, PT, R2, 0x12, P2 ;  /* 0x000000120200780c */ /* 0x000fe40001741670 */
[----:B------:R-:W-:Y:S02]  /*19db0*/  FMNMX.FTZ R3, R241, R3, !PT ;  /* 0x00000003f1037209 */ /* 0x000fe40007810000 */
[----:B------:R-:W-:Y:S02]  /*19dc0*/  ISETP.GT.AND P0, PT, R0, 0x1, P0 ;  /* 0x000000010000780c */ /* 0x000fe40000704270 */
[----:B------:R-:W-:Y:S01]  /*19dd0*/  PLOP3.LUT P6, PT, PT, PT, UP0, 0x40, 0x0 ;  /* 0x000000000000781c */ /* 0x000fe20003fce808 */
[----:B------:R-:W-:Y:S01]  /*19de0*/  UISETP.NE.AND UP0, UPT, UR24, URZ, UPT ;  /* 0x0000003f1800728c */ /* 0x000fe2000bf05270 */
[----:B------:R-:W-:Y:S02]  /*19df0*/  FSEL R58, R194, -INF , !P2 ;  /* 0xff800000c23a7808 */ /* 0x000fe40005000000 */
[----:B------:R-:W-:Y:S02]  /*19e00*/  FMNMX.FTZ R3, R246, R3, !PT ;  /* 0x00000003f6037209 */ /* 0x000fe40007810000 */
[----:B------:R-:W-:Y:S01]  /*19e10*/  PLOP3.LUT P2, PT, PT, PT, UP1, 0x40, 0x0 ;  /* 0x000000000000781c */ /* 0x000fe20003f4e818 */
[----:B------:R-:W-:Y:S01]  /*19e20*/  UISETP.NE.AND UP1, UPT, UR5, URZ, UPT ;  /* 0x0000003f0500728c */ /* 0x000fe2000bf25270 */
[----:B------:R-:W-:Y:S02]  /*19e30*/  ISETP.LT.OR P0, PT, R2, 0x2, P0 ;  /* 0x000000020200780c */ /* 0x000fe40000701670 */
[----:B-1----:R-:W-:Y:S02]  /*19e40*/  FMNMX.FTZ R72, R72, R5, !PT ;  /* 0x0000000548487209 */ /* 0x002fe40007810000 */
[C---:B------:R-:W-:Y:S02]  /*19e50*/  ISETP.GT.AND P6, PT, R0.reuse, 0x8, P6 ;  /* 0x000000080000780c */ /* 0x040fe400037c4270 */
[----:B------:R-:W-:Y:S01]  /*19e60*/  FMNMX.FTZ R3, R247, R3, !PT ;  /* 0x00000003f7037209 */ /* 0x000fe20007810000 */
[----:B------:R-:W1:Y:S01]  /*19e70*/  SHFL.BFLY PT, R7, R72, 0x1, 0x1f ;  /* 0x0c201f0048077f89 */ /* 0x000e6200000e0000 */
[----:B------:R-:W-:Y:S02]  /*19e80*/  ISETP.GT.AND P2, PT, R0, 0x28, P2 ;  /* 0x000000280000780c */ /* 0x000fe40001744270 */
[----:B------:R-:W-:Y:S02]  /*19e90*/  FSEL R22, R229, -INF , !P0 ;  /* 0xff800000e5167808 */ /* 0x000fe40004000000 */
[----:B------:R-:W-:Y:S02]  /*19ea0*/  FMNMX.FTZ R5, R19, R103, !PT ;  /* 0x0000006713057209 */ /* 0x000fe40007810000 */
[----:B------:R-:W-:Y:S01]  /*19eb0*/  ISETP.LT.OR P6, PT, R2, 0x9, P6 ;  /* 0x000000090200780c */ /* 0x000fe200037c1670 */
[----:B------:R-:W2:Y:S01]  /*19ec0*/  SHFL.BFLY PT, R6, R3, 0x2, 0x1f ;  /* 0x0c401f0003067f89 */ /* 0x000ea200000e0000 */
[----:B------:R-:W-:Y:S02]  /*19ed0*/  ISETP.GT.AND P1, PT, R0, 0x9, P1 ;  /* 0x000000090000780c */ /* 0x000fe40000f24270 */
[----:B------:R-:W-:Y:S01]  /*19ee0*/  PLOP3.LUT P5, PT, PT, PT, UP3, 0x40, 0x0 ;  /* 0x000000000000781c */ /* 0x000fe20003fae838 */
[----:B------:R-:W-:Y:S01]  /*19ef0*/  UISETP.NE.AND UP3, UPT, UR23, URZ, UPT ;  /* 0x0000003f1700728c */ /* 0x000fe2000bf65270 */
[----:B------:R-:W-:Y:S02]  /*19f00*/  ISETP.LT.OR P2, PT, R2, 0x29, P2 ;  /* 0x000000290200780c */ /* 0x000fe40001741670 */
[----:B------:R-:W-:Y:S02]  /*19f10*/  FMNMX.FTZ R5, R22, R5, !PT ;  /* 0x0000000516057209 */ /* 0x000fe40007810000 */
[----:B------:R-:W-:Y:S02]  /*19f20*/  FSEL R24, R207, -INF , !P6 ;  /* 0xff800000cf187808 */ /* 0x000fe40007000000 */
[----:B------:R-:W-:Y:S02]  /*19f30*/  ISETP.LT.OR P1, PT, R2, 0xa, P1 ;  /* 0x0000000a0200780c */ /* 0x000fe40000f21670 */
[----:B------:R-:W-:Y:S02]  /*19f40*/  ISETP.GT.AND P5, PT, R0, 0x10, P5 ;  /* 0x000000100000780c */ /* 0x000fe40002fa4270 */
[----:B------:R-:W-:Y:S02]  /*19f50*/  FSEL R175, R46, -INF , !P2 ;  /* 0xff8000002eaf7808 */ /* 0x000fe40005000000 */
[----:B------:R-:W-:Y:S01]  /*19f60*/  PLOP3.LUT P2, PT, PT, PT, UP1, 0x40, 0x0 ;  /* 0x000000000000781c */ /* 0x000fe20003f4e818 */
[----:B------:R-:W-:Y:S01]  /*19f70*/  UISETP.NE.AND UP1, UPT, UR26, URZ, UPT ;  /* 0x0000003f1a00728c */ /* 0x000fe2000bf25270 */
[----:B------:R-:W-:Y:S02]  /*19f80*/  FSEL R25, R205, -INF , !P1 ;  /* 0xff800000cd197808 */ /* 0x000fe40004800000 */
[----:B------:R-:W-:Y:S02]  /*19f90*/  ISETP.LT.OR P5, PT, R2, 0x11, P5 ;  /* 0x000000110200780c */ /* 0x000fe40002fa1670 */
[----:B------:R-:W-:Y:S02]  /*19fa0*/  FMNMX.FTZ R5, R24, R5, !PT ;  /* 0x0000000518057209 */ /* 0x000fe40007810000 */
[----:B------:R-:W-:Y:S01]  /*19fb0*/  PLOP3.LUT P0, PT, PT, PT, UP4, 0x40, 0x0 ;  /* 0x000000000000781c */ /* 0x000fe20003f0e848 */
[----:B------:R-:W-:Y:S01]  /*19fc0*/  UISETP.NE.AND UP4, UPT, UR19, URZ, UPT ;  /* 0x0000003f1300728c */ /* 0x000fe2000bf85270 */
[----:B------:R-:W-:Y:S02]  /*19fd0*/  ISETP.GT.AND P2, PT, R0, 0x39, P2 ;  /* 0x000000390000780c */ /* 0x000fe40001744270 */
[----:B------:R-:W-:Y:S02]  /*19fe0*/  FSEL R56, R196, -INF , !P5 ;  /* 0xff800000c4387808 */ /* 0x000fe40006800000 */
[----:B------:R-:W-:Y:S02]  /*19ff0*/  FMNMX.FTZ R5, R25, R5, !PT ;  /* 0x0000000519057209 */ /* 0x000fe40007810000 */
[----:B------:R-:W-:Y:S01]  /*1a000*/  PLOP3.LUT P6, PT, PT, PT, UP0, 0x40, 0x0 ;  /* 0x000000000000781c */ /* 0x000fe20003fce808 */
[----:B------:R-:W-:Y:S01]  /*1a010*/  UISETP.NE.AND UP0, UPT, UR20, URZ, UPT ;  /* 0x0000003f1400728c */ /* 0x000fe2000bf05270 */
[----:B------:R-:W-:Y:S02]  /*1a020*/  ISETP.GT.AND P0, PT, R0, 0x18, P0 ;  /* 0x000000180000780c */ /* 0x000fe40000704270 */
[----:B-1----:R-:W-:Y:S02]  /*1a030*/  FMNMX.FTZ R72, R72, R7, !PT ;  /* 0x0000000748487209 */ /* 0x002fe40007810000 */
[----:B------:R-:W-:Y:S02]  /*1a040*/  ISETP.LT.OR P2, PT, R2, 0x3a, P2 ;  /* 0x0000003a0200780c */ /* 0x000fe40001741670 */
[----:B------:R-:W-:Y:S01]  /*1a050*/  ISETP.GT.AND P6, PT, R0, 0x19, P6 ;  /* 0x000000190000780c */ /* 0x000fe200037c4270 */
[----:B------:R-:W-:Y:S01]  /*1a060*/  FMUL.FTZ R74, R72, c[0x0][0x2d0] ;  /* 0x0000b400484a7a20 */ /* 0x000fe20000410000 */
[----:B------:R-:W-:Y:S02]  /*1a070*/  FMNMX.FTZ R5, R56, R5, !PT ;  /* 0x0000000538057209 */ /* 0x000fe40007810000 */
[----:B------:R-:W-:Y:S02]  /*1a080*/  ISETP.LT.OR P0, PT, R2, 0x19, P0 ;  /* 0x000000190200780c */ /* 0x000fe40000701670 */
[----:B------:R-:W-:Y:S02]  /*1a090*/  FSEL R178, R63, -INF , !P2 ;  /* 0xff8000003fb27808 */ /* 0x000fe40005000000 */
[----:B------:R-:W-:Y:S02]  /*1a0a0*/  FSETP.NEU.FTZ.AND P2, PT, R72, -INF , PT ;  /* 0xff8000004800780b */ /* 0x000fe40003f5d000 */
[----:B------:R-:W-:Y:S02]  /*1a0b0*/  ISETP.LT.OR P6, PT, R2, 0x1a, P6 ;  /* 0x0000001a0200780c */ /* 0x000fe400037c1670 */
[----:B------:R-:W-:Y:S02]  /*1a0c0*/  FSEL R62, R193, -INF , !P0 ;  /* 0xff800000c13e7808 */ /* 0x000fe40004000000 */
[----:B------:R-:W-:Y:S02]  /*1a0d0*/  FMNMX.FTZ R5, R58, R5, !PT ;  /* 0x000000053a057209 */ /* 0x000fe40007810000 */
[----:B------:R-:W-:Y:S02]  /*1a0e0*/  FSEL R74, R74, RZ, P2 ;  /* 0x000000ff4a4a7208 */ /* 0x000fe40001000000 */
[----:B------:R-:W-:Y:S02]  /*1a0f0*/  FSEL R88, R186, -INF , !P6 ;  /* 0xff800000ba587808 */ /* 0x000fe40007000000 */
[----:B------:R-:W-:Y:S01]  /*1a100*/  FMNMX.FTZ R5, R62, R5, !PT ;  /* 0x000000053e057209 */ /* 0x000fe20007810000 */
[--C-:B------:R-:W-:Y:S01]  /*1a110*/  FFMA.FTZ R48, R48, c[0x0][0x2d0], -R74.reuse ;  /* 0x0000b40030307a23 */ /* 0x100fe2000001084a */
[----:B--2---:R-:W-:Y:S02]  /*1a120*/  FMNMX.FTZ R3, R3, R6, !PT ;  /* 0x0000000603037209 */ /* 0x004fe40007810000 */
[----:B------:R-:W-:Y:S01]  /*1a130*/  FMNMX.FTZ R6, R88, R5, !PT ;  /* 0x0000000558067209 */ /* 0x000fe20007810000 */
[--C-:B------:R-:W-:Y:S01]  /*1a140*/  FFMA.FTZ R5, R9, c[0x0][0x2d0], -R74.reuse ;  /* 0x0000b40009057a23 */ /* 0x100fe2000001084a */
[----:B------:R-:W-:Y:S01]  /*1a150*/  FMNMX.FTZ R4, R12, R102, !PT ;  /* 0x000000660c047209 */ /* 0x000fe20007810000 */
[----:B------:R-:W1:Y:S01]  /*1a160*/  SHFL.BFLY PT, R71, R3, 0x1, 0x1f ;  /* 0x0c201f0003477f89 */ /* 0x000e6200000e0000 */
[----:B------:R-:W-:Y:S01]  /*1a170*/  PLOP3.LUT P6, PT, PT, PT, UP4, 0x40, 0x0 ;  /* 0x000000000000781c */ /* 0x000fe20003fce848 */
[----:B------:R2:W-:Y:S01]  /*1a180*/  MUFU.EX2 R52, R5 ;  /* 0x0000000500347308 */ /* 0x0005e20000000800 */
[----:B------:R-:W-:Y:S01]  /*1a190*/  FMNMX.FTZ R4, R16, R4, !PT ;  /* 0x0000000410047209 */ /* 0x000fe20007810000 */
[----:B------:R-:W-:Y:S01]  /*1a1a0*/  UISETP.NE.AND UP4, UPT, UR30, URZ, UPT ;  /* 0x0000003f1e00728c */ /* 0x000fe2000bf85270 */
        /* <DEDUP_REMOVED lines=12> */
[----:B------:R-:W-:Y:S01]  /*1a270*/  FSEL R99, R42, -INF , !P1 ;  /* 0xff8000002a637808 */ /* 0x000fe20004800000 */
[--C-:B--2---:R-:W-:Y:S01]  /*1a280*/  FFMA.FTZ R5, R11, c[0x0][0x2d0], -R74.reuse ;  /* 0x0000b4000b057a23 */ /* 0x104fe2000001084a */
[----:B------:R-:W-:Y:S02]  /*1a290*/  FMNMX.FTZ R4, R44, R4, !PT ;  /* 0x000000042c047209 */ /* 0x000fe40007810000 */
[----:B------:R-:W-:Y:S01]  /*1a2a0*/  ISETP.LT.OR P5, PT, R2, 0x22, P5 ;  /* 0x000000220200780c */ /* 0x000fe20002fa1670 */
[----:B------:R2:W-:Y:S01]  /*1a2b0*/  MUFU.EX2 R57, R5 ;  /* 0x0000000500397308 */ /* 0x0005e20000000800 */
[----:B------:R-:W-:Y:S02]  /*1a2c0*/  FMNMX.FTZ R4, R98, R4, !PT ;  /* 0x0000000462047209 */ /* 0x000fe40007810000 */
[----:B------:R-:W-:Y:S01]  /*1a2d0*/  PLOP3.LUT P0, PT, PT, PT, UP0, 0x40, 0x0 ;  /* 0x000000000000781c */ /* 0x000fe20003f0e808 */
[----:B------:R-:W-:Y:S01]  /*1a2e0*/  UISETP.NE.AND UP0, UPT, UR4, URZ, UPT ;  /* 0x0000003f0400728c */ /* 0x000fe2000bf05270 */
[----:B------:R-:W-:Y:S02]  /*1a2f0*/  FMNMX.FTZ R4, R168, R4, !PT ;  /* 0x00000004a8047209 */ /* 0x000fe40007810000 */
[----:B------:R-:W-:Y:S02]  /*1a300*/  FSEL R172, R43, -INF , !P5 ;  /* 0xff8000002bac7808 */ /* 0x000fe40006800000 */
[----:B------:R-:W-:Y:S02]  /*1a310*/  FMNMX.FTZ R4, R170, R4, !PT ;  /* 0x00000004aa047209 */ /* 0x000fe40007810000 */
[----:B------:R-:W-:Y:S02]  /*1a320*/  FMNMX.FTZ R6, R99, R6, !PT ;  /* 0x0000000663067209 */ /* 0x000fe40007810000 */
[----:B------:R-:W-:Y:S02]  /*1a330*/  FMNMX.FTZ R4, R173, R4, !PT ;  /* 0x00000004ad047209 */ /* 0x000fe40007810000 */
[----:B------:R-:W-:Y:S02]  /*1a340*/  ISETP.GT.AND P0, PT, R0, 0x29, P0 ;  /* 0x000000290000780c */ /* 0x000fe40000704270 */
[----:B------:R-:W-:Y:S02]  /*1a350*/  FMNMX.FTZ R4, R183, R4, !PT ;  /* 0x00000004b7047209 */ /* 0x000fe40007810000 */
[----:B------:R-:W-:Y:S02]  /*1a360*/  ISETP.LT.OR P0, PT, R2, 0x2a, P0 ;  /* 0x0000002a0200780c */ /* 0x000fe40000701670 */
[----:B------:R-:W-:Y:S02]  /*1a370*/  ISETP.GT.AND P6, PT, R0, 0x30, P6 ;  /* 0x000000300000780c */ /* 0x000fe400037c4270 */
[----:B-1----:R-:W-:Y:S01]  /*1a380*/  FMNMX.FTZ R71, R3, R71, !PT ;  /* 0x0000004703477209 */ /* 0x002fe20007810000 */
[--C-:B--2---:R-:W-:Y:S01]  /*1a390*/  FFMA.FTZ R5, R13, c[0x0][0x2d0], -R74.reuse ;  /* 0x0000b4000d057a23 */ /* 0x104fe2000001084a */
[----:B------:R-:W-:Y:S02]  /*1a3a0*/  FMNMX.FTZ R3, R172, R6, !PT ;  /* 0x00000006ac037209 */ /* 0x000fe40007810000 */
[----:B------:R-:W-:Y:S01]  /*1a3b0*/  FSEL R176, R47, -INF , !P0 ;  /* 0xff8000002fb07808 */ /* 0x000fe20004000000 */
[----:B------:R1:W-:Y:S01]  /*1a3c0*/  MUFU.EX2 R60, R5 ;  /* 0x00000005003c7308 */ /* 0x0003e20000000800 */
[----:B------:R-:W-:Y:S01]  /*1a3d0*/  PLOP3.LUT P1, PT, PT, PT, UP3, 0x40, 0x0 ;  /* 0x000000000000781c */ /* 0x000fe20003f2e838 */
[----:B------:R-:W-:Y:S01]  /*1a3e0*/  UISETP.NE.AND UP3, UPT, UR25, URZ, UPT ;  /* 0x0000003f1900728c */ /* 0x000fe2000bf65270 */
[----:B------:R-:W-:Y:S02]  /*1a3f0*/  FMNMX.FTZ R4, R185, R4, !PT ;  /* 0x00000004b9047209 */ /* 0x000fe40007810000 */
[----:B------:R-:W-:Y:S02]  /*1a400*/  ISETP.LT.OR P6, PT, R2, 0x31, P6 ;  /* 0x000000310200780c */ /* 0x000fe400037c1670 */
[----:B------:R-:W-:Y:S02]  /*1a410*/  ISETP.GT.AND P1, PT, R0, 0x31, P1 ;  /* 0x000000310000780c */ /* 0x000fe40000f24270 */
[----:B------:R-:W-:Y:S02]  /*1a420*/  FMNMX.FTZ R3, R175, R3, !PT ;  /* 0x00000003af037209 */ /* 0x000fe40007810000 */
[----:B------:R-:W-:Y:S01]  /*1a430*/  PLOP3.LUT P5, PT, PT, PT, UP2, 0x40, 0x0 ;  /* 0x000000000000781c */ /* 0x000fe20003fae828 */
[----:B------:R-:W-:Y:S01]  /*1a440*/  UISETP.NE.AND UP2, UPT, UR27, URZ, UPT ;  /* 0x0000003f1b00728c */ /* 0x000fe2000bf45270 */
[----:B------:R-:W-:Y:S02]  /*1a450*/  FMNMX.FTZ R4, R187, R4, !PT ;  /* 0x00000004bb047209 */ /* 0x000fe40007810000 */
[----:B------:R-:W-:Y:S02]  /*1a460*/  FSEL R184, R38, -INF , !P6 ;  /* 0xff80000026b87808 */ /* 0x000fe40007000000 */
[----:B------:R-:W-:Y:S02]  /*1a470*/  FMNMX.FTZ R3, R176, R3, !PT ;  /* 0x00000003b0037209 */ /* 0x000fe40007810000 */
[----:B------:R-:W-:Y:S02]  /*1a480*/  ISETP.LT.OR P1, PT, R2, 0x32, P1 ;  /* 0x000000320200780c */ /* 0x000fe40000f21670 */
[----:B------:R-:W-:Y:S02]  /*1a490*/  ISETP.GT.AND P5, PT, R0, 0x38, P5 ;  /* 0x000000380000780c */ /* 0x000fe40002fa4270 */
[----:B------:R-:W-:Y:S02]  /*1a4a0*/  FMNMX.FTZ R4, R189, R4, !PT ;  /* 0x00000004bd047209 */ /* 0x000fe40007810000 */
[----:B------:R-:W-:Y:S02]  /*1a4b0*/  FSEL R186, R59, -INF , !P1 ;  /* 0xff8000003bba7808 */ /* 0x000fe40004800000 */
[----:B------:R-:W-:Y:S02]  /*1a4c0*/  ISETP.LT.OR P5, PT, R2, 0x39, P5 ;  /* 0x000000390200780c */ /* 0x000fe40002fa1670 */
[----:B------:R-:W-:Y:S02]  /*1a4d0*/  FMNMX.FTZ R3, R184, R3, !PT ;  /* 0x00000003b8037209 */ /* 0x000fe40007810000 */
[----:B------:R-:W-:Y:S02]  /*1a4e0*/  FMNMX.FTZ R4, R204, R4, !PT ;  /* 0x00000004cc047209 */ /* 0x000fe40007810000 */
[----:B------:R-:W-:Y:S02]  /*1a4f0*/  FSEL R191, R34, -INF , !P5 ;  /* 0xff80000022bf7808 */ /* 0x000fe40006800000 */
[----:B------:R-:W-:Y:S02]  /*1a500*/  FMNMX.FTZ R3, R186, R3, !PT ;  /* 0x00000003ba037209 */ /* 0x000fe40007810000 */
[----:B------:R-:W-:Y:S02]  /*1a510*/  FMNMX.FTZ R4, R206, R4, !PT ;  /* 0x00000004ce047209 */ /* 0x000fe40007810000 */
[----:B-1----:R-:W-:Y:S01]  /*1a520*/  FMNMX.FTZ R5, R191, R3, !PT ;  /* 0x00000003bf057209 */ /* 0x002fe20007810000 */
[----:B------:R-:W-:Y:S01]  /*1a530*/  FFMA.FTZ R3, R15, c[0x0][0x2d0], -R74 ;  /* 0x0000b4000f037a23 */ /* 0x000fe2000001084a */
[----:B------:R-:W-:Y:S02]  /*1a540*/  FMNMX.FTZ R4, R230, R4, !PT ;  /* 0x00000004e6047209 */ /* 0x000fe40007810000 */
[----:B------:R-:W-:Y:S01]  /*1a550*/  FMNMX.FTZ R5, R178, R5, !PT ;  /* 0x00000005b2057209 */ /* 0x000fe20007810000 */
[----:B------:R1:W2:Y:S01]  /*1a560*/  MUFU.EX2 R85, R3 ;  /* 0x0000000300557308 */ /* 0x0002a20000000800 */
        /* <DEDUP_REMOVED lines=9> */
[----:B------:R-:W-:Y:S02]  /*1a600*/  ISETP.LT.OR P0, PT, R2, 0x41, P0 ;  /* 0x000000410200780c */ /* 0x000fe40000701670 */
[C---:B------:R-:W-:Y:S02]  /*1a610*/  ISETP.GT.AND P6, PT, R0.reuse, 0x41, P6 ;  /* 0x000000410000780c */ /* 0x040fe400037c4270 */
[----:B------:R-:W-:Y:S02]  /*1a620*/  FMNMX.FTZ R4, R245, R4, !PT ;  /* 0x00000004f5047209 */ /* 0x000fe40007810000 */
[----:B------:R-:W-:Y:S02]  /*1a630*/  ISETP.GT.AND P1, PT, R0, 0x48, P1 ;  /* 0x000000480000780c */ /* 0x000fe40000f24270 */
[----:B------:R-:W-:Y:S01]  /*1a640*/  FSEL R192, R192, -INF , !P0 ;  /* 0xff800000c0c07808 */ /* 0x000fe20004000000 */
[----:B------:R-:W3:Y:S01]  /*1a650*/  SHFL.BFLY PT, R8, R4, 0x2, 0x1f ;  /* 0x0c401f0004087f89 */ /* 0x000ee200000e0000 */
[C---:B------:R-:W-:Y:S02]  /*1a660*/  ISETP.LT.OR P6, PT, R2.reuse, 0x42, P6 ;  /* 0x000000420200780c */ /* 0x040fe400037c1670 */
[----:B------:R-:W-:Y:S02]  /*1a670*/  PLOP3.LUT P0, PT, PT, PT, UP3, 0x40, 0x0 ;  /* 0x000000000000781c */ /* 0x000fe40003f0e838 */
[----:B------:R-:W-:Y:S02]  /*1a680*/  PLOP3.LUT P5, PT, PT, PT, UP4, 0x40, 0x0 ;  /* 0x000000000000781c */ /* 0x000fe40003fae848 */
[----:B------:R-:W-:Y:S02]  /*1a690*/  ISETP.LT.OR P1, PT, R2, 0x49, P1 ;  /* 0x000000490200780c */ /* 0x000fe40000f21670 */
[----:B-1----:R-:W-:Y:S02]  /*1a6a0*/  FMNMX.FTZ R3, R192, R5, !PT ;  /* 0x00000005c0037209 */ /* 0x002fe40007810000 */
[----:B------:R-:W-:Y:S01]  /*1a6b0*/  FSEL R194, R75, -INF , !P6 ;  /* 0xff8000004bc27808 */ /* 0x000fe20007000000 */
[C---:B------:R-:W-:Y:S01]  /*1a6c0*/  FMUL.FTZ R75, R71.reuse, c[0x0][0x2d0] ;  /* 0x0000b400474b7a20 */ /* 0x040fe20000410000 */
[C---:B------:R-:W-:Y:S02]  /*1a6d0*/  ISETP.GT.AND P0, PT, R0.reuse, 0x50, P0 ;  /* 0x000000500000780c */ /* 0x040fe40000704270 */
[----:B------:R-:W-:Y:S02]  /*1a6e0*/  ISETP.GT.AND P5, PT, R0, 0x49, P5 ;  /* 0x000000490000780c */ /* 0x000fe40002fa4270 */
[----:B------:R-:W-:Y:S02]  /*1a6f0*/  FSEL R193, R78, -INF , !P1 ;  /* 0xff8000004ec17808 */ /* 0x000fe40004800000 */
[----:B------:R-:W-:Y:S02]  /*1a700*/  FSETP.NEU.FTZ.AND P1, PT, R71, -INF , PT ;  /* 0xff8000004700780b */ /* 0x000fe40003f3d000 */
[C---:B------:R-:W-:Y:S02]  /*1a710*/  ISETP.LT.OR P0, PT, R2.reuse, 0x51, P0 ;  /* 0x000000510200780c */ /* 0x040fe40000701670 */
[----:B------:R-:W-:Y:S02]  /*1a720*/  ISETP.LT.OR P5, PT, R2, 0x4a, P5 ;  /* 0x0000004a0200780c */ /* 0x000fe40002fa1670 */
[----:B------:R-:W-:Y:S02]  /*1a730*/  FMNMX.FTZ R3, R194, R3, !PT ;  /* 0x00000003c2037209 */ /* 0x000fe40007810000 */
[----:B------:R-:W-:Y:S02]  /*1a740*/  FSEL R75, R75, RZ, P1 ;  /* 0x000000ff4b4b7208 */ /* 0x000fe40000800000 */
[----:B------:R-:W-:Y:S02]  /*1a750*/  FSEL R200, R39, -INF , !P0 ;  /* 0xff80000027c87808 */ /* 0x000fe40004000000 */
[----:B------:R-:W-:Y:S01]  /*1a760*/  FSEL R196, R79, -INF , !P5 ;  /* 0xff8000004fc47808 */ /* 0x000fe20006800000 */
[--C-:B------:R-:W-:Y:S01]  /*1a770*/  FFMA.FTZ R5, R10, c[0x0][0x2d0], -R75.reuse ;  /* 0x0000b4000a057a23 */ /* 0x100fe2000001084b */
[----:B------:R-:W-:Y:S01]  /*1a780*/  FMNMX.FTZ R3, R193, R3, !PT ;  /* 0x00000003c1037209 */ /* 0x000fe20007810000 */
[--C-:B------:R-:W-:Y:S01]  /*1a790*/  FFMA.FTZ R92, R95, c[0x0][0x2d0], -R75.reuse ;  /* 0x0000b4005f5c7a23 */ /* 0x100fe2000001084b */
[----:B------:R-:W-:Y:S01]  /*1a7a0*/  PLOP3.LUT P6, PT, PT, PT, UP2, 0x40, 0x0 ;  /* 0x000000000000781c */ /* 0x000fe20003fce828 */
[----:B------:R-:W-:Y:S01]  /*1a7b0*/  MUFU.EX2 R45, R5 ;  /* 0x00000005002d7308 */ /* 0x000fe20000000800 */
[----:B------:R-:W-:Y:S02]  /*1a7c0*/  PLOP3.LUT P5, PT, PT, PT, UP1, 0x40, 0x0 ;  /* 0x000000000000781c */ /* 0x000fe40003fae818 */
[----:B------:R-:W-:Y:S01]  /*1a7d0*/  PLOP3.LUT P0, PT, PT, PT, UP0, 0x40, 0x0 ;  /* 0x000000000000781c */ /* 0x000fe20003f0e808 */
[----:B------:R-:W-:Y:S01]  /*1a7e0*/  UISETP.GT.AND UP0, UPT, UR12, UR7, UPT ;  /* 0x000000070c00728c */ /* 0x000fe2000bf04270 */
[C---:B------:R-:W-:Y:S01]  /*1a7f0*/  ISETP.GT.AND P6, PT, R0.reuse, 0x51, P6 ;  /* 0x000000510000780c */ /* 0x040fe200037c4270 */
[----:B------:R-:W-:Y:S01]  /*1a800*/  UIADD3 UR12, UR12, -0x1, URZ ;  /* 0xffffffff0c0c7890 */ /* 0x000fe2000fffe03f */
[C---:B------:R-:W-:Y:S02]  /*1a810*/  ISETP.GT.AND P5, PT, R0.reuse, 0x58, P5 ;  /* 0x000000580000780c */ /* 0x040fe40002fa4270 */
[----:B------:R-:W-:Y:S02]  /*1a820*/  ISETP.GT.AND P0, PT, R0, 0x59, P0 ;  /* 0x000000590000780c */ /* 0x000fe40000704270 */
[----:B------:R-:W-:Y:S01]  /*1a830*/  FMNMX.FTZ R0, R196, R3, !PT ;  /* 0x00000003c4007209 */ /* 0x000fe20007810000 */
[--C-:B------:R-:W-:Y:S01]  /*1a840*/  FFMA.FTZ R3, R14, c[0x0][0x2d0], -R75.reuse ;  /* 0x0000b4000e037a23 */ /* 0x100fe2000001084b */
[----:B--2---:R-:W-:Y:S02]  /*1a850*/  F2FP.BF16.PACK_AB R78, R85, R60 ;  /* 0x0000003c554e723e */ /* 0x004fe400000010ff */
[----:B---3--:R-:W-:Y:S01]  /*1a860*/  FMNMX.FTZ R4, R4, R8, !PT ;  /* 0x0000000804047209 */ /* 0x008fe20007810000 */
[----:B------:R1:W-:Y:S01]  /*1a870*/  MUFU.EX2 R51, R3 ;  /* 0x0000000300337308 */ /* 0x0003e20000000800 */
[----:B------:R-:W-:Y:S01]  /*1a880*/  ISETP.LT.OR P0, PT, R2, 0x5a, P0 ;  /* 0x0000005a0200780c */ /* 0x000fe20000701670 */
[--C-:B------:R-:W-:Y:S01]  /*1a890*/  FFMA.FTZ R8, R26, c[0x0][0x2d0], -R75.reuse ;  /* 0x0000b4001a087a23 */ /* 0x100fe2000001084b */
[C---:B------:R-:W-:Y:S01]  /*1a8a0*/  ISETP.LT.OR P6, PT, R2.reuse, 0x52, P6 ;  /* 0x000000520200780c */ /* 0x040fe200037c1670 */
[----:B------:R-:W2:Y:S01]  /*1a8b0*/  SHFL.BFLY PT, R70, R4, 0x1, 0x1f ;  /* 0x0c201f0004467f89 */ /* 0x000ea200000e0000 */
[----:B------:R-:W-:Y:S02]  /*1a8c0*/  FSEL R73, R35, -INF , !P0 ;  /* 0xff80000023497808 */ /* 0x000fe40004000000 */
[----:B------:R-:W-:Y:S01]  /*1a8d0*/  ISETP.LT.OR P5, PT, R2, 0x59, P5 ;  /* 0x000000590200780c */ /* 0x000fe20002fa1670 */
[--C-:B------:R-:W-:Y:S01]  /*1a8e0*/  FFMA.FTZ R2, R18, c[0x0][0x2d0], -R75.reuse ;  /* 0x0000b40012027a23 */ /* 0x100fe2000001084b */
[----:B------:R-:W-:Y:S01]  /*1a8f0*/  FSEL R201, R91, -INF , !P6 ;  /* 0xff8000005bc97808 */ /* 0x000fe20007000000 */
[----:B------:R-:W-:Y:S01]  /*1a900*/  MUFU.EX2 R59, R8 ;  /* 0x00000008003b7308 */ /* 0x000fe20000000800 */
[----:B------:R-:W-:Y:S02]  /*1a910*/  FSEL R202, R36, -INF , !P5 ;  /* 0xff80000024ca7808 */ /* 0x000fe40006800000 */
[----:B------:R-:W-:Y:S04]  /*1a920*/  FMNMX.FTZ R0, R200, R0, !PT ;  /* 0x00000000c8007209 */ /* 0x000fe80007810000 */
[----:B------:R-:W-:Y:S03]  /*1a930*/  FMNMX.FTZ R0, R201, R0, !PT ;  /* 0x00000000c9007209 */ /* 0x000fe60007810000 */
[----:B------:R3:W-:Y:S01]  /*1a940*/  MUFU.EX2 R61, R2 ;  /* 0x00000002003d7308 */ /* 0x0007e20000000800 */
[----:B------:R-:W-:Y:S01]  /*1a950*/  FMNMX.FTZ R0, R202, R0, !PT ;  /* 0x00000000ca007209 */ /* 0x000fe20007810000 */
[--C-:B-1----:R-:W-:Y:S03]  /*1a960*/  FFMA.FTZ R3, R21, c[0x0][0x2d0], -R75.reuse ;  /* 0x0000b40015037a23 */ /* 0x102fe6000001084b */
[----:B------:R-:W-:Y:S02]  /*1a970*/  FMNMX.FTZ R0, R73, R0, !PT ;  /* 0x0000000049007209 */ /* 0x000fe40007810000 */
[----:B--2---:R-:W-:Y:S03]  /*1a980*/  FMNMX.FTZ R70, R4, R70, !PT ;  /* 0x0000004604467209 */ /* 0x004fe60007810000 */
[----:B------:R1:W2:Y:S01]  /*1a990*/  MUFU.EX2 R86, R3 ;  /* 0x0000000300567308 */ /* 0x0002a20000000800 */
[C---:B------:R-:W-:Y:S01]  /*1a9a0*/  FSETP.NEU.FTZ.AND P0, PT, R70.reuse, -INF , PT ;  /* 0xff8000004600780b */ /* 0x040fe20003f1d000 */
[----:B------:R-:W-:Y:S05]  /*1a9b0*/  FMUL.FTZ R96, R70, c[0x0][0x2d0] ;  /* 0x0000b40046607a20 */ /* 0x000fea0000410000 */
[----:B------:R-:W-:Y:S05]  /*1a9c0*/  FSEL R96, R96, RZ, P0 ;  /* 0x000000ff60607208 */ /* 0x000fea0000000000 */
[--C-:B------:R-:W-:Y:S01]  /*1a9d0*/  FFMA.FTZ R4, R20, c[0x0][0x2d0], -R96.reuse ;  /* 0x0000b40014047a23 */ /* 0x100fe20000010860 */
[----:B---3--:R-:W3:Y:S01]  /*1a9e0*/  SHFL.BFLY PT, R2, R0, 0x2, 0x1f ;  /* 0x0c401f0000027f89 */ /* 0x008ee200000e0000 */
[--C-:B------:R-:W-:Y:S02]  /*1a9f0*/  FFMA.FTZ R32, R32, c[0x0][0x2d0], -R96.reuse ;  /* 0x0000b40020207a23 */ /* 0x100fe40000010860 */
[----:B------:R-:W-:Y:S01]  /*1aa00*/  MUFU.EX2 R37, R4 ;  /* 0x0000000400257308 */ /* 0x000fe20000000800 */
[--C-:B------:R-:W-:Y:S02]  /*1aa10*/  FFMA.FTZ R44, R44, c[0x0][0x2d0], -R96.reuse ;  /* 0x0000b4002c2c7a23 */ /* 0x100fe40000010860 */
[--C-:B-1----:R-:W-:Y:S01]  /*1aa20*/  FFMA.FTZ R3, R12, c[0x0][0x2d0], -R96.reuse ;  /* 0x0000b4000c037a23 */ /* 0x102fe20000010860 */
[----:B--2---:R-:W-:Y:S01]  /*1aa30*/  F2FP.BF16.PACK_AB R79, R86, R61 ;  /* 0x0000003d564f723e */ /* 0x004fe200000010ff */
[--C-:B------:R-:W-:Y:S05]  /*1aa40*/  FFMA.FTZ R12, R28, c[0x0][0x2d0], -R75.reuse ;  /* 0x0000b4001c0c7a23 */ /* 0x100fea000001084b */
[----:B------:R1:W-:Y:S01]  /*1aa50*/  MUFU.EX2 R49, R3 ;  /* 0x0000000300317308 */ /* 0x0003e20000000800 */
[----:B------:R-:W-:Y:S02]  /*1aa60*/  FFMA.FTZ R28, R33, c[0x0][0x2d0], -R75 ;  /* 0x0000b400211c7a23 */ /* 0x000fe4000001084b */
[----:B-1----:R-:W-:Y:S02]  /*1aa70*/  FFMA.FTZ R3, R16, c[0x0][0x2d0], -R96 ;  /* 0x0000b40010037a23 */ /* 0x002fe40000010860 */
[----:B------:R-:W-:Y:S05]  /*1aa80*/  FFMA.FTZ R16, R29, c[0x0][0x2d0], -R74 ;  /* 0x0000b4001d107a23 */ /* 0x000fea000001084a */
[----:B------:R1:W-:Y:S10]  /*1aa90*/  MUFU.EX2 R50, R3 ;  /* 0x0000000300327308 */ /* 0x0003f40000000800 */
[----:B------:R-:W-:Y:S01]  /*1aaa0*/  MUFU.EX2 R34, R16 ;  /* 0x0000001000227308 */ /* 0x000fe20000000800 */
[----:B-1----:R-:W-:Y:S09]  /*1aab0*/  FFMA.FTZ R3, R17, c[0x0][0x2d0], -R96 ;  /* 0x0000b40011037a23 */ /* 0x002ff20000010860 */
[----:B------:R3:W-:Y:S02]  /*1aac0*/  MUFU.EX2 R84, R3 ;  /* 0x0000000300547308 */ /* 0x0007e40000000800 */
[----:B---3--:R-:W-:Y:S01]  /*1aad0*/  FMNMX.FTZ R3, R0, R2, !PT ;  /* 0x0000000200037209 */ /* 0x008fe20007810000 */
[----:B------:R-:W-:Y:S01]  /*1aae0*/  FFMA.FTZ R2, R23, c[0x0][0x2d0], -R74 ;  /* 0x0000b40017027a23 */ /* 0x000fe2000001084a */
[----:B------:R-:W-:Y:S06]  /*1aaf0*/  FSEL R0, R72, RZ, P2 ;  /* 0x000000ff48007208 */ /* 0x000fec0001000000 */
[----:B------:R1:W-:Y:S01]  /*1ab00*/  MUFU.EX2 R87, R2 ;  /* 0x0000000200577308 */ /* 0x0003e20000000800 */
[----:B------:R-:W2:Y:S01]  /*1ab10*/  SHFL.BFLY PT, R4, R3, 0x1, 0x1f ;  /* 0x0c201f0003047f89 */ /* 0x000ea200000e0000 */
[----:B------:R-:W-:Y:S01]  /*1ab20*/  FADD.FTZ R0, -R0, R100 ;  /* 0x0000006400007221 */ /* 0x000fe20000010100 */
[----:B------:R-:W-:Y:S03]  /*1ab30*/  MOV R100, R52 ;  /* 0x0000003400647202 */ /* 0x000fe60000000f00 */
[----:B------:R-:W-:Y:S01]  /*1ab40*/  FMUL.FTZ R0, R0, c[0x0][0x2d0] ;  /* 0x0000b40000007a20 */ /* 0x000fe20000410000 */
[----:B------:R-:W-:Y:S02]  /*1ab50*/  F2FP.BF16.PACK_AB R76, R57, R100 ;  /* 0x00000064394c723e */ /* 0x000fe400000010ff */
[----:B------:R-:W-:Y:S01]  /*1ab60*/  LDSM.16.MT88.4 R52, [R210+0x100] ;  /* 0x00010000d234783b */ /* 0x000fe20000004200 */
        /* <DEDUP_REMOVED lines=8> */
[----:B------:R-:W-:Y:S01]  /*1abf0*/  FSETP.NEU.FTZ.AND P0, PT, R3, -INF , PT ;  /* 0xff8000000300780b */ /* 0x000fe20003f1d000 */
[----:B------:R-:W1:Y:S01]  /*1ac00*/  MUFU.EX2 R68, R2 ;  /* 0x0000000200447308 */ /* 0x000e620000000800 */
[----:B------:R-:W-:Y:S01]  /*1ac10*/  FMUL.FTZ R5, R69, R105 ;  /* 0x0000006945057220 */ /* 0x000fe20000410000 */
[----:B------:R-:W-:Y:S01]  /*1ac20*/  MOV R105, R37 ;  /* 0x0000002500697202 */ /* 0x000fe20000000f00 */
[----:B------:R-:W-:Y:S01]  /*1ac30*/  FADD.FTZ R0, -R0, R102 ;  /* 0x0000006600007221 */ /* 0x000fe20000010100 */
[----:B------:R-:W-:Y:S01]  /*1ac40*/  FSEL R97, R97, RZ, P0 ;  /* 0x000000ff61617208 */ /* 0x000fe20000000000 */
[----:B------:R-:W-:Y:S01]  /*1ac50*/  IMAD.MOV.U32 R101, RZ, RZ, R50 ;  /* 0x000000ffff657224 */ /* 0x000fe200078e0032 */
[----:B------:R-:W-:Y:S01]  /*1ac60*/  LDSM.16.MT88.4 R36, [R212+0x100] ;  /* 0x00010000d424783b */ /* 0x000fe20000004200 */
[----:B------:R-:W-:Y:S01]  /*1ac70*/  FMUL.FTZ R0, R0, c[0x0][0x2d0] ;  /* 0x0000b40000007a20 */ /* 0x000fe20000410000 */
[----:B------:R-:W-:Y:S01]  /*1ac80*/  F2FP.BF16.PACK_AB R66, R105, R84 ;  /* 0x000000546942723e */ /* 0x000fe200000010ff */
[--C-:B------:R-:W-:Y:S01]  /*1ac90*/  FFMA.FTZ R4, R24, c[0x0][0x2d0], -R97.reuse ;  /* 0x0000b40018047a23 */ /* 0x100fe20000010861 */
[----:B------:R-:W2:Y:S01]  /*1aca0*/  MUFU.EX2 R50, R12 ;  /* 0x0000000c00327308 */ /* 0x000ea20000000800 */
[----:B------:R-:W-:Y:S01]  /*1acb0*/  MOV R102, R49 ;  /* 0x0000003100667202 */ /* 0x000fe20000000f00 */
[----:B------:R-:W-:Y:S02]  /*1acc0*/  FMUL.FTZ R16, R69, R116 ;  /* 0x0000007445107220 */ /* 0x000fe40000410000 */
[----:B------:R-:W-:Y:S01]  /*1acd0*/  IMAD.MOV.U32 R116, RZ, RZ, R60 ;  /* 0x000000ffff747224 */ /* 0x000fe200078e003c */
[----:B------:R-:W-:Y:S01]  /*1ace0*/  F2FP.BF16.PACK_AB R64, R101, R102 ;  /* 0x000000666540723e */ /* 0x000fe200000010ff */
[C---:B------:R-:W-:Y:S01]  /*1acf0*/  FMUL.FTZ R17, R69.reuse, R117 ;  /* 0x0000007545117220 */ /* 0x040fe20000410000 */
[----:B------:R-:W-:Y:S01]  /*1ad00*/  MOV R117, R61 ;  /* 0x0000003d00757202 */ /* 0x000fe20000000f00 */
[--C-:B------:R-:W-:Y:S02]  /*1ad10*/  FFMA.FTZ R58, R58, c[0x0][0x2d0], -R97.reuse ;  /* 0x0000b4003a3a7a23 */ /* 0x100fe40000010861 */
[----:B------:R3:W4:Y:S01]  /*1ad20*/  MUFU.EX2 R2, R0 ;  /* 0x0000000000027308 */ /* 0x0007220000000800 */
[----:B------:R-:W-:Y:S02]  /*1ad30*/  FMUL.FTZ R49, R69, R149 ;  /* 0x0000009545317220 */ /* 0x000fe40000410000 */
[----:B------:R-:W-:Y:S02]  /*1ad40*/  FFMA.FTZ R62, R62, c[0x0][0x2d0], -R97 ;  /* 0x0000b4003e3e7a23 */ /* 0x000fe40000010861 */
[C---:B-1----:R-:W-:Y:S02]  /*1ad50*/  FMUL.FTZ R6, R68.reuse, R106 ;  /* 0x0000006a44067220 */ /* 0x042fe40000410000 */
[----:B------:R-:W-:Y:S02]  /*1ad60*/  FMUL.FTZ R7, R68, R107 ;  /* 0x0000006b44077220 */ /* 0x000fe40000410000 */
[----:B------:R-:W-:Y:S01]  /*1ad70*/  IMAD.MOV.U32 R107, RZ, RZ, R86 ;  /* 0x000000ffff6b7224 */ /* 0x000fe200078e0056 */
[----:B------:R1:W-:Y:S01]  /*1ad80*/  MUFU.EX2 R229, R4 ;  /* 0x0000000400e57308 */ /* 0x0003e20000000800 */
[----:B------:R-:W-:Y:S02]  /*1ad90*/  FFMA.FTZ R24, R30, c[0x0][0x2d0], -R75 ;  /* 0x0000b4001e187a23 */ /* 0x000fe4000001084b */
[C---:B------:R-:W-:Y:S01]  /*1ada0*/  FMUL.FTZ R18, R68.reuse, R118 ;  /* 0x0000007644127220 */ /* 0x040fe20000410000 */
[----:B------:R-:W-:Y:S01]  /*1adb0*/  MOV R118, R57 ;  /* 0x0000003900767202 */ /* 0x000fe20000000f00 */
[----:B--2---:R-:W-:Y:S02]  /*1adc0*/  IMAD.MOV.U32 R149, RZ, RZ, R50 ;  /* 0x000000ffff957224 */ /* 0x004fe400078e0032 */
[----:B------:R-:W-:Y:S03]  /*1add0*/  FMUL.FTZ R50, R68, R150 ;  /* 0x0000009644327220 */ /* 0x000fe60000410000 */
[----:B------:R2:W-:Y:S01]  /*1ade0*/  MUFU.EX2 R35, R24 ;  /* 0x0000001800237308 */ /* 0x0005e20000000800 */
[--C-:B---3--:R-:W-:Y:S02]  /*1adf0*/  FFMA.FTZ R0, R19, c[0x0][0x2d0], -R97.reuse ;  /* 0x0000b40013007a23 */ /* 0x108fe40000010861 */
[C---:B----4-:R-:W-:Y:S02]  /*1ae00*/  FMUL.FTZ R8, R2.reuse, R108 ;  /* 0x0000006c02087220 */ /* 0x050fe40000410000 */
[C---:B------:R-:W-:Y:S05]  /*1ae10*/  FMUL.FTZ R9, R2.reuse, R109 ;  /* 0x0000006d02097220 */ /* 0x040fea0000410000 */
[----:B------:R3:W-:Y:S01]  /*1ae20*/  MUFU.EX2 R205, R0 ;  /* 0x0000000000cd7308 */ /* 0x0007e20000000800 */
[C---:B------:R-:W-:Y:S01]  /*1ae30*/  FMUL.FTZ R12, R2.reuse, R112 ;  /* 0x00000070020c7220 */ /* 0x040fe20000410000 */
[----:B------:R-:W-:Y:S01]  /*1ae40*/  MOV R112, R59 ;  /* 0x0000003b00707202 */ /* 0x000fe20000000f00 */
[C---:B------:R-:W-:Y:S02]  /*1ae50*/  FMUL.FTZ R13, R2.reuse, R113 ;  /* 0x00000071020d7220 */ /* 0x040fe40000410000 */
[----:B-1----:R-:W-:Y:S02]  /*1ae60*/  FFMA.FTZ R4, R25, c[0x0][0x2d0], -R97 ;  /* 0x0000b40019047a23 */ /* 0x002fe40000010861 */
[----:B------:R-:W-:Y:S02]  /*1ae70*/  IMAD.MOV.U32 R109, RZ, RZ, R87 ;  /* 0x000000ffff6d7224 */ /* 0x000fe400078e0057 */
[----:B------:R-:W-:Y:S01]  /*1ae80*/  FMUL.FTZ R25, R2, R125 ;  /* 0x0000007d02197220 */ /* 0x000fe20000410000 */
[----:B------:R1:W4:Y:S01]  /*1ae90*/  MUFU.EX2 R231, R4 ;  /* 0x0000000400e77308 */ /* 0x0003220000000800 */
[----:B------:R-:W-:Y:S02]  /*1aea0*/  FMUL.FTZ R19, R68, R119 ;  /* 0x0000007744137220 */ /* 0x000fe40000410000 */
[C---:B------:R-:W-:Y:S02]  /*1aeb0*/  FMUL.FTZ R29, R2.reuse, R129 ;  /* 0x00000081021d7220 */ /* 0x040fe40000410000 */
[C---:B--2---:R-:W-:Y:S02]  /*1aec0*/  FMUL.FTZ R24, R2.reuse, R124 ;  /* 0x0000007c02187220 */ /* 0x044fe40000410000 */
[----:B------:R-:W-:Y:S02]  /*1aed0*/  IMAD.MOV.U32 R119, RZ, RZ, R51 ;  /* 0x000000ffff777224 */ /* 0x000fe400078e0033 */
[C---:B------:R-:W-:Y:S01]  /*1aee0*/  FMUL.FTZ R57, R2.reuse, R157 ;  /* 0x0000009d02397220 */ /* 0x040fe20000410000 */
[----:B------:R2:W-:Y:S01]  /*1aef0*/  MUFU.EX2 R113, R28 ;  /* 0x0000001c00717308 */ /* 0x0005e20000000800 */
[C---:B------:R-:W-:Y:S01]  /*1af00*/  FMUL.FTZ R60, R2.reuse, R160 ;  /* 0x000000a0023c7220 */ /* 0x040fe20000410000 */
[----:B------:R-:W-:Y:S01]  /*1af10*/  MOV R160, R116 ;  /* 0x0000007400a07202 */ /* 0x000fe20000000f00 */
[----:B------:R-:W-:Y:S02]  /*1af20*/  FMUL.FTZ R61, R2, R161 ;  /* 0x000000a1023d7220 */ /* 0x000fe40000410000 */
[----:B---3--:R-:W-:Y:S02]  /*1af30*/  FFMA.FTZ R0, R22, c[0x0][0x2d0], -R97 ;  /* 0x0000b40016007a23 */ /* 0x008fe40000010861 */
[----:B------:R-:W3:Y:S01]  /*1af40*/  LDSM.16.MT88.4 R20, [R209+0x100] ;  /* 0x00010000d114783b */ /* 0x000ee20000004200 */
[----:B------:R-:W-:Y:S02]  /*1af50*/  IMAD.MOV.U32 R161, RZ, RZ, R101 ;  /* 0x000000ffffa17224 */ /* 0x000fe400078e0065 */
[----:B------:R5:W5:Y:S01]  /*1af60*/  MUFU.EX2 R207, R0 ;  /* 0x0000000000cf7308 */ /* 0x000b620000000800 */
[----:B-1----:R-:W-:Y:S01]  /*1af70*/  FFMA.FTZ R4, R27, c[0x0][0x2d0], -R74 ;  /* 0x0000b4001b047a23 */ /* 0x002fe2000001084a */
[----:B----4-:R-:W-:Y:S08]  /*1af80*/  F2FP.BF16.PACK_AB R67, R231, R229 ;  /* 0x000000e5e743723e */ /* 0x010ff000000010ff */
[----:B------:R-:W1:Y:S01]  /*1af90*/  MUFU.EX2 R63, R4 ;  /* 0x00000004003f7308 */ /* 0x000e620000000800 */
[----:B--2---:R-:W-:Y:S09]  /*1afa0*/  FMUL.FTZ R28, R2, R128 ;  /* 0x00000080021c7220 */ /* 0x004ff20000410000 */
[----:B------:R2:W-:Y:S01]  /*1afb0*/  MUFU.EX2 R124, R32 ;  /* 0x00000020007c7308 */ /* 0x0005e20000000800 */
[----:B-----5:R-:W-:Y:S02]  /*1afc0*/  FSEL R0, R3, RZ, P0 ;  /* 0x000000ff03007208 */ /* 0x020fe40000000000 */
[----:B------:R-:W-:Y:S02]  /*1afd0*/  F2FP.BF16.PACK_AB R65, R207, R205 ;  /* 0x000000cdcf41723e */ /* 0x000fe400000010ff */
[----:B------:R-:W-:Y:S01]  /*1afe0*/  PLOP3.LUT P0, PT, PT, PT, UP0, 0x80, 0x0 ;  /* 0x000000000000781c */ /* 0x000fe20003f0f008 */
[----:B------:R-:W-:Y:S04]  /*1aff0*/  FADD.FTZ R0, -R0, R103 ;  /* 0x0000006700007221 */ /* 0x000fe80000010100 */
[----:B------:R-:W-:Y:S01]  /*1b000*/  MUFU.EX2 R108, R92 ;  /* 0x0000005c006c7308 */ /* 0x000fe20000000800 */
[----:B------:R-:W-:Y:S02]  /*1b010*/  IMAD.MOV.U32 R103, RZ, RZ, R45 ;  /* 0x000000ffff677224 */ /* 0x000fe400078e002d */
[----:B------:R-:W-:Y:S01]  /*1b020*/  FMUL.FTZ R0, R0, c[0x0][0x2d0] ;  /* 0x0000b40000007a20 */ /* 0x000fe20000410000 */
[----:B-1----:R-:W-:Y:S01]  /*1b030*/  MOV R150, R63 ;  /* 0x0000003f00967202 */ /* 0x002fe20000000f00 */
[----:B------:R-:W-:Y:S01]  /*1b040*/  FMUL.FTZ R4, R69, R104 ;  /* 0x0000006845047220 */ /* 0x000fe20000410000 */
[----:B------:R-:W-:Y:S01]  /*1b050*/  F2FP.BF16.PACK_AB R77, R51, R103 ;  /* 0x00000067334d723e */ /* 0x000fe200000010ff */
[----:B------:R-:W-:Y:S02]  /*1b060*/  FMUL.FTZ R45, R2, R145 ;  /* 0x00000091022d7220 */ /* 0x000fe40000410000 */
[----:B------:R-:W-:Y:S01]  /*1b070*/  FMUL.FTZ R51, R68, R151 ;  /* 0x0000009744337220 */ /* 0x000fe20000410000 */
[----:B------:R-:W1:Y:S01]  /*1b080*/  MUFU.EX2 R0, R0 ;  /* 0x0000000000007308 */ /* 0x000e620000000800 */
[----:B------:R-:W-:Y:S01]  /*1b090*/  MOV R151, R118 ;  /* 0x0000007600977202 */ /* 0x000fe20000000f00 */
[----:B------:R-:W-:Y:S01]  /*1b0a0*/  IMAD.MOV.U32 R118, RZ, RZ, R103 ;  /* 0x000000ffff767224 */ /* 0x000fe200078e0067 */
[-C--:B---3--:R-:W-:Y:S01]  /*1b0b0*/  HMMA.16816.F32.BF16 R4, R76, R20.reuse, R4 ;  /* 0x000000144c04723c */ /* 0x088fe20000041804 */
[----:B--2---:R-:W-:Y:S02]  /*1b0c0*/  FMUL.FTZ R32, R69, R132 ;  /* 0x0000008445207220 */ /* 0x004fe40000410000 */
[C---:B-1----:R-:W-:Y:S01]  /*1b0d0*/  FMUL.FTZ R11, R0.reuse, R111 ;  /* 0x0000006f000b7220 */ /* 0x042fe20000410000 */
[----:B------:R-:W-:Y:S01]  /*1b0e0*/  MOV R111, R85 ;  /* 0x00000055006f7202 */ /* 0x000fe20000000f00 */
[C---:B------:R-:W-:Y:S02]  /*1b0f0*/  FMUL.FTZ R10, R0.reuse, R110 ;  /* 0x0000006e000a7220 */ /* 0x040fe40000410000 */
[C---:B------:R-:W-:Y:S02]  /*1b100*/  FMUL.FTZ R15, R0.reuse, R115 ;  /* 0x00000073000f7220 */ /* 0x040fe40000410000 */
[----:B------:R-:W-:Y:S02]  /*1b110*/  IMAD.MOV.U32 R115, RZ, RZ, R84 ;  /* 0x000000ffff737224 */ /* 0x000fe400078e0054 */
[----:B------:R-:W1:Y:S01]  /*1b120*/  LDSM.16.MT88.4 R84, [R209+0x900] ;  /* 0x00090000d154783b */ /* 0x000e620000004200 */
        /* <DEDUP_REMOVED lines=11> */
[----:B------:R-:W-:Y:S03]  /*1b1e0*/  FMUL.FTZ R31, R0, R131 ;  /* 0x00000083001f7220 */ /* 0x000fe60000410000 */
[----:B------:R-:W-:Y:S01]  /*1b1f0*/  IMAD.MOV.U32 R130, RZ, RZ, R35 ;  /* 0x000000ffff827224 */ /* 0x000fe200078e0023 */
[----:B------:R-:W-:Y:S01]  /*1b200*/  MOV R131, R34 ;  /* 0x0000002200837202 */ /* 0x000fe20000000f00 */
[C---:B------:R-:W-:Y:S01]  /*1b210*/  FMUL.FTZ R34, R68.reuse, R134 ;  /* 0x0000008644227220 */ /* 0x040fe20000410000 */
[----:B------:R3:W-:Y:S01]  /*1b220*/  MUFU.EX2 R121, R48 ;  /* 0x0000003000797308 */ /* 0x0007e20000000800 */
[C---:B------:R-:W-:Y:S04]  /*1b230*/  FMUL.FTZ R22, R68.reuse, R122 ;  /* 0x0000007a44167220 */ /* 0x040fe80000410000 */
[C---:B------:R-:W-:Y:S02]  /*1b240*/  FMUL.FTZ R23, R68.reuse, R123 ;  /* 0x0000007b44177220 */ /* 0x040fe40000410000 */
[----:B------:R-:W-:Y:S02]  /*1b250*/  FMUL.FTZ R35, R68, R135 ;  /* 0x0000008744237220 */ /* 0x000fe40000410000 */
[C---:B------:R-:W-:Y:S01]  /*1b260*/  FMUL.FTZ R42, R0.reuse, R142 ;  /* 0x0000008e002a7220 */ /* 0x040fe20000410000 */
[----:B------:R4:W-:Y:S01]  /*1b270*/  MUFU.EX2 R123, R44 ;  /* 0x0000002c007b7308 */ /* 0x0009e20000000800 */
[C---:B------:R-:W-:Y:S01]  /*1b280*/  FMUL.FTZ R43, R0.reuse, R143 ;  /* 0x0000008f002b7220 */ /* 0x040fe20000410000 */
[----:B------:R-:W-:Y:S01]  /*1b290*/  LDSM.16.MT88.4 R132, [R212+0x2900] ;  /* 0x00290000d484783b */ /* 0x000fe20000004200 */
[C---:B--2---:R-:W-:Y:S02]  /*1b2a0*/  FMUL.FTZ R20, R69.reuse, R120 ;  /* 0x0000007845147220 */ /* 0x044fe40000410000 */
[C---:B------:R-:W-:Y:S02]  /*1b2b0*/  FMUL.FTZ R46, R0.reuse, R146 ;  /* 0x00000092002e7220 */ /* 0x040fe40000410000 */
[C---:B------:R-:W-:Y:S02]  /*1b2c0*/  FMUL.FTZ R59, R0.reuse, R159 ;  /* 0x0000009f003b7220 */ /* 0x040fe40000410000 */
[----:B------:R-:W-:Y:S01]  /*1b2d0*/  FMUL.FTZ R63, R0, R163 ;  /* 0x000000a3003f7220 */ /* 0x000fe20000410000 */
[-C--:B------:R-:W-:Y:S01]  /*1b2e0*/  HMMA.16816.F32.BF16 R20, R76, R36.reuse, R20 ;  /* 0x000000244c14723c */ /* 0x080fe20000041814 */
[----:B------:R-:W-:Y:S01]  /*1b2f0*/  MOV R163, R100 ;  /* 0x0000006400a37202 */ /* 0x000fe20000000f00 */
[----:B---3--:R-:W-:Y:S02]  /*1b300*/  FMUL.FTZ R48, R69, R148 ;  /* 0x0000009445307220 */ /* 0x008fe40000410000 */
[----:B------:R-:W-:Y:S01]  /*1b310*/  IMAD.MOV.U32 R148, RZ, RZ, R119 ;  /* 0x000000ffff947224 */ /* 0x000fe200078e0077 */
[----:B------:R-:W-:Y:S03]  /*1b320*/  MOV R119, R102 ;  /* 0x0000006600777202 */ /* 0x000fe60000000f00 */
[C---:B------:R-:W-:Y:S01]  /*1b330*/  HMMA.16816.F32.BF16 R24, R64.reuse, R36, R24 ;  /* 0x000000244018723c */ /* 0x040fe20000041818 */
[----:B----4-:R-:W-:Y:S07]  /*1b340*/  FMUL.FTZ R44, R2, R144 ;  /* 0x00000090022c7220 */ /* 0x010fee0000410000 */
        /* <DEDUP_REMOVED lines=11> */
[C---:B--2---:R-:W-:Y:S09]  /*1b400*/  FMUL.FTZ R36, R69.reuse, R136 ;  /* 0x0000008845247220 */ /* 0x044ff20000410000 */
        /* <DEDUP_REMOVED lines=26> */
[--C-:B--2---:R-:W-:Y:S06]  /*1b5b0*/  FFMA.FTZ R80, R90, c[0x0][0x2d0], -R74.reuse ;  /* 0x0000b4005a507a23 */ /* 0x104fec000001084a */
[----:B------:R-:W-:Y:S01]  /*1b5c0*/  F2FP.BF16.PACK_AB R76, R150, R109 ;  /* 0x0000006d964c723e */ /* 0x000fe200000010ff */
[----:B------:R-:W2:Y:S01]  /*1b5d0*/  LDSM.16.MT88.4 R88, [R212+0x900] ;  /* 0x00090000d458783b */ /* 0x000ea20000004200 */
[----:B------:R-:W-:Y:S01]  /*1b5e0*/  F2FP.BF16.PACK_AB R77, R149, R112 ;  /* 0x00000070954d723e */ /* 0x000fe200000010ff */
[----:B------:R4:W-:Y:S02]  /*1b5f0*/  MUFU.EX2 R104, R80 ;  /* 0x0000005000687308 */ /* 0x0009e40000000800 */
[----:B------:R-:W-:Y:S02]  /*1b600*/  F2FP.BF16.PACK_AB R78, R114, R131 ;  /* 0x00000083724e723e */ /* 0x000fe400000010ff */
[----:B------:R-:W-:Y:S02]  /*1b610*/  F2FP.BF16.PACK_AB R79, R113, R130 ;  /* 0x00000082714f723e */ /* 0x000fe400000010ff */
[----:B------:R-:W-:Y:S02]  /*1b620*/  F2FP.BF16.PACK_AB R82, R123, R128 ;  /* 0x000000807b52723e */ /* 0x000fe400000010ff */
[----:B---3--:R-:W-:Y:S03]  /*1b630*/  F2FP.BF16.PACK_AB R83, R141, R136 ;  /* 0x000000888d53723e */ /* 0x008fe600000010ff */
[-C--:B-1----:R-:W-:Y:S01]  /*1b640*/  HMMA.16816.F32.BF16 R4, R76, R84.reuse, R4 ;  /* 0x000000544c04723c */ /* 0x082fe20000041804 */
[--C-:B----4-:R-:W-:Y:S02]  /*1b650*/  FFMA.FTZ R80, R94, c[0x0][0x2d0], -R75.reuse ;  /* 0x0000b4005e507a23 */ /* 0x110fe4000001084b */
[----:B------:R-:W1:Y:S02]  /*1b660*/  LDSM.16.MT88.4 R92, [R210+0x900] ;  /* 0x00090000d25c783b */ /* 0x000e640000004200 */
[----:B------:R3:W-:Y:S02]  /*1b670*/  MUFU.EX2 R120, R80 ;  /* 0x0000005000787308 */ /* 0x0007e40000000800 */
[----:B---3--:R-:W-:Y:S07]  /*1b680*/  F2FP.BF16.PACK_AB R80, R129, R124 ;  /* 0x0000007c8150723e */ /* 0x008fee00000010ff */
[C---:B------:R-:W-:Y:S07]  /*1b690*/  HMMA.16816.F32.BF16 R8, R80.reuse, R84, R8 ;  /* 0x000000545008723c */ /* 0x040fee0000041808 */
[--C-:B------:R-:W-:Y:S01]  /*1b6a0*/  FFMA.FTZ R84, R174, c[0x0][0x2d0], -R74.reuse ;  /* 0x0000b400ae547a23 */ /* 0x100fe2000001084a */
[-C--:B------:R-:W-:Y:S03]  /*1b6b0*/  HMMA.16816.F32.BF16 R12, R80, R86.reuse, R12 ;  /* 0x00000056500c723c */ /* 0x080fe6000004180c */
[----:B------:R3:W-:Y:S05]  /*1b6c0*/  MUFU.EX2 R110, R84 ;  /* 0x00000054006e7308 */ /* 0x0007ea0000000800 */
[C---:B------:R-:W-:Y:S08]  /*1b6d0*/  HMMA.16816.F32.BF16 R16, R76.reuse, R86, R16 ;  /* 0x000000564c10723c */ /* 0x040ff00000041810 */
[-C--:B--2---:R-:W-:Y:S08]  /*1b6e0*/  HMMA.16816.F32.BF16 R20, R76, R88.reuse, R20 ;  /* 0x000000584c14723c */ /* 0x084ff00000041814 */
[C---:B------:R-:W-:Y:S01]  /*1b6f0*/  HMMA.16816.F32.BF16 R24, R80.reuse, R88, R24 ;  /* 0x000000585018723c */ /* 0x040fe20000041818 */
[----:B---3--:R-:W-:Y:S06]  /*1b700*/  FFMA.FTZ R84, R177, c[0x0][0x2d0], -R74 ;  /* 0x0000b400b1547a23 */ /* 0x008fec000001084a */
[--C-:B------:R-:W-:Y:S01]  /*1b710*/  FFMA.FTZ R88, R168, c[0x0][0x2d0], -R96.reuse ;  /* 0x0000b400a8587a23 */ /* 0x100fe20000010860 */
[-C--:B------:R-:W-:Y:S01]  /*1b720*/  HMMA.16816.F32.BF16 R28, R80, R90.reuse, R28 ;  /* 0x0000005a501c723c */ /* 0x080fe2000004181c */
[----:B------:R2:W-:Y:S07]  /*1b730*/  MUFU.EX2 R125, R84 ;  /* 0x00000054007d7308 */ /* 0x0005ee0000000800 */
[C---:B------:R-:W-:Y:S03]  /*1b740*/  HMMA.16816.F32.BF16 R32, R76.reuse, R90, R32 ;  /* 0x0000005a4c20723c */ /* 0x040fe60000041820 */
[----:B------:R3:W-:Y:S05]  /*1b750*/  MUFU.EX2 R139, R88 ;  /* 0x00000058008b7308 */ /* 0x0007ea0000000800 */
[-C--:B-1----:R-:W-:Y:S08]  /*1b760*/  HMMA.16816.F32.BF16 R36, R76, R92.reuse, R36 ;  /* 0x0000005c4c24723c */ /* 0x082ff00000041824 */
[C---:B------:R-:W-:Y:S01]  /*1b770*/  HMMA.16816.F32.BF16 R40, R80.reuse, R92, R40 ;  /* 0x0000005c5028723c */ /* 0x040fe20000041828 */
[----:B--2---:R-:W-:Y:S04]  /*1b780*/  FFMA.FTZ R84, R169, c[0x0][0x2d0], -R75 ;  /* 0x0000b400a9547a23 */ /* 0x004fe8000001084b */
        /* <DEDUP_REMOVED lines=64> */
[----:B--2---:R-:W-:Y:S03]  /*1bb90*/  FFMA.FTZ R84, R185, c[0x0][0x2d0], -R96 ;  /* 0x0000b400b9547a23 */ /* 0x004fe60000010860 */
[----:B------:R2:W-:Y:S01]  /*1bba0*/  MUFU.EX2 R152, R92 ;  /* 0x0000005c00987308 */ /* 0x0005e20000000800 */
[C---:B------:R-:W-:Y:S09]  /*1bbb0*/  HMMA.16816.F32.BF16 R48, R76.reuse, R94, R48 ;  /* 0x0000005e4c30723c */ /* 0x040ff20000041830 */
[----:B------:R3:W-:Y:S03]  /*1bbc0*/  MUFU.EX2 R188, R84 ;  /* 0x0000005400bc7308 */ /* 0x0007e60000000800 */
[----:B-1----:R-:W-:Y:S07]  /*1bbd0*/  FFMA.FTZ R88, R190, c[0x0][0x2d0], -R75 ;  /* 0x0000b400be587a23 */ /* 0x002fee000001084b */
[----:B------:R1:W-:Y:S01]  /*1bbe0*/  MUFU.EX2 R190, R88 ;  /* 0x0000005800be7308 */ /* 0x0003e20000000800 */
[----:B--2---:R-:W-:Y:S02]  /*1bbf0*/  FFMA.FTZ R92, R191, c[0x0][0x2d0], -R97 ;  /* 0x0000b400bf5c7a23 */ /* 0x004fe40000010861 */
[----:B------:R-:W-:Y:S07]  /*1bc00*/  IMAD.MOV.U32 R191, RZ, RZ, R108 ;  /* 0x000000ffffbf7224 */ /* 0x000fee00078e006c */
[----:B------:R2:W-:Y:S01]  /*1bc10*/  MUFU.EX2 R103, R92 ;  /* 0x0000005c00677308 */ /* 0x0005e20000000800 */
[----:B---3--:R-:W-:Y:S09]  /*1bc20*/  FFMA.FTZ R84, R187, c[0x0][0x2d0], -R96 ;  /* 0x0000b400bb547a23 */ /* 0x008ff20000010860 */
[----:B------:R3:W-:Y:S01]  /*1bc30*/  MUFU.EX2 R185, R84 ;  /* 0x0000005400b97308 */ /* 0x0007e20000000800 */
[----:B-1----:R-:W1:Y:S01]  /*1bc40*/  LDSM.16.MT88.4 R88, [R211+0x1100] ;  /* 0x00110000d358783b */ /* 0x002e620000004200 */
[----:B--2---:R-:W-:Y:S02]  /*1bc50*/  FFMA.FTZ R92, R203, c[0x0][0x2d0], -R75 ;  /* 0x0000b400cb5c7a23 */ /* 0x004fe4000001084b */
[----:B------:R-:W-:Y:S06]  /*1bc60*/  IMAD.MOV.U32 R203, RZ, RZ, R106 ;  /* 0x000000ffffcb7224 */ /* 0x000fec00078e006a */
[----:B------:R2:W-:Y:S01]  /*1bc70*/  MUFU.EX2 R181, R92 ;  /* 0x0000005c00b57308 */ /* 0x0005e20000000800 */
[----:B---3--:R-:W-:Y:S01]  /*1bc80*/  FFMA.FTZ R84, R189, c[0x0][0x2d0], -R96 ;  /* 0x0000b400bd547a23 */ /* 0x008fe20000010860 */
[----:B------:R-:W-:Y:S01]  /*1bc90*/  MOV R189, R122 ;  /* 0x0000007a00bd7202 */ /* 0x000fe20000000f00 */
[----:B------:R-:W-:Y:S07]  /*1bca0*/  IMAD.MOV.U32 R122, RZ, RZ, R117 ;  /* 0x000000ffff7a7224 */ /* 0x000fee00078e0075 */
[----:B------:R3:W4:Y:S01]  /*1bcb0*/  MUFU.EX2 R187, R84 ;  /* 0x0000005400bb7308 */ /* 0x0007220000000800 */
[----:B--2---:R-:W-:Y:S01]  /*1bcc0*/  LDSM.16.MT88.4 R92, [R210+0x1900] ;  /* 0x00190000d25c783b */ /* 0x004fe20000004200 */
[-C--:B-1----:R-:W-:Y:S08]  /*1bcd0*/  HMMA.16816.F32.BF16 R52, R76, R88.reuse, R52 ;  /* 0x000000584c34723c */ /* 0x082ff00000041834 */
[C---:B------:R-:W-:Y:S01]  /*1bce0*/  HMMA.16816.F32.BF16 R56, R80.reuse, R88, R56 ;  /* 0x000000585038723c */ /* 0x040fe20000041838 */
[----:B---3--:R-:W-:Y:S03]  /*1bcf0*/  FFMA.FTZ R84, R198, c[0x0][0x2d0], -R74 ;  /* 0x0000b400c6547a23 */ /* 0x008fe6000001084a */
[----:B------:R-:W-:Y:S01]  /*1bd00*/  IMAD.MOV.U32 R198, RZ, RZ, R112 ;  /* 0x000000ffffc67224 */ /* 0x000fe200078e0070 */
[----:B------:R1:W-:Y:S02]  /*1bd10*/  MUFU.EX2 R183, R84 ;  /* 0x0000005400b77308 */ /* 0x0003e40000000800 */
[--C-:B------:R-:W-:Y:S01]  /*1bd20*/  FFMA.FTZ R88, R178, c[0x0][0x2d0], -R97.reuse ;  /* 0x0000b400b2587a23 */ /* 0x100fe20000010861 */
[-C--:B------:R-:W-:Y:S07]  /*1bd30*/  HMMA.16816.F32.BF16 R60, R80, R90.reuse, R60 ;  /* 0x0000005a503c723c */ /* 0x080fee000004183c */
[----:B------:R-:W-:Y:S01]  /*1bd40*/  FFMA.FTZ R80, R228, c[0x0][0x2d0], -R74 ;  /* 0x0000b400e4507a23 */ /* 0x000fe2000001084a */
[----:B------:R-:W-:Y:S01]  /*1bd50*/  HMMA.16816.F32.BF16 R64, R76, R90, R64 ;  /* 0x0000005a4c40723c */ /* 0x000fe20000041840 */
[----:B------:R-:W2:Y:S03]  /*1bd60*/  MUFU.EX2 R102, R88 ;  /* 0x0000005800667308 */ /* 0x000ea60000000800 */
[----:B----4-:R-:W-:Y:S01]  /*1bd70*/  F2FP.BF16.PACK_AB R82, R187, R185 ;  /* 0x000000b9bb52723e */ /* 0x010fe200000010ff */
[----:B------:R-:W-:Y:S02]  /*1bd80*/  IMAD.MOV.U32 R228, RZ, RZ, R104 ;  /* 0x000000ffffe47224 */ /* 0x000fe400078e0068 */
[----:B------:R-:W-:Y:S02]  /*1bd90*/  F2FP.BF16.PACK_AB R76, R252, R189 ;  /* 0x000000bdfc4c723e */ /* 0x000fe400000010ff */
[----:B------:R-:W-:Y:S02]  /*1bda0*/  F2FP.BF16.PACK_AB R77, R147, R251 ;  /* 0x000000fb934d723e */ /* 0x000fe400000010ff */
[----:B------:R3:W-:Y:S01]  /*1bdb0*/  MUFU.EX2 R182, R80 ;  /* 0x0000005000b67308 */ /* 0x0007e20000000800 */
[----:B------:R-:W-:Y:S01]  /*1bdc0*/  F2FP.BF16.PACK_AB R78, R197, R250 ;  /* 0x000000fac54e723e */ /* 0x000fe200000010ff */
[----:B-1----:R-:W-:Y:S01]  /*1bdd0*/  FFMA.FTZ R84, R184, c[0x0][0x2d0], -R97 ;  /* 0x0000b400b8547a23 */ /* 0x002fe20000010861 */
[----:B------:R-:W-:Y:S01]  /*1bde0*/  F2FP.BF16.PACK_AB R79, R190, R195 ;  /* 0x000000c3be4f723e */ /* 0x000fe200000010ff */
[----:B------:R-:W-:Y:S06]  /*1bdf0*/  IMAD.MOV.U32 R184, RZ, RZ, R110 ;  /* 0x000000ffffb87224 */ /* 0x000fec00078e006e */
[----:B------:R1:W4:Y:S01]  /*1be00*/  MUFU.EX2 R153, R84 ;  /* 0x0000005400997308 */ /* 0x0003220000000800 */
[----:B--2---:R-:W-:Y:S01]  /*1be10*/  F2FP.BF16.PACK_AB R83, R102, R103 ;  /* 0x000000676653723e */ /* 0x004fe200000010ff */
[----:B------:R-:W-:Y:S01]  /*1be20*/  LDSM.16.MT88.4 R88, [R212+0x1900] ;  /* 0x00190000d458783b */ /* 0x000fe20000004200 */
[----:B---3--:R-:W-:Y:S01]  /*1be30*/  FFMA.FTZ R80, R199, c[0x0][0x2d0], -R75 ;  /* 0x0000b400c7507a23 */ /* 0x008fe2000001084b */
[----:B------:R-:W-:Y:S06]  /*1be40*/  MOV R199, R105 ;  /* 0x0000006900c77202 */ /* 0x000fec0000000f00 */
[----:B------:R2:W-:Y:S01]  /*1be50*/  MUFU.EX2 R159, R80 ;  /* 0x00000050009f7308 */ /* 0x0005e20000000800 */
[----:B-1----:R-:W1:Y:S01]  /*1be60*/  LDSM.16.MT88.4 R84, [R209+0x1900] ;  /* 0x00190000d154783b */ /* 0x002e620000004200 */
[----:B----4-:R-:W-:Y:S02]  /*1be70*/  F2FP.BF16.PACK_AB R81, R152, R153 ;  /* 0x000000999851723e */ /* 0x010fe400000010ff */
[----:B--2---:R-:W-:Y:S01]  /*1be80*/  F2FP.BF16.PACK_AB R80, R188, R146 ;  /* 0x00000092bc50723e */ /* 0x004fe200000010ff */
        /* <DEDUP_REMOVED lines=17> */
[-C--:B------:R-:W-:Y:S08]  /*1bfa0*/  HMMA.16816.F32.BF16 R36, R76, R92.reuse, R36 ;  /* 0x0000005c4c24723c */ /* 0x080ff00000041824 */
[C---:B------:R-:W-:Y:S01]  /*1bfb0*/  HMMA.16816.F32.BF16 R40, R80.reuse, R92, R40 ;  /* 0x0000005c5028723c */ /* 0x040fe20000041828 */
[----:B-1----:R-:W-:Y:S03]  /*1bfc0*/  FFMA.FTZ R84, R233, c[0x0][0x2d0], -R75 ;  /* 0x0000b400e9547a23 */ /* 0x002fe6000001084b */
[----:B------:R-:W-:Y:S01]  /*1bfd0*/  MOV R233, R115 ;  /* 0x0000007300e97202 */ /* 0x000fe20000000f00 */
[----:B------:R1:W-:Y:S02]  /*1bfe0*/  MUFU.EX2 R157, R84 ;  /* 0x00000054009d7308 */ /* 0x0003e40000000800 */
[----:B------:R-:W-:Y:S01]  /*1bff0*/  FFMA.FTZ R92, R194, c[0x0][0x2d0], -R97 ;  /* 0x0000b400c25c7a23 */ /* 0x000fe20000010861 */
[-C--:B------:R-:W-:Y:S01]  /*1c000*/  HMMA.16816.F32.BF16 R44, R80, R94.reuse, R44 ;  /* 0x0000005e502c723c */ /* 0x080fe2000004182c */
[----:B--2---:R-:W-:Y:S02]  /*1c010*/  FFMA.FTZ R88, R230, c[0x0][0x2d0], -R96 ;  /* 0x0000b400e6587a23 */ /* 0x004fe40000010860 */
        /* <DEDUP_REMOVED lines=71> */
[----:B---3--:R-:W-:Y:S04]  /*1c490*/  FFMA.FTZ R74, R240, c[0x0][0x2d0], -R96 ;  /* 0x0000b400f04a7a23 */ /* 0x008fe80000010860 */
        /* <DEDUP_REMOVED lines=163> */
.L_x_299:
        /* <DEDUP_REMOVED lines=30> */
[----:B------:R-:W-:-:S05]  /*1d0b0*/  FSETP.NE.FTZ.AND P1, PT, R7, RZ, PT ;  /* 0x000000ff0700720b */ /* 0x000fca0003f35000 */
        /* <DEDUP_REMOVED lines=90> */
.L_x_237:
        /* <DEDUP_REMOVED lines=68> */
[----:B------:R-:W-:-:S02]  /*1daa0*/  F2FP.BF16.PACK_AB R8, R167, R166 ;  /* 0x000000a6a708723e */ /* 0x000fc400000010ff */
        /* <DEDUP_REMOVED lines=66> */
.L_x_319:
        /* <DEDUP_REMOVED lines=14> */
[----:B------:R-:W-:Y:S01]  /*1dfb0*/  LOP3.LUT P1, RZ, R5, 0x3, RZ, 0xc0, !PT ;  /* 0x0000000305ff7812 */ /* 0x000fe2000782c0ff */
[----:B------:R-:W-:Y:S01]  /*1dfc0*/  IMAD R3, R2, 0x8, R0 ;  /* 0x0000000802037824 */ /* 0x000fe200078e0200 */
[----:B------:R-:W-:Y:S01]  /*1dfd0*/  SHF.R.S32.HI R0, RZ, 0x1f, R34 ;  /* 0x0000001fff007819 */ /* 0x000fe20000011422 */
[----:B------:R-:W-:Y:S01]  /*1dfe0*/  UMOV UR18, UR6 ;  /* 0x0000000600127c82 */ /* 0x000fe20008000000 */
[----:B------:R-:W-:Y:S01]  /*1dff0*/  SHF.R.S32.HI R2, RZ, 0x1f, R5 ;  /* 0x0000001fff027819 */ /* 0x000fe20000011405 */
[----:B------:R-:W-:Y:S01]  /*1e000*/  UMOV UR19, UR7 ;  /* 0x0000000700137c82 */ /* 0x000fe20008000000 */
[----:B------:R-:W-:Y:S01]  /*1e010*/  LEA.HI R0, R0, R34, RZ, 0x2 ;  /* 0x0000002200007211 */ /* 0x000fe200078f10ff */
[----:B------:R-:W-:Y:S01]  /*1e020*/  UIMAD.WIDE.U32 UR18, UR11, UR4, UR18 ;  /* 0x000000040b1272a5 */ /* 0x000fe2000f8e0012 */
[----:B------:R-:W-:Y:S01]  /*1e030*/  LEA.HI R2, R2, R5, RZ, 0x2 ;  /* 0x0000000502027211 */ /* 0x000fe200078f10ff */
[----:B------:R-:W-:Y:S01]  /*1e040*/  UIMAD UR12, UR11, UR5, UR12 ;  /* 0x000000050b0c72a4 */ /* 0x000fe2000f8e020c */
[----:B------:R-:W-:Y:S01]  /*1e050*/  LOP3.LUT R0, R0, 0xffffffc, RZ, 0xc0, !PT ;  /* 0x0ffffffc00007812 */ /* 0x000fe200078ec0ff */
[----:B------:R-:W-:Y:S01]  /*1e060*/  USHF.R.S32.HI UR9, URZ, 0x1f, UR16 ;  /* 0x0000001f3f097899 */ /* 0x000fe20008011410 */
[----:B------:R-:W-:Y:S01]  /*1e070*/  SHF.R.S32.HI R2, RZ, 0x2, R2 ;  /* 0x00000002ff027819 */ /* 0x000fe20000011402 */
[----:B------:R-:W-:Y:S01]  /*1e080*/  ULDC.64 UR4, c[0x0][0x3a0] ;  /* 0x0000e80000047ab9 */ /* 0x000fe20000000a00 */
[----:B------:R-:W-:Y:S01]  /*1e090*/  LEA.HI R21, R41, R40, RZ, 0x6 ;  /* 0x0000002829157211 */ /* 0x000fe200078f30ff */
[----:B------:R-:W-:Y:S01]  /*1e0a0*/  IMAD.IADD R0, R34, 0x1, -R0 ;  /* 0x0000000122007824 */ /* 0x000fe200078e0a00 */
[----:B------:R-:W-:-:S02]  /*1e0b0*/  UIMAD UR14, UR7, UR4, URZ ;  /* 0x00000004070e72a4 */ /* 0x000fc4000f8e023f */
[----:B------:R-:W-:Y:S01]  /*1e0c0*/  USEL UR9, UR9, URZ, !UP1 ;  /* 0x0000003f09097287 */ /* 0x000fe2000c800000 */
        /* <DEDUP_REMOVED lines=10> */
[----:B------:R-:W-:Y:S01]  /*1e170*/  UIMAD UR15, UR9, UR6, URZ ;  /* 0x00000006090f72a4 */ /* 0x000fe2000f8e023f */
[----:B------:R-:W-:Y:S01]  /*1e180*/  @P0 IMAD.HI.U32 R4, R3, c[0x0][0x4ec], RZ ;  /* 0x00013b0003040a27 */ /* 0x000fe200078e00ff */
[----:B------:R-:W-:-:S02]  /*1e190*/  ULDC.64 UR4, c[0x0][0x3e8] ;  /* 0x0000fa0000047ab9 */ /* 0x000fc40000000a00 */
[----:B------:R-:W-:Y:S01]  /*1e1a0*/  UIADD3 UR19, UR19, UR12, URZ ;  /* 0x0000000c13137290 */ /* 0x000fe2000fffe03f */
[----:B------:R-:W-:Y:S01]  /*1e1b0*/  IMAD R10, R22, 0x80, R6 ;  /* 0x00000080160a7824 */ /* 0x000fe200078e0206 */
[----:B------:R-:W-:Y:S01]  /*1e1c0*/  UIMAD UR7, UR10, UR7, UR15 ;  /* 0x000000070a0772a4 */ /* 0x000fe2000f8e020f */
[--C-:B------:R-:W-:Y:S01]  /*1e1d0*/  IMAD.MOV.U32 R2, RZ, RZ, R3.reuse ;  /* 0x000000ffff027224 */ /* 0x100fe200078e0003 */
        /* <DEDUP_REMOVED lines=33> */
[----:B------:R-:W-:-:S02]  /*1e3f0*/  ISETP.GE.AND P6, PT, R0, c[0x0][0x3c8], PT ;  /* 0x0000f20000007a0c */ /* 0x000fc40003fc6270 */
[----:B------:R-:W-:Y:S01]  /*1e400*/  SHF.R.S32.HI R53, RZ, 0x1f, R0 ;  /* 0x0000001fff357819 */ /* 0x000fe20000011400 */
[----:B------:R-:W-:Y:S02]  /*1e410*/  IMAD R8, R6, c[0x0][0x48c], R8 ;  /* 0x0001230006087a24 */ /* 0x000fe400078e0208 */
[----:B------:R-:W-:Y:S02]  /*1e420*/  IMAD.U32 R3, RZ, RZ, UR15 ;  /* 0x0000000fff037e24 */ /* 0x000fe4000f8e00ff */
[----:B------:R-:W-:Y:S01]  /*1e430*/  IMAD R6, R9, c[0x0][0x3e0], RZ ;  /* 0x0000f80009067a24 */ /* 0x000fe200078e02ff */
[----:B------:R-:W-:Y:S01]  /*1e440*/  LEA R9, P0, R4, c[0x0][0x450], 0x2 ;  /* 0x0001140004097a11 */ /* 0x000fe200078010ff */
[----:B------:R-:W-:Y:S02]  /*1e450*/  IMAD.U32 R2, RZ, RZ, UR14 ;  /* 0x0000000eff027e24 */ /* 0x000fe4000f8e00ff */
[----:B------:R-:W-:Y:S02]  /*1e460*/  IMAD.U32 R3, RZ, RZ, UR5 ;  /* 0x00000005ff037e24 */ /* 0x000fe4000f8e00ff */
[----:B------:R-:W-:Y:S01]  /*1e470*/  IMAD.IADD R8, R5, 0x1, R8 ;  /* 0x0000000105087824 */ /* 0x000fe200078e0208 */
[----:B------:R-:W-:Y:S01]  /*1e480*/  SHFL.IDX PT, R16, R9, RZ, 0x1c1f ;  /* 0x001c1fff09107589 */ /* 0x000fe200000e0000 */
[----:B------:R-:W-:-:S02]  /*1e490*/  IMAD R5, R7, c[0x0][0x3e4], R6 ;  /* 0x0000f90007057a24 */ /* 0x000fc400078e0206 */
[----:B------:R-:W-:Y:S01]  /*1e4a0*/  IMAD.WIDE.U32 R6, R7, c[0x0][0x3e0], R2 ;  /* 0x0000f80007067a25 */ /* 0x000fe200078e0002 */
[----:B------:R-:W-:Y:S01]  /*1e4b0*/  LEA.HI.X R3, R4, c[0x0][0x454], R8, 0x2, P0 ;  /* 0x0001150004037a11 */ /* 0x000fe200000f1408 */
[----:B------:R-:W-:Y:S02]  /*1e4c0*/  SHFL.IDX PT, R14, R9, 0x1, 0x1c1f ;  /* 0x003c1f00090e7f89 */ /* 0x000fe400000e0000 */
[----:B------:R-:W-:Y:S02]  /*1e4d0*/  IMAD R18, R18, c[0x0][0x4e8], R10 ;  /* 0x00013a0012127a24 */ /* 0x000fe400078e020a */
[----:B------:R-:W1:Y:S01]  /*1e4e0*/  SHFL.IDX PT, R17, R3, RZ, 0x1c1f ;  /* 0x001c1fff03117589 */ /* 0x000e6200000e0000 */
[----:B-----5:R-:W-:Y:S02]  /*1e4f0*/  IMAD R2, R12, c[0x0][0x4e8], RZ ;  /* 0x00013a000c027a24 */ /* 0x020fe400078e02ff */
[----:B------:R-:W-:Y:S01]  /*1e500*/  IMAD R8, R22, 0x80, R11 ;  /* 0x0000008016087824 */ /* 0x000fe200078e020b */
[----:B------:R-:W2:Y:S01]  /*1e510*/  SHFL.IDX PT, R15, R3, 0x1, 0x1c1f ;  /* 0x003c1f00030f7f89 */ /* 0x000ea200000e0000 */
[----:B------:R-:W-:Y:S01]  /*1e520*/  SHF.R.S32.HI R10, RZ, 0x1f, R18 ;  /* 0x0000001fff0a7819 */ /* 0x000fe20000011412 */
[----:B------:R-:W-:-:S02]  /*1e530*/  IMAD.IADD R5, R7, 0x1, R5 ;  /* 0x0000000107057824 */ /* 0x000fc400078e0205 */
[----:B------:R-:W-:Y:S01]  /*1e540*/  SHFL.IDX PT, R12, R9, 0x2, 0x1c1f ;  /* 0x005c1f00090c7f89 */ /* 0x000fe200000e0000 */
[C---:B------:R-:W-:Y:S01]  /*1e550*/  IADD3 R7, R8.reuse, 0x8, RZ ;  /* 0x0000000808077810 */ /* 0x040fe20007ffe0ff */
[----:B------:R-:W-:Y:S01]  /*1e560*/  IMAD.MOV.U32 R4, RZ, RZ, R6 ;  /* 0x000000ffff047224 */ /* 0x000fe200078e0006 */
[-C--:B------:R-:W-:Y:S01]  /*1e570*/  ISETP.GE.OR P4, PT, R8, R2.reuse, P1 ;  /* 0x000000020800720c */ /* 0x080fe20000f86670 */
[----:B------:R-:W3:Y:S01]  /*1e580*/  SHFL.IDX PT, R13, R3, 0x2, 0x1c1f ;  /* 0x005c1f00030d7f89 */ /* 0x000ee200000e0000 */
[----:B------:R-:W-:Y:S01]  /*1e590*/  IMAD R6, R10, c[0x0][0x3d8], RZ ;  /* 0x0000f6000a067a24 */ /* 0x000fe200078e02ff */
[----:B------:R-:W-:Y:S01]  /*1e5a0*/  ISETP.GE.OR P3, PT, R7, R2, P1 ;  /* 0x000000020700720c */ /* 0x000fe20000f66670 */
[C---:B------:R-:W-:Y:S01]  /*1e5b0*/  IMAD.WIDE.U32 R4, R18.reuse, c[0x0][0x3d8], R4 ;  /* 0x0000f60012047a25 */ /* 0x040fe200078e0004 */
[----:B------:R4:W-:Y:S03]  /*1e5c0*/  SHFL.IDX PT, R11, R3, 0x3, 0x1c1f ;  /* 0x007c1f00030b7f89 */ /* 0x0009e600000e0000 */
[----:B------:R-:W-:Y:S01]  /*1e5d0*/  IMAD R6, R18, c[0x0][0x3dc], R6 ;  /* 0x0000f70012067a24 */ /* 0x000fe200078e0206 */
[----:B------:R-:W3:Y:S01]  /*1e5e0*/  SHFL.IDX PT, R10, R9, 0x3, 0x1c1f ;  /* 0x007c1f00090a7f89 */ /* 0x000ee200000e0000 */
[----:B------:R-:W-:-:S02]  /*1e5f0*/  IMAD.SHL.U32 R7, R21, 0x8, RZ ;  /* 0x0000000815077824 */ /* 0x000fc400078e00ff */
[----:B------:R-:W-:Y:S01]  /*1e600*/  IMAD.IADD R6, R5, 0x1, R6 ;  /* 0x0000000105067824 */ /* 0x000fe200078e0206 */
[----:B------:R-:W-:Y:S01]  /*1e610*/  LEA R5, P0, R4, c[0x0][0x380], 0x1 ;  /* 0x0000e00004057a11 */ /* 0x000fe200078008ff */
[----:B-1----:R-:W-:Y:S01]  /*1e620*/  @!P4 ST.E [R16.64], R36 ;  /* 0x000000241000c985 */ /* 0x002fe2000c101932 */
[----:B------:R-:W-:Y:S02]  /*1e630*/  LOP3.LUT R7, R20, 0x7ffffe00, R7, 0xf8, !PT ;  /* 0x7ffffe0014077812 */ /* 0x000fe400078ef807 */
[----:B------:R-:W-:Y:S01]  /*1e640*/  LEA.HI.X R4, R4, c[0x0][0x384], R6, 0x1, P0 ;  /* 0x0000e10004047a11 */ /* 0x000fe200000f0c06 */
[----:B--2---:R-:W-:Y:S02]  /*1e650*/  @!P3 ST.E [R14.64], R37 ;  /* 0x000000250e00b985 */ /* 0x004fe4000c101932 */
[----:B------:R-:W-:Y:S02]  /*1e660*/  IMAD.SHL.U32 R6, R7, 0x2, RZ ;  /* 0x0000000207067824 */ /* 0x000fe400078e00ff */
[----:B------:R-:W-:Y:S04]  /*1e670*/  SHFL.IDX PT, R9, R4, RZ, 0x181f ;  /* 0x00181fff04097589 */ /* 0x000fe800000e0000 */
[----:B------:R-:W-:Y:S01]  /*1e680*/  SHFL.IDX PT, R14, R5, 0x2, 0x181f ;  /* 0x00581f00050e7f89 */ /* 0x000fe200000e0000 */
[----:B----4-:R-:W-:-:S02]  /*1e690*/  IADD3 R3, R8, 0x40, RZ ;  /* 0x0000004008037810 */ /* 0x010fc40007ffe0ff */
[----:B------:R-:W-:Y:S01]  /*1e6a0*/  IADD3 R8, R8, 0x48, RZ ;  /* 0x0000004808087810 */ /* 0x000fe20007ffe0ff */
[----:B------:R-:W-:Y:S01]  /*1e6b0*/  SHFL.IDX PT, R15, R5, 0x3, 0x181f ;  /* 0x00781f00050f7f89 */ /* 0x000fe200000e0000 */
        /* <DEDUP_REMOVED lines=67> */
.L_x_318:
        /* <DEDUP_REMOVED lines=31> */
.L_x_320:
[----:B-1----:R-:W1:Y:S01]  /*1ece0*/  S2R R7, SR_TID.X ;  /* 0x0000000000077919 */ /* 0x002e620000002100 */
[----:B------:R-:W-:Y:S01]  /*1ecf0*/  USHF.R.S32.HI UR6, URZ, 0x1f, UR16 ;  /* 0x0000001f3f067899 */ /* 0x000fe20008011410 */
[----:B------:R-:W-:Y:S01]  /*1ed00*/  BSSY B0, `(.L_x_321) ;  /* 0x0000029000007945 */ /* 0x000fe20003800000 */
[----:B------:R-:W-:-:S02]  /*1ed10*/  USEL UR16, UR16, URZ, !UP1 ;  /* 0x0000003f10107287 */ /* 0x000fc4000c800000 */
[----:B------:R-:W-:Y:S01]  /*1ed20*/  USEL UR6, UR6, URZ, !UP1 ;  /* 0x0000003f06067287 */ /* 0x000fe2000c800000 */
[----:B-1----:R-:W-:-:S13]  /*1ed30*/  ISETP.GT.AND P0, PT, R7, 0x7f, PT ;  /* 0x0000007f0700780c */ /* 0x002fda0003f04270 */
        /* <DEDUP_REMOVED lines=37> */
.L_x_322:
[----:B------:R-:W-:Y:S05]  /*1ef90*/  BSYNC B0 ;  /* 0x0000000000007941 */ /* 0x000fea0003800000 */
.L_x_321:
        /* <DEDUP_REMOVED lines=107> */
.L_x_323:
        /* <DEDUP_REMOVED lines=11> */
.L_x_802:


//--------------------- .text._ZN7cutlass13device_kernelIN5flash19enable_sm80_to_sm89INS1_16FlashAttnFwdSm80INS1_25CollectiveMainloopFwdSm80ILi4ELi1ELb0EN4cute5tupleIJNS5_1CILi128EEENS7_ILi96EEENS7_ILi64EEEEEELi64ENS_10bfloat16_tEfNS_4arch4Sm80ELb0ELb1ELb1ELb1ELb1ELb1ELb1ELb0EEENS1_21CollectiveEpilogueFwdINS6_IJS8_SA_S9_EEENS6_IJNS7_ILi1EEESI_SI_EEESC_SE_Li128ELb1ELb1ELb0ELb0EEENS1_19SingleTileSchedulerILb1ELb0ELb1ELi128EEEEEEEEEvNT_6ParamsE --------------------------
	.section	.text._ZN7cutlass13device_kernelIN5flash19enable_sm80_to_sm89INS1_16FlashAttnFwdSm80INS1_25CollectiveMainloopFwdSm80ILi4ELi1ELb0EN4cute5tupleIJNS5_1CILi128EEENS7_ILi96EEENS7_ILi64EEEEEELi64ENS_10bfloat16_tEfNS_4arch4Sm80ELb0ELb1ELb1ELb1ELb1ELb1ELb1ELb0EEENS1_21CollectiveEpilogueFwdINS6_IJS8_SA_S9_EEENS6_IJNS7_ILi1EEESI_SI_EEESC_SE_Li128ELb1ELb1ELb0ELb0EEENS1_19SingleTileSchedulerILb1ELb0ELb1ELi128EEEEEEEEEvNT_6ParamsE,"ax",@progbits
	.sectioninfo	@"SHI_REGISTERS=255"
	.align	128
.text._ZN7cutlass13device_kernelIN5flash19enable_sm80_to_sm89INS1_16FlashAttnFwdSm80INS1_25CollectiveMainloopFwdSm80ILi4ELi1ELb0EN4cute5tupleIJNS5_1CILi128EEENS7_ILi96EEENS7_ILi64EEEEEELi64ENS_10bfloat16_tEfNS_4arch4Sm80ELb0ELb1ELb1ELb1ELb1ELb1ELb1ELb0EEENS1_21CollectiveEpilogueFwdINS6_IJS8_SA_S9_EEENS6_IJNS7_ILi1EEESI_SI_EEESC_SE_Li128ELb1ELb1ELb0ELb0EEENS1_19SingleTileSchedulerILb1ELb0ELb1ELi128EEEEEEEEEvNT_6ParamsE:
        .type           _ZN7cutlass13device_kernelIN5flash19enable_sm80_to_sm89INS1_16FlashAttnFwdSm80INS1_25CollectiveMainloopFwdSm80ILi4ELi1ELb0EN4cute5tupleIJNS5_1CILi128EEENS7_ILi96EEENS7_ILi64EEEEEELi64ENS_10bfloat16_tEfNS_4arch4Sm80ELb0ELb1ELb1ELb1ELb1ELb1ELb1ELb0EEENS1_21CollectiveEpilogueFwdINS6_IJS8_SA_S9_EEENS6_IJNS7_ILi1EEESI_SI_EEESC_SE_Li128ELb1ELb1ELb0ELb0EEENS1_19SingleTileSchedulerILb1ELb0ELb1ELi128EEEEEEEEEvNT_6ParamsE,@function
        .size           _ZN7cutlass13device_kernelIN5flash19enable_sm80_to_sm89INS1_16FlashAttnFwdSm80INS1_25CollectiveMainloopFwdSm80ILi4ELi1ELb0EN4cute5tupleIJNS5_1CILi128EEENS7_ILi96EEENS7_ILi64EEEEEELi64ENS_10bfloat16_tEfNS_4arch4Sm80ELb0ELb1ELb1ELb1ELb1ELb1ELb1ELb0EEENS1_21CollectiveEpilogueFwdINS6_IJS8_SA_S9_EEENS6_IJNS7_ILi1EEESI_SI_EEESC_SE_Li128ELb1ELb1ELb0ELb0EEENS1_19SingleTileSchedulerILb1ELb0ELb1ELi128EEEEEEEEEvNT_6ParamsE,(.L_x_803 - _ZN7cutlass13device_kernelIN5flash19enable_sm80_to_sm89INS1_16FlashAttnFwdSm80INS1_25CollectiveMainloopFwdSm80ILi4ELi1ELb0EN4cute5tupleIJNS5_1CILi128EEENS7_ILi96EEENS7_ILi64EEEEEELi64ENS_10bfloat16_tEfNS_4arch4Sm80ELb0ELb1ELb1ELb1ELb1ELb1ELb1ELb0EEENS1_21CollectiveEpilogueFwdINS6_IJS8_SA_S9_EEENS6_IJNS7_ILi1EEESI_SI_EEESC_SE_Li128ELb1ELb1ELb0ELb0EEENS1_19SingleTileSchedulerILb1ELb0ELb1ELi128EEEEEEEEEvNT_6ParamsE)
        .other          _ZN7cutlass13device_kernelIN5flash19enable_sm80_to_sm89INS1_16FlashAttnFwdSm80INS1_25CollectiveMainloopFwdSm80ILi4ELi1ELb0EN4cute5tupleIJNS5_1CILi128EEENS7_ILi96EEENS7_ILi64EEEEEELi64ENS_10bfloat16_tEfNS_4arch4Sm80ELb0ELb1ELb1ELb1ELb1ELb1ELb1ELb0EEENS1_21CollectiveEpilogueFwdINS6_IJS8_SA_S9_EEENS6_IJNS7_ILi1EEESI_SI_EEESC_SE_Li128ELb1ELb1ELb0ELb0EEENS1_19SingleTileSchedulerILb1ELb0ELb1ELi128EEEEEEEEEvNT_6ParamsE,@"STO_CUDA_ENTRY STV_DEFAULT"
_ZN7cutlass13device_kernelIN5flash19enable_sm80_to_sm89INS1_16FlashAttnFwdSm80INS1_25CollectiveMainloopFwdSm80ILi4ELi1ELb0EN4cute5tupleIJNS5_1CILi128EEENS7_ILi96EEENS7_ILi64EEEEEELi64ENS_10bfloat16_tEfNS_4arch4Sm80ELb0ELb1ELb1ELb1ELb1ELb1ELb1ELb0EEENS1_21CollectiveEpilogueFwdINS6_IJS8_SA_S9_EEENS6_IJNS7_ILi1EEESI_SI_EEESC_SE_Li128ELb1ELb1ELb0ELb0EEENS1_19SingleTileSchedulerILb1ELb0ELb1ELi128EEEEEEEEEvNT_6ParamsE:
[----:B------:R-:W-:Y:S02]  /*0000*/  MOV R1, c[0x0][0x28] ;  /* 0x00000a0000017a02 */ /* 0x000fe40000000f00 */
[----:B------:R-:W1:Y:S01]  /*0010*/  S2R R207, SR_TID.X ;  /* 0x0000000000cf7919 */ /* 0x000e620000002100 */
[----:B------:R-:W-:Y:S01]  /*0020*/  IMAD.MOV.U32 R11, RZ, RZ, 0x4 ;  /* 0x00000004ff0b7424 */ /* 0x000fe200078e00ff */
[----:B------:R-:W2:Y:S01]  /*0030*/  S2UR UR18, SR_CTAID.X ;  /* 0x00000000001279c3 */ /* 0x000ea20000002500 */
[----:B------:R-:W-:Y:S01]  /*0040*/  ULDC.64 UR26, c[0x0][0x118] ;  /* 0x00004600001a7ab9 */ /* 0x000fe20000000a00 */
[----:B------:R-:W3:Y:S01]  /*0050*/  S2R R4, SR_CTAID.Z ;  /* 0x0000000000047919 */ /* 0x000ee20000002700 */
[----:B------:R-:W-:-:S05]  /*0060*/  IADD3 R1, R1, -0x50, RZ ;  /* 0xffffffb001017810 */ /* 0x000fca0007ffe0ff */
[----:B------:R-:W4:Y:S01]  /*0070*/  S2UR UR22, SR_CTAID.Z ;  /* 0x00000000001679c3 */ /* 0x000f220000002700 */
[----:B-1----:R-:W-:Y:S01]  /*0080*/  SHF.R.U32.HI R0, RZ, 0x5, R207 ;  /* 0x00000005ff007819 */ /* 0x002fe200000116cf */
[----:B---3--:R-:W-:-:S05]  /*0090*/  IMAD.WIDE R2, R4, R11, c[0x0][0x568] ;  /* 0x00015a0004027625 */ /* 0x008fca00078e020b */
[----:B------:R-:W1:Y:S02]  /*00a0*/  SHFL.IDX PT, R0, R0, RZ, 0x1f ;  /* 0x00001fff00007589 */ /* 0x000e6400000e0000 */
[----:B-1----:R-:W-:-:S13]  /*00b0*/  ISETP.NE.AND P0, PT, R0, RZ, PT ;  /* 0x000000ff0000720c */ /* 0x002fda0003f05270 */
[----:B--2-4-:R-:W-:Y:S05]  /*00c0*/  @!P0 BRA `(.L_x_324) ;  /* 0x0000017000008947 */ /* 0x014fea0003800000 */
[----:B------:R-:W-:-:S04]  /*00d0*/  ISETP.NE.U32.AND P0, PT, RZ, c[0x0][0x568], PT ;  /* 0x00015a00ff007a0c */ /* 0x000fc80003f05070 */
[----:B------:R-:W-:-:S13]  /*00e0*/  ISETP.NE.AND.EX P0, PT, RZ, c[0x0][0x56c], PT, P0 ;  /* 0x00015b00ff007a0c */ /* 0x000fda0003f05300 */
[----:B------:R-:W-:Y:S05]  /*00f0*/  @!P0 BRA `(.L_x_325) ;  /* 0x0000003000008947 */ /* 0x000fea0003800000 */
[----:B------:R-:W2:Y:S02]  /*0100*/  LDG.E R0, [R2.64] ;  /* 0x0000001a02007981 */ /* 0x000ea4000c1e1900 */
[----:B--2---:R1:W2:Y:S02]  /*0110*/  R2UR UR5, R0 ;  /* 0x00000000000573c2 */ /* 0x0042a400000e0000 */
[----:B-12---:R-:W-:Y:S05]  /*0120*/  BRA `(.L_x_326) ;  /* 0x000000b000007947 */ /* 0x006fea0003800000 */
.L_x_325:
[----:B------:R-:W-:-:S04]  /*0130*/  ISETP.NE.U32.AND P0, PT, RZ, c[0x0][0x560], PT ;  /* 0x00015800ff007a0c */ /* 0x000fc80003f05070 */
[----:B------:R-:W-:-:S13]  /*0140*/  ISETP.NE.AND.EX P0, PT, RZ, c[0x0][0x564], PT, P0 ;  /* 0x00015900ff007a0c */ /* 0x000fda0003f05300 */
[----:B------:R-:W-:Y:S05]  /*0150*/  @!P0 BRA `(.L_x_327) ;  /* 0x0000007000008947 */ /* 0x000fea0003800000 */
[----:B------:R-:W-:-:S05]  /*0160*/  IMAD.WIDE R2, R4, R11, c[0x0][0x560] ;  /* 0x0001580004027625 */ /* 0x000fca00078e020b */
[----:B------:R-:W2:Y:S04]  /*0170*/  LDG.E R4, [R2.64] ;  /* 0x0000001a02047981 */ /* 0x000ea8000c1e1900 */
[----:B------:R-:W3:Y:S01]  /*0180*/  LDG.E R0, [R2.64+0x4] ;  /* 0x0000041a02007981 */ /* 0x000ee2000c1e1900 */
[----:B--2---:R-:W1:Y:S08]  /*0190*/  R2UR UR4, R4 ;  /* 0x00000000040473c2 */ /* 0x004e7000000e0000 */
[----:B---3--:R-:W1:Y:S02]  /*01a0*/  R2UR UR5, R0 ;  /* 0x00000000000573c2 */ /* 0x008e6400000e0000 */
[----:B-1----:R-:W-:Y:S01]  /*01b0*/  UIADD3 UR5, -UR4, UR5, URZ ;  /* 0x0000000504057290 */ /* 0x002fe2000fffe13f */
[----:B------:R-:W-:Y:S05]  /*01c0*/  BRA `(.L_x_326) ;  /* 0x0000001000007947 */ /* 0x000fea0003800000 */
.L_x_327:
[----:B------:R-:W-:Y:S02]  /*01d0*/  ULDC UR5, c[0x0][0x54c] ;  /* 0x0001530000057ab9 */ /* 0x000fe40000000800 */
.L_x_326:
[----:B------:R-:W-:Y:S02]  /*01e0*/  ULDC UR4, c[0x0][0x548] ;  /* 0x0001520000047ab9 */ /* 0x000fe40000000800 */
[----:B------:R-:W-:-:S02]  /*01f0*/  USHF.L.U32 UR18, UR18, 0x7, URZ ;  /* 0x0000000712127899 */ /* 0x000fc4000800063f */
[----:B------:R-:W-:-:S04]  /*0200*/  UIMAD UR4, UR5, UR4, URZ ;  /* 0x00000004050472a4 */ /* 0x000fc8000f8e023f */
[----:B------:R-:W-:-:S04]  /*0210*/  UISETP.GE.AND UP0, UPT, UR18, UR4, UPT ;  /* 0x000000041200728c */ /* 0x000fc8000bf06270 */
[----:B------:R-:W-:Y:S01]  /*0220*/  USEL UR22, UR22, 0xffffffff, !UP0 ;  /* 0xffffffff16167887 */ /* 0x000fe2000c000000 */
[----:B------:R-:W-:Y:S05]  /*0230*/  BRA `(.L_x_328) ;  /* 0x0000016000007947 */ /* 0x000fea0003800000 */
.L_x_324:
[----:B------:R-:W-:-:S04]  /*0240*/  ISETP.NE.U32.AND P0, PT, RZ, c[0x0][0x568], PT ;  /* 0x00015a00ff007a0c */ /* 0x000fc80003f05070 */
[----:B------:R-:W-:-:S13]  /*0250*/  ISETP.NE.AND.EX P0, PT, RZ, c[0x0][0x56c], PT, P0 ;  /* 0x00015b00ff007a0c */ /* 0x000fda0003f05300 */
[----:B------:R-:W-:Y:S05]  /*0260*/  @!P0 BRA `(.L_x_329) ;  /* 0x0000003000008947 */ /* 0x000fea0003800000 */
[----:B------:R-:W2:Y:S02]  /*0270*/  LDG.E R0, [R2.64] ;  /* 0x0000001a02007981 */ /* 0x000ea4000c1e1900 */
[----:B--2---:R1:W2:Y:S02]  /*0280*/  R2UR UR5, R0 ;  /* 0x00000000000573c2 */ /* 0x0042a400000e0000 */
[----:B-12---:R-:W-:Y:S05]  /*0290*/  BRA `(.L_x_330) ;  /* 0x000000b000007947 */ /* 0x006fea0003800000 */
.L_x_329:
        /* <DEDUP_REMOVED lines=10> */
.L_x_331:
[----:B------:R-:W-:Y:S02]  /*0340*/  ULDC UR5, c[0x0][0x54c] ;  /* 0x0001530000057ab9 */ /* 0x000fe40000000800 */
.L_x_330:
[----:B------:R-:W-:Y:S02]  /*0350*/  ULDC UR4, c[0x0][0x548] ;  /* 0x0001520000047ab9 */ /* 0x000fe40000000800 */
[----:B------:R-:W-:-:S02]  /*0360*/  USHF.L.U32 UR18, UR18, 0x7, URZ ;  /* 0x0000000712127899 */ /* 0x000fc4000800063f */
[----:B------:R-:W-:-:S04]  /*0370*/  UIMAD UR4, UR5, UR4, URZ ;  /* 0x00000004050472a4 */ /* 0x000fc8000f8e023f */
[----:B------:R-:W-:-:S04]  /*0380*/  UISETP.GE.AND UP0, UPT, UR18, UR4, UPT ;  /* 0x000000041200728c */ /* 0x000fc8000bf06270 */
[----:B------:R-:W-:-:S06]  /*0390*/  USEL UR22, UR22, 0xffffffff, !UP0 ;  /* 0xffffffff16167887 */ /* 0x000fcc000c000000 */
.L_x_328:
[----:B------:R-:W-:-:S13]  /*03a0*/  ISETP.LE.AND P0, PT, RZ, UR22, PT ;  /* 0x00000016ff007c0c */ /* 0x000fda000bf03270 */
[----:B------:R-:W-:Y:S05]  /*03b0*/  @!P0 EXIT ;  /* 0x000000000000894d */ /* 0x000fea0003800000 */
[----:B------:R-:W-:Y:S01]  /*03c0*/  ISETP.NE.U32.AND P0, PT, RZ, c[0x0][0x370], PT ;  /* 0x0000dc00ff007a0c */ /* 0x000fe20003f05070 */
[----:B------:R-:W-:Y:S01]  /*03d0*/  ULDC.64 UR4, c[0x0][0x358] ;  /* 0x0000d60000047ab9 */ /* 0x000fe20000000a00 */
[----:B------:R-:W-:Y:S01]  /*03e0*/  ISETP.NE.U32.AND P1, PT, RZ, c[0x0][0x360], PT ;  /* 0x0000d800ff007a0c */ /* 0x000fe20003f25070 */
[----:B------:R-:W-:Y:S01]  /*03f0*/  IMAD.U32 R2, RZ, RZ, UR22 ;  /* 0x00000016ff027e24 */ /* 0x000fe2000f8e00ff */
[----:B------:R-:W-:Y:S01]  /*0400*/  ISETP.NE.AND.EX P3, PT, RZ, c[0x0][0x374], PT, P0 ;  /* 0x0000dd00ff007a0c */ /* 0x000fe20003f65300 */
[----:B------:R-:W-:Y:S01]  /*0410*/  IMAD.U32 R0, RZ, RZ, UR22 ;  /* 0x00000016ff007e24 */ /* 0x000fe2000f8e00ff */
[----:B------:R-:W-:Y:S01]  /*0420*/  ISETP.NE.AND.EX P1, PT, RZ, c[0x0][0x364], PT, P1 ;  /* 0x0000d900ff007a0c */ /* 0x000fe20003f25310 */
[----:B------:R-:W-:Y:S01]  /*0430*/  UISETP.NE.U32.AND UP2, UPT, URZ, UR4, UPT ;  /* 0x000000043f00728c */ /* 0x000fe2000bf45070 */
[----:B------:R-:W-:Y:S02]  /*0440*/  ISETP.NE.U32.AND P2, PT, RZ, c[0x0][0x348], PT ;  /* 0x0000d200ff007a0c */ /* 0x000fe40003f45070 */
[----:B------:R-:W-:Y:S01]  /*0450*/  MOV R4, UR22 ;  /* 0x0000001600047c02 */ /* 0x000fe20008000f00 */
[----:B------:R-:W-:Y:S01]  /*0460*/  UISETP.NE.AND.EX UP2, UPT, URZ, UR5, UPT, UP2 ;  /* 0x000000053f00728c */ /* 0x000fe2000bf45320 */
[----:B------:R-:W-:-:S02]  /*0470*/  ISETP.NE.AND.EX P2, PT, RZ, c[0x0][0x34c], PT, P2 ;  /* 0x0000d300ff007a0c */ /* 0x000fc40003f45320 */
[----:B------:R-:W-:Y:S01]  /*0480*/  ISETP.NE.U32.AND P4, PT, RZ, c[0x0][0x350], PT ;  /* 0x0000d400ff007a0c */ /* 0x000fe20003f85070 */
[----:B------:R-:W-:-:S04]  /*0490*/  IMAD.WIDE R4, R11, R4, c[0x0][0x348] ;  /* 0x0000d2000b047625 */ /* 0x000fc800078e0204 */
[----:B------:R-:W-:Y:S01]  /*04a0*/  @P3 IMAD.WIDE R6, R11, R2, c[0x0][0x370] ;  /* 0x0000dc000b063625 */ /* 0x000fe200078e0202 */
[----:B------:R-:W-:-:S03]  /*04b0*/  ISETP.NE.AND.EX P4, PT, RZ, c[0x0][0x354], PT, P4 ;  /* 0x0000d500ff007a0c */ /* 0x000fc60003f85340 */
[----:B------:R-:W-:Y:S01]  /*04c0*/  @P1 IMAD.WIDE R2, R11, R0, c[0x0][0x360] ;  /* 0x0000d8000b021625 */ /* 0x000fe200078e0200 */
[----:B------:R-:W-:Y:S01]  /*04d0*/  PLOP3.LUT P0, PT, PT, PT, UP2, 0x80, 0x0 ;  /* 0x000000000000781c */ /* 0x000fe20003f0f028 */
[----:B------:R1:W2:Y:S04]  /*04e0*/  @P3 LDG.E R9, [R6.64] ;  /* 0x0000001a06093981 */ /* 0x0002a8000c1e1900 */
[----:B------:R3:W4:Y:S01]  /*04f0*/  @P1 LDG.E R0, [R2.64] ;  /* 0x0000001a02001981 */ /* 0x000722000c1e1900 */
[----:B------:R-:W-:Y:S01]  /*0500*/  IMAD.MOV.U32 R30, RZ, RZ, RZ ;  /* 0x000000ffff1e7224 */ /* 0x000fe200078e00ff */
[----:B------:R-:W-:Y:S02]  /*0510*/  MOV R10, RZ ;  /* 0x000000ff000a7202 */ /* 0x000fe40000000f00 */
[----:B------:R-:W4:Y:S01]  /*0520*/  @P2 LDG.E R8, [R4.64] ;  /* 0x0000001a04082981 */ /* 0x000f22000c1e1900 */
[----:B-1----:R-:W-:Y:S01]  /*0530*/  MOV R6, UR22 ;  /* 0x0000001600067c02 */ /* 0x002fe20008000f00 */
[----:B---3--:R-:W-:-:S04]  /*0540*/  IMAD.U32 R2, RZ, RZ, UR22 ;  /* 0x00000016ff027e24 */ /* 0x008fc8000f8e00ff */
[----:B------:R-:W-:-:S04]  /*0550*/  IMAD.WIDE R6, R11, R6, c[0x0][0x358] ;  /* 0x0000d6000b067625 */ /* 0x000fc800078e0206 */
[----:B------:R-:W-:Y:S01]  /*0560*/  IMAD.WIDE R2, R11, R2, c[0x0][0x350] ;  /* 0x0000d4000b027625 */ /* 0x000fe200078e0202 */
[----:B------:R1:W5:Y:S04]  /*0570*/  @P0 LDG.E R10, [R6.64] ;  /* 0x0000001a060a0981 */ /* 0x000368000c1e1900 */
[----:B------:R1:W5:Y:S01]  /*0580*/  @P4 LDG.E R30, [R2.64] ;  /* 0x0000001a021e4981 */ /* 0x000362000c1e1900 */
[----:B------:R-:W3:Y:S01]  /*0590*/  S2UR UR17, SR_CTAID.Y ;  /* 0x00000000001179c3 */ /* 0x000ee20000002600 */
[----:B------:R-:W-:Y:S02]  /*05a0*/  UMOV UR19, URZ ;  /* 0x0000003f00137c82 */ /* 0x000fe40008000000 */
[----:B------:R-:W-:Y:S02]  /*05b0*/  ULDC UR21, c[0x0][0x168] ;  /* 0x00005a0000157ab9 */ /* 0x000fe40000000800 */
[----:B------:R-:W-:-:S02]  /*05c0*/  UMOV UR20, URZ ;  /* 0x0000003f00147c82 */ /* 0x000fc40008000000 */
[----:B------:R-:W-:Y:S02]  /*05d0*/  ULDC UR4, c[0x0][0x2ac] ;  /* 0x0000ab0000047ab9 */ /* 0x000fe40000000800 */
[----:B------:R-:W-:Y:S02]  /*05e0*/  ULDC UR31, c[0x0][0x1d0] ;  /* 0x00007400001f7ab9 */ /* 0x000fe40000000800 */
[----:B------:R-:W-:-:S03]  /*05f0*/  UIMAD UR31, UR4, UR31, URZ ;  /* 0x0000001f041f72a4 */ /* 0x000fc6000f8e023f */
[----:B------:R-:W-:Y:S02]  /*0600*/  ULDC UR4, c[0x0][0x228] ;  /* 0x00008a0000047ab9 */ /* 0x000fe40000000800 */
[----:B---3--:R-:W-:Y:S01]  /*0610*/  USHF.R.S32.HI UR16, URZ, 0x1f, UR17 ;  /* 0x0000001f3f107899 */ /* 0x008fe20008011411 */
[----:B--2---:R1:W2:Y:S08]  /*0620*/  @P3 R2UR UR19, R9 ;  /* 0x00000000091333c2 */ /* 0x0042b000000e0000 */
[----:B----4-:R1:W3:Y:S08]  /*0630*/  @P1 R2UR UR21, R0 ;  /* 0x00000000001513c2 */ /* 0x0102f000000e0000 */
[----:B------:R1:W4:Y:S01]  /*0640*/  @P2 R2UR UR20, R8 ;  /* 0x00000000081423c2 */ /* 0x00032200000e0000 */
[----:B------:R-:W-:Y:S05]  /*0650*/  @P1 BRA `(.L_x_332) ;  /* 0x0000006000001947 */ /* 0x000fea0003800000 */
[----:B------:R-:W-:Y:S05]  /*0660*/  @!P2 BRA `(.L_x_332) ;  /* 0x000000500000a947 */ /* 0x000fea0003800000 */
[----:B-1--4-:R1:W4:Y:S04]  /*0670*/  LDG.E R0, [R4.64] ;  /* 0x0000001a04007981 */ /* 0x012328000c1e1900 */
[----:B-1-3--:R-:W3:Y:S01]  /*0680*/  LDG.E R4, [R4.64+0x4] ;  /* 0x0000041a04047981 */ /* 0x00aee2000c1e1900 */
[----:B----4-:R-:W1:Y:S08]  /*0690*/  R2UR UR21, R0 ;  /* 0x00000000001573c2 */ /* 0x010e7000000e0000 */
[----:B---3--:R-:W1:Y:S02]  /*06a0*/  R2UR UR5, R4 ;  /* 0x00000000040573c2 */ /* 0x008e6400000e0000 */
[----:B-1----:R-:W-:-:S06]  /*06b0*/  UIADD3 UR21, -UR21, UR5, URZ ;  /* 0x0000000515157290 */ /* 0x002fcc000fffe13f */
.L_x_332:
[----:B------:R-:W-:-:S04]  /*06c0*/  ISETP.NE.U32.AND P1, PT, RZ, c[0x0][0x368], PT ;  /* 0x0000da00ff007a0c */ /* 0x000fc80003f25070 */
[----:B------:R-:W-:-:S13]  /*06d0*/  ISETP.NE.AND.EX P1, PT, RZ, c[0x0][0x36c], PT, P1 ;  /* 0x0000db00ff007a0c */ /* 0x000fda0003f25310 */
[----:B------:R-:W-:Y:S05]  /*06e0*/  @!P1 BRA `(.L_x_333) ;  /* 0x0000005000009947 */ /* 0x000fea0003800000 */
[----:B-1----:R-:W-:-:S05]  /*06f0*/  MOV R0, UR22 ;  /* 0x0000001600007c02 */ /* 0x002fca0008000f00 */
[----:B------:R-:W-:-:S05]  /*0700*/  IMAD.WIDE R2, R11, R0, c[0x0][0x368] ;  /* 0x0000da000b027625 */ /* 0x000fca00078e0200 */
[----:B----4-:R-:W4:Y:S02]  /*0710*/  LDG.E R0, [R2.64] ;  /* 0x0000001a02007981 */ /* 0x010f24000c1e1900 */
[----:B----4-:R1:W4:Y:S02]  /*0720*/  R2UR UR31, R0 ;  /* 0x00000000001f73c2 */ /* 0x01032400000e0000 */
[----:B-1--4-:R-:W-:Y:S05]  /*0730*/  BRA `(.L_x_334) ;  /* 0x0000006000007947 */ /* 0x012fea0003800000 */
.L_x_333:
[----:B------:R-:W-:Y:S05]  /*0740*/  @!P4 BRA `(.L_x_334) ;  /* 0x000000500000c947 */ /* 0x000fea0003800000 */
[----:B-1--4-:R1:W4:Y:S04]  /*0750*/  LDG.E R0, [R2.64] ;  /* 0x0000001a02007981 */ /* 0x012328000c1e1900 */
[----:B-1-3--:R-:W3:Y:S01]  /*0760*/  LDG.E R2, [R2.64+0x4] ;  /* 0x0000041a02027981 */ /* 0x00aee2000c1e1900 */
[----:B----4-:R-:W1:Y:S08]  /*0770*/  R2UR UR31, R0 ;  /* 0x00000000001f73c2 */ /* 0x010e7000000e0000 */
[----:B---3--:R-:W1:Y:S02]  /*0780*/  R2UR UR5, R2 ;  /* 0x00000000020573c2 */ /* 0x008e6400000e0000 */
[----:B-1----:R-:W-:-:S06]  /*0790*/  UIADD3 UR31, -UR31, UR5, URZ ;  /* 0x000000051f1f7290 */ /* 0x002fcc000fffe13f */
.L_x_334:
[----:B----4-:R1:W4:Y:S01]  /*07a0*/  @P0 LDG.E R4, [R6.64] ;  /* 0x0000001a06040981 */ /* 0x010322000c1e1900 */
[----:B------:R-:W-:Y:S01]  /*07b0*/  ISETP.NE.U32.AND P1, PT, RZ, c[0x0][0x378], PT ;  /* 0x0000de00ff007a0c */ /* 0x000fe20003f25070 */
[----:B-1----:R-:W-:Y:S01]  /*07c0*/  IMAD.U32 R0, RZ, RZ, UR22 ;  /* 0x00000016ff007e24 */ /* 0x002fe2000f8e00ff */
[----:B------:R-:W-:Y:S01]  /*07d0*/  MOV R133, UR31 ;  /* 0x0000001f00857c02 */ /* 0x000fe20008000f00 */
[----:B------:R-:W-:-:S02]  /*07e0*/  ULDC UR5, c[0x0][0x2c4] ;  /* 0x0000b10000057ab9 */ /* 0x000fc40000000800 */
[----:B------:R-:W-:Y:S01]  /*07f0*/  ULDC.64 UR6, c[0x0][0x2c8] ;  /* 0x0000b20000067ab9 */ /* 0x000fe20000000a00 */
[----:B---3--:R-:W3:Y:S01]  /*0800*/  @P0 LDG.E R6, [R6.64+0x4] ;  /* 0x0000041a06060981 */ /* 0x008ee2000c1e1900 */
[----:B------:R-:W-:-:S13]  /*0810*/  ISETP.NE.AND.EX P1, PT, RZ, c[0x0][0x37c], PT, P1 ;  /* 0x0000df00ff007a0c */ /* 0x000fda0003f25310 */
[----:B------:R-:W-:-:S05]  /*0820*/  @P1 IMAD.WIDE R2, R11, R0, c[0x0][0x378] ;  /* 0x0000de000b021625 */ /* 0x000fca00078e0200 */
[----:B------:R1:W5:Y:S01]  /*0830*/  @P1 LDG.E R133, [R2.64] ;  /* 0x0000001a02851981 */ /* 0x000362000c1e1900 */
[----:B------:R-:W-:Y:S02]  /*0840*/  UISETP.NE.AND UP0, UPT, UR5, 0x1, UPT ;  /* 0x000000010500788c */ /* 0x000fe4000bf05270 */
[----:B--2---:R-:W-:Y:S02]  /*0850*/  UIADD3 UR5, -UR19, UR31, URZ ;  /* 0x0000001f13057290 */ /* 0x004fe4000fffe13f */
[----:B------:R-:W-:-:S07]  /*0860*/  UP2UR UR24, UPR, URZ, 0x1 ;  /* 0x000000013f187883 */ /* 0x000fce0008000000 */
[----:B------:R-:W-:-:S04]  /*0870*/  @UP0 UIADD3 UR10, UR18, 0x7f, URZ ;  /* 0x0000007f120a0890 */ /* 0x000fc8000fffe03f */
[----:B------:R-:W-:Y:S01]  /*0880*/  UIMAD.WIDE.U32 UR10, UR10, UR6, URZ ;  /* 0x000000060a0a72a5 */ /* 0x000fe2000f8e003f */
[----:B----4-:R-:W2:Y:S08]  /*0890*/  @P0 R2UR UR8, R4 ;  /* 0x00000000040803c2 */ /* 0x010eb000000e0000 */
[----:B---3--:R-:W2:Y:S02]  /*08a0*/  @P0 R2UR UR9, R6 ;  /* 0x00000000060903c2 */ /* 0x008ea400000e0000 */
[----:B--2---:R-:W-:-:S02]  /*08b0*/  @UP2 UIADD3 UR4, -UR8, UR9, URZ ;  /* 0x0000000908042290 */ /* 0x004fc4000fffe13f */
[----:B------:R-:W-:Y:S02]  /*08c0*/  UIADD3 UR8, UR18, 0x7f, URZ ;  /* 0x0000007f12087890 */ /* 0x000fe4000fffe03f */
[----:B------:R-:W-:Y:S02]  /*08d0*/  @UP0 USHF.R.U32.HI UR8, URZ, UR7, UR11 ;  /* 0x000000073f080299 */ /* 0x000fe4000801160b */
[----:B------:R-:W-:Y:S02]  /*08e0*/  UIADD3 UR15, UR5, UR4, URZ ;  /* 0x00000004050f7290 */ /* 0x000fe4000fffe03f */
[----:B------:R-:W-:Y:S02]  /*08f0*/  ULDC.64 UR6, c[0x0][0x328] ;  /* 0x0000ca0000067ab9 */ /* 0x000fe40000000a00 */
[----:B------:R-:W-:Y:S02]  /*0900*/  UISETP.GE.AND UP0, UPT, UR7, 0x1, UPT ;  /* 0x000000010700788c */ /* 0x000fe4000bf06270 */
[----:B------:R-:W-:-:S02]  /*0910*/  UIADD3 UR14, UR15, 0x1, -UR21 ;  /* 0x000000010f0e7890 */ /* 0x000fc4000fffe815 */
[----:B------:R-:W-:Y:S02]  /*0920*/  UP2UR UR23, UPR, URZ, 0x1 ;  /* 0x000000013f177883 */ /* 0x000fe40008000000 */
[----:B------:R-:W-:Y:S01]  /*0930*/  PLOP3.LUT P0, PT, PT, PT, UP0, 0x40, 0x0 ;  /* 0x000000000000781c */ /* 0x000fe20003f0e808 */
[----:B------:R-:W-:-:S04]  /*0940*/  UIADD3 UR8, UR14, UR8, URZ ;  /* 0x000000080e087290 */ /* 0x000fc8000fffe03f */
[----:B------:R-:W-:-:S06]  /*0950*/  UIADD3 UR6, UR8, UR6, URZ ;  /* 0x0000000608067290 */ /* 0x000fcc000fffe03f */
[----:B------:R-:W-:Y:S02]  /*0960*/  IMAD.U32 R0, RZ, RZ, UR6 ;  /* 0x00000006ff007e24 */ /* 0x000fe4000f8e00ff */
[----:B------:R-:W-:Y:S05]  /*0970*/  @P0 BRA `(.L_x_335) ;  /* 0x0000011000000947 */ /* 0x000fea0003800000 */
[----:B-1----:R-:W-:Y:S01]  /*0980*/  ISETP.LT.AND P0, PT, RZ, UR8, PT ;  /* 0x00000008ff007c0c */ /* 0x002fe2000bf01270 */
[----:B------:R-:W-:-:S12]  /*0990*/  UIADD3 UR6, UR8, -0x1, URZ ;  /* 0xffffffff08067890 */ /* 0x000fd8000fffe03f */
[----:B------:R-:W-:Y:S05]  /*09a0*/  @P0 BRA `(.L_x_336) ;  /* 0x0000007000000947 */ /* 0x000fea0003800000 */
[----:B------:R-:W-:Y:S02]  /*09b0*/  UISETP.NE.AND UP0, UPT, UR7, 0x1, UPT ;  /* 0x000000010700788c */ /* 0x000fe4000bf05270 */
[----:B------:R-:W-:-:S03]  /*09c0*/  UIADD3 UR6, -UR8, URZ, URZ ;  /* 0x0000003f08067290 */ /* 0x000fc6000fffe13f */
[----:B------:R-:W-:Y:S02]  /*09d0*/  ULDC.64 UR8, c[0x0][0x330] ;  /* 0x0000cc0000087ab9 */ /* 0x000fe40000000a00 */
[----:B------:R-:W-:-:S04]  /*09e0*/  UIMAD.WIDE.U32 UR10, UR6, UR8, URZ ;  /* 0x00000008060a72a5 */ /* 0x000fc8000f8e003f */
[----:B------:R-:W-:-:S04]  /*09f0*/  @UP0 USHF.R.U32.HI UR6, URZ, UR9, UR11 ;  /* 0x000000093f060299 */ /* 0x000fc8000801160b */
[----:B------:R-:W-:Y:S01]  /*0a00*/  ULOP3.LUT UR6, URZ, UR6, URZ, 0x33, !UPT ;  /* 0x000000063f067292 */ /* 0x000fe2000f8e333f */
[----:B------:R-:W-:Y:S05]  /*0a10*/  BRA `(.L_x_337) ;  /* 0x0000004000007947 */ /* 0x000fea0003800000 */
.L_x_336:
[----:B------:R-:W-:Y:S02]  /*0a20*/  UISETP.NE.AND UP0, UPT, UR7, 0x1, UPT ;  /* 0x000000010700788c */ /* 0x000fe4000bf05270 */
[----:B------:R-:W-:Y:S02]  /*0a30*/  ULDC.64 UR8, c[0x0][0x330] ;  /* 0x0000cc0000087ab9 */ /* 0x000fe40000000a00 */
[----:B------:R-:W-:-:S07]  /*0a40*/  UIMAD.WIDE.U32 UR10, UR6, UR8, URZ ;  /* 0x00000008060a72a5 */ /* 0x000fce000f8e003f */
[----:B------:R-:W-:Y:S02]  /*0a50*/  @UP0 USHF.R.U32.HI UR6, URZ, UR9, UR11 ;  /* 0x000000093f060299 */ /* 0x000fe4000801160b */
.L_x_337:
[----:B------:R-:W-:Y:S02]  /*0a60*/  ULDC UR8, c[0x0][0x32c] ;  /* 0x0000cb0000087ab9 */ /* 0x000fe40000000800 */
[----:B------:R-:W-:-:S06]  /*0a70*/  UIMAD UR8, UR6, UR7, UR8 ;  /* 0x00000007060872a4 */ /* 0x000fcc000f8e0208 */
[----:B------:R-:W-:Y:S02]  /*0a80*/  IMNMX R0, R0, UR8, PT ;  /* 0x0000000800007c17 */ /* 0x000fe4000b800200 */
.L_x_335:
[----:B-1----:R-:W-:Y:S02]  /*0a90*/  UISETP.NE.AND UP0, UPT, UR24, URZ, UPT ;  /* 0x0000003f1800728c */ /* 0x002fe4000bf05270 */
[----:B------:R-:W-:Y:S02]  /*0aa0*/  ULDC.64 UR8, c[0x0][0x2c8] ;  /* 0x0000b20000087ab9 */ /* 0x000fe40000000a00 */
[----:B------:R-:W-:Y:S02]  /*0ab0*/  UIMAD.WIDE.U32 UR10, UR18, UR8, URZ ;  /* 0x00000008120a72a5 */ /* 0x000fe4000f8e003f */
[----:B------:R-:W-:Y:S02]  /*0ac0*/  UMOV UR6, UR18 ;  /* 0x0000001200067c82 */ /* 0x000fe40008000000 */
[----:B------:R-:W-:Y:S02]  /*0ad0*/  UIADD3 UR28, UR15, 0x5f, URZ ;  /* 0x0000005f0f1c7890 */ /* 0x000fe4000fffe03f */
[----:B------:R-:W-:-:S02]  /*0ae0*/  UIADD3 UR13, UR15, -UR21, URZ ;  /* 0x800000150f0d7290 */ /* 0x000fc4000fffe03f */
[----:B------:R-:W-:Y:S02]  /*0af0*/  @UP0 USHF.R.U32.HI UR6, URZ, UR9, UR11 ;  /* 0x000000093f060299 */ /* 0x000fe4000801160b */
[----:B------:R-:W-:Y:S02]  /*0b00*/  UISETP.GE.AND UP0, UPT, UR7, 0x1, UPT ;  /* 0x000000010700788c */ /* 0x000fe4000bf06270 */
[----:B------:R-:W-:Y:S02]  /*0b10*/  UIMAD.WIDE UR28, UR28, 0x2aaaaaab, URZ ;  /* 0x2aaaaaab1c1c78a5 */ /* 0x000fe4000f8e023f */
[----:B------:R-:W-:Y:S02]  /*0b20*/  UIADD3 UR9, UR13, UR6, URZ ;  /* 0x000000060d097290 */ /* 0x000fe4000fffe03f */
[----:B------:R-:W-:Y:S01]  /*0b30*/  PLOP3.LUT P0, PT, PT, PT, UP0, 0x40, 0x0 ;  /* 0x000000000000781c */ /* 0x000fe20003f0e808 */
[----:B------:R-:W-:Y:S02]  /*0b40*/  ULDC UR8, c[0x0][0x324] ;  /* 0x0000c90000087ab9 */ /* 0x000fe40000000800 */
[----:B------:R-:W-:-:S02]  /*0b50*/  UMOV UR11, UR29 ;  /* 0x0000001d000b7c82 */ /* 0x000fc40008000000 */
[----:B------:R-:W-:Y:S02]  /*0b60*/  USHF.R.U32.HI UR12, URZ, 0x1f, UR11 ;  /* 0x0000001f3f0c7899 */ /* 0x000fe4000801160b */
[----:B------:R-:W-:Y:S02]  /*0b70*/  UIADD3 UR8, UR9, -UR8, URZ ;  /* 0x8000000809087290 */ /* 0x000fe4000fffe03f */
[----:B------:R-:W-:-:S04]  /*0b80*/  ULEA.HI.SX32 UR12, UR11, UR12, 0x1c ;  /* 0x0000000c0b0c7291 */ /* 0x000fc8000f8fe23f */
[----:B------:R-:W-:Y:S05]  /*0b90*/  @P0 BRA `(.L_x_338) ;  /* 0x0000012000000947 */ /* 0x000fea0003800000 */
[----:B------:R-:W-:-:S06]  /*0ba0*/  UISETP.GT.AND UP0, UPT, UR9, -0x1, UPT ;  /* 0xffffffff0900788c */ /* 0x000fcc000bf04270 */
[----:B------:R-:W-:-:S13]  /*0bb0*/  PLOP3.LUT P0, PT, PT, PT, UP0, 0x80, 0x0 ;  /* 0x000000000000781c */ /* 0x000fda0003f0f008 */
[----:B------:R-:W-:Y:S05]  /*0bc0*/  @P0 BRA `(.L_x_339) ;  /* 0x0000007000000947 */ /* 0x000fea0003800000 */
[----:B------:R-:W-:Y:S02]  /*0bd0*/  UISETP.NE.AND UP0, UPT, UR7, 0x1, UPT ;  /* 0x000000010700788c */ /* 0x000fe4000bf05270 */
[----:B------:R-:W-:Y:S02]  /*0be0*/  ULOP3.LUT UR9, URZ, UR9, URZ, 0x33, !UPT ;  /* 0x000000093f097292 */ /* 0x000fe4000f8e333f */
[----:B------:R-:W-:Y:S02]  /*0bf0*/  ULDC.64 UR6, c[0x0][0x330] ;  /* 0x0000cc0000067ab9 */ /* 0x000fe40000000a00 */
[----:B------:R-:W-:-:S05]  /*0c00*/  UIMAD.WIDE.U32 UR10, UR9, UR6, URZ ;  /* 0x00000006090a72a5 */ /* 0x000fca000f8e003f */
[----:B------:R-:W-:-:S04]  /*0c10*/  @UP0 USHF.R.U32.HI UR9, URZ, UR7, UR11 ;  /* 0x000000073f090299 */ /* 0x000fc8000801160b */
[----:B------:R-:W-:Y:S01]  /*0c20*/  ULOP3.LUT UR9, URZ, UR9, URZ, 0x33, !UPT ;  /* 0x000000093f097292 */ /* 0x000fe2000f8e333f */
[----:B------:R-:W-:Y:S05]  /*0c30*/  BRA `(.L_x_340) ;  /* 0x0000004000007947 */ /* 0x000fea0003800000 */
.L_x_339:
[----:B------:R-:W-:-:S03]  /*0c40*/  UISETP.NE.AND UP0, UPT, UR7, 0x1, UPT ;  /* 0x000000010700788c */ /* 0x000fc6000bf05270 */
[----:B------:R-:W-:Y:S02]  /*0c50*/  ULDC.64 UR6, c[0x0][0x330] ;  /* 0x0000cc0000067ab9 */ /* 0x000fe40000000a00 */
[----:B------:R-:W-:-:S06]  /*0c60*/  UIMAD.WIDE.U32 UR10, UR9, UR6, URZ ;  /* 0x00000006090a72a5 */ /* 0x000fcc000f8e003f */
[----:B------:R-:W-:Y:S02]  /*0c70*/  @UP0 USHF.R.U32.HI UR9, URZ, UR7, UR11 ;  /* 0x000000073f090299 */ /* 0x000fe4000801160b */
.L_x_340:
[----:B------:R-:W-:Y:S02]  /*0c80*/  ULDC UR6, c[0x0][0x32c] ;  /* 0x0000cb0000067ab9 */ /* 0x000fe40000000800 */
[----:B------:R-:W-:-:S04]  /*0c90*/  UIMAD UR6, UR9, UR6, URZ ;  /* 0x00000006090672a4 */ /* 0x000fc8000f8e023f */
[----:B------:R-:W-:-:S04]  /*0ca0*/  UISETP.LT.AND UP0, UPT, UR8, UR6, UPT ;  /* 0x000000060800728c */ /* 0x000fc8000bf01270 */
[----:B------:R-:W-:-:S03]  /*0cb0*/  USEL UR8, UR8, UR6, !UP0 ;  /* 0x0000000608087287 */ /* 0x000fc6000c000000 */
.L_x_338:
[----:B------:R-:W-:Y:S01]  /*0cc0*/  IADD3 R0, R0, 0x5f, RZ ;  /* 0x0000005f00007810 */ /* 0x000fe20007ffe0ff */
[----:B------:R-:W-:-:S04]  /*0cd0*/  UIMAD.WIDE UR8, UR8, 0x2aaaaaab, URZ ;  /* 0x2aaaaaab080878a5 */ /* 0x000fc8000f8e023f */
[----:B------:R-:W-:Y:S01]  /*0ce0*/  IMAD.HI R0, R0, 0x2aaaaaab, RZ ;  /* 0x2aaaaaab00007827 */ /* 0x000fe200078e02ff */
[----:B------:R-:W-:-:S03]  /*0cf0*/  USHF.R.U32.HI UR7, URZ, 0x1f, UR9 ;  /* 0x0000001f3f077899 */ /* 0x000fc60008011609 */
[----:B------:R-:W1:Y:S01]  /*0d00*/  R2UR UR6, R0 ;  /* 0x00000000000673c2 */ /* 0x000e6200000e0000 */
[----:B------:R-:W-:-:S04]  /*0d10*/  ULEA.HI.SX32 UR7, UR9, UR7, 0x1c ;  /* 0x0000000709077291 */ /* 0x000fc8000f8fe23f */
[----:B------:R-:W-:-:S04]  /*0d20*/  UISETP.LT.AND UP1, UPT, URZ, UR7, UPT ;  /* 0x000000073f00728c */ /* 0x000fc8000bf21270 */
[----:B------:R-:W-:-:S04]  /*0d30*/  USEL UR7, URZ, UR7, !UP1 ;  /* 0x000000073f077287 */ /* 0x000fc8000c800000 */
[----:B------:R-:W-:-:S04]  /*0d40*/  UIMAD UR7, UR7, 0x60, -UR5 ;  /* 0x00000060070778a4 */ /* 0x000fc8000f8e0a05 */
[----:B------:R-:W-:-:S04]  /*0d50*/  UISETP.LT.AND UP1, UPT, URZ, UR7, UPT ;  /* 0x000000073f00728c */ /* 0x000fc8000bf21270 */
[----:B------:R-:W-:Y:S02]  /*0d60*/  USEL UR7, URZ, UR7, !UP1 ;  /* 0x000000073f077287 */ /* 0x000fe4000c800000 */
[----:B-1----:R-:W-:-:S04]  /*0d70*/  USHF.R.U32.HI UR8, URZ, 0x1f, UR6 ;  /* 0x0000001f3f087899 */ /* 0x002fc80008011606 */
[----:B------:R-:W-:-:S04]  /*0d80*/  ULEA.HI.SX32 UR8, UR6, UR8, 0x1c ;  /* 0x0000000806087291 */ /* 0x000fc8000f8fe23f */
[----:B------:R-:W-:-:S04]  /*0d90*/  UISETP.LT.AND UP0, UPT, UR8, UR12, UPT ;  /* 0x0000000c0800728c */ /* 0x000fc8000bf01270 */
[----:B------:R-:W-:-:S04]  /*0da0*/  USEL UR8, UR8, UR12, UP0 ;  /* 0x0000000c08087287 */ /* 0x000fc80008000000 */
[----:B------:R-:W-:-:S04]  /*0db0*/  UIMAD UR8, UR8, 0x60, -UR5 ;  /* 0x00000060080878a4 */ /* 0x000fc8000f8e0a05 */
[----:B------:R-:W-:-:S04]  /*0dc0*/  UISETP.LT.AND UP0, UPT, UR8, UR4, UPT ;  /* 0x000000040800728c */ /* 0x000fc8000bf01270 */
[----:B------:R-:W-:-:S04]  /*0dd0*/  USEL UR8, UR8, UR4, UP0 ;  /* 0x0000000408087287 */ /* 0x000fc80008000000 */
[----:B------:R-:W-:Y:S02]  /*0de0*/  UISETP.GT.AND UP0, UPT, UR8, UR7, UPT ;  /* 0x000000070800728c */ /* 0x000fe4000bf04270 */
[----:B------:R-:W-:-:S04]  /*0df0*/  UIMAD.WIDE.U32 UR6, UR7, -0x55555555, URZ ;  /* 0xaaaaaaab070678a5 */ /* 0x000fc8000f8e003f */
[----:B------:R-:W-:-:S05]  /*0e00*/  USHF.R.U32.HI UR7, URZ, 0x6, UR7 ;  /* 0x000000063f077899 */ /* 0x000fca0008011607 */
[----:B------:R-:W-:Y:S02]  /*0e10*/  @UP0 UIADD3 UR8, UR8, 0x5f, URZ ;  /* 0x0000005f08080890 */ /* 0x000fe4000fffe03f */
[----:B------:R-:W-:Y:S02]  /*0e20*/  UMOV UR5, UR7 ;  /* 0x0000000700057c82 */ /* 0x000fe40008000000 */
[----:B------:R-:W-:-:S04]  /*0e30*/  UIMAD.WIDE UR8, UR8, 0x2aaaaaab, URZ ;  /* 0x2aaaaaab080878a5 */ /* 0x000fc8000f8e023f */
[----:B------:R-:W-:-:S04]  /*0e40*/  @UP0 USHF.R.U32.HI UR6, URZ, 0x1f, UR9 ;  /* 0x0000001f3f060899 */ /* 0x000fc80008011609 */
[----:B------:R-:W-:-:S04]  /*0e50*/  @UP0 ULEA.HI.SX32 UR5, UR9, UR6, 0x1c ;  /* 0x0000000609050291 */ /* 0x000fc8000f8fe23f */
[----:B------:R-:W-:-:S06]  /*0e60*/  UISETP.GT.AND UP0, UPT, UR5, UR7, UPT ;  /* 0x000000070500728c */ /* 0x000fcc000bf04270 */
[----:B------:R-:W-:-:S13]  /*0e70*/  PLOP3.LUT P0, PT, PT, PT, UP0, 0x80, 0x0 ;  /* 0x000000000000781c */ /* 0x000fda0003f0f008 */
[----:B------:R-:W-:Y:S05]  /*0e80*/  @!P0 BRA `(.L_x_341) ;  /* 0x0000614000008947 */ /* 0x000fea0003800000 */
[----:B------:R-:W-:Y:S01]  /*0e90*/  ISETP.NE.U32.AND P0, PT, RZ, c[0x0][0x340], PT ;  /* 0x0000d000ff007a0c */ /* 0x000fe20003f05070 */
[----:B------:R-:W-:Y:S01]  /*0ea0*/  IMAD.U32 R0, RZ, RZ, UR22 ;  /* 0x00000016ff007e24 */ /* 0x000fe2000f8e00ff */
[----:B------:R-:W-:Y:S01]  /*0eb0*/  SHF.R.S32.HI R32, RZ, 0x1f, R207 ;  /* 0x0000001fff207819 */ /* 0x000fe200000114cf */
[----:B------:R-:W-:Y:S01]  /*0ec0*/  IMAD.MOV.U32 R134, RZ, RZ, 0x60 ;  /* 0x00000060ff867424 */ /* 0x000fe200078e00ff */
[----:B------:R-:W-:Y:S01]  /*0ed0*/  ISETP.NE.AND.EX P5, PT, RZ, c[0x0][0x344], PT, P0 ;  /* 0x0000d100ff007a0c */ /* 0x000fe20003fa5300 */
[----:B------:R-:W-:-:S12]  /*0ee0*/  ULDC.64 UR8, c[0x0][0x240] ;  /* 0x0000900000087ab9 */ /* 0x000fd80000000a00 */
[----:B------:R-:W-:-:S05]  /*0ef0*/  @P5 IMAD.WIDE R2, R11, R0, c[0x0][0x340] ;  /* 0x0000d0000b025625 */ /* 0x000fca00078e0200 */
[----:B------:R1:W2:Y:S01]  /*0f00*/  @P5 LDG.E R27, [R2.64] ;  /* 0x0000001a021b5981 */ /* 0x0002a2000c1e1900 */
[-C--:B------:R-:W-:Y:S01]  /*0f10*/  LEA.HI R0, R32, R207.reuse, RZ, 0x3 ;  /* 0x000000cf20007211 */ /* 0x080fe200078f18ff */
[----:B------:R-:W-:Y:S01]  /*0f20*/  IMAD.WIDE.U32 R144, R134, c[0x0][0x238], RZ ;  /* 0x00008e0086907a25 */ /* 0x000fe200078e00ff */
[----:B------:R-:W-:Y:S01]  /*0f30*/  UIMAD UR8, UR16, UR8, URZ ;  /* 0x00000008100872a4 */ /* 0x000fe2000f8e023f */
[-C--:B------:R-:W-:Y:S01]  /*0f40*/  LEA.HI R9, R32, R207.reuse, RZ, 0x6 ;  /* 0x000000cf20097211 */ /* 0x080fe200078f30ff */
[----:B------:R-:W-:Y:S01]  /*0f50*/  UIADD3 UR6, UR5, -0x1, URZ ;  /* 0xffffffff05067890 */ /* 0x000fe2000fffe03f */
[----:B------:R-:W-:Y:S01]  /*0f60*/  SHF.R.S32.HI R6, RZ, 0x3, R0 ;  /* 0x00000003ff067819 */ /* 0x000fe20000011400 */
[----:B------:R-:W3:Y:S01]  /*0f70*/  R2UR UR33, R145 ;  /* 0x00000000912173c2 */ /* 0x000ee200000e0000 */
[----:B------:R-:W-:Y:S01]  /*0f80*/  LOP3.LUT R0, R0, 0x1ffffff8, RZ, 0xc0, !PT ;  /* 0x1ffffff800007812 */ /* 0x000fe200078ec0ff */
[----:B------:R-:W-:Y:S01]  /*0f90*/  USHF.R.S32.HI UR30, URZ, 0x1f, UR22 ;  /* 0x0000001f3f1e7899 */ /* 0x000fe20008011416 */
[C---:B-----5:R-:W-:Y:S01]  /*0fa0*/  IADD3 R110, P0, R6.reuse, R10, RZ ;  /* 0x0000000a066e7210 */ /* 0x060fe20007f1e0ff */
[----:B------:R-:W-:Y:S01]  /*0fb0*/  UIMAD UR25, UR17, UR9, UR8 ;  /* 0x00000009111972a4 */ /* 0x000fe2000f8e0208 */
[----:B------:R-:W-:Y:S01]  /*0fc0*/  IADD3 R118, -R6, UR4, RZ ;  /* 0x0000000406767c10 */ /* 0x000fe2000fffe1ff */
[----:B------:R-:W-:Y:S01]  /*0fd0*/  IMAD.IADD R0, R207, 0x1, -R0 ;  /* 0x00000001cf007824 */ /* 0x000fe200078e0a00 */
[----:B------:R-:W-:Y:S01]  /*0fe0*/  USEL UR29, UR22, URZ, !UP2 ;  /* 0x0000003f161d7287 */ /* 0x000fe2000d000000 */
[----:B------:R-:W-:Y:S01]  /*0ff0*/  IMAD.U32 R8, RZ, RZ, UR6 ;  /* 0x00000006ff087e24 */ /* 0x000fe2000f8e00ff */
[----:B------:R-:W-:Y:S01]  /*1000*/  UMOV UR11, 0x60 ;  /* 0x00000060000b7882 */ /* 0x000fe20000000000 */
[----:B------:R-:W-:Y:S01]  /*1010*/  IMAD.SHL.U32 R4, R0, 0x8, RZ ;  /* 0x0000000800047824 */ /* 0x000fe200078e00ff */
[----:B------:R-:W-:Y:S01]  /*1020*/  ULDC UR10, c[0x0][0x23c] ;  /* 0x00008f00000a7ab9 */ /* 0x000fe20000000800 */
[----:B------:R-:W-:Y:S01]  /*1030*/  IMAD R8, R8, -0x60, R118 ;  /* 0xffffffa008087824 */ /* 0x000fe200078e0276 */
[----:B------:R-:W-:Y:S01]  /*1040*/  USEL UR28, UR30, URZ, !UP2 ;  /* 0x0000003f1e1c7287 */ /* 0x000fe2000d000000 */
[----:B------:R-:W-:Y:S01]  /*1050*/  IMAD.U32 R84, RZ, RZ, UR29 ;  /* 0x0000001dff547e24 */ /* 0x000fe2000f8e00ff */
[----:B------:R-:W-:Y:S01]  /*1060*/  SHF.R.S32.HI R5, RZ, 0x1f, R4 ;  /* 0x0000001fff057819 */ /* 0x000fe20000011404 */
[----:B------:R-:W-:Y:S01]  /*1070*/  UIMAD UR10, UR11, UR10, URZ ;  /* 0x0000000a0b0a72a4 */ /* 0x000fe2000f8e023f */
[----:B------:R-:W-:Y:S01]  /*1080*/  ISETP.GE.AND P4, PT, R8, 0x11, PT ;  /* 0x000000110800780c */ /* 0x000fe20003f86270 */
[----:B------:R-:W-:Y:S01]  /*1090*/  ULDC.64 UR8, c[0x0][0x248] ;  /* 0x0000920000087ab9 */ /* 0x000fe20000000a00 */
[----:B-1----:R-:W-:Y:S01]  /*10a0*/  SHF.R.S32.HI R2, RZ, 0x1f, R10 ;  /* 0x0000001fff027819 */ /* 0x002fe2000001140a */
[----:B------:R-:W-:Y:S01]  /*10b0*/  UIMAD UR8, UR28, UR8, URZ ;  /* 0x000000081c0872a4 */ /* 0x000fe2000f8e023f */
[----:B------:R-:W-:Y:S01]  /*10c0*/  IMAD R7, R134, c[0x0][0x294], RZ ;  /* 0x0000a50086077a24 */ /* 0x000fe200078e02ff */
[----:B------:R-:W-:Y:S01]  /*10d0*/  ISETP.GE.AND P1, PT, R8, 0x1, PT ;  /* 0x000000010800780c */ /* 0x000fe20003f26270 */
[----:B------:R-:W-:Y:S01]  /*10e0*/  IMAD.MOV.U32 R136, RZ, RZ, c[0x0][0x238] ;  /* 0x00008e00ff887624 */ /* 0x000fe200078e00ff */
[----:B------:R-:W-:Y:S01]  /*10f0*/  LEA.HI.X.SX32 R111, R6, R2, 0x1, P0 ;  /* 0x00000002066f7211 */ /* 0x000fe200000f0eff */
[----:B------:R-:W-:Y:S01]  /*1100*/  IMAD.WIDE.U32 R2, R110, c[0x0][0x238], R4 ;  /* 0x00008e006e027a25 */ /* 0x000fe200078e0004 */
[----:B------:R-:W-:Y:S01]  /*1110*/  UIMAD UR9, UR29, UR9, UR8 ;  /* 0x000000091d0972a4 */ /* 0x000fe2000f8e0208 */
[----:B------:R1:W4:Y:S01]  /*1120*/  R2UR UR5, R7 ;  /* 0x00000000070573c2 */ /* 0x00032200000e0000 */
[----:B------:R-:W-:Y:S01]  /*1130*/  LEA.HI R26, R32, R207, RZ, 0x2 ;  /* 0x000000cf201a7211 */ /* 0x000fe200078f10ff */
[----:B------:R-:W-:Y:S01]  /*1140*/  IMAD R0, R111, c[0x0][0x238], RZ ;  /* 0x00008e006f007a24 */ /* 0x000fe200078e02ff */
[----:B------:R-:W-:Y:S01]  /*1150*/  ISETP.GE.AND P6, PT, R4, c[0x0][0x1d4], PT ;  /* 0x0000750004007a0c */ /* 0x000fe20003fc6270 */
[----:B------:R-:W-:Y:S01]  /*1160*/  IMAD.MOV.U32 R132, RZ, RZ, c[0x0][0x23c] ;  /* 0x00008f00ff847624 */ /* 0x000fe200078e00ff */
[----:B------:R-:W-:Y:S01]  /*1170*/  SHF.R.S32.HI R31, RZ, 0x2, R26 ;  /* 0x00000002ff1f7819 */ /* 0x000fe2000001141a */
[----:B------:R-:W-:Y:S01]  /*1180*/  IMAD R0, R110, c[0x0][0x23c], R0 ;  /* 0x00008f006e007a24 */ /* 0x000fe200078e0200 */
[C---:B------:R-:W-:Y:S01]  /*1190*/  ISETP.GE.AND P3, PT, R8.reuse, 0x21, PT ;  /* 0x000000210800780c */ /* 0x040fe20003f66270 */
[----:B------:R-:W-:Y:S01]  /*11a0*/  IMAD.U32 R12, RZ, RZ, UR17 ;  /* 0x00000011ff0c7e24 */ /* 0x000fe2000f8e00ff */
[----:B------:R-:W-:Y:S01]  /*11b0*/  ISETP.GE.AND P2, PT, R8, 0x41, PT ;  /* 0x000000410800780c */ /* 0x000fe20003f46270 */
[----:B------:R-:W-:Y:S01]  /*11c0*/  IMAD.IADD R3, R3, 0x1, R0 ;  /* 0x0000000103037824 */ /* 0x000fe200078e0200 */
[C---:B------:R-:W-:Y:S01]  /*11d0*/  IADD3 R139, R31.reuse, 0x20, RZ ;  /* 0x000000201f8b7810 */ /* 0x040fe20007ffe0ff */
[----:B------:R-:W-:Y:S01]  /*11e0*/  IMAD.U32 R0, RZ, RZ, UR17 ;  /* 0x00000011ff007e24 */ /* 0x000fe2000f8e00ff */
[----:B------:R-:W-:Y:S01]  /*11f0*/  IADD3 R138, R31, 0x40, RZ ;  /* 0x000000401f8a7810 */ /* 0x000fe20007ffe0ff */
[----:B------:R-:W-:Y:S01]  /*1200*/  IMAD.WIDE.U32 R12, R12, c[0x0][0x260], R4 ;  /* 0x000098000c0c7a25 */ /* 0x000fe200078e0004 */
[----:B------:R-:W-:Y:S01]  /*1210*/  UMOV UR36, 0x6 ;  /* 0x0000000600247882 */ /* 0x000fe20000000000 */
[----:B------:R2:W4:Y:S01]  /*1220*/  R2UR UR32, R144 ;  /* 0x00000000902073c2 */ /* 0x00052200000e0000 */
[----:B------:R-:W-:Y:S01]  /*1230*/  UMOV UR38, 0x5 ;  /* 0x0000000500267882 */ /* 0x000fe20000000000 */
[----:B------:R-:W-:Y:S01]  /*1240*/  IMAD.WIDE.U32 R2, R0, c[0x0][0x240], R2 ;  /* 0x0000900000027a25 */ /* 0x000fe200078e0002 */
[----:B------:R-:W-:Y:S01]  /*1250*/  ULDC UR34, c[0x0][0x284] ;  /* 0x0000a10000227ab9 */ /* 0x000fe20000000800 */
[----:B------:R-:W-:-:S02]  /*1260*/  IADD3 R128, R30, UR31, RZ ;  /* 0x0000001f1e807c10 */ /* 0x000fc4000fffe0ff */
[----:B------:R-:W-:Y:S01]  /*1270*/  IMAD.SHL.U32 R0, R6, 0x40, RZ ;  /* 0x0000004006007824 */ /* 0x000fe200078e00ff */
[----:B------:R-:W-:Y:S01]  /*1280*/  IADD3 R3, R3, UR25, RZ ;  /* 0x0000001903037c10 */ /* 0x000fe2000fffe0ff */
[----:B---3--:R-:W-:Y:S01]  /*1290*/  UIADD3 UR25, UR33, UR10, URZ ;  /* 0x0000000a21197290 */ /* 0x008fe2000fffe03f */
[----:B------:R-:W-:Y:S01]  /*12a0*/  IMAD.MOV.U32 R14, RZ, RZ, R12 ;  /* 0x000000ffff0e7224 */ /* 0x000fe200078e000c */
[----:B------:R-:W-:Y:S01]  /*12b0*/  USHF.R.S32.HI UR10, URZ, 0x1f, UR6 ;  /* 0x0000001f3f0a7899 */ /* 0x000fe20008011406 */
[----:B------:R-:W-:Y:S01]  /*12c0*/  LOP3.LUT R0, R0, 0x1c0, RZ, 0xc0, !PT ;  /* 0x000001c000007812 */ /* 0x000fe200078ec0ff */
[----:B------:R-:W-:Y:S01]  /*12d0*/  UIMAD UR8, UR25, UR6, URZ ;  /* 0x00000006190872a4 */ /* 0x000fe2000f8e023f */
[----:B------:R-:W-:Y:S01]  /*12e0*/  IMAD.WIDE.U32 R116, R84, c[0x0][0x248], R2 ;  /* 0x0000920054747a25 */ /* 0x000fe200078e0002 */
[----:B------:R-:W-:Y:S02]  /*12f0*/  P2R R131, PR, RZ, 0x40 ;  /* 0x00000040ff837803 */ /* 0x000fe40000000000 */
[----:B-1----:R-:W-:Y:S01]  /*1300*/  LOP3.LUT R7, R0, 0x38, R4, 0xf8, !PT ;  /* 0x0000003800077812 */ /* 0x002fe200078ef804 */
[----:B------:R-:W-:Y:S01]  /*1310*/  IMAD.MOV.U32 R112, RZ, RZ, R116 ;  /* 0x000000ffff707224 */ /* 0x000fe200078e0074 */
[----:B------:R-:W-:Y:S01]  /*1320*/  IADD3 R113, R117, UR9, RZ ;  /* 0x0000000975717c10 */ /* 0x000fe2000fffe0ff */
[----:B------:R-:W-:Y:S01]  /*1330*/  IMAD.U32 R2, RZ, RZ, UR8 ;  /* 0x00000008ff027e24 */ /* 0x000fe2000f8e00ff */
[----:B------:R-:W-:Y:S01]  /*1340*/  SHF.R.U32.HI R6, RZ, 0x3, R0 ;  /* 0x00000003ff067819 */ /* 0x000fe20000011600 */
[----:B------:R-:W-:Y:S01]  /*1350*/  ULDC.64 UR8, c[0x0][0x260] ;  /* 0x0000980000087ab9 */ /* 0x000fe20000000a00 */
[----:B------:R-:W-:Y:S01]  /*1360*/  IMAD R140, R134, c[0x0][0x284], RZ ;  /* 0x0000a100868c7a24 */ /* 0x000fe200078e02ff */
[----:B------:R-:W-:Y:S01]  /*1370*/  UIMAD UR8, UR16, UR8, URZ ;  /* 0x00000008100872a4 */ /* 0x000fe2000f8e023f */
[C---:B------:R-:W-:Y:S01]  /*1380*/  IMAD R2, R144.reuse, UR10, R2 ;  /* 0x0000000a90027c24 */ /* 0x040fe2000f8e0202 */
[----:B------:R-:W-:Y:S01]  /*1390*/  LOP3.LUT R6, R7, R6, RZ, 0x3c, !PT ;  /* 0x0000000607067212 */ /* 0x000fe200078e3cff */
[----:B------:R-:W-:Y:S01]  /*13a0*/  IMAD.WIDE.U32 R10, R144, UR6, R112 ;  /* 0x00000006900a7c25 */ /* 0x000fe2000f8e0070 */
[----:B------:R-:W-:-:S02]  /*13b0*/  UIMAD UR8, UR17, UR9, UR8 ;  /* 0x00000009110872a4 */ /* 0x000fc4000f8e0208 */
[----:B------:R-:W-:Y:S01]  /*13c0*/  ULDC UR10, c[0x0][0x294] ;  /* 0x0000a500000a7ab9 */ /* 0x000fe20000000800 */
[----:B------:R-:W-:Y:S01]  /*13d0*/  IMAD.IADD R3, R11, 0x1, R2 ;  /* 0x000000010b037824 */ /* 0x000fe200078e0202 */
[C---:B------:R-:W-:Y:S01]  /*13e0*/  @P4 LEA R0, P0, R136.reuse, R10, 0x4 ;  /* 0x0000000a88004211 */ /* 0x040fe200078020ff */
[----:B------:R-:W-:Y:S01]  /*13f0*/  IMAD.SHL.U32 R2, R9, 0x8, RZ ;  /* 0x0000000809027824 */ /* 0x000fe200078e00ff */
[----:B------:R-:W-:Y:S01]  /*1400*/  IADD3 R15, R13, UR8, RZ ;  /* 0x000000080d0f7c10 */ /* 0x000fe2000fffe0ff */
[C---:B------:R-:W-:Y:S01]  /*1410*/  IMAD.WIDE.U32 R12, R136.reuse, 0x20, RZ ;  /* 0x00000020880c7825 */ /* 0x040fe200078e00ff */
[----:B------:R-:W-:Y:S01]  /*1420*/  @P4 LEA.HI.X R7, R136, R3, R132, 0x4, P0 ;  /* 0x0000000388074211 */ /* 0x000fe200000f2484 */
[----:B------:R-:W-:Y:S01]  /*1430*/  ULDC.64 UR8, c[0x0][0x280] ;  /* 0x0000a00000087ab9 */ /* 0x000fe20000000a00 */
[----:B------:R-:W-:Y:S01]  /*1440*/  @P4 LEA R16, P0, R0, c[0x0][0x220], 0x1 ;  /* 0x0000880000104a11 */ /* 0x000fe200078008ff */
[----:B----4-:R-:W-:Y:S01]  /*1450*/  USHF.L.U64.HI UR32, UR8, UR36, UR9 ;  /* 0x0000002408207299 */ /* 0x010fe20008010209 */
[----:B------:R-:W-:Y:S01]  /*1460*/  LOP3.LUT R6, R6, 0xfffffe00, R2, 0xf8, !PT ;  /* 0xfffffe0006067812 */ /* 0x000fe200078ef802 */
[----:B------:R-:W-:Y:S01]  /*1470*/  USHF.L.U64.HI UR34, UR8, UR38, UR34 ;  /* 0x0000002608227299 */ /* 0x000fe20008010222 */
[----:B------:R-:W-:Y:S01]  /*1480*/  @P4 LEA.HI.X R17, R0, c[0x0][0x224], R7, 0x1, P0 ;  /* 0x0000890000114a11 */ /* 0x000fe200000f0c07 */
[----:B------:R-:W-:Y:S01]  /*1490*/  USHF.L.U32 UR33, UR8, 0x6, URZ ;  /* 0x0000000608217899 */ /* 0x000fe2000800063f */
[----:B------:R-:W-:Y:S01]  /*14a0*/  LOP3.LUT R0, R26, 0xfffffffc, RZ, 0xc0, !PT ;  /* 0xfffffffc1a007812 */ /* 0x000fe200078ec0ff */
[----:B------:R-:W-:Y:S01]  /*14b0*/  IMAD.SHL.U32 R79, R6, 0x2, RZ ;  /* 0x00000002064f7824 */ /* 0x000fe200078e00ff */
[C---:B------:R-:W-:Y:S01]  /*14c0*/  @P1 LEA R4, P0, R10.reuse, c[0x0][0x220], 0x1 ;  /* 0x000088000a041a11 */ /* 0x040fe200078008ff */
[----:B------:R-:W-:Y:S01]  /*14d0*/  USHF.L.U32 UR35, UR8, 0x5, URZ ;  /* 0x0000000508237899 */ /* 0x000fe2000800063f */
[----:B------:R-:W-:Y:S01]  /*14e0*/  SHF.R.S32.HI R2, RZ, 0x1f, R31 ;  /* 0x0000001fff027819 */ /* 0x000fe2000001141f */
[----:B------:R-:W-:Y:S01]  /*14f0*/  IMAD.IADD R0, R207, 0x1, -R0 ;  /* 0x00000001cf007824 */ /* 0x000fe200078e0a00 */
[----:B------:R-:W-:Y:S01]  /*1500*/  @P1 LEA.HI.X R5, R10, c[0x0][0x224], R3, 0x1, P0 ;  /* 0x000089000a051a11 */ /* 0x000fe200000f0c03 */
[----:B------:R-:W-:Y:S01]  /*1510*/  ULDC.64 UR8, c[0x0][0x290] ;  /* 0x0000a40000087ab9 */ /* 0x000fe20000000a00 */
[----:B------:R-:W-:Y:S01]  /*1520*/  ISETP.GT.AND P0, PT, R8, 0x50, PT ;  /* 0x000000500800780c */ /* 0x000fe20003f04270 */
[C---:B------:R-:W-:Y:S01]  /*1530*/  IMAD.SHL.U32 R28, R0.reuse, 0x4, RZ ;  /* 0x00000004001c7824 */ /* 0x040fe200078e00ff */
[----:B------:R-:W-:Y:S01]  /*1540*/  USHF.L.U64.HI UR36, UR8, UR36, UR9 ;  /* 0x0000002408247299 */ /* 0x000fe20008010209 */
[----:B------:R-:W-:Y:S01]  /*1550*/  @!PT LDS RZ, [RZ] ;  /* 0x00000000fffff984 */ /* 0x000fe20000000800 */
[----:B------:R-:W-:Y:S01]  /*1560*/  @!PT LDS RZ, [RZ] ;  /* 0x00000000fffff984 */ /* 0x000fe20000000800 */
[----:B------:R-:W-:Y:S01]  /*1570*/  @!PT LDS RZ, [RZ] ;  /* 0x00000000fffff984 */ /* 0x000fe20000000800 */
[----:B------:R1:W-:Y:S01]  /*1580*/  @P1 LDGSTS.E.BYPASS.LTC128B.128 [R79+0x3100], [R4.64], !P6 ;  /* 0x03100000044f1fae */ /* 0x0003e2000f101d5a */
[----:B------:R-:W-:Y:S01]  /*1590*/  IMAD.SHL.U32 R18, R0, 0x8, RZ ;  /* 0x0000000800127824 */ /* 0x000fe200078e00ff */
[----:B------:R-:W-:Y:S01]  /*15a0*/  ISETP.GE.AND P1, PT, R8, 0x31, PT ;  /* 0x000000310800780c */ /* 0x000fe20003f26270 */
[----:B------:R-:W-:Y:S01]  /*15b0*/  USHF.L.U64.HI UR38, UR8, UR38, UR10 ;  /* 0x0000002608267299 */ /* 0x000fe2000801020a */
[----:B------:R-:W-:Y:S01]  /*15c0*/  SHF.R.S32.HI R29, RZ, 0x1f, R28 ;  /* 0x0000001fff1d7819 */ /* 0x000fe2000001141c */
[----:B------:R3:W-:Y:S01]  /*15d0*/  @P4 LDGSTS.E.BYPASS.LTC128B.128 [R79+0x3900], [R16.64], !P6 ;  /* 0x03900000104f4fae */ /* 0x0007e2000f101d5a */
[----:B------:R-:W-:Y:S01]  /*15e0*/  SHF.R.S32.HI R19, RZ, 0x1f, R18 ;  /* 0x0000001fff137819 */ /* 0x000fe20000011412 */
[----:B------:R-:W-:Y:S01]  /*15f0*/  USHF.L.U32 UR37, UR8, 0x6, URZ ;  /* 0x0000000608257899 */ /* 0x000fe2000800063f */
[----:B------:R-:W-:Y:S01]  /*1600*/  IADD3 R86, R18, 0x20, RZ ;  /* 0x0000002012567810 */ /* 0x000fe20007ffe0ff */
[----:B------:R-:W-:Y:S01]  /*1610*/  IMAD.WIDE.U32 R6, R31, c[0x0][0x280], R28 ;  /* 0x0000a0001f067a25 */ /* 0x000fe200078e001c */
[----:B------:R-:W-:Y:S01]  /*1620*/  USHF.L.U32 UR39, UR8, 0x5, URZ ;  /* 0x0000000508277899 */ /* 0x000fe2000800063f */
[----:B------:R-:W-:Y:S01]  /*1630*/  IADD3 R30, R28, 0x10, RZ ;  /* 0x000000101c1e7810 */ /* 0x000fe20007ffe0ff */
[----:B------:R-:W-:Y:S01]  /*1640*/  UIMAD.WIDE.U32 UR40, UR8, 0x60, URZ ;  /* 0x00000060082878a5 */ /* 0x000fe2000f8e003f */
[----:B------:R-:W-:Y:S01]  /*1650*/  IMAD.MOV.U32 R24, RZ, RZ, R6 ;  /* 0x000000ffff187224 */ /* 0x000fe200078e0006 */
[----:B------:R-:W-:Y:S01]  /*1660*/  ULDC.64 UR10, c[0x0][0x268] ;  /* 0x00009a00000a7ab9 */ /* 0x000fe20000000a00 */
[----:B------:R-:W-:Y:S01]  /*1670*/  @P1 IMAD R8, R132, 0x30, RZ ;  /* 0x0000003084081824 */ /* 0x000fe200078e02ff */
[----:B------:R-:W-:Y:S01]  /*1680*/  ULDC.64 UR8, c[0x0][0x1e8] ;  /* 0x00007a0000087ab9 */ /* 0x000fe20000000a00 */
[----:B------:R-:W-:Y:S01]  /*1690*/  IMAD.MOV.U32 R146, RZ, RZ, c[0x0][0x2b8] ;  /* 0x0000ae00ff927624 */ /* 0x000fe200078e00ff */
[----:B------:R-:W-:Y:S01]  /*16a0*/  UIMAD UR43, UR16, UR8, URZ ;  /* 0x00000008102b72a4 */ /* 0x000fe2000f8e023f */
[----:B------:R-:W-:Y:S01]  /*16b0*/  IMAD.MOV.U32 R143, RZ, RZ, c[0x0][0x27c] ;  /* 0x00009f00ff8f7624 */ /* 0x000fe200078e00ff */
[----:B------:R-:W-:Y:S01]  /*16c0*/  UIMAD.WIDE.U32 UR44, UR17, UR8, URZ ;  /* 0x00000008112c72a5 */ /* 0x000fe2000f8e003f */
[----:B------:R-:W-:Y:S01]  /*16d0*/  IMAD.MOV.U32 R137, RZ, RZ, c[0x0][0x27c] ;  /* 0x00009f00ff897624 */ /* 0x000fe200078e00ff */
[----:B------:R-:W-:Y:S01]  /*16e0*/  UIMAD UR43, UR17, UR9, UR43 ;  /* 0x00000009112b72a4 */ /* 0x000fe2000f8e022b */
[----:B------:R-:W-:Y:S01]  /*16f0*/  IMAD.WIDE.U32 R134, R134, c[0x0][0x280], RZ ;  /* 0x0000a00086867a25 */ /* 0x000fe200078e00ff */
[----:B------:R-:W-:-:S02]  /*1700*/  UIMAD UR10, UR28, UR10, URZ ;  /* 0x0000000a1c0a72a4 */ /* 0x000fc4000f8e023f */
[----:B------:R-:W-:Y:S01]  /*1710*/  ULDC.64 UR8, c[0x0][0x210] ;  /* 0x0000840000087ab9 */ /* 0x000fe20000000a00 */
[C---:B-1----:R-:W-:Y:S01]  /*1720*/  IMAD R4, R2.reuse, c[0x0][0x280], RZ ;  /* 0x0000a00002047a24 */ /* 0x042fe200078e02ff */
[----:B------:R-:W-:Y:S01]  /*1730*/  UIMAD UR42, UR16, UR8, URZ ;  /* 0x00000008102a72a4 */ /* 0x000fe2000f8e023f */
[----:B------:R-:W-:Y:S01]  /*1740*/  IMAD R2, R2, c[0x0][0x290], RZ ;  /* 0x0000a40002027a24 */ /* 0x000fe200078e02ff */
[----:B------:R-:W-:Y:S01]  /*1750*/  UIMAD UR10, UR29, UR11, UR10 ;  /* 0x0000000b1d0a72a4 */ /* 0x000fe2000f8e020a */
[C---:B------:R-:W-:Y:S01]  /*1760*/  IMAD R9, R31.reuse, c[0x0][0x284], R4 ;  /* 0x0000a1001f097a24 */ /* 0x040fe200078e0204 */
[----:B------:R-:W-:Y:S01]  /*1770*/  UIMAD.WIDE.U32 UR46, UR17, UR8, URZ ;  /* 0x00000008112e72a5 */ /* 0x000fe2000f8e003f */
[----:B------:R-:W-:Y:S01]  /*1780*/  IMAD R11, R31, c[0x0][0x294], R2 ;  /* 0x0000a5001f0b7a24 */ /* 0x000fe200078e0202 */
[----:B------:R-:W-:Y:S01]  /*1790*/  @P3 IADD3 R2, P4, R10, R12, RZ ;  /* 0x0000000c0a023210 */ /* 0x000fe20007f9e0ff */
[----:B------:R-:W-:Y:S01]  /*17a0*/  IMAD.IADD R25, R7, 0x1, R9 ;  /* 0x0000000107197824 */ /* 0x000fe200078e0209 */
[----:B------:R-:W-:Y:S01]  /*17b0*/  UIMAD UR9, UR17, UR9, UR42 ;  /* 0x00000009110972a4 */ /* 0x000fe2000f8e022a */
[----:B------:R-:W-:Y:S01]  /*17c0*/  IMAD.WIDE.U32 R4, R31, c[0x0][0x290], R28 ;  /* 0x0000a4001f047a25 */ /* 0x000fe200078e001c */
[----:B------:R-:W-:-:S02]  /*17d0*/  UIADD3 UR43, UR45, UR43, URZ ;  /* 0x0000002b2d2b7290 */ /* 0x000fc4000fffe03f */
[----:B------:R-:W-:Y:S01]  /*17e0*/  UIADD3 UR9, UR47, UR9, URZ ;  /* 0x000000092f097290 */ /* 0x000fe2000fffe03f */
[----:B------:R-:W-:Y:S01]  /*17f0*/  IMAD.WIDE.U32 R6, R31, c[0x0][0x280], R18 ;  /* 0x0000a0001f067a25 */ /* 0x000fe200078e0012 */
[----:B------:R-:W-:-:S03]  /*1800*/  UIADD3 UR8, UR41, UR5, URZ ;  /* 0x0000000529087290 */ /* 0x000fc6000fffe03f */
[----:B------:R-:W-:Y:S02]  /*1810*/  IMAD.IADD R23, R5, 0x1, R11 ;  /* 0x0000000105177824 */ /* 0x000fe400078e020b */
[----:B------:R-:W-:Y:S02]  /*1820*/  IMAD.MOV.U32 R22, RZ, RZ, R4 ;  /* 0x000000ffff167224 */ /* 0x000fe400078e0004 */
[----:B------:R-:W-:Y:S02]  /*1830*/  IMAD.IADD R21, R9, 0x1, R7 ;  /* 0x0000000109157824 */ /* 0x000fe400078e0207 */
[----:B------:R-:W-:-:S04]  /*1840*/  IMAD.WIDE.U32 R4, R31, c[0x0][0x290], R18 ;  /* 0x0000a4001f047a25 */ /* 0x000fc800078e0012 */
[----:B------:R-:W-:Y:S02]  /*1850*/  IMAD.SHL.U32 R7, R132, 0x20, RZ ;  /* 0x0000002084077824 */ /* 0x000fe400078e00ff */
[----:B---3--:R-:W-:Y:S02]  /*1860*/  IMAD.IADD R17, R11, 0x1, R5 ;  /* 0x000000010b117824 */ /* 0x008fe400078e0205 */
[----:B------:R-:W-:Y:S01]  /*1870*/  IMAD.MOV.U32 R20, RZ, RZ, R6 ;  /* 0x000000ffff147224 */ /* 0x000fe200078e0006 */
[----:B------:R-:W-:Y:S01]  /*1880*/  @P3 IADD3.X R5, R3, R13, R7, P4, !PT ;  /* 0x0000000d03053210 */ /* 0x000fe200027fe407 */
[----:B------:R-:W-:Y:S01]  /*1890*/  IMAD.MOV.U32 R16, RZ, RZ, R4 ;  /* 0x000000ffff107224 */ /* 0x000fe200078e0004 */
[----:B------:R-:W-:Y:S01]  /*18a0*/  @P3 LEA R6, P4, R2, c[0x0][0x220], 0x1 ;  /* 0x0000880002063a11 */ /* 0x000fe200078808ff */
[----:B------:R-:W-:Y:S02]  /*18b0*/  @P0 IMAD R11, R132, 0x50, RZ ;  /* 0x00000050840b0824 */ /* 0x000fe400078e02ff */
[----:B------:R-:W-:Y:S01]  /*18c0*/  IMAD.WIDE.U32 R98, R133, c[0x0][0x280], R24 ;  /* 0x0000a00085627a25 */ /* 0x000fe200078e0018 */
[----:B------:R-:W-:-:S02]  /*18d0*/  @P3 LEA.HI.X R7, R2, c[0x0][0x224], R5, 0x1, P4 ;  /* 0x0000890002073a11 */ /* 0x000fc400020f0c05 */
[----:B------:R-:W-:Y:S01]  /*18e0*/  ISETP.GE.AND P4, PT, R18, c[0x0][0x27c], PT ;  /* 0x00009f0012007a0c */ /* 0x000fe20003f86270 */
[----:B------:R-:W-:Y:S02]  /*18f0*/  @P1 IMAD.MOV.U32 R2, RZ, RZ, R10 ;  /* 0x000000ffff021224 */ /* 0x000fe400078e000a */
[----:B------:R1:W-:Y:S01]  /*1900*/  @P3 LDGSTS.E.BYPASS.LTC128B.128 [R79+0x4100], [R6.64], !P6 ;  /* 0x04100000064f3fae */ /* 0x0003e2000f101d5a */
[----:B------:R-:W-:Y:S01]  /*1910*/  IMAD.WIDE.U32 R96, R133, c[0x0][0x290], R22 ;  /* 0x0000a40085607a25 */ /* 0x000fe200078e0016 */
[----:B------:R-:W-:-:S03]  /*1920*/  P2R R130, PR, RZ, 0x10 ;  /* 0x00000010ff827803 */ /* 0x000fc60000000000 */
[----:B------:R-:W-:Y:S01]  /*1930*/  @P1 IMAD.WIDE.U32 R4, R136, 0x30, R2 ;  /* 0x0000003088041825 */ /* 0x000fe200078e0002 */
[----:B------:R-:W-:-:S03]  /*1940*/  SEL R2, RZ, c[0x0][0x27c], !P4 ;  /* 0x00009f00ff027a07 */ /* 0x000fc60006000000 */
[----:B------:R-:W-:Y:S01]  /*1950*/  @P1 IMAD.IADD R8, R5, 0x1, R8 ;  /* 0x0000000105081824 */ /* 0x000fe200078e0208 */
[----:B------:R-:W-:Y:S01]  /*1960*/  @P1 LEA R12, P3, R4, c[0x0][0x220], 0x1 ;  /* 0x00008800040c1a11 */ /* 0x000fe200078608ff */
[----:B------:R-:W-:-:S03]  /*1970*/  IMAD.WIDE.U32 R94, R133, c[0x0][0x280], R20 ;  /* 0x0000a000855e7a25 */ /* 0x000fc600078e0014 */
[----:B------:R-:W-:Y:S01]  /*1980*/  @P1 LEA.HI.X R13, R4, c[0x0][0x224], R8, 0x1, P3 ;  /* 0x00008900040d1a11 */ /* 0x000fe200018f0c08 */
[----:B------:R-:W-:Y:S01]  /*1990*/  IMAD.IADD R4, R18, 0x1, R2 ;  /* 0x0000000112047824 */ /* 0x000fe200078e0202 */
[----:B------:R-:W-:Y:S01]  /*19a0*/  @P2 LEA R5, P3, R136, R10, 0x6 ;  /* 0x0000000a88052211 */ /* 0x000fe200078630ff */
[----:B------:R-:W-:Y:S02]  /*19b0*/  @P0 IMAD.MOV.U32 R2, RZ, RZ, R10 ;  /* 0x000000ffff020224 */ /* 0x000fe400078e000a */
[----:B------:R3:W-:Y:S01]  /*19c0*/  @P1 LDGSTS.E.BYPASS.LTC128B.128 [R79+0x4900], [R12.64], !P6 ;  /* 0x049000000c4f1fae */ /* 0x0007e2000f101d5a */
[----:B------:R-:W-:Y:S01]  /*19d0*/  ISETP.GE.AND P1, PT, R86, c[0x0][0x1d4], PT ;  /* 0x0000750056007a0c */ /* 0x000fe20003f26270 */
[----:B------:R-:W-:-:S03]  /*19e0*/  IMAD.WIDE.U32 R92, R133, c[0x0][0x290], R16 ;  /* 0x0000a400855c7a25 */ /* 0x000fc600078e0010 */
[----:B------:R-:W-:Y:S01]  /*19f0*/  P2R R107, PR, RZ, 0x2 ;  /* 0x00000002ff6b7803 */ /* 0x000fe20000000000 */
[----:B------:R-:W-:Y:S01]  /*1a00*/  IMAD.WIDE.U32 R84, R84, c[0x0][0x268], R14 ;  /* 0x00009a0054547a25 */ /* 0x000fe200078e000e */
[----:B------:R-:W-:Y:S02]  /*1a10*/  ISETP.NE.AND P1, PT, R146, 0x1, PT ;  /* 0x000000019200780c */ /* 0x000fe40003f25270 */
[C---:B-1----:R-:W-:Y:S01]  /*1a20*/  @P2 LEA.HI.X R6, R136.reuse, R3, R132, 0x6, P3 ;  /* 0x0000000388062211 */ /* 0x042fe200018f3484 */
[----:B------:R-:W-:Y:S01]  /*1a30*/  @P0 IMAD.WIDE.U32 R2, R136, 0x50, R2 ;  /* 0x0000005088020825 */ /* 0x000fe200078e0002 */
[----:B------:R-:W-:Y:S02]  /*1a40*/  @P2 LEA R8, P3, R5, c[0x0][0x220], 0x1 ;  /* 0x0000880005082a11 */ /* 0x000fe400078608ff */
[----:B------:R-:W-:Y:S01]  /*1a50*/  SHF.R.S32.HI R7, RZ, 0x1f, R4 ;  /* 0x0000001fff077819 */ /* 0x000fe20000011404 */
[----:B------:R-:W-:Y:S01]  /*1a60*/  @P0 IMAD.IADD R3, R3, 0x1, R11 ;  /* 0x0000000103030824 */ /* 0x000fe200078e020b */
[----:B------:R-:W-:Y:S01]  /*1a70*/  @P2 LEA.HI.X R9, R5, c[0x0][0x224], R6, 0x1, P3 ;  /* 0x0000890005092a11 */ /* 0x000fe200018f0c06 */
[----:B------:R-:W-:Y:S01]  /*1a80*/  IMAD.U32 R5, RZ, RZ, UR30 ;  /* 0x0000001eff057e24 */ /* 0x000fe2000f8e00ff */
[----:B------:R-:W-:Y:S01]  /*1a90*/  @P0 LEA R6, P3, R2, c[0x0][0x220], 0x1 ;  /* 0x0000880002060a11 */ /* 0x000fe200078608ff */
[----:B------:R-:W-:Y:S01]  /*1aa0*/  IMAD.SHL.U32 R11, R138, 0x40, RZ ;  /* 0x000000408a0b7824 */ /* 0x000fe200078e00ff */
[----:B------:R-:W-:Y:S01]  /*1ab0*/  LEA.HI R4, R7, R4, RZ, 0x3 ;  /* 0x0000000407047211 */ /* 0x000fe200078f18ff */
[----:B------:R1:W-:Y:S01]  /*1ac0*/  @P2 LDGSTS.E.BYPASS.LTC128B.128 [R79+0x5100], [R8.64], !P6 ;  /* 0x05100000084f2fae */ /* 0x0003e2000f101d5a */
[----:B------:R-:W-:Y:S01]  /*1ad0*/  @P0 LEA.HI.X R7, R2, c[0x0][0x224], R3, 0x1, P3 ;  /* 0x0000890002070a11 */ /* 0x000fe200018f0c03 */
[----:B------:R-:W-:Y:S01]  /*1ae0*/  IMAD.SHL.U32 R137, R137, 0x2, RZ ;  /* 0x0000000289897824 */ /* 0x000fe200078e00ff */
[----:B------:R-:W-:Y:S01]  /*1af0*/  LOP3.LUT R108, R11, 0x1c0, RZ, 0xc0, !PT ;  /* 0x000001c00b6c7812 */ /* 0x000fe200078ec0ff */
[----:B------:R-:W-:Y:S01]  /*1b00*/  IMAD.IADD R140, R135, 0x1, R140 ;  /* 0x00000001878c7824 */ /* 0x000fe200078e028c */
[----:B------:R-:W-:Y:S01]  /*1b10*/  LOP3.LUT R89, R4, 0xfffffff8, RZ, 0xc0, !PT ;  /* 0xfffffff804597812 */ /* 0x000fe200078ec0ff */
[----:B------:R4:W-:Y:S01]  /*1b20*/  @P0 LDGSTS.E.BYPASS.LTC128B.128 [R79+0x5900], [R6.64], !P6 ;  /* 0x05900000064f0fae */ /* 0x0009e2000f101d5a */
[----:B------:R-:W-:Y:S01]  /*1b30*/  ISETP.GE.AND P0, PT, R18, c[0x0][0x1d4], PT ;  /* 0x0000750012007a0c */ /* 0x000fe20003f06270 */
[----:B------:R-:W-:Y:S01]  /*1b40*/  IMAD R0, R0, 0x20, R31 ;  /* 0x0000002000007824 */ /* 0x000fe200078e021f */
[----:B------:R-:W-:Y:S01]  /*1b50*/  SHF.R.U32.HI R141, RZ, 0x3, R108 ;  /* 0x00000003ff8d7819 */ /* 0x000fe2000001166c */
[----:B------:R-:W0:Y:S01]  /*1b60*/  LDGDEPBAR ;  /* 0x00000000000079af */ /* 0x000e220000000000 */
[----:B------:R-:W-:-:S02]  /*1b70*/  P2R R90, PR, RZ, 0x1 ;  /* 0x00000001ff5a7803 */ /* 0x000fc40000000000 */
[C---:B------:R-:W-:Y:S01]  /*1b80*/  SHF.L.U64.HI R132, R136.reuse, 0x5, R132 ;  /* 0x0000000588847819 */ /* 0x040fe20000010284 */
[----:B------:R-:W-:Y:S01]  /*1b90*/  IMAD.SHL.U32 R136, R136, 0x20, RZ ;  /* 0x0000002088887824 */ /* 0x000fe200078e00ff */
[----:B------:R-:W-:Y:S02]  /*1ba0*/  SHF.R.S32.HI R106, RZ, 0x3, R4 ;  /* 0x00000003ff6a7819 */ /* 0x000fe40000011404 */
[----:B------:R-:W-:Y:S02]  /*1bb0*/  SHF.R.S32.HI R101, RZ, 0x1f, R89 ;  /* 0x0000001fff657819 */ /* 0x000fe40000011459 */
[----:B------:R-:W-:Y:S01]  /*1bc0*/  IADD3 R88, R85, UR10, RZ ;  /* 0x0000000a55587c10 */ /* 0x000fe2000fffe0ff */
[----:B------:R-:W-:Y:S01]  /*1bd0*/  ULDC.U8 UR10, c[0x0][0x298] ;  /* 0x0000a600000a7ab9 */ /* 0x000fe20000000000 */
[----:B-1----:R-:W-:Y:S01]  /*1be0*/  IMAD.U32 R8, RZ, RZ, UR22 ;  /* 0x00000016ff087e24 */ /* 0x002fe2000f8e00ff */
[----:B----4-:R-:W-:Y:S02]  /*1bf0*/  LEA.HI R6, R32, R207, RZ, 0x5 ;  /* 0x000000cf20067211 */ /* 0x010fe400078f28ff */
[----:B------:R-:W-:-:S03]  /*1c00*/  SHF.R.S32.HI R7, RZ, 0x1f, R26 ;  /* 0x0000001fff077819 */ /* 0x000fc6000001141a */
[----:B------:R-:W-:-:S05]  /*1c10*/  IMAD.SHL.U32 R6, R6, 0x10, RZ ;  /* 0x0000001006067824 */ /* 0x000fca00078e00ff */
[----:B------:R-:W-:Y:S01]  /*1c20*/  LOP3.LUT R121, R6, 0xfffffe00, RZ, 0xc0, !PT ;  /* 0xfffffe0006797812 */ /* 0x000fe200078ec0ff */
[----:B------:R-:W-:-:S05]  /*1c30*/  IMAD.SHL.U32 R6, R139, 0x40, RZ ;  /* 0x000000408b067824 */ /* 0x000fca00078e00ff */
[----:B------:R-:W-:-:S04]  /*1c40*/  LOP3.LUT R109, R6, 0x1c0, RZ, 0xc0, !PT ;  /* 0x000001c0066d7812 */ /* 0x000fc800078ec0ff */
[----:B------:R-:W-:Y:S02]  /*1c50*/  SHF.R.U32.HI R142, RZ, 0x3, R109 ;  /* 0x00000003ff8e7819 */ /* 0x000fe4000001166d */
[----:B--2---:R-:W-:Y:S01]  /*1c60*/  @P5 SHF.R.S32.HI R3, RZ, 0x1f, R27 ;  /* 0x0000001fff035819 */ /* 0x004fe2000001141b */
[----:B------:R-:W-:Y:S01]  /*1c70*/  @!P5 IMAD.MOV.U32 R3, RZ, RZ, R5 ;  /* 0x000000ffff03d224 */ /* 0x000fe200078e0005 */
[----:B------:R-:W-:Y:S01]  /*1c80*/  SHF.R.S32.HI R5, RZ, 0x1f, R133 ;  /* 0x0000001fff057819 */ /* 0x000fe20000011485 */
[----:B------:R-:W-:Y:S02]  /*1c90*/  @P5 IMAD.MOV.U32 R2, RZ, RZ, R27 ;  /* 0x000000ffff025224 */ /* 0x000fe400078e001b */
[----:B------:R-:W-:Y:S02]  /*1ca0*/  @!P5 IMAD.MOV.U32 R2, RZ, RZ, R8 ;  /* 0x000000ffff02d224 */ /* 0x000fe400078e0008 */
[C---:B------:R-:W-:Y:S02]  /*1cb0*/  IMAD R8, R5.reuse, c[0x0][0x280], RZ ;  /* 0x0000a00005087a24 */ /* 0x040fe400078e02ff */
[----:B------:R-:W-:-:S02]  /*1cc0*/  IMAD R5, R5, c[0x0][0x290], RZ ;  /* 0x0000a40005057a24 */ /* 0x000fc400078e02ff */
[C---:B------:R-:W-:Y:S01]  /*1cd0*/  IMAD R10, R133.reuse, c[0x0][0x284], R8 ;  /* 0x0000a100850a7a24 */ /* 0x040fe200078e0208 */
[----:B------:R-:W-:Y:S01]  /*1ce0*/  SHF.R.S32.HI R8, RZ, 0x1f, R138 ;  /* 0x0000001fff087819 */ /* 0x000fe2000001148a */
[----:B------:R-:W-:Y:S01]  /*1cf0*/  IMAD R9, R133, c[0x0][0x294], R5 ;  /* 0x0000a50085097a24 */ /* 0x000fe200078e0205 */
[----:B------:R-:W-:Y:S01]  /*1d00*/  LEA.HI R5, R7, R31, RZ, 0x3 ;  /* 0x0000001f07057211 */ /* 0x000fe200078f18ff */
[----:B------:R-:W-:Y:S01]  /*1d10*/  IMAD R3, R3, c[0x0][0x2b0], RZ ;  /* 0x0000ac0003037a24 */ /* 0x000fe200078e02ff */
[----:B------:R-:W-:Y:S01]  /*1d20*/  LEA.HI R6, R8, R138, RZ, 0x3 ;  /* 0x0000008a08067211 */ /* 0x000fe200078f18ff */
[C---:B------:R-:W-:Y:S01]  /*1d30*/  IMAD.WIDE.U32 R114, R2.reuse, c[0x0][0x2b0], RZ ;  /* 0x0000ac0002727a25 */ /* 0x040fe200078e00ff */
[----:B------:R-:W-:Y:S02]  /*1d40*/  LOP3.LUT R5, R5, 0xfffffff8, RZ, 0xc0, !PT ;  /* 0xfffffff805057812 */ /* 0x000fe400078ec0ff */
[----:B------:R-:W-:Y:S01]  /*1d50*/  SHF.R.S32.HI R7, RZ, 0x1f, R139 ;  /* 0x0000001fff077819 */ /* 0x000fe2000001148b */
[----:B------:R-:W-:-:S02]  /*1d60*/  IMAD R3, R2, c[0x0][0x2b4], R3 ;  /* 0x0000ad0002037a24 */ /* 0x000fc400078e0203 */
[----:B------:R-:W-:Y:S01]  /*1d70*/  IMAD.IADD R5, R31, 0x1, -R5 ;  /* 0x000000011f057824 */ /* 0x000fe200078e0a05 */
[----:B------:R-:W-:Y:S01]  /*1d80*/  LEA.HI R7, R7, R139, RZ, 0x3 ;  /* 0x0000008b07077211 */ /* 0x000fe200078f18ff */
[----:B------:R-:W-:Y:S02]  /*1d90*/  IMAD.SHL.U32 R6, R6, 0x40, RZ ;  /* 0x0000004006067824 */ /* 0x000fe400078e00ff */
[C---:B------:R-:W-:Y:S01]  /*1da0*/  IMAD.SHL.U32 R8, R5.reuse, 0x40, RZ ;  /* 0x0000004005087824 */ /* 0x040fe200078e00ff */
[----:B------:R-:W-:Y:S01]  /*1db0*/  LOP3.LUT P0, RZ, R5, 0x4, RZ, 0xc0, !PT ;  /* 0x0000000405ff7812 */ /* 0x000fe2000780c0ff */
[----:B------:R-:W-:Y:S01]  /*1dc0*/  IMAD.IADD R127, R115, 0x1, R3 ;  /* 0x00000001737f7824 */ /* 0x000fe200078e0203 */
[----:B------:R-:W-:Y:S01]  /*1dd0*/  SHF.R.S32.HI R5, RZ, 0x1f, R86 ;  /* 0x0000001fff057819 */ /* 0x000fe20000011456 */
[----:B------:R-:W-:Y:S01]  /*1de0*/  IMAD.SHL.U32 R7, R7, 0x40, RZ ;  /* 0x0000004007077824 */ /* 0x000fe200078e00ff */
[----:B------:R-:W-:Y:S01]  /*1df0*/  LOP3.LUT R119, R8, 0x1c0, RZ, 0xc0, !PT ;  /* 0x000001c008777812 */ /* 0x000fe200078ec0ff */
[----:B------:R-:W-:Y:S01]  /*1e00*/  IMAD.IADD R105, R99, 0x1, R10 ;  /* 0x0000000163697824 */ /* 0x000fe200078e020a */
[----:B------:R-:W-:Y:S01]  /*1e10*/  LEA.HI R5, R5, R86, RZ, 0x3 ;  /* 0x0000005605057211 */ /* 0x000fe200078f18ff */
[----:B------:R-:W-:Y:S01]  /*1e20*/  IMAD.IADD R103, R10, 0x1, R95 ;  /* 0x000000010a677824 */ /* 0x000fe200078e025f */
[----:B------:R-:W-:Y:S01]  /*1e30*/  SHF.R.U32.HI R120, RZ, 0x3, R119 ;  /* 0x00000003ff787819 */ /* 0x000fe20000011677 */
[----:B------:R-:W-:Y:S01]  /*1e40*/  IMAD.IADD R104, R97, 0x1, R9 ;  /* 0x0000000161687824 */ /* 0x000fe200078e0209 */
[----:B------:R-:W-:Y:S01]  /*1e50*/  LOP3.LUT R2, R119, 0x18, R18, 0xf8, !PT ;  /* 0x0000001877027812 */ /* 0x000fe200078ef812 */
[----:B------:R-:W-:Y:S01]  /*1e60*/  IMAD.IADD R102, R9, 0x1, R93 ;  /* 0x0000000109667824 */ /* 0x000fe200078e025d */
[----:B------:R-:W-:-:S02]  /*1e70*/  LOP3.LUT R122, R6, 0xfffffe00, RZ, 0xc0, !PT ;  /* 0xfffffe00067a7812 */ /* 0x000fc400078ec0ff */
[----:B------:R-:W-:Y:S02]  /*1e80*/  LOP3.LUT R2, R2, R120, RZ, 0x3c, !PT ;  /* 0x0000007802027212 */ /* 0x000fe400078e3cff */
[--C-:B------:R-:W-:Y:S02]  /*1e90*/  LOP3.LUT R6, R119, 0x38, R4.reuse, 0xf8, !PT ;  /* 0x0000003877067812 */ /* 0x100fe400078ef804 */
[----:B------:R-:W-:Y:S01]  /*1ea0*/  LOP3.LUT R76, R5, 0xfffffff8, RZ, 0xc0, !PT ;  /* 0xfffffff8054c7812 */ /* 0x000fe200078ec0ff */
[----:B------:R-:W-:Y:S01]  /*1eb0*/  IMAD.IADD R3, R2, 0x1, R121 ;  /* 0x0000000102037824 */ /* 0x000fe200078e0279 */
[----:B------:R-:W-:Y:S02]  /*1ec0*/  LOP3.LUT R123, R7, 0xfffffe00, RZ, 0xc0, !PT ;  /* 0xfffffe00077b7812 */ /* 0x000fe400078ec0ff */
[----:B------:R-:W-:Y:S02]  /*1ed0*/  LOP3.LUT R5, R109, 0x38, R4, 0xf8, !PT ;  /* 0x000000386d057812 */ /* 0x000fe400078ef804 */
[----:B------:R-:W-:-:S02]  /*1ee0*/  LEA R80, R3, 0x100, 0x1 ;  /* 0x0000010003507811 */ /* 0x000fc400078e08ff */
[----:B------:R-:W-:Y:S02]  /*1ef0*/  LOP3.LUT R2, R108, 0x38, R4, 0xf8, !PT ;  /* 0x000000386c027812 */ /* 0x000fe400078ef804 */
[----:B------:R-:W-:Y:S02]  /*1f00*/  LOP3.LUT R3, R6, R120, RZ, 0x3c, !PT ;  /* 0x0000007806037212 */ /* 0x000fe400078e3cff */
[----:B------:R-:W-:Y:S02]  /*1f10*/  LOP3.LUT R5, R123, R5, R142, 0xf6, !PT ;  /* 0x000000057b057212 */ /* 0x000fe400078ef68e */
[----:B------:R-:W-:Y:S01]  /*1f20*/  LOP3.LUT R2, R122, R2, R141, 0xf6, !PT ;  /* 0x000000027a027212 */ /* 0x000fe200078ef68d */
[----:B------:R-:W-:Y:S01]  /*1f30*/  IMAD.IADD R3, R3, 0x1, R121 ;  /* 0x0000000103037824 */ /* 0x000fe200078e0279 */
[C---:B------:R-:W-:Y:S01]  /*1f40*/  IADD3 R81, R80.reuse, 0x40, RZ ;  /* 0x0000004050517810 */ /* 0x040fe20007ffe0ff */
[----:B------:R-:W-:Y:S01]  /*1f50*/  IMAD.SHL.U32 R126, R5, 0x2, RZ ;  /* 0x00000002057e7824 */ /* 0x000fe200078e00ff */
[----:B------:R-:W-:Y:S01]  /*1f60*/  @P0 IADD3 R81, R80, -0x40, RZ ;  /* 0xffffffc050510810 */ /* 0x000fe20007ffe0ff */
[----:B------:R-:W-:Y:S01]  /*1f70*/  IMAD.SHL.U32 R125, R2, 0x2, RZ ;  /* 0x00000002027d7824 */ /* 0x000fe200078e00ff */
[----:B------:R-:W-:Y:S01]  /*1f80*/  SHF.R.S32.HI R82, RZ, 0x1f, R76 ;  /* 0x0000001fff527819 */ /* 0x000fe2000001144c */
[----:B------:R-:W-:Y:S01]  /*1f90*/  IMAD.SHL.U32 R124, R3, 0x2, RZ ;  /* 0x00000002037c7824 */ /* 0x000fe200078e00ff */
[----:B------:R-:W-:Y:S01]  /*1fa0*/  BAR.SYNC.DEFER_BLOCKING 0x0 ;  /* 0x0000000000007b1d */ /* 0x000fe20000010000 */
[----:B---3--:R-:W-:-:S05]  /*1fb0*/  ISETP.GE.AND P0, PT, R143, 0x1, PT ;  /* 0x000000018f00780c */ /* 0x008fca0003f06270 */
.L_x_376:
        /* <DEDUP_REMOVED lines=13> */
[C---:B------:R-:W-:Y:S04]  /*2090*/  @!P0 IADD3 R3, P1, R5.reuse, R114, RZ ;  /* 0x0000007205038210 */ /* 0x040fe80007f3e0ff */
[----:B------:R-:W-:Y:S02]  /*20a0*/  @!P0 LEA.HI.X.SX32 R6, R5, R127, 0x1, P1 ;  /* 0x0000007f05068211 */ /* 0x000fe400008f0eff */
[C---:B------:R-:W-:Y:S04]  /*20b0*/  @!P0 LEA R2, P1, R3.reuse, c[0x0][0x2a0], 0x2 ;  /* 0x0000a80003028a11 */ /* 0x040fe800078210ff */
[----:B------:R-:W-:Y:S05]  /*20c0*/  @!P0 LEA.HI.X R3, R3, c[0x0][0x2a4], R6, 0x2, P1 ;  /* 0x0000a90003038a11 */ /* 0x000fea00008f1406 */
[----:B--2---:R1:W2:Y:S04]  /*20d0*/  @!P0 LDG.E R83, [R2.64] ;  /* 0x0000001a02538981 */ /* 0x0042a8000c1e1900 */
[----:B------:R-:W-:Y:S01]  /*20e0*/  BAR.SYNC.DEFER_BLOCKING 0x0 ;  /* 0x0000000000007b1d */ /* 0x000fe20000010000 */
[----:B-1----:R-:W-:Y:S04]  /*20f0*/  IMAD.MOV R2, RZ, RZ, -R5 ;  /* 0x000000ffff027224 */ /* 0x002fe800078e0a05 */
[----:B------:R-:W-:Y:S04]  /*2100*/  IMAD R87, R2, c[0x0][0x2b8], R4 ;  /* 0x0000ae0002577a24 */ /* 0x000fe800078e0204 */
[----:B------:R-:W-:Y:S01]  /*2110*/  IMAD.WIDE.U32 R2, R87, c[0x0][0x1e0], RZ ;  /* 0x0000780057027a25 */ /* 0x000fe200078e00ff */
[----:B------:R-:W-:Y:S05]  /*2120*/  SHF.R.S32.HI R91, RZ, 0x1f, R87 ;  /* 0x0000001fff5b7819 */ /* 0x000fea0000011457 */
        /* <DEDUP_REMOVED lines=11> */
[----:B------:R-:W-:-:S05]  /*21e0*/  @!P2 BRA `(.L_x_343) ;  /* 0x00003b300000a947 */ /* 0x000fca0003800000 */
[----:B------:R-:W-:Y:S01]  /*21f0*/  USHF.R.S32.HI UR28, URZ, 0x1f, UR6 ;  /* 0x0000001f3f1c7899 */ /* 0x000fe20008011406 */
[----:B------:R-:W-:Y:S01]  /*2200*/  ISETP.NE.AND P0, PT, RZ, UR10, PT ;  /* 0x0000000aff007c0c */ /* 0x000fe2000bf05270 */
[----:B------:R-:W-:Y:S01]  /*2210*/  UIMAD UR11, UR8, UR6, URZ ;  /* 0x00000006080b72a4 */ /* 0x000fe2000f8e023f */
[----:B------:R-:W-:Y:S01]  /*2220*/  IMAD R2, R140, UR6, RZ ;  /* 0x000000068c027c24 */ /* 0x000fe2000f8e02ff */
[----:B------:R-:W-:Y:S01]  /*2230*/  UIMAD UR5, UR6, -0x60, UR4 ;  /* 0xffffffa0060578a4 */ /* 0x000fe2000f8e0204 */
[C---:B------:R-:W-:Y:S01]  /*2240*/  IMAD.WIDE.U32 R32, R134.reuse, UR6, RZ ;  /* 0x0000000686207c25 */ /* 0x040fe2000f8e00ff */
[----:B------:R-:W-:Y:S02]  /*2250*/  UIMAD.WIDE.U32 UR30, UR40, UR6, URZ ;  /* 0x00000006281e72a5 */ /* 0x000fe4000f8e003f */
[----:B------:R-:W-:Y:S01]  /*2260*/  UIMAD UR11, UR28, UR40, UR11 ;  /* 0x000000281c0b72a4 */ /* 0x000fe2000f8e020b */
[----:B------:R-:W-:Y:S01]  /*2270*/  IMAD R2, R134, UR28, R2 ;  /* 0x0000001c86027c24 */ /* 0x000fe2000f8e0202 */
[----:B------:R-:W-:Y:S02]  /*2280*/  UISETP.LT.AND UP0, UPT, UR5, 0x60, UPT ;  /* 0x000000600500788c */ /* 0x000fe4000bf01270 */
[----:B------:R-:W-:Y:S02]  /*2290*/  UIADD3 UR11, UR31, UR11, URZ ;  /* 0x0000000b1f0b7290 */ /* 0x000fe4000fffe03f */
[----:B------:R-:W-:Y:S01]  /*22a0*/  USEL UR28, UR5, 0x60, UP0 ;  /* 0x00000060051c7887 */ /* 0x000fe20008000000 */
        /* <DEDUP_REMOVED lines=15> */
[----:B------:R-:W-:Y:S04]  /*23a0*/  IADD3 R3, P0, R96, UR30, RZ ;  /* 0x0000001e60037c10 */ /* 0x000fe8000ff1e0ff */
[----:B------:R-:W-:Y:S02]  /*23b0*/  IADD3.X R5, R104, UR11, RZ, P0, !PT ;  /* 0x0000000b68057c10 */ /* 0x000fe400087fe4ff */
        /* <DEDUP_REMOVED lines=13> */
.L_x_346:
[----:B------:R-:W-:Y:S05]  /*2490*/  BSYNC B0 ;  /* 0x0000000000007941 */ /* 0x000fea0003800000 */
.L_x_345:
        /* <DEDUP_REMOVED lines=18> */
[----:B------:R-:W-:Y:S01]  /*25c0*/  IADD3 R4, P1, P0, R98, UR35, R32 ;  /* 0x0000002362047c10 */ /* 0x000fe2000f83e020 */
[----:B------:R-:W-:Y:S01]  /*25d0*/  IMAD.U32 R5, RZ, RZ, UR39 ;  /* 0x00000027ff057e24 */ /* 0x000fe2000f8e00ff */
[----:B------:R-:W-:Y:S01]  /*25e0*/  CS2R R14, SRZ ;  /* 0x00000000000e7805 */ /* 0x000fe2000001ff00 */
[----:B------:R-:W-:Y:S01]  /*25f0*/  IMAD.U32 R10, RZ, RZ, UR38 ;  /* 0x00000026ff0a7e24 */ /* 0x000fe2000f8e00ff */
[----:B------:R-:W-:Y:S01]  /*2600*/  IADD3.X R9, R105, UR34, R36, P1, P0 ;  /* 0x0000002269097c10 */ /* 0x000fe20008fe0424 */
[----:B------:R-:W-:Y:S01]  /*2610*/  CS2R R42, SRZ ;  /* 0x00000000002a7805 */ /* 0x000fe2000001ff00 */
[----:B------:R-:W-:Y:S01]  /*2620*/  IADD3 R5, P1, P0, R96, UR30, R5 ;  /* 0x0000001e60057c10 */ /* 0x000fe2000f83e005 */
[----:B------:R-:W-:Y:S01]  /*2630*/  CS2R R16, SRZ ;  /* 0x0000000000107805 */ /* 0x000fe2000001ff00 */
[----:B------:R-:W-:Y:S02]  /*2640*/  CS2R R44, SRZ ;  /* 0x00000000002c7805 */ /* 0x000fe4000001ff00 */
[----:B------:R-:W-:Y:S02]  /*2650*/  IADD3.X R10, R104, UR11, R10, P1, P0 ;  /* 0x0000000b680a7c10 */ /* 0x000fe40008fe040a */
        /* <DEDUP_REMOVED lines=12> */
.L_x_348:
[----:B------:R-:W-:Y:S05]  /*2720*/  BSYNC B0 ;  /* 0x0000000000007941 */ /* 0x000fea0003800000 */
.L_x_347:
        /* <DEDUP_REMOVED lines=24> */
[----:B------:R-:W-:Y:S01]  /*28b0*/  IMAD.U32 R5, RZ, RZ, UR31 ;  /* 0x0000001fff057e24 */ /* 0x000fe2000f8e00ff */
[----:B------:R-:W-:Y:S01]  /*28c0*/  IADD3 R5, P1, P0, R96, UR37, R4 ;  /* 0x0000002560057c10 */ /* 0x000fe2000f83e004 */
[----:B------:R-:W-:Y:S03]  /*28d0*/  CS2R R48, SRZ ;  /* 0x0000000000307805 */ /* 0x000fe6000001ff00 */
        /* <DEDUP_REMOVED lines=13> */
.L_x_350:
[----:B------:R-:W-:Y:S05]  /*29b0*/  BSYNC B0 ;  /* 0x0000000000007941 */ /* 0x000fea0003800000 */
.L_x_349:
        /* <DEDUP_REMOVED lines=33> */
[----:B------:R-:W-:Y:S02]  /*2bd0*/  @!P0 LOP3.LUT R35, R35, 0xffff0000, RZ, 0xc0, !PT ;  /* 0xffff000023238812 */ /* 0x000fe400078ec0ff */
[----:B------:R-:W-:Y:S01]  /*2be0*/  @!P0 PRMT R37, R13, 0x5432, R37 ;  /* 0x000054320d258816 */ /* 0x000fe20000000025 */
[C---:B------:R-:W-:Y:S01]  /*2bf0*/  @!P0 IMAD.U32 R13, R2.reuse, 0x10000, RZ ;  /* 0x00010000020d8824 */ /* 0x040fe200078e00ff */
[----:B------:R-:W-:Y:S01]  /*2c00*/  @!P0 LOP3.LUT R5, R2, 0xffff0000, RZ, 0xc0, !PT ;  /* 0xffff000002058812 */ /* 0x000fe200078ec0ff */
        /* <DEDUP_REMOVED lines=37> */
.L_x_354:
[----:B------:R-:W-:Y:S05]  /*2e60*/  BSYNC B0 ;  /* 0x0000000000007941 */ /* 0x000fea0003800000 */
.L_x_353:
        /* <DEDUP_REMOVED lines=9> */
[----:B------:R-:W-:Y:S02]  /*2f00*/  @!P0 SHF.R.U64 R2, R6, 0x10, R7 ;  /* 0x0000001006028819 */ /* 0x000fe40000001207 */
[----:B------:R-:W-:Y:S02]  /*2f10*/  @!P0 PRMT R5, R39, 0x5410, R5 ;  /* 0x0000541027058816 */ /* 0x000fe40000000005 */
[----:B------:R-:W-:Y:S02]  /*2f20*/  @!P0 PRMT R2, R24, 0x5432, R2 ;  /* 0x0000543218028816 */ /* 0x000fe40000000002 */
[----:B------:R-:W-:Y:S01]  /*2f30*/  @!P0 SHF.R.U32.HI R6, RZ, 0x10, R7 ;  /* 0x00000010ff068819 */ /* 0x000fe20000011607 */
[C---:B------:R-:W-:Y:S01]  /*2f40*/  @!P0 IMAD.U32 R12, R5.reuse, 0x10000, RZ ;  /* 0x00010000050c8824 */ /* 0x040fe200078e00ff */
[----:B------:R-:W-:Y:S01]  /*2f50*/  @!P0 SHF.R.U32.HI R34, RZ, 0x10, R41 ;  /* 0x00000010ff228819 */ /* 0x000fe20000011629 */
[----:B------:R-:W-:Y:S01]  /*2f60*/  @!P0 IMAD.U32 R7, R2, 0x10000, RZ ;  /* 0x0001000002078824 */ /* 0x000fe200078e00ff */
[----:B------:R-:W-:Y:S02]  /*2f70*/  @!P0 PRMT R6, R24, 0x5410, R6 ;  /* 0x0000541018068816 */ /* 0x000fe40000000006 */
        /* <DEDUP_REMOVED lines=40> */
.L_x_352:
[----:B------:R-:W-:Y:S05]  /*3200*/  BSYNC B1 ;  /* 0x0000000000017941 */ /* 0x000fea0003800000 */
.L_x_351:
[----:B------:R4:W1:Y:S01]  /*3210*/  SHFL.IDX PT, R38, R77, 0x1, 0x1c1f ;  /* 0x003c1f004d267f89 */ /* 0x00086200000e0000 */
[----:B------:R-:W-:Y:S03]  /*3220*/  BSSY B1, `(.L_x_355) ;  /* 0x0000077000017945 */ /* 0x000fe60003800000 */
[----:B--2---:R4:W2:Y:S01]  /*3230*/  SHFL.IDX PT, R37, R78, 0x1, 0x1c1f ;  /* 0x003c1f004e257f89 */ /* 0x0048a200000e0000 */
[----:B------:R-:W-:-:S05]  /*3240*/  @P4 BRA `(.L_x_356) ;  /* 0x0000074000004947 */ /* 0x000fca0003800000 */
[----:B------:R-:W-:Y:S01]  /*3250*/  ISETP.NE.AND P0, PT, R90, RZ, PT ;  /* 0x000000ff5a00720c */ /* 0x000fe20003f05270 */
[----:B------:R-:W-:Y:S01]  /*3260*/  @!UPT UIADD3 URZ, URZ, URZ, URZ ;  /* 0x0000003f3f3ff290 */ /* 0x000fe2000fffe03f */
[----:B------:R-:W-:Y:S11]  /*3270*/  BSSY B0, `(.L_x_357) ;  /* 0x0000038000007945 */ /* 0x000ff60003800000 */
[----:B------:R-:W-:-:S05]  /*3280*/  @P0 BRA `(.L_x_358) ;  /* 0x0000036000000947 */ /* 0x000fca0003800000 */
[C---:B--2---:R-:W-:Y:S01]  /*3290*/  LEA R34, P0, R18.reuse, R37, 0x1 ;  /* 0x0000002512227211 */ /* 0x044fe200078008ff */
[----:B------:R-:W2:Y:S03]  /*32a0*/  LDS.128 R8, [R80+0x4000] ;  /* 0x0040000050087984 */ /* 0x000ea60000000c00 */
[----:B-1----:R-:W-:Y:S02]  /*32b0*/  LEA.HI.X R35, R18, R38, R19, 0x1, P0 ;  /* 0x0000002612237211 */ /* 0x002fe400000f0c13 */
        /* <DEDUP_REMOVED lines=51> */
.L_x_358:
[----:B------:R-:W-:Y:S05]  /*35f0*/  BSYNC B0 ;  /* 0x0000000000007941 */ /* 0x000fea0003800000 */
.L_x_357:
[----:B------:R-:W-:Y:S11]  /*3600*/  ISETP.NE.AND P0, PT, R107, RZ, PT ;  /* 0x000000ff6b00720c */ /* 0x000ff60003f05270 */
[----:B------:R-:W-:Y:S02]  /*3610*/  @!UPT UIADD3 URZ, URZ, URZ, URZ ;  /* 0x0000003f3f3ff290 */ /* 0x000fe4000fffe03f */
[----:B------:R-:W-:-:S05]  /*3620*/  @P0 BRA `(.L_x_356) ;  /* 0x0000036000000947 */ /* 0x000fca0003800000 */
[C---:B-12---:R-:W-:Y:S01]  /*3630*/  LEA R34, P0, R76.reuse, R37, 0x1 ;  /* 0x000000254c227211 */ /* 0x046fe200078008ff */
[----:B------:R-:W1:Y:S03]  /*3640*/  LDS.128 R8, [R81+0x4000] ;  /* 0x0040000051087984 */ /* 0x000e660000000c00 */
[----:B------:R-:W-:Y:S02]  /*3650*/  LEA.HI.X R35, R76, R38, R82, 0x1, P0 ;  /* 0x000000264c237211 */ /* 0x000fe400000f0c52 */
[----:B------:R-:W-:Y:S11]  /*3660*/  ISETP.GE.AND P0, PT, R30, c[0x0][0x27c], PT ;  /* 0x00009f001e007a0c */ /* 0x000ff60003f06270 */
[----:B------:R-:W-:Y:S02]  /*3670*/  @!UPT UIADD3 URZ, URZ, URZ, URZ ;  /* 0x0000003f3f3ff290 */ /* 0x000fe4000fffe03f */
[----:B------:R-:W-:Y:S02]  /*3680*/  @!P0 SHF.R.U64 R14, R44, 0x10, R45 ;  /* 0x000000102c0e8819 */ /* 0x000fe4000000122d */
[--C-:B------:R-:W-:Y:S02]  /*3690*/  @!P0 SHF.R.U64 R2, R16, 0x10, R17.reuse ;  /* 0x0000001010028819 */ /* 0x100fe40000001211 */
[----:B------:R-:W-:Y:S02]  /*36a0*/  @!P0 SHF.R.U32.HI R3, RZ, 0x10, R17 ;  /* 0x00000010ff038819 */ /* 0x000fe40000011611 */
[C---:B------:R-:W-:Y:S02]  /*36b0*/  @!P0 PRMT R14, R51.reuse, 0x5410, R14 ;  /* 0x00005410330e8816 */ /* 0x040fe4000000000e */
        /* <DEDUP_REMOVED lines=45> */
.L_x_356:
[----:B------:R-:W-:Y:S05]  /*3990*/  BSYNC B1 ;  /* 0x0000000000017941 */ /* 0x000fea0003800000 */
.L_x_355:
[----:B-1----:R1:W4:Y:S04]  /*39a0*/  SHFL.IDX PT, R34, R77, 0x2, 0x1c1f ;  /* 0x005c1f004d227f89 */ /* 0x00232800000e0000 */
[----:B------:R1:W3:Y:S01]  /*39b0*/  SHFL.IDX PT, R33, R78, 0x2, 0x1c1f ;  /* 0x005c1f004e217f89 */ /* 0x0002e200000e0000 */
[----:B------:R-:W-:-:S05]  /*39c0*/  @P2 BRA `(.L_x_359) ;  /* 0x000026e000002947 */ /* 0x000fca0003800000 */
[----:B------:R-:W-:Y:S01]  /*39d0*/  ISETP.NE.AND P0, PT, R90, RZ, PT ;  /* 0x000000ff5a00720c */ /* 0x000fe20003f05270 */
[----:B------:R-:W-:Y:S01]  /*39e0*/  @!UPT UIADD3 URZ, URZ, URZ, URZ ;  /* 0x0000003f3f3ff290 */ /* 0x000fe2000fffe03f */
[----:B------:R-:W-:Y:S11]  /*39f0*/  BSSY B0, `(.L_x_360) ;  /* 0x0000038000007945 */ /* 0x000ff60003800000 */
[----:B------:R-:W-:-:S05]  /*3a00*/  @P0 BRA `(.L_x_361) ;  /* 0x0000036000000947 */ /* 0x000fca0003800000 */
[C---:B---3--:R-:W-:Y:S01]  /*3a10*/  LEA R24, P0, R18.reuse, R33, 0x1 ;  /* 0x0000002112187211 */ /* 0x048fe200078008ff */
[----:B------:R-:W3:Y:S03]  /*3a20*/  LDS.128 R8, [R80+0x5000] ;  /* 0x0050000050087984 */ /* 0x000ee60000000c00 */
        /* <DEDUP_REMOVED lines=15> */
[C---:B---3--:R-:W-:Y:S01]  /*3b20*/  @!P0 IMAD.U32 R13, R8.reuse, 0x10000, RZ ;  /* 0x00010000080d8824 */ /* 0x048fe200078e00ff */
        /* <DEDUP_REMOVED lines=36> */
.L_x_361:
[----:B------:R-:W-:Y:S05]  /*3d70*/  BSYNC B0 ;  /* 0x0000000000007941 */ /* 0x000fea0003800000 */
.L_x_360:
[----:B------:R-:W-:Y:S11]  /*3d80*/  ISETP.NE.AND P0, PT, R107, RZ, PT ;  /* 0x000000ff6b00720c */ /* 0x000ff60003f05270 */
[----:B------:R-:W-:Y:S02]  /*3d90*/  @!UPT UIADD3 URZ, URZ, URZ, URZ ;  /* 0x0000003f3f3ff290 */ /* 0x000fe4000fffe03f */
        /* <DEDUP_REMOVED lines=9> */
[C---:B------:R-:W-:Y:S02]  /*3e30*/  @!P0 PRMT R14, R53.reuse, 0x5410, R14 ;  /* 0x00005410350e8816 */ /* 0x040fe4000000000e */
[----:B------:R-:W-:Y:S02]  /*3e40*/  @!P0 PRMT R2, R32, 0x5432, R2 ;  /* 0x0000543220028816 */ /* 0x000fe40000000002 */
[----:B------:R-:W-:Y:S01]  /*3e50*/  @!P0 SHF.R.U32.HI R4, RZ, 0x10, R49 ;  /* 0x00000010ff048819 */ /* 0x000fe20000011631 */
[----:B------:R-:W-:Y:S01]  /*3e60*/  @!P0 IMAD.U32 R12, R14, 0x10000, RZ ;  /* 0x000100000e0c8824 */ /* 0x000fe200078e00ff */
[----:B------:R-:W-:Y:S01]  /*3e70*/  @!P0 PRMT R6, R32, 0x5410, R3 ;  /* 0x0000541020068816 */ /* 0x000fe20000000003 */
[----:B------:R-:W-:Y:S01]  /*3e80*/  @!P0 IMAD.U32 R7, R2, 0x10000, RZ ;  /* 0x0001000002078824 */ /* 0x000fe200078e00ff */
[----:B------:R-:W-:Y:S02]  /*3e90*/  @!P0 PRMT R16, R53, 0x5432, R4 ;  /* 0x0000543235108816 */ /* 0x000fe40000000004 */
[----:B------:R-:W-:Y:S02]  /*3ea0*/  @!P0 LOP3.LUT R14, R14, 0xffff0000, RZ, 0xc0, !PT ;  /* 0xffff00000e0e8812 */ /* 0x000fe400078ec0ff */
[----:B------:R-:W-:Y:S01]  /*3eb0*/  @!P0 LOP3.LUT R5, R2, 0xffff0000, RZ, 0xc0, !PT ;  /* 0xffff000002058812 */ /* 0x000fe200078ec0ff */
        /* <DEDUP_REMOVED lines=38> */
.L_x_344:
[----:B------:R-:W-:Y:S01]  /*4120*/  ISETP.GE.AND P0, PT, R139, UR28, PT ;  /* 0x0000001c8b007c0c */ /* 0x000fe2000bf06270 */
[----:B------:R-:W-:Y:S01]  /*4130*/  CS2R R54, SRZ ;  /* 0x0000000000367805 */ /* 0x000fe2000001ff00 */
[----:B------:R-:W-:Y:S01]  /*4140*/  ISETP.NE.AND P5, PT, R90, RZ, PT ;  /* 0x000000ff5a00720c */ /* 0x000fe20003fa5270 */
[----:B------:R-:W-:Y:S01]  /*4150*/  CS2R R52, SRZ ;  /* 0x0000000000347805 */ /* 0x000fe2000001ff00 */
[----:B------:R-:W-:Y:S01]  /*4160*/  ISETP.GE.OR P2, PT, R18, c[0x0][0x27c], P0 ;  /* 0x00009f0012007a0c */ /* 0x000fe20000746670 */
[----:B------:R-:W-:Y:S01]  /*4170*/  IMAD.U32 R7, RZ, RZ, UR39 ;  /* 0x00000027ff077e24 */ /* 0x000fe2000f8e00ff */
[----:B------:R-:W-:Y:S01]  /*4180*/  ISETP.NE.AND P4, PT, R130, RZ, PT ;  /* 0x000000ff8200720c */ /* 0x000fe20003f85270 */
[----:B------:R-:W-:Y:S01]  /*4190*/  IMAD.U32 R8, RZ, RZ, UR38 ;  /* 0x00000026ff087e24 */ /* 0x000fe2000f8e00ff */
        /* <DEDUP_REMOVED lines=8> */
[----:B------:R-:W-:Y:S01]  /*4220*/  IMAD.U32 R2, RZ, RZ, UR30 ;  /* 0x0000001eff027e24 */ /* 0x000fe2000f8e00ff */
[----:B------:R-:W-:Y:S01]  /*4230*/  @!P2 IADD3 R7, P1, P0, R92, UR30, R7 ;  /* 0x0000001e5c07ac10 */ /* 0x000fe2000f83e007 */
[----:B------:R-:W-:Y:S01]  /*4240*/  IMAD.U32 R3, RZ, RZ, UR31 ;  /* 0x0000001fff037e24 */ /* 0x000fe2000f8e00ff */
[----:B------:R1:W2:Y:S01]  /*4250*/  SHFL.IDX PT, R45, R77, RZ, 0x1c1f ;  /* 0x001c1fff4d2d7589 */ /* 0x0002a200000e0000 */
[----:B------:R-:W-:Y:S01]  /*4260*/  IMAD.U32 R3, RZ, RZ, UR11 ;  /* 0x0000000bff037e24 */ /* 0x000fe2000f8e00ff */
[----:B------:R-:W-:Y:S01]  /*4270*/  @!P2 IADD3.X R8, R102, UR11, R8, P1, P0 ;  /* 0x0000000b6608ac10 */ /* 0x000fe20008fe0408 */
[----:B------:R-:W-:Y:S01]  /*4280*/  BSSY B0, `(.L_x_362) ;  /* 0x00000ba000007945 */ /* 0x000fe20003800000 */
[----:B------:R-:W-:Y:S04]  /*4290*/  ISETP.GE.AND P0, PT, R138, UR28, PT ;  /* 0x0000001c8a007c0c */ /* 0x000fe8000bf06270 */
[----:B------:R-:W-:Y:S01]  /*42a0*/  ISETP.GE.OR P1, PT, R18, c[0x0][0x27c], P0 ;  /* 0x00009f0012007a0c */ /* 0x000fe20000726670 */
[----:B------:R1:W3:Y:S11]  /*42b0*/  SHFL.IDX PT, R44, R78, RZ, 0x1c1f ;  /* 0x001c1fff4e2c7589 */ /* 0x0002f600000e0000 */
[----:B------:R-:W-:Y:S01]  /*42c0*/  @!UPT UIADD3 URZ, URZ, URZ, URZ ;  /* 0x0000003f3f3ff290 */ /* 0x000fe2000fffe03f */
[----:B------:R-:W-:Y:S04]  /*42d0*/  @!P1 IADD3 R10, P3, P0, R92, UR37, R2 ;  /* 0x000000255c0a9c10 */ /* 0x000fe8000f87e002 */
[----:B------:R-:W-:Y:S02]  /*42e0*/  @!P1 IADD3.X R11, R102, UR36, R3, P3, P0 ;  /* 0x00000024660b9c10 */ /* 0x000fe40009fe0403 */
[C---:B------:R-:W-:Y:S04]  /*42f0*/  @!P2 IADD3 R2, P3, P0, R94.reuse, UR35, R32 ;  /* 0x000000235e02ac10 */ /* 0x040fe8000f87e020 */
[C---:B------:R-:W-:Y:S02]  /*4300*/  @!P2 IADD3.X R3, R103.reuse, UR34, R36, P3, P0 ;  /* 0x000000226703ac10 */ /* 0x040fe40009fe0424 */
[----:B------:R-:W-:Y:S04]  /*4310*/  @!P1 IADD3 R6, P3, P0, R94, UR33, R32 ;  /* 0x000000215e069c10 */ /* 0x000fe8000f87e020 */
[----:B------:R-:W-:Y:S02]  /*4320*/  @!P1 IADD3.X R9, R103, UR32, R36, P3, P0 ;  /* 0x0000002067099c10 */ /* 0x000fe40009fe0424 */
        /* <DEDUP_REMOVED lines=10> */
[----:B------:R-:W-:Y:S01]  /*43d0*/  ISETP.GE.AND P0, PT, R31, UR28, PT ;  /* 0x0000001c1f007c0c */ /* 0x000fe2000bf06270 */
[----:B------:R4:W3:Y:S03]  /*43e0*/  @!P1 LDG.E.128 R24, [R8.64] ;  /* 0x0000001a08189981 */ /* 0x0008e6000c1e1d00 */
[----:B------:R-:W-:Y:S05]  /*43f0*/  ISETP.GE.OR P0, PT, R18, c[0x0][0x27c], P0 ;  /* 0x00009f0012007a0c */ /* 0x000fea0000706670 */
[----:B------:R4:W3:Y:S08]  /*4400*/  @!P1 LDG.E.128 R56, [R6.64] ;  /* 0x0000001a06389981 */ /* 0x0008f0000c1e1d00 */
[----:B-1----:R-:W-:Y:S05]  /*4410*/  @!P0 IADD3 R2, P1, R94, R32, RZ ;  /* 0x000000205e028210 */ /* 0x002fea0007f3e0ff */
[----:B------:R-:W-:Y:S02]  /*4420*/  @!P0 IMAD.X R3, R103, 0x1, R36, P1 ;  /* 0x0000000167038824 */ /* 0x000fe400008e0624 */
[----:B------:R-:W-:Y:S01]  /*4430*/  CS2R R36, SRZ ;  /* 0x0000000000247805 */ /* 0x000fe2000001ff00 */
[C---:B----4-:R-:W-:Y:S04]  /*4440*/  @!P0 LEA R8, P1, R2.reuse, c[0x0][0x270], 0x1 ;  /* 0x00009c0002088a11 */ /* 0x050fe800078208ff */
[----:B------:R-:W-:Y:S02]  /*4450*/  @!P0 LEA.HI.X R9, R2, c[0x0][0x274], R3, 0x1, P1 ;  /* 0x00009d0002098a11 */ /* 0x000fe400008f0c03 */
[----:B------:R-:W-:Y:S01]  /*4460*/  @!P0 IADD3 R3, P1, R92, UR30, RZ ;  /* 0x0000001e5c038c10 */ /* 0x000fe2000ff3e0ff */
[----:B------:R-:W-:Y:S03]  /*4470*/  CS2R R6, SRZ ;  /* 0x0000000000067805 */ /* 0x000fe6000001ff00 */
[----:B------:R-:W-:Y:S02]  /*4480*/  @!P0 IADD3.X R4, R102, UR11, RZ, P1, !PT ;  /* 0x0000000b66048c10 */ /* 0x000fe40008ffe4ff */
[C---:B------:R-:W-:Y:S04]  /*4490*/  @!P0 LEA R2, P1, R3.reuse, c[0x0][0x288], 0x1 ;  /* 0x0000a20003028a11 */ /* 0x040fe800078208ff */
[----:B------:R-:W-:Y:S02]  /*44a0*/  @!P0 LEA.HI.X R3, R3, c[0x0][0x28c], R4, 0x1, P1 ;  /* 0x0000a30003038a11 */ /* 0x000fe400008f0c04 */
[----:B------:R-:W-:Y:S01]  /*44b0*/  CS2R R4, SRZ ;  /* 0x0000000000047805 */ /* 0x000fe2000001ff00 */
[----:B------:R-:W-:Y:S02]  /*44c0*/  ISETP.GE.AND P1, PT, R18, c[0x0][0x27c], PT ;  /* 0x00009f0012007a0c */ /* 0x000fe40003f26270 */
[----:B------:R1:W5:Y:S08]  /*44d0*/  @!P0 LDG.E.128 R36, [R2.64] ;  /* 0x0000001a02248981 */ /* 0x000370000c1e1d00 */
        /* <DEDUP_REMOVED lines=32> */
[----:B------:R-:W-:Y:S01]  /*46e0*/  IMAD.MOV.U32 R35, RZ, RZ, R38 ;  /* 0x000000ffff237224 */ /* 0x000fe200078e0026 */
[----:B------:R-:W-:Y:S01]  /*46f0*/  @!P1 SHF.R.U64 R34, R36, 0x10, R37 ;  /* 0x0000001024229819 */ /* 0x000fe20000001225 */
[----:B------:R-:W-:Y:S01]  /*4700*/  IMAD.MOV.U32 R46, RZ, RZ, R39 ;  /* 0x000000ffff2e7224 */ /* 0x000fe200078e0027 */
[----:B------:R-:W-:Y:S01]  /*4710*/  LEA.HI R41, R41, R2, RZ, 0x4 ;  /* 0x0000000229297211 */ /* 0x000fe200078f20ff */
[----:B------:R-:W-:Y:S01]  /*4720*/  IMAD.MOV.U32 R40, RZ, RZ, R37 ;  /* 0x000000ffff287224 */ /* 0x000fe200078e0025 */
[----:B------:R-:W-:Y:S02]  /*4730*/  @!P1 SHF.R.U64 R8, R4, 0x10, R5 ;  /* 0x0000001004089819 */ /* 0x000fe40000001205 */
[----:B------:R-:W-:Y:S02]  /*4740*/  LEA.HI.SX32 R41, R41, R106, 0x1c ;  /* 0x0000006a29297211 */ /* 0x000fe400078fe2ff */
[----:B------:R-:W-:Y:S02]  /*4750*/  LEA R68, P0, R89, R44, 0x1 ;  /* 0x0000002c59447211 */ /* 0x000fe400078008ff */
        /* <DEDUP_REMOVED lines=10> */
[----:B------:R-:W-:Y:S02]  /*4800*/  @!P1 SHF.R.U32.HI R36, RZ, 0x10, R37 ;  /* 0x00000010ff249819 */ /* 0x000fe40000011625 */
[--C-:B------:R-:W-:Y:S01]  /*4810*/  @!P1 SHF.R.U64 R37, R38, 0x10, R39.reuse ;  /* 0x0000001026259819 */ /* 0x100fe20000001227 */
[----:B------:R-:W-:Y:S01]  /*4820*/  IMAD.SHL.U32 R2, R2, 0x2, RZ ;  /* 0x0000000202027824 */ /* 0x000fe200078e00ff */
[----:B------:R-:W-:Y:S01]  /*4830*/  @!P1 SHF.R.U32.HI R39, RZ, 0x10, R39 ;  /* 0x00000010ff279819 */ /* 0x000fe20000011627 */
        /* <DEDUP_REMOVED lines=9> */
[----:B------:R-:W-:Y:S02]  /*48d0*/  @!P1 PRMT R46, R46, 0x5410, R39 ;  /* 0x000054102e2e9816 */ /* 0x000fe40000000027 */
[----:B------:R-:W-:Y:S02]  /*48e0*/  @!P1 LOP3.LUT R39, R49, 0xffff0000, RZ, 0xc0, !PT ;  /* 0xffff000031279812 */ /* 0x000fe400078ec0ff */
        /* <DEDUP_REMOVED lines=83> */
.L_x_363:
[----:B------:R-:W-:Y:S05]  /*4e20*/  BSYNC B0 ;  /* 0x0000000000007941 */ /* 0x000fea0003800000 */
.L_x_362:
[----:B-----5:R2:W3:Y:S01]  /*4e30*/  SHFL.IDX PT, R39, R77, 0x1, 0x1c1f ;  /* 0x003c1f004d277f89 */ /* 0x0204e200000e0000 */
[----:B------:R-:W-:Y:S01]  /*4e40*/  ISETP.GE.OR P0, PT, R139, UR28, P5 ;  /* 0x0000001c8b007c0c */ /* 0x000fe2000af06670 */
[----:B------:R-:W-:Y:S02]  /*4e50*/  BSSY B0, `(.L_x_364) ;  /* 0x0000074000007945 */ /* 0x000fe40003800000 */
[----:B------:R2:W4:Y:S10]  /*4e60*/  SHFL.IDX PT, R38, R78, 0x1, 0x1c1f ;  /* 0x003c1f004e267f89 */ /* 0x00053400000e0000 */
[----:B------:R-:W-:-:S05]  /*4e70*/  @P0 BRA `(.L_x_365) ;  /* 0x0000071000000947 */ /* 0x000fca0003800000 */
[----:B------:R-:W-:Y:S01]  /*4e80*/  SEL R2, R137, R129, !P4 ;  /* 0x0000008189027207 */ /* 0x000fe20006000000 */
[----:B------:R-:W5:Y:S01]  /*4e90*/  LDS.128 R44, [R126+0x3100] ;  /* 0x003100007e2c7984 */ /* 0x000f620000000c00 */
[----:B------:R-:W-:Y:S02]  /*4ea0*/  @!P1 SHF.R.U64 R6, R52, 0x10, R53 ;  /* 0x0000001034069819 */ /* 0x000fe40000001235 */
[----:B------:R-:W-:Y:S02]  /*4eb0*/  SHF.R.S32.HI R37, RZ, 0x1f, R2 ;  /* 0x0000001fff257819 */ /* 0x000fe40000011402 */
[----:B----4-:R-:W-:Y:S02]  /*4ec0*/  LEA R64, P0, R89, R38, 0x1 ;  /* 0x0000002659407211 */ /* 0x010fe400078008ff */
        /* <DEDUP_REMOVED lines=20> */
[----:B-1----:R1:W3:Y:S01]  /*5010*/  LDS.128 R12, [R2+0x3100] ;  /* 0x00310000020c7984 */ /* 0x0022e20000000c00 */
        /* <DEDUP_REMOVED lines=9> */
[C---:B-----5:R-:W-:Y:S01]  /*50b0*/  @!P1 IMAD.U32 R21, R45.reuse, 0x10000, RZ ;  /* 0x000100002d159824 */ /* 0x060fe200078e00ff */
        /* <DEDUP_REMOVED lines=77> */
.L_x_365:
[----:B------:R-:W-:Y:S05]  /*5590*/  BSYNC B0 ;  /* 0x0000000000007941 */ /* 0x000fea0003800000 */
.L_x_364:
[----:B-1----:R1:W2:Y:S01]  /*55a0*/  SHFL.IDX PT, R47, R77, 0x2, 0x1c1f ;  /* 0x005c1f004d2f7f89 */ /* 0x0022a200000e0000 */
[----:B------:R-:W-:Y:S03]  /*55b0*/  ISETP.GE.OR P0, PT, R138, UR28, P5 ;  /* 0x0000001c8a007c0c */ /* 0x000fe6000af06670 */
[----:B------:R1:W4:Y:S10]  /*55c0*/  SHFL.IDX PT, R46, R78, 0x2, 0x1c1f ;  /* 0x005c1f004e2e7f89 */ /* 0x00033400000e0000 */
[----:B------:R-:W-:-:S05]  /*55d0*/  @P0 BRA `(.L_x_359) ;  /* 0x00000ad000000947 */ /* 0x000fca0003800000 */
[----:B------:R-:W-:Y:S01]  /*55e0*/  SEL R2, R137, R129, !P4 ;  /* 0x0000008189027207 */ /* 0x000fe20006000000 */
[----:B------:R-:W5:Y:S01]  /*55f0*/  LDS.128 R40, [R125+0x3100] ;  /* 0x003100007d287984 */ /* 0x000f620000000c00 */
[----:B------:R-:W-:Y:S02]  /*5600*/  @!P1 SHF.R.U32.HI R5, RZ, 0x10, R57 ;  /* 0x00000010ff059819 */ /* 0x000fe40000011639 */
[----:B------:R-:W-:Y:S02]  /*5610*/  SHF.R.S32.HI R3, RZ, 0x1f, R2 ;  /* 0x0000001fff037819 */ /* 0x000fe40000011402 */
[----:B----4-:R-:W-:Y:S02]  /*5620*/  LEA R54, P0, R89, R46, 0x1 ;  /* 0x0000002e59367211 */ /* 0x010fe400078008ff */
[----:B------:R-:W-:Y:S02]  /*5630*/  LEA.HI R2, R3, R2, RZ, 0x4 ;  /* 0x0000000203027211 */ /* 0x000fe400078f20ff */
[----:B--2---:R-:W-:Y:S02]  /*5640*/  LEA.HI.X R55, R89, R47, R101, 0x1, P0 ;  /* 0x0000002f59377211 */ /* 0x004fe400000f0c65 */
        /* <DEDUP_REMOVED lines=13> */
[----:B------:R-:W-:Y:S01]  /*5720*/  @!P1 SHF.R.U64 R7, R58, 0x10, R59 ;  /* 0x000000103a079819 */ /* 0x000fe2000000123b */
[----:B------:R-:W-:Y:S01]  /*5730*/  @!P1 IMAD.U32 R3, R5, 0x10000, RZ ;  /* 0x0001000005039824 */ /* 0x000fe200078e00ff */
[----:B------:R-:W-:Y:S01]  /*5740*/  @!P1 PRMT R21, R62, 0x5432, R21 ;  /* 0x000054323e159816 */ /* 0x000fe20000000015 */
[----:B------:R-:W-:Y:S01]  /*5750*/  IMAD.SHL.U32 R12, R12, 0x2, RZ ;  /* 0x000000020c0c7824 */ /* 0x000fe200078e00ff */
[----:B------:R-:W-:Y:S02]  /*5760*/  @!P1 PRMT R10, R63, 0x5410, R7 ;  /* 0x000054103f0a9816 */ /* 0x000fe40000000007 */
[----:B------:R-:W-:Y:S01]  /*5770*/  @!P1 PRMT R9, R33, 0x5410, R4 ;  /* 0x0000541021099816 */ /* 0x000fe20000000004 */
[----:B------:R-:W-:Y:S01]  /*5780*/  @!P1 IMAD.U32 R17, R21, 0x10000, RZ ;  /* 0x0001000015119824 */ /* 0x000fe200078e00ff */
[----:B------:R-:W-:Y:S01]  /*5790*/  @!P1 LOP3.LUT R25, R25, 0xffff0000, RZ, 0xc0, !PT ;  /* 0xffff000019199812 */ /* 0x000fe200078ec0ff */
[C---:B-----5:R-:W-:Y:S01]  /*57a0*/  @!P1 IMAD.U32 R24, R41.reuse, 0x10000, RZ ;  /* 0x0001000029189824 */ /* 0x060fe200078e00ff */
[----:B------:R-:W2:Y:S01]  /*57b0*/  LDS.128 R12, [R12+0x3100] ;  /* 0x003100000c0c7984 */ /* 0x000ea20000000c00 */
[----:B------:R-:W-:Y:S01]  /*57c0*/  @!P1 IMAD.U32 R20, R40, 0x10000, RZ ;  /* 0x0001000028149824 */ /* 0x000fe200078e00ff */
[----:B------:R-:W-:Y:S01]  /*57d0*/  @!P1 LOP3.LUT R26, R41, 0xffff0000, RZ, 0xc0, !PT ;  /* 0xffff0000291a9812 */ /* 0x000fe200078ec0ff */
[C---:B------:R-:W-:Y:S01]  /*57e0*/  @!P1 IMAD.U32 R32, R42.reuse, 0x10000, RZ ;  /* 0x000100002a209824 */ /* 0x040fe200078e00ff */
[C---:B------:R-:W-:Y:S01]  /*57f0*/  @!P1 LOP3.LUT R38, R43.reuse, 0xffff0000, RZ, 0xc0, !PT ;  /* 0xffff00002b269812 */ /* 0x040fe200078ec0ff */
[----:B------:R-:W-:Y:S01]  /*5800*/  @!P1 IMAD.U32 R36, R43, 0x10000, RZ ;  /* 0x000100002b249824 */ /* 0x000fe200078e00ff */
[----:B------:R-:W-:Y:S02]  /*5810*/  @!P1 LOP3.LUT R34, R42, 0xffff0000, RZ, 0xc0, !PT ;  /* 0xffff00002a229812 */ /* 0x000fe400078ec0ff */
[----:B------:R-:W-:Y:S01]  /*5820*/  @!P1 SHF.R.U32.HI R6, RZ, 0x10, R27 ;  /* 0x00000010ff069819 */ /* 0x000fe2000001161b */
[----:B------:R-:W-:Y:S01]  /*5830*/  @!P1 IMAD.U32 R27, R10, 0x10000, RZ ;  /* 0x000100000a1b9824 */ /* 0x000fe200078e00ff */
[----:B------:R-:W-:Y:S02]  /*5840*/  @!P1 LOP3.LUT R21, R21, 0xffff0000, RZ, 0xc0, !PT ;  /* 0xffff000015159812 */ /* 0x000fe400078ec0ff */
[----:B------:R-:W-:Y:S01]  /*5850*/  @!P1 PRMT R11, R33, 0x5432, R6 ;  /* 0x00005432210b9816 */ /* 0x000fe20000000006 */
[----:B------:R-:W-:Y:S01]  /*5860*/  @!P1 IMAD.U32 R6, R8, 0x10000, RZ ;  /* 0x0001000008069824 */ /* 0x000fe200078e00ff */
[----:B------:R-:W-:Y:S02]  /*5870*/  @!P1 SHF.R.U32.HI R37, RZ, 0x10, R59 ;  /* 0x00000010ff259819 */ /* 0x000fe4000001163b */
[----:B------:R-:W-:Y:S02]  /*5880*/  ISETP.GE.AND P0, PT, R48, c[0x0][0x1d4], PT ;  /* 0x0000750030007a0c */ /* 0x000fe40003f06270 */
[----:B------:R-:W-:Y:S04]  /*5890*/  @!P1 PRMT R37, R63, 0x5432, R37 ;  /* 0x000054323f259816 */ /* 0x000fe80000000025 */
[C---:B------:R-:W-:Y:S02]  /*58a0*/  @!P1 SHF.L.U32 R35, R37.reuse, 0x10, RZ ;  /* 0x0000001025239819 */ /* 0x040fe400000006ff */
[----:B------:R-:W-:Y:S02]  /*58b0*/  @!P1 LOP3.LUT R37, R37, 0xffff0000, RZ, 0xc0, !PT ;  /* 0xffff000025259812 */ /* 0x000fe400078ec0ff */
[C---:B--2---:R-:W-:Y:S05]  /*58c0*/  @!P1 SHF.L.U32 R2, R13.reuse, 0x10, RZ ;  /* 0x000000100d029819 */ /* 0x044fea00000006ff */
[C---:B------:R-:W-:Y:S02]  /*58d0*/  @!P1 FMUL.FTZ R7, R2.reuse, R23 ;  /* 0x0000001702079220 */ /* 0x040fe40000410000 */
[-C--:B------:R-:W-:Y:S01]  /*58e0*/  @!P1 FMUL.FTZ R4, R2, R3.reuse ;  /* 0x0000000302049220 */ /* 0x080fe20000410000 */
[----:B------:R-:W-:Y:S01]  /*58f0*/  @!P1 LOP3.LUT R2, R13, 0xffff0000, RZ, 0xc0, !PT ;  /* 0xffff00000d029812 */ /* 0x000fe200078ec0ff */
[----:B------:R-:W-:Y:S01]  /*5900*/  @!P1 FFMA.FTZ R56, R24, R3, -R7 ;  /* 0x0000000318389223 */ /* 0x000fe20000010807 */
[----:B------:R-:W-:Y:S02]  /*5910*/  @!P1 SHF.L.U32 R7, R12, 0x10, RZ ;  /* 0x000000100c079819 */ /* 0x000fe400000006ff */
[----:B------:R-:W-:Y:S01]  /*5920*/  @!P1 LOP3.LUT R3, R5, 0xffff0000, RZ, 0xc0, !PT ;  /* 0xffff000005039812 */ /* 0x000fe200078ec0ff */
[C---:B------:R-:W-:Y:S02]  /*5930*/  @!P1 FMUL.FTZ R16, R2.reuse, R25 ;  /* 0x0000001902109220 */ /* 0x040fe40000410000 */
[C---:B------:R-:W-:Y:S02]  /*5940*/  @!P1 FMUL.FTZ R22, R7.reuse, R17 ;  /* 0x0000001107169220 */ /* 0x040fe40000410000 */
[-C--:B------:R-:W-:Y:S02]  /*5950*/  @!P1 FMUL.FTZ R5, R2, R3.reuse ;  /* 0x0000000302059220 */ /* 0x080fe40000410000 */
[----:B------:R-:W-:Y:S01]  /*5960*/  @!P1 FFMA.FTZ R53, R26, R3, -R16 ;  /* 0x000000031a359223 */ /* 0x000fe20000010810 */
[----:B------:R-:W-:Y:S01]  /*5970*/  @!P1 LOP3.LUT R3, R12, 0xffff0000, RZ, 0xc0, !PT ;  /* 0xffff00000c039812 */ /* 0x000fe200078ec0ff */
[-C--:B------:R-:W-:Y:S01]  /*5980*/  @!P1 FMUL.FTZ R2, R7, R6.reuse ;  /* 0x0000000607029220 */ /* 0x080fe20000410000 */
[----:B------:R-:W-:Y:S01]  /*5990*/  @!P1 SHF.L.U32 R7, R14, 0x10, RZ ;  /* 0x000000100e079819 */ /* 0x000fe200000006ff */
[----:B------:R-:W-:Y:S01]  /*59a0*/  @!P1 FFMA.FTZ R52, R20, R6, -R22 ;  /* 0x0000000614349223 */ /* 0x000fe20000010816 */
[----:B------:R-:W-:Y:S01]  /*59b0*/  @!P1 LOP3.LUT R22, R40, 0xffff0000, RZ, 0xc0, !PT ;  /* 0xffff000028169812 */ /* 0x000fe200078ec0ff */
[----:B------:R-:W-:Y:S01]  /*59c0*/  @!P1 FMUL.FTZ R16, R3, R21 ;  /* 0x0000001503109220 */ /* 0x000fe20000410000 */
[----:B------:R-:W-:Y:S01]  /*59d0*/  @!P1 LOP3.LUT R6, R8, 0xffff0000, RZ, 0xc0, !PT ;  /* 0xffff000008069812 */ /* 0x000fe200078ec0ff */
[C---:B------:R-:W-:Y:S01]  /*59e0*/  @!P1 IMAD.U32 R8, R9.reuse, 0x10000, RZ ;  /* 0x0001000009089824 */ /* 0x040fe200078e00ff */
[----:B------:R-:W-:Y:S01]  /*59f0*/  @!P1 LOP3.LUT R9, R9, 0xffff0000, RZ, 0xc0, !PT ;  /* 0xffff000009099812 */ /* 0x000fe200078ec0ff */
[----:B------:R-:W-:Y:S02]  /*5a00*/  @!P1 FMUL.FTZ R33, R7, R27 ;  /* 0x0000001b07219220 */ /* 0x000fe40000410000 */
[-C--:B------:R-:W-:Y:S02]  /*5a10*/  @!P1 FMUL.FTZ R3, R3, R6.reuse ;  /* 0x0000000603039220 */ /* 0x080fe40000410000 */
[----:B------:R-:W-:Y:S01]  /*5a20*/  @!P1 FFMA.FTZ R51, R22, R6, -R16 ;  /* 0x0000000616339223 */ /* 0x000fe20000010810 */
[----:B------:R-:W-:Y:S01]  /*5a30*/  @!P1 LOP3.LUT R16, R15, 0xffff0000, RZ, 0xc0, !PT ;  /* 0xffff00000f109812 */ /* 0x000fe200078ec0ff */
[-C--:B------:R-:W-:Y:S01]  /*5a40*/  @!P1 FMUL.FTZ R6, R7, R8.reuse ;  /* 0x0000000807069220 */ /* 0x080fe20000410000 */
[----:B------:R-:W-:Y:S01]  /*5a50*/  @!P1 LOP3.LUT R7, R14, 0xffff0000, RZ, 0xc0, !PT ;  /* 0xffff00000e079812 */ /* 0x000fe200078ec0ff */
[----:B------:R-:W-:Y:S01]  /*5a60*/  @!P1 FFMA.FTZ R50, R32, R8, -R33 ;  /* 0x0000000820329223 */ /* 0x000fe20000010821 */
[----:B------:R-:W-:Y:S01]  /*5a70*/  @!P1 LOP3.LUT R33, R10, 0xffff0000, RZ, 0xc0, !PT ;  /* 0xffff00000a219812 */ /* 0x000fe200078ec0ff */
[----:B------:R-:W-:Y:S02]  /*5a80*/  @!P1 IMAD.U32 R10, R15, 0x10000, RZ ;  /* 0x000100000f0a9824 */ /* 0x000fe400078e00ff */
[C---:B------:R-:W-:Y:S01]  /*5a90*/  @!P1 IMAD.U32 R8, R11.reuse, 0x10000, RZ ;  /* 0x000100000b089824 */ /* 0x040fe200078e00ff */
[----:B------:R-:W-:Y:S01]  /*5aa0*/  @!P1 LOP3.LUT R11, R11, 0xffff0000, RZ, 0xc0, !PT ;  /* 0xffff00000b0b9812 */ /* 0x000fe200078ec0ff */
[----:B------:R-:W-:Y:S02]  /*5ab0*/  @!P1 FMUL.FTZ R44, R10, R35 ;  /* 0x000000230a2c9220 */ /* 0x000fe40000410000 */
[----:B---3--:R-:W-:Y:S02]  /*5ac0*/  @!P1 FMUL.FTZ R39, R16, R37 ;  /* 0x0000002510279220 */ /* 0x008fe40000410000 */
        /* <DEDUP_REMOVED lines=37> */
.L_x_343:
        /* <DEDUP_REMOVED lines=22> */
.L_x_367:
[----:B-123--:R-:W-:Y:S05]  /*5e80*/  BSYNC B0 ;  /* 0x0000000000007941 */ /* 0x00efea0003800000 */
.L_x_366:
        /* <DEDUP_REMOVED lines=17> */
.L_x_369:
[----:B------:R-:W-:Y:S05]  /*5fa0*/  BSYNC B0 ;  /* 0x0000000000007941 */ /* 0x000fea0003800000 */
.L_x_368:
[----:B--2---:R2:W4:Y:S01]  /*5fb0*/  SHFL.IDX PT, R3, R77, 0x2, 0x1c1f ;  /* 0x005c1f004d037f89 */ /* 0x00452200000e0000 */
[----:B------:R-:W-:Y:S03]  /*5fc0*/  ISETP.GE.AND P0, PT, R12, 0x41, PT ;  /* 0x000000410c00780c */ /* 0x000fe60003f06270 */
        /* <DEDUP_REMOVED lines=14> */
.L_x_359:
[----:B------:R-:W-:Y:S05]  /*60b0*/  BSYNC B2 ;  /* 0x0000000000027941 */ /* 0x000fea0003800000 */
.L_x_342:
[----:B---3--:R-:W-:Y:S01]  /*60c0*/  IMAD.U32 R2, RZ, RZ, UR6 ;  /* 0x00000006ff027e24 */ /* 0x008fe2000f8e00ff */
[----:B------:R-:W-:Y:S01]  /*60d0*/  UIMAD UR5, UR6, -0x60, URZ ;  /* 0xffffffa0060578a4 */ /* 0x000fe2000f8e023f */
[----:B------:R-:W-:Y:S02]  /*60e0*/  BSSY B0, `(.L_x_370) ;  /* 0x0000072000007945 */ /* 0x000fe40003800000 */
[----:B----4-:R-:W-:Y:S03]  /*60f0*/  IMAD.WIDE R2, R2, 0x60, R110 ;  /* 0x0000006002027825 */ /* 0x010fe600078e026e */
[----:B------:R-:W-:Y:S01]  /*6100*/  IADD3 R4, R118, UR5, RZ ;  /* 0x0000000576047c10 */ /* 0x000fe2000fffe0ff */
[----:B------:R-:W-:Y:S03]  /*6110*/  UIADD3 UR5, UR5, UR4, URZ ;  /* 0x0000000405057290 */ /* 0x000fe6000fffe03f */
[C---:B------:R-:W-:Y:S01]  /*6120*/  ISETP.GE.AND P4, PT, R4.reuse, 0x11, PT ;  /* 0x000000110400780c */ /* 0x040fe20003f86270 */
[----:B------:R-:W-:Y:S01]  /*6130*/  UISETP.LT.AND UP0, UPT, UR5, 0x60, UPT ;  /* 0x000000600500788c */ /* 0x000fe2000bf01270 */
[C---:B------:R-:W-:Y:S02]  /*6140*/  ISETP.GE.AND P3, PT, R4.reuse, 0x21, PT ;  /* 0x000000210400780c */ /* 0x040fe40003f66270 */
[C---:B------:R-:W-:Y:S01]  /*6150*/  ISETP.GE.AND P2, PT, R4.reuse, 0x31, PT ;  /* 0x000000310400780c */ /* 0x040fe20003f46270 */
[----:B------:R-:W-:Y:S01]  /*6160*/  USEL UR5, UR5, 0x60, UP0 ;  /* 0x0000006005057887 */ /* 0x000fe20008000000 */
[----:B------:R-:W-:Y:S07]  /*6170*/  ISETP.GE.AND P1, PT, R4, 0x41, PT ;  /* 0x000000410400780c */ /* 0x000fee0003f26270 */
        /* <DEDUP_REMOVED lines=12> */
[----:B------:R-:W-:Y:S11]  /*6240*/  ISETP.GE.AND P5, PT, R4, 0x1, PT ;  /* 0x000000010400780c */ /* 0x000ff60003fa6270 */
[----:B------:R-:W-:Y:S02]  /*6250*/  @!UPT UIADD3 URZ, URZ, URZ, URZ ;  /* 0x0000003f3f3ff290 */ /* 0x000fe4000fffe03f */
[----:B------:R-:W-:Y:S02]  /*6260*/  @P5 IMAD R3, R3, c[0x0][0x258], RZ ;  /* 0x0000960003035a24 */ /* 0x000fe400078e02ff */
[----:B------:R-:W-:Y:S02]  /*6270*/  @P5 IMAD.MOV.U32 R4, RZ, RZ, R84 ;  /* 0x000000ffff045224 */ /* 0x000fe400078e0054 */
[----:B------:R-:W-:Y:S04]  /*6280*/  @P5 IMAD.MOV.U32 R5, RZ, RZ, R88 ;  /* 0x000000ffff055224 */ /* 0x000fe800078e0058 */
[C---:B------:R-:W-:Y:S04]  /*6290*/  @P5 IMAD.WIDE.U32 R4, R2.reuse, c[0x0][0x258], R4 ;  /* 0x0000960002045a25 */ /* 0x040fe800078e0004 */
[----:B------:R-:W-:Y:S01]  /*62a0*/  @P5 IMAD R2, R2, c[0x0][0x25c], R3 ;  /* 0x0000970002025a24 */ /* 0x000fe200078e0203 */
[C---:B------:R-:W-:Y:S02]  /*62b0*/  @P5 LEA R14, P6, R4.reuse, c[0x0][0x250], 0x1 ;  /* 0x00009400040e5a11 */ /* 0x040fe400078c08ff */
[----:B------:R-:W-:Y:S02]  /*62c0*/  @P4 MOV R3, R88 ;  /* 0x0000005800034202 */ /* 0x000fe40000000f00 */
[----:B------:R-:W-:Y:S04]  /*62d0*/  @P5 IADD3 R2, R5, R2, RZ ;  /* 0x0000000205025210 */ /* 0x000fe80007ffe0ff */
[----:B------:R-:W-:Y:S01]  /*62e0*/  @P5 LEA.HI.X R15, R4, c[0x0][0x254], R2, 0x1, P6 ;  /* 0x00009500040f5a11 */ /* 0x000fe200030f0c02 */
[----:B------:R-:W-:Y:S02]  /*62f0*/  @P4 IMAD R4, R7, c[0x0][0x258], RZ ;  /* 0x0000960007044a24 */ /* 0x000fe400078e02ff */
[----:B------:R-:W-:Y:S02]  /*6300*/  @P4 IMAD.MOV.U32 R2, RZ, RZ, R84 ;  /* 0x000000ffff024224 */ /* 0x000fe400078e0054 */
[C---:B------:R-:W-:Y:S02]  /*6310*/  @P4 IMAD R4, R6.reuse, c[0x0][0x25c], R4 ;  /* 0x0000970006044a24 */ /* 0x040fe400078e0204 */
[----:B------:R-:W-:Y:S04]  /*6320*/  @P4 IMAD.WIDE.U32 R2, R6, c[0x0][0x258], R2 ;  /* 0x0000960006024a25 */ /* 0x000fe800078e0002 */
[----:B------:R-:W-:Y:S01]  /*6330*/  @P4 IMAD.IADD R4, R3, 0x1, R4 ;  /* 0x0000000103044824 */ /* 0x000fe200078e0204 */
[----:B------:R-:W-:Y:S01]  /*6340*/  @P4 LEA R12, P6, R2, c[0x0][0x250], 0x1 ;  /* 0x00009400020c4a11 */ /* 0x000fe200078c08ff */
[----:B------:R-:W-:Y:S02]  /*6350*/  @P3 IMAD.MOV.U32 R3, RZ, RZ, R88 ;  /* 0x000000ffff033224 */ /* 0x000fe400078e0058 */
[----:B------:R-:W-:Y:S01]  /*6360*/  @P0 IMAD R6, R22, c[0x0][0x258], RZ ;  /* 0x0000960016060a24 */ /* 0x000fe200078e02ff */
[----:B------:R-:W-:Y:S01]  /*6370*/  @P4 LEA.HI.X R13, R2, c[0x0][0x254], R4, 0x1, P6 ;  /* 0x00009500020d4a11 */ /* 0x000fe200030f0c04 */
[----:B------:R-:W-:Y:S01]  /*6380*/  @P3 IMAD R4, R10, c[0x0][0x258], RZ ;  /* 0x000096000a043a24 */ /* 0x000fe200078e02ff */
[----:B------:R-:W-:Y:S01]  /*6390*/  @P3 MOV R2, R84 ;  /* 0x0000005400023202 */ /* 0x000fe20000000f00 */
[----:B------:R-:W-:Y:S02]  /*63a0*/  @P0 IMAD R6, R20, c[0x0][0x25c], R6 ;  /* 0x0000970014060a24 */ /* 0x000fe400078e0206 */
[C---:B------:R-:W-:Y:S02]  /*63b0*/  @P3 IMAD R4, R8.reuse, c[0x0][0x25c], R4 ;  /* 0x0000970008043a24 */ /* 0x040fe400078e0204 */
[----:B------:R-:W-:Y:S05]  /*63c0*/  @P3 IMAD.WIDE.U32 R2, R8, c[0x0][0x258], R2 ;  /* 0x0000960008023a25 */ /* 0x000fea00078e0002 */
[C---:B------:R-:W-:Y:S02]  /*63d0*/  @P3 LEA R10, P6, R2.reuse, c[0x0][0x250], 0x1 ;  /* 0x00009400020a3a11 */ /* 0x040fe400078c08ff */
[----:B------:R-:W-:Y:S02]  /*63e0*/  @P3 IADD3 R4, R3, R4, RZ ;  /* 0x0000000403043210 */ /* 0x000fe40007ffe0ff */
[----:B------:R-:W-:Y:S02]  /*63f0*/  @P2 MOV R3, R88 ;  /* 0x0000005800032202 */ /* 0x000fe40000000f00 */
[----:B------:R-:W-:Y:S01]  /*6400*/  @P3 LEA.HI.X R11, R2, c[0x0][0x254], R4, 0x1, P6 ;  /* 0x00009500020b3a11 */ /* 0x000fe200030f0c04 */
[----:B------:R-:W-:Y:S02]  /*6410*/  @P2 IMAD R4, R17, c[0x0][0x258], RZ ;  /* 0x0000960011042a24 */ /* 0x000fe400078e02ff */
[----:B------:R-:W-:Y:S02]  /*6420*/  @P2 IMAD.MOV.U32 R2, RZ, RZ, R84 ;  /* 0x000000ffff022224 */ /* 0x000fe400078e0054 */
[C---:B------:R-:W-:Y:S02]  /*6430*/  @P2 IMAD R4, R9.reuse, c[0x0][0x25c], R4 ;  /* 0x0000970009042a24 */ /* 0x040fe400078e0204 */
[----:B------:R-:W-:Y:S04]  /*6440*/  @P2 IMAD.WIDE.U32 R2, R9, c[0x0][0x258], R2 ;  /* 0x0000960009022a25 */ /* 0x000fe800078e0002 */
[----:B------:R-:W-:Y:S01]  /*6450*/  @P2 IMAD.IADD R4, R3, 0x1, R4 ;  /* 0x0000000103042824 */ /* 0x000fe200078e0204 */
[C---:B------:R-:W-:Y:S01]  /*6460*/  @P2 LEA R8, P6, R2.reuse, c[0x0][0x250], 0x1 ;  /* 0x0000940002082a11 */ /* 0x040fe200078c08ff */
[----:B------:R-:W-:Y:S03]  /*6470*/  @P1 IMAD.MOV.U32 R3, RZ, RZ, R88 ;  /* 0x000000ffff031224 */ /* 0x000fe600078e0058 */
[----:B------:R-:W-:Y:S01]  /*6480*/  @P2 LEA.HI.X R9, R2, c[0x0][0x254], R4, 0x1, P6 ;  /* 0x0000950002092a11 */ /* 0x000fe200030f0c04 */
[----:B------:R-:W-:Y:S01]  /*6490*/  @P1 IMAD R4, R21, c[0x0][0x258], RZ ;  /* 0x0000960015041a24 */ /* 0x000fe200078e02ff */
[----:B------:R-:W-:Y:S03]  /*64a0*/  @P1 MOV R2, R84 ;  /* 0x0000005400021202 */ /* 0x000fe60000000f00 */
[C---:B------:R-:W-:Y:S02]  /*64b0*/  @P1 IMAD R4, R16.reuse, c[0x0][0x25c], R4 ;  /* 0x0000970010041a24 */ /* 0x040fe400078e0204 */
[----:B------:R-:W-:Y:S05]  /*64c0*/  @P1 IMAD.WIDE.U32 R2, R16, c[0x0][0x258], R2 ;  /* 0x0000960010021a25 */ /* 0x000fea00078e0002 */
[----:B------:R-:W-:Y:S02]  /*64d0*/  @P1 IADD3 R3, R3, R4, RZ ;  /* 0x0000000403031210 */ /* 0x000fe40007ffe0ff */
[C---:B------:R-:W-:Y:S04]  /*64e0*/  @P1 LEA R4, P6, R2.reuse, c[0x0][0x250], 0x1 ;  /* 0x0000940002041a11 */ /* 0x040fe800078c08ff */
[----:B------:R-:W-:Y:S01]  /*64f0*/  @P1 LEA.HI.X R5, R2, c[0x0][0x254], R3, 0x1, P6 ;  /* 0x0000950002051a11 */ /* 0x000fe200030f0c03 */
[----:B------:R-:W-:Y:S01]  /*6500*/  @P0 IMAD.MOV.U32 R2, RZ, RZ, R84 ;  /* 0x000000ffff020224 */ /* 0x000fe200078e0054 */
[----:B------:R-:W-:Y:S05]  /*6510*/  @P0 MOV R3, R88 ;  /* 0x0000005800030202 */ /* 0x000fea0000000f00 */
[----:B------:R-:W-:Y:S04]  /*6520*/  @P0 IMAD.WIDE.U32 R2, R20, c[0x0][0x258], R2 ;  /* 0x0000960014020a25 */ /* 0x000fe800078e0002 */
[----:B------:R-:W-:Y:S01]  /*6530*/  @P0 IMAD.IADD R3, R3, 0x1, R6 ;  /* 0x0000000103030824 */ /* 0x000fe200078e0206 */
        /* <DEDUP_REMOVED lines=16> */
[C---:B-----5:R-:W-:Y:S02]  /*6640*/  IMAD R4, R87.reuse, c[0x0][0x20c], R2 ;  /* 0x0000830057047a24 */ /* 0x060fe400078e0202 */
[----:B------:R-:W-:Y:S05]  /*6650*/  IMAD.WIDE.U32 R2, R87, c[0x0][0x208], RZ ;  /* 0x0000820057027a25 */ /* 0x000fea00078e00ff */
[----:B------:R-:W-:Y:S01]  /*6660*/  IADD3 R3, R3, R4, RZ ;  /* 0x0000000403037210 */ /* 0x000fe20007ffe0ff */
[----:B------:R-:W-:Y:S04]  /*6670*/  IMAD R4, R100, c[0x0][0x218], RZ ;  /* 0x0000860064047a24 */ /* 0x000fe800078e02ff */
[C---:B------:R-:W-:Y:S01]  /*6680*/  IMAD.WIDE.U32 R2, R83.reuse, c[0x0][0x218], R2 ;  /* 0x0000860053027a25 */ /* 0x040fe200078e0002 */
[----:B------:R-:W-:Y:S04]  /*6690*/  DEPBAR.LE SB0, 0x0 ;  /* 0x000080000000791a */ /* 0x000fe80000000000 */
[----:B------:R-:W-:Y:S01]  /*66a0*/  BAR.SYNC.DEFER_BLOCKING 0x0 ;  /* 0x0000000000007b1d */ /* 0x000fe20000010000 */
[----:B------:R-:W-:Y:S01]  /*66b0*/  IMAD R4, R83, c[0x0][0x21c], R4 ;  /* 0x0000870053047a24 */ /* 0x000fe200078e0204 */
[----:B------:R-:W-:Y:S04]  /*66c0*/  IADD3 R2, P0, R2, UR46, RZ ;  /* 0x0000002e02027c10 */ /* 0x000fe8000ff1e0ff */
[----:B------:R-:W-:Y:S02]  /*66d0*/  IADD3.X R3, R3, UR9, R4, P0, !PT ;  /* 0x0000000903037c10 */ /* 0x000fe400087fe404 */
[C---:B---3--:R-:W-:Y:S04]  /*66e0*/  LEA R14, P0, R2.reuse, c[0x0][0x1f8], 0x1 ;  /* 0x00007e00020e7a11 */ /* 0x048fe800078008ff */
[----:B------:R-:W-:Y:S02]  /*66f0*/  LEA.HI.X R12, R2, c[0x0][0x1fc], R3, 0x1, P0 ;  /* 0x00007f00020c7a11 */ /* 0x000fe400000f0c03 */
[----:B------:R1:W3:Y:S01]  /*6700*/  SHFL.IDX PT, R2, R14, RZ, 0x1c1f ;  /* 0x001c1fff0e027589 */ /* 0x0002e200000e0000 */
[----:B------:R-:W-:Y:S07]  /*6710*/  ISETP.GE.AND P0, PT, R13, 0x1, PT ;  /* 0x000000010d00780c */ /* 0x000fee0003f06270 */
[----:B------:R1:W4:Y:S06]  /*6720*/  SHFL.IDX PT, R3, R12, RZ, 0x1c1f ;  /* 0x001c1fff0c037589 */ /* 0x00032c00000e0000 */
[----:B------:R-:W-:-:S05]  /*6730*/  @!P0 BRA `(.L_x_371) ;  /* 0x000000c000008947 */ /* 0x000fca0003800000 */
[C---:B------:R-:W-:Y:S11]  /*6740*/  ISETP.GE.AND P1, PT, R18.reuse, c[0x0][0x1d4], PT ;  /* 0x0000750012007a0c */ /* 0x040ff60003f26270 */
[----:B------:R-:W-:Y:S02]  /*6750*/  @!UPT UIADD3 URZ, URZ, URZ, URZ ;  /* 0x0000003f3f3ff290 */ /* 0x000fe4000fffe03f */
[----:B-1----:R-:W1:Y:S01]  /*6760*/  @!P1 LDS.128 R8, [R80] ;  /* 0x0000000050089984 */ /* 0x002e620000000c00 */
[CC--:B---3--:R-:W-:Y:S04]  /*6770*/  @!P1 LEA R4, P0, R18.reuse, R2.reuse, 0x1 ;  /* 0x0000000212049211 */ /* 0x0c8fe800078008ff */
[-C--:B----4-:R-:W-:Y:S02]  /*6780*/  @!P1 LEA.HI.X R5, R18, R3.reuse, R19, 0x1, P0 ;  /* 0x0000000312059211 */ /* 0x090fe400000f0c13 */
[----:B------:R-:W-:Y:S11]  /*6790*/  ISETP.GE.AND P0, PT, R86, c[0x0][0x1d4], PT ;  /* 0x0000750056007a0c */ /* 0x000ff60003f06270 */
[----:B------:R-:W-:Y:S02]  /*67a0*/  @!UPT UIADD3 URZ, URZ, URZ, URZ ;  /* 0x0000003f3f3ff290 */ /* 0x000fe4000fffe03f */
[C---:B------:R-:W-:Y:S04]  /*67b0*/  @!P0 LEA R2, P2, R76.reuse, R2, 0x1 ;  /* 0x000000024c028211 */ /* 0x040fe800078408ff */
[----:B------:R-:W-:Y:S01]  /*67c0*/  @!P0 LEA.HI.X R3, R76, R3, R82, 0x1, P2 ;  /* 0x000000034c038211 */ /* 0x000fe200010f0c52 */
[----:B-1----:R-:W-:Y:S04]  /*67d0*/  @!P1 ST.E.128 [R4.64], R8 ;  /* 0x0000000804009985 */ /* 0x002fe8000c101d1a */
[----:B------:R-:W1:Y:S04]  /*67e0*/  @!P0 LDS.128 R4, [R81] ;  /* 0x0000000051048984 */ /* 0x000e680000000c00 */
[----:B-1----:R1:W-:Y:S02]  /*67f0*/  @!P0 ST.E.128 [R2.64], R4 ;  /* 0x0000000402008985 */ /* 0x0023e4000c101d1a */
.L_x_371:
[----:B------:R-:W-:Y:S05]  /*6800*/  BSYNC B0 ;  /* 0x0000000000007941 */ /* 0x000fea0003800000 */
.L_x_370:
[----:B-1--4-:R1:W4:Y:S01]  /*6810*/  SHFL.IDX PT, R3, R12, 0x1, 0x1c1f ;  /* 0x003c1f000c037f89 */ /* 0x01232200000e0000 */
        /* <DEDUP_REMOVED lines=16> */
.L_x_373:
[----:B------:R-:W-:Y:S05]  /*6920*/  BSYNC B0 ;  /* 0x0000000000007941 */ /* 0x000fea0003800000 */
.L_x_372:
[----:B---34-:R3:W4:Y:S01]  /*6930*/  SHFL.IDX PT, R3, R12, 0x2, 0x1c1f ;  /* 0x005c1f000c037f89 */ /* 0x01872200000e0000 */
[----:B------:R-:W-:Y:S01]  /*6940*/  ISETP.GE.AND P0, PT, R13, 0x41, PT ;  /* 0x000000410d00780c */ /* 0x000fe20003f06270 */
[----:B------:R-:W-:Y:S02]  /*6950*/  BSSY B0, `(.L_x_374) ;  /* 0x000000f000007945 */ /* 0x000fe40003800000 */
        /* <DEDUP_REMOVED lines=14> */
.L_x_375:
[----:B------:R-:W-:Y:S05]  /*6a40*/  BSYNC B0 ;  /* 0x0000000000007941 */ /* 0x000fea0003800000 */
.L_x_374:
[----:B------:R-:W-:Y:S02]  /*6a50*/  UISETP.GT.AND UP0, UPT, UR6, UR7, UPT ;  /* 0x000000070600728c */ /* 0x000fe4000bf04270 */
[----:B------:R-:W-:Y:S04]  /*6a60*/  UIADD3 UR6, UR6, -0x1, URZ ;  /* 0xffffffff06067890 */ /* 0x000fe8000fffe03f */
[----:B------:R-:W-:Y:S05]  /*6a70*/  PLOP3.LUT P0, PT, PT, PT, UP0, 0x80, 0x0 ;  /* 0x000000000000781c */ /* 0x000fea0003f0f008 */
[----:B------:R-:W-:Y:S02]  /*6a80*/  @UP0 UIMAD UR5, UR25, UR6, URZ ;  /* 0x00000006190502a4 */ /* 0x000fe4000f8e023f */
[----:B------:R-:W-:Y:S04]  /*6a90*/  @UP0 USHF.R.S32.HI UR11, URZ, 0x1f, UR6 ;  /* 0x0000001f3f0b0899 */ /* 0x000fe80008011406 */
[----:B-1----:R-:W-:Y:S02]  /*6aa0*/  IMAD.U32 R4, RZ, RZ, UR5 ;  /* 0x00000005ff047e24 */ /* 0x002fe4000f8e00ff */
[----:B------:R-:W-:Y:S02]  /*6ab0*/  @P0 IMAD.MOV.U32 R2, RZ, RZ, R116 ;  /* 0x000000ffff020224 */ /* 0x000fe400078e0074 */
[----:B----4-:R-:W-:Y:S01]  /*6ac0*/  @P0 IMAD.MOV.U32 R3, RZ, RZ, R113 ;  /* 0x000000ffff030224 */ /* 0x010fe200078e0071 */
[----:B------:R-:W-:Y:S11]  /*6ad0*/  PLOP3.LUT P0, PT, PT, PT, UP0, 0x80, 0x0 ;  /* 0x000000000000781c */ /* 0x000ff60003f0f008 */
[----:B------:R-:W-:Y:S02]  /*6ae0*/  @!UPT UIADD3 URZ, URZ, URZ, URZ ;  /* 0x0000003f3f3ff290 */ /* 0x000fe4000fffe03f */
[C---:B------:R-:W-:Y:S01]  /*6af0*/  @P0 IMAD.WIDE.U32 R2, R144.reuse, UR6, R2 ;  /* 0x0000000690020c25 */ /* 0x040fe2000f8e0002 */
[----:B------:R-:W-:Y:S11]  /*6b00*/  PLOP3.LUT P0, PT, PT, PT, UP0, 0x80, 0x0 ;  /* 0x000000000000781c */ /* 0x000ff60003f0f008 */
[----:B------:R-:W-:Y:S02]  /*6b10*/  @!UPT UIADD3 URZ, URZ, URZ, URZ ;  /* 0x0000003f3f3ff290 */ /* 0x000fe4000fffe03f */
[----:B------:R-:W-:Y:S01]  /*6b20*/  @P0 IMAD R4, R144, UR11, R4 ;  /* 0x0000000b90040c24 */ /* 0x000fe2000f8e0204 */
[----:B------:R-:W-:Y:S11]  /*6b30*/  PLOP3.LUT P0, PT, PT, PT, UP0, 0x80, 0x0 ;  /* 0x000000000000781c */ /* 0x000ff60003f0f008 */
[----:B------:R-:W-:Y:S02]  /*6b40*/  @!UPT UIADD3 URZ, URZ, URZ, URZ ;  /* 0x0000003f3f3ff290 */ /* 0x000fe4000fffe03f */
[----:B------:R-:W-:Y:S01]  /*6b50*/  @P0 IMAD.IADD R4, R3, 0x1, R4 ;  /* 0x0000000103040824 */ /* 0x000fe200078e0204 */
[----:B------:R-:W-:Y:S11]  /*6b60*/  PLOP3.LUT P0, PT, PT, PT, UP0, 0x80, 0x0 ;  /* 0x000000000000781c */ /* 0x000ff60003f0f008 */
[----:B------:R-:W-:Y:S02]  /*6b70*/  @!UPT UIADD3 URZ, URZ, URZ, URZ ;  /* 0x0000003f3f3ff290 */ /* 0x000fe4000fffe03f */
[C---:B---3--:R-:W-:Y:S02]  /*6b80*/  @P0 LEA R12, P1, R2.reuse, c[0x0][0x220], 0x1 ;  /* 0x00008800020c0a11 */ /* 0x048fe400078208ff */
[----:B------:R-:W-:Y:S11]  /*6b90*/  PLOP3.LUT P0, PT, PT, PT, UP0, 0x80, 0x0 ;  /* 0x000000000000781c */ /* 0x000ff60003f0f008 */
[----:B------:R-:W-:Y:S02]  /*6ba0*/  @!UPT UIADD3 URZ, URZ, URZ, URZ ;  /* 0x0000003f3f3ff290 */ /* 0x000fe4000fffe03f */
[----:B------:R-:W-:Y:S02]  /*6bb0*/  @P0 LEA.HI.X R10, R2, c[0x0][0x224], R4, 0x1, P1 ;  /* 0x00008900020a0a11 */ /* 0x000fe400008f0c04 */
[----:B------:R-:W-:Y:S11]  /*6bc0*/  PLOP3.LUT P0, PT, PT, PT, UP0, 0x80, 0x0 ;  /* 0x000000000000781c */ /* 0x000ff60003f0f008 */
[----:B------:R-:W-:Y:S02]  /*6bd0*/  @!UPT UIADD3 URZ, URZ, URZ, URZ ;  /* 0x0000003f3f3ff290 */ /* 0x000fe4000fffe03f */
[-C--:B------:R-:W-:Y:S02]  /*6be0*/  @P0 IADD3 R14, P1, R12, R136.reuse, RZ ;  /* 0x000000880c0e0210 */ /* 0x080fe40007f3e0ff */
[----:B------:R-:W-:Y:S11]  /*6bf0*/  PLOP3.LUT P0, PT, PT, PT, UP0, 0x80, 0x0 ;  /* 0x000000000000781c */ /* 0x000ff60003f0f008 */
[----:B------:R-:W-:Y:S02]  /*6c00*/  @!UPT UIADD3 URZ, URZ, URZ, URZ ;  /* 0x0000003f3f3ff290 */ /* 0x000fe4000fffe03f */
[--C-:B------:R-:W-:Y:S01]  /*6c10*/  @P0 IMAD.X R11, R10, 0x1, R132.reuse, P1 ;  /* 0x000000010a0b0824 */ /* 0x100fe200008e0684 */
        /* <DEDUP_REMOVED lines=20> */
[----:B------:R-:W-:Y:S02]  /*6d60*/  @P0 IADD3 R2, P1, R4, R136, RZ ;  /* 0x0000008804020210 */ /* 0x000fe40007f3e0ff */
[----:B------:R-:W-:Y:S11]  /*6d70*/  PLOP3.LUT P0, PT, PT, PT, UP0, 0x80, 0x0 ;  /* 0x000000000000781c */ /* 0x000ff60003f0f008 */
[----:B------:R-:W-:Y:S02]  /*6d80*/  @!UPT UIADD3 URZ, URZ, URZ, URZ ;  /* 0x0000003f3f3ff290 */ /* 0x000fe4000fffe03f */
[----:B------:R-:W-:Y:S01]  /*6d90*/  @P0 IMAD.X R3, R5, 0x1, R132, P1 ;  /* 0x0000000105030824 */ /* 0x000fe200008e0684 */
[----:B------:R-:W-:Y:S11]  /*6da0*/  PLOP3.LUT P0, PT, PT, PT, UP0, 0x80, 0x0 ;  /* 0x000000000000781c */ /* 0x000ff60003f0f008 */
[----:B------:R-:W-:Y:S02]  /*6db0*/  @!UPT UIADD3 URZ, URZ, URZ, URZ ;  /* 0x0000003f3f3ff290 */ /* 0x000fe4000fffe03f */
[----:B------:R-:W-:Y:S01]  /*6dc0*/  @P0 IMAD.MOV.U32 R13, RZ, RZ, R10 ;  /* 0x000000ffff0d0224 */ /* 0x000fe200078e000a */
[----:B------:R-:W-:Y:S11]  /*6dd0*/  PLOP3.LUT P0, PT, PT, PT, UP0, 0x80, 0x0 ;  /* 0x000000000000781c */ /* 0x000ff60003f0f008 */
[----:B------:R-:W-:Y:S02]  /*6de0*/  @!UPT UIADD3 URZ, URZ, URZ, URZ ;  /* 0x0000003f3f3ff290 */ /* 0x000fe4000fffe03f */
[----:B------:R-:W-:Y:S01]  /*6df0*/  @!PT LDS RZ, [RZ] ;  /* 0x00000000fffff984 */ /* 0x000fe20000000800 */
[----:B------:R-:W-:Y:S01]  /*6e00*/  @!PT LDS RZ, [RZ] ;  /* 0x00000000fffff984 */ /* 0x000fe20000000800 */
[----:B------:R-:W-:Y:S01]  /*6e10*/  @!PT LDS RZ, [RZ] ;  /* 0x00000000fffff984 */ /* 0x000fe20000000800 */
[----:B------:R1:W-:Y:S01]  /*6e20*/  @P0 LDGSTS.E.BYPASS.LTC128B.128 [R79+0x3100], [R12.64], !P6 ;  /* 0x031000000c4f0fae */ /* 0x0003e2000f101d5a */
[----:B------:R-:W-:Y:S11]  /*6e30*/  PLOP3.LUT P0, PT, PT, PT, UP0, 0x80, 0x0 ;  /* 0x000000000000781c */ /* 0x000ff60003f0f008 */
[----:B------:R-:W-:Y:S02]  /*6e40*/  @!UPT UIADD3 URZ, URZ, URZ, URZ ;  /* 0x0000003f3f3ff290 */ /* 0x000fe4000fffe03f */
[----:B------:R-:W-:Y:S01]  /*6e50*/  @P0 IMAD.MOV.U32 R10, RZ, RZ, R14 ;  /* 0x000000ffff0a0224 */ /* 0x000fe200078e000e */
[----:B------:R-:W-:Y:S11]  /*6e60*/  PLOP3.LUT P0, PT, PT, PT, UP0, 0x80, 0x0 ;  /* 0x000000000000781c */ /* 0x000ff60003f0f008 */
[----:B------:R-:W-:Y:S02]  /*6e70*/  @!UPT UIADD3 URZ, URZ, URZ, URZ ;  /* 0x0000003f3f3ff290 */ /* 0x000fe4000fffe03f */
[----:B------:R1:W-:Y:S01]  /*6e80*/  @P0 LDGSTS.E.BYPASS.LTC128B.128 [R79+0x3900], [R10.64], !P6 ;  /* 0x039000000a4f0fae */ /* 0x0003e2000f101d5a */
[----:B------:R-:W-:Y:S02]  /*6e90*/  PLOP3.LUT P0, PT, PT, PT, UP0, 0x80, 0x0 ;  /* 0x000000000000781c */ /* 0x000fe40003f0f008 */
        /* <DEDUP_REMOVED lines=15> */
[----:B------:R-:W-:Y:S05]  /*6f90*/  PLOP3.LUT P0, PT, PT, PT, UP0, 0x80, 0x0 ;  /* 0x000000000000781c */ /* 0x000fea0003f0f008 */
[----:B------:R-:W0:Y:S08]  /*6fa0*/  LDGDEPBAR ;  /* 0x00000000000079af */ /* 0x000e300000000000 */
[----:B------:R-:W-:-:S05]  /*6fb0*/  @P0 BRA `(.L_x_376) ;  /* 0xffffb00000000947 */ /* 0x000fca000383ffff */
[----:B------:R-:W-:Y:S06]  /*6fc0*/  BAR.SYNC.DEFER_BLOCKING 0x0 ;  /* 0x0000000000007b1d */ /* 0x000fec0000010000 */
.L_x_341:
[----:B------:R-:W-:Y:S02]  /*6fd0*/  UISETP.NE.AND UP1, UPT, UR24, URZ, UPT ;  /* 0x0000003f1800728c */ /* 0x000fe4000bf25270 */
[----:B------:R-:W-:-:S02]  /*6fe0*/  UISETP.NE.AND UP0, UPT, UR23, URZ, UPT ;  /* 0x0000003f1700728c */ /* 0x000fc4000bf05270 */
[----:B------:R-:W-:Y:S02]  /*6ff0*/  UIADD3 UR6, UR18, 0x7f, URZ ;  /* 0x0000007f12067890 */ /* 0x000fe4000fffe03f */
[----:B------:R-:W-:Y:S02]  /*7000*/  ULDC.64 UR4, c[0x0][0x2c8] ;  /* 0x0000b20000047ab9 */ /* 0x000fe40000000a00 */
[----:B------:R-:W-:Y:S01]  /*7010*/  UIMAD.WIDE.U32 UR8, UR6, UR4, URZ ;  /* 0x00000004060872a5 */ /* 0x000fe2000f8e003f */
[----:B------:R-:W-:Y:S01]  /*7020*/  PLOP3.LUT P0, PT, PT, PT, UP0, 0x40, 0x0 ;  /* 0x000000000000781c */ /* 0x000fe20003f0e808 */
[----:B------:R-:W-:Y:S02]  /*7030*/  ULDC UR7, c[0x0][0x328] ;  /* 0x0000ca0000077ab9 */ /* 0x000fe40000000800 */
[----:B------:R-:W-:-:S04]  /*7040*/  @UP1 USHF.R.U32.HI UR6, URZ, UR5, UR9 ;  /* 0x000000053f061299 */ /* 0x000fc80008011609 */
[----:B------:R-:W-:-:S04]  /*7050*/  UIADD3 UR14, UR14, UR6, URZ ;  /* 0x000000060e0e7290 */ /* 0x000fc8000fffe03f */
[----:B------:R-:W-:Y:S02]  /*7060*/  UIADD3 UR7, UR14, UR7, URZ ;  /* 0x000000070e077290 */ /* 0x000fe4000fffe03f */
[----:B------:R-:W-:Y:S05]  /*7070*/  @P0 BRA `(.L_x_377) ;  /* 0x0000015000000947 */ /* 0x000fea0003800000 */
[----:B------:R-:W-:Y:S01]  /*7080*/  ISETP.LT.AND P0, PT, RZ, UR14, PT ;  /* 0x0000000eff007c0c */ /* 0x000fe2000bf01270 */
[----:B------:R-:W-:Y:S02]  /*7090*/  UIADD3 UR8, UR14, -0x1, URZ ;  /* 0xffffffff0e087890 */ /* 0x000fe4000fffe03f */
[----:B------:R-:W-:-:S10]  /*70a0*/  ULDC UR6, c[0x0][0x32c] ;  /* 0x0000cb0000067ab9 */ /* 0x000fd40000000800 */
[----:B------:R-:W-:Y:S05]  /*70b0*/  @P0 BRA `(.L_x_378) ;  /* 0x0000008000000947 */ /* 0x000fea0003800000 */
[----:B------:R-:W-:Y:S02]  /*70c0*/  UISETP.NE.AND UP0, UPT, UR6, 0x1, UPT ;  /* 0x000000010600788c */ /* 0x000fe4000bf05270 */
[----:B------:R-:W-:Y:S02]  /*70d0*/  UIADD3 UR8, -UR14, URZ, URZ ;  /* 0x0000003f0e087290 */ /* 0x000fe4000fffe13f */
[----:B------:R-:W-:Y:S02]  /*70e0*/  ULDC.64 UR4, c[0x0][0x330] ;  /* 0x0000cc0000047ab9 */ /* 0x000fe40000000a00 */
[----:B------:R-:W-:-:S07]  /*70f0*/  UIMAD.WIDE.U32 UR10, UR8, UR4, URZ ;  /* 0x00000004080a72a5 */ /* 0x000fce000f8e003f */
[----:B------:R-:W-:Y:S02]  /*7100*/  @UP0 UMOV UR9, UR11 ;  /* 0x0000000b00090c82 */ /* 0x000fe40008000000 */
[----:B------:R-:W-:-:S04]  /*7110*/  @UP0 USHF.R.U32.HI UR8, URZ, UR5, UR9 ;  /* 0x000000053f080299 */ /* 0x000fc80008011609 */
[----:B------:R-:W-:Y:S01]  /*7120*/  ULOP3.LUT UR8, URZ, UR8, URZ, 0x33, !UPT ;  /* 0x000000083f087292 */ /* 0x000fe2000f8e333f */
[----:B------:R-:W-:Y:S05]  /*7130*/  BRA `(.L_x_379) ;  /* 0x0000005000007947 */ /* 0x000fea0003800000 */
.L_x_378:
[----:B------:R-:W-:Y:S02]  /*7140*/  UISETP.NE.AND UP0, UPT, UR6, 0x1, UPT ;  /* 0x000000010600788c */ /* 0x000fe4000bf05270 */
[----:B------:R-:W-:Y:S02]  /*7150*/  ULDC.64 UR4, c[0x0][0x330] ;  /* 0x0000cc0000047ab9 */ /* 0x000fe40000000a00 */
[----:B------:R-:W-:-:S07]  /*7160*/  UIMAD.WIDE.U32 UR10, UR8, UR4, URZ ;  /* 0x00000004080a72a5 */ /* 0x000fce000f8e003f */
[----:B------:R-:W-:Y:S02]  /*7170*/  @UP0 UMOV UR9, UR11 ;  /* 0x0000000b00090c82 */ /* 0x000fe40008000000 */
[----:B------:R-:W-:Y:S02]  /*7180*/  @UP0 USHF.R.U32.HI UR8, URZ, UR5, UR9 ;  /* 0x000000053f080299 */ /* 0x000fe40008011609 */
.L_x_379:
[----:B------:R-:W-:Y:S02]  /*7190*/  ULDC UR4, c[0x0][0x32c] ;  /* 0x0000cb0000047ab9 */ /* 0x000fe40000000800 */
[----:B------:R-:W-:-:S04]  /*71a0*/  UIMAD UR4, UR8, UR6, UR4 ;  /* 0x00000006080472a4 */ /* 0x000fc8000f8e0204 */
[----:B------:R-:W-:-:S04]  /*71b0*/  UISETP.LT.AND UP0, UPT, UR7, UR4, UPT ;  /* 0x000000040700728c */ /* 0x000fc8000bf01270 */
[----:B------:R-:W-:Y:S02]  /*71c0*/  USEL UR7, UR7, UR4, UP0 ;  /* 0x0000000407077287 */ /* 0x000fe40008000000 */
.L_x_377:
[----:B------:R-:W-:Y:S02]  /*71d0*/  UISETP.NE.AND UP0, UPT, UR24, URZ, UPT ;  /* 0x0000003f1800728c */ /* 0x000fe4000bf05270 */
[----:B------:R-:W-:Y:S02]  /*71e0*/  UIADD3 UR8, UR7, 0x5f, URZ ;  /* 0x0000005f07087890 */ /* 0x000fe4000fffe03f */
[----:B------:R-:W-:Y:S02]  /*71f0*/  ULDC.64 UR4, c[0x0][0x2c8] ;  /* 0x0000b20000047ab9 */ /* 0x000fe40000000a00 */
[----:B------:R-:W-:Y:S02]  /*7200*/  UISETP.NE.AND UP1, UPT, UR23, URZ, UPT ;  /* 0x0000003f1700728c */ /* 0x000fe4000bf25270 */
[----:B------:R-:W-:Y:S02]  /*7210*/  UIMAD.WIDE.U32 UR10, UR18, UR4, URZ ;  /* 0x00000004120a72a5 */ /* 0x000fe4000f8e003f */
[----:B------:R-:W-:-:S02]  /*7220*/  UIMAD.WIDE UR8, UR8, 0x2aaaaaab, URZ ;  /* 0x2aaaaaab080878a5 */ /* 0x000fc4000f8e023f */
[----:B------:R-:W-:Y:S01]  /*7230*/  PLOP3.LUT P0, PT, PT, PT, UP1, 0x40, 0x0 ;  /* 0x000000000000781c */ /* 0x000fe20003f0e818 */
[----:B------:R-:W-:Y:S02]  /*7240*/  UMOV UR4, UR18 ;  /* 0x0000001200047c82 */ /* 0x000fe40008000000 */
[----:B------:R-:W-:Y:S02]  /*7250*/  USHF.R.U32.HI UR8, URZ, 0x1f, UR9 ;  /* 0x0000001f3f087899 */ /* 0x000fe40008011609 */
[----:B------:R-:W-:Y:S02]  /*7260*/  @UP0 UMOV UR7, UR11 ;  /* 0x0000000b00070c82 */ /* 0x000fe40008000000 */
[----:B------:R-:W-:Y:S02]  /*7270*/  @UP0 USHF.R.U32.HI UR4, URZ, UR5, UR7 ;  /* 0x000000053f040299 */ /* 0x000fe40008011607 */
        /* <DEDUP_REMOVED lines=15> */
[----:B------:R-:W-:-:S05]  /*7370*/  UIMAD.WIDE.U32 UR8, UR7, UR4, URZ ;  /* 0x00000004070872a5 */ /* 0x000fca000f8e003f */
[----:B------:R-:W-:-:S04]  /*7380*/  @UP0 USHF.R.U32.HI UR7, URZ, UR5, UR9 ;  /* 0x000000053f070299 */ /* 0x000fc80008011609 */
[----:B------:R-:W-:Y:S01]  /*7390*/  ULOP3.LUT UR7, URZ, UR7, URZ, 0x33, !UPT ;  /* 0x000000073f077292 */ /* 0x000fe2000f8e333f */
[----:B------:R-:W-:Y:S05]  /*73a0*/  BRA `(.L_x_382) ;  /* 0x0000005000007947 */ /* 0x000fea0003800000 */
.L_x_381:
[----:B------:R-:W-:Y:S02]  /*73b0*/  ULDC UR4, c[0x0][0x32c] ;  /* 0x0000cb0000047ab9 */ /* 0x000fe40000000800 */
[----:B------:R-:W-:-:S03]  /*73c0*/  UISETP.NE.AND UP0, UPT, UR4, 0x1, UPT ;  /* 0x000000010400788c */ /* 0x000fc6000bf05270 */
[----:B------:R-:W-:Y:S02]  /*73d0*/  ULDC.64 UR4, c[0x0][0x330] ;  /* 0x0000cc0000047ab9 */ /* 0x000fe40000000a00 */
[----:B------:R-:W-:-:S06]  /*73e0*/  UIMAD.WIDE.U32 UR8, UR7, UR4, URZ ;  /* 0x00000004070872a5 */ /* 0x000fcc000f8e003f */
[----:B------:R-:W-:Y:S02]  /*73f0*/  @UP0 USHF.R.U32.HI UR7, URZ, UR5, UR9 ;  /* 0x000000053f070299 */ /* 0x000fe40008011609 */
.L_x_382:
[----:B------:R-:W-:Y:S02]  /*7400*/  ULDC UR4, c[0x0][0x32c] ;  /* 0x0000cb0000047ab9 */ /* 0x000fe40000000800 */
[----:B------:R-:W-:-:S04]  /*7410*/  UIMAD UR4, UR7, UR4, URZ ;  /* 0x00000004070472a4 */ /* 0x000fc8000f8e023f */
[----:B------:R-:W-:-:S04]  /*7420*/  UISETP.LT.AND UP0, UPT, UR6, UR4, UPT ;  /* 0x000000040600728c */ /* 0x000fc8000bf01270 */
[----:B------:R-:W-:-:S04]  /*7430*/  USEL UR6, UR6, UR4, !UP0 ;  /* 0x0000000406067287 */ /* 0x000fc8000c000000 */
.L_x_380:
[----:B------:R-:W-:Y:S01]  /*7440*/  UIMAD.WIDE UR4, UR6, 0x2aaaaaab, URZ ;  /* 0x2aaaaaab060478a5 */ /* 0x000fe2000f8e023f */
[----:B------:R-:W-:Y:S01]  /*7450*/  PLOP3.LUT P4, PT, PT, PT, PT, 0x80, 0x0 ;  /* 0x000000000000781c */ /* 0x000fe20003f8f070 */
[----:B------:R-:W-:Y:S01]  /*7460*/  CS2R R162, SRZ ;  /* 0x0000000000a27805 */ /* 0x000fe2000001ff00 */
[----:B------:R-:W-:Y:S01]  /*7470*/  CS2R R160, SRZ ;  /* 0x0000000000a07805 */ /* 0x000fe2000001ff00 */
[----:B------:R-:W-:Y:S01]  /*7480*/  USHF.R.U32.HI UR4, URZ, 0x1f, UR5 ;  /* 0x0000001f3f047899 */ /* 0x000fe20008011605 */
[----:B------:R-:W-:Y:S01]  /*7490*/  CS2R R166, SRZ ;  /* 0x0000000000a67805 */ /* 0x000fe2000001ff00 */
[----:B------:R-:W-:Y:S01]  /*74a0*/  CS2R R164, SRZ ;  /* 0x0000000000a47805 */ /* 0x000fe2000001ff00 */
[----:B-1----:R-:W-:Y:S01]  /*74b0*/  CS2R R12, SRZ ;  /* 0x00000000000c7805 */ /* 0x002fe2000001ff00 */
[----:B------:R-:W-:Y:S01]  /*74c0*/  ULEA.HI.SX32 UR4, UR5, UR4, 0x1c ;  /* 0x0000000405047291 */ /* 0x000fe2000f8fe23f */
[----:B------:R-:W-:Y:S01]  /*74d0*/  IMAD.MOV.U32 R158, RZ, RZ, RZ ;  /* 0x000000ffff9e7224 */ /* 0x000fe200078e00ff */
[----:B------:R-:W-:Y:S01]  /*74e0*/  MOV R16, RZ ;  /* 0x000000ff00107202 */ /* 0x000fe20000000f00 */
[----:B------:R-:W-:Y:S01]  /*74f0*/  IMAD.MOV.U32 R156, RZ, RZ, RZ ;  /* 0x000000ffff9c7224 */ /* 0x000fe200078e00ff */
[----:B------:R-:W-:Y:S01]  /*7500*/  UISETP.LT.AND UP0, UPT, URZ, UR4, UPT ;  /* 0x000000043f00728c */ /* 0x000fe2000bf01270 */
[----:B------:R-:W-:Y:S01]  /*7510*/  IMAD.MOV.U32 R154, RZ, RZ, RZ ;  /* 0x000000ffff9a7224 */ /* 0x000fe200078e00ff */
[----:B------:R-:W-:Y:S01]  /*7520*/  CS2R R18, SRZ ;  /* 0x0000000000127805 */ /* 0x000fe2000001ff00 */
[----:B------:R-:W-:Y:S01]  /*7530*/  MOV R152, RZ ;  /* 0x000000ff00987202 */ /* 0x000fe20000000f00 */
[----:B------:R-:W-:Y:S01]  /*7540*/  USEL UR4, URZ, UR4, !UP0 ;  /* 0x000000043f047287 */ /* 0x000fe2000c000000 */
[----:B------:R-:W-:Y:S01]  /*7550*/  CS2R R20, SRZ ;  /* 0x0000000000147805 */ /* 0x000fe2000001ff00 */
[----:B------:R-:W-:Y:S01]  /*7560*/  IMAD.MOV.U32 R146, RZ, RZ, RZ ;  /* 0x000000ffff927224 */ /* 0x000fe200078e00ff */
[----:B------:R-:W-:Y:S01]  /*7570*/  CS2R R14, SRZ ;  /* 0x00000000000e7805 */ /* 0x000fe2000001ff00 */
[----:B------:R-:W-:Y:S01]  /*7580*/  UISETP.GT.AND UP0, UPT, UR12, UR4, UPT ;  /* 0x000000040c00728c */ /* 0x000fe2000bf04270 */
[----:B------:R-:W-:Y:S01]  /*7590*/  MOV R144, RZ ;  /* 0x000000ff00907202 */ /* 0x000fe20000000f00 */
[----:B------:R-:W-:Y:S01]  /*75a0*/  IMAD.MOV.U32 R150, RZ, RZ, RZ ;  /* 0x000000ffff967224 */ /* 0x000fe200078e00ff */
[----:B------:R-:W-:Y:S01]  /*75b0*/  MOV R148, RZ ;  /* 0x000000ff00947202 */ /* 0x000fe20000000f00 */
[----:B------:R-:W-:Y:S01]  /*75c0*/  CS2R R142, SRZ ;  /* 0x00000000008e7805 */ /* 0x000fe2000001ff00 */
[----:B------:R-:W-:Y:S01]  /*75d0*/  CS2R R22, SRZ ;  /* 0x0000000000167805 */ /* 0x000fe2000001ff00 */
[----:B------:R-:W-:Y:S01]  /*75e0*/  PLOP3.LUT P0, PT, PT, PT, UP0, 0x80, 0x0 ;  /* 0x000000000000781c */ /* 0x000fe20003f0f008 */
[----:B------:R-:W-:Y:S01]  /*75f0*/  IMAD.MOV.U32 R140, RZ, RZ, RZ ;  /* 0x000000ffff8c7224 */ /* 0x000fe200078e00ff */
[----:B------:R-:W-:Y:S01]  /*7600*/  MOV R138, RZ ;  /* 0x000000ff008a7202 */ /* 0x000fe20000000f00 */
[----:B------:R-:W-:Y:S01]  /*7610*/  CS2R R24, SRZ ;  /* 0x0000000000187805 */ /* 0x000fe2000001ff00 */
[----:B------:R-:W-:Y:S01]  /*7620*/  IMAD.MOV.U32 R136, RZ, RZ, RZ ;  /* 0x000000ffff887224 */ /* 0x000fe200078e00ff */
[----:B------:R-:W-:Y:S01]  /*7630*/  CS2R R130, SRZ ;  /* 0x0000000000827805 */ /* 0x000fe2000001ff00 */
[----:B-----5:R-:W-:Y:S01]  /*7640*/  CS2R R30, SRZ ;  /* 0x00000000001e7805 */ /* 0x020fe2000001ff00 */
[----:B------:R-:W-:Y:S01]  /*7650*/  MOV R128, RZ ;  /* 0x000000ff00807202 */ /* 0x000fe20000000f00 */
[----:B------:R-:W-:Y:S01]  /*7660*/  IMAD.MOV.U32 R134, RZ, RZ, RZ ;  /* 0x000000ffff867224 */ /* 0x000fe200078e00ff */
[----:B------:R-:W-:Y:S01]  /*7670*/  MOV R132, RZ ;  /* 0x000000ff00847202 */ /* 0x000fe20000000f00 */
[----:B------:R-:W-:Y:S01]  /*7680*/  CS2R R126, SRZ ;  /* 0x00000000007e7805 */ /* 0x000fe2000001ff00 */
[----:B------:R-:W-:Y:S01]  /*7690*/  IMAD.MOV.U32 R124, RZ, RZ, RZ ;  /* 0x000000ffff7c7224 */ /* 0x000fe200078e00ff */
[----:B------:R-:W-:Y:S01]  /*76a0*/  CS2R R26, SRZ ;  /* 0x00000000001a7805 */ /* 0x000fe2000001ff00 */
        /* <DEDUP_REMOVED lines=12> */
[----:B------:R-:W-:Y:S01]  /*7770*/  CS2R R38, SRZ ;  /* 0x0000000000267805 */ /* 0x000fe2000001ff00 */
[----:B--2---:R-:W-:Y:S01]  /*7780*/  CS2R R36, SRZ ;  /* 0x0000000000247805 */ /* 0x004fe2000001ff00 */
[----:B------:R-:W-:Y:S05]  /*7790*/  @!P0 BRA `(.L_x_383) ;  /* 0x0002155000008947 */ /* 0x000fea0003800000 */
[----:B------:R-:W-:Y:S02]  /*77a0*/  ULDC.64 UR6, c[0x0][0x340] ;  /* 0x0000d00000067ab9 */ /* 0x000fe40000000a00 */
[----:B------:R-:W-:-:S02]  /*77b0*/  UISETP.NE.U32.AND UP0, UPT, URZ, UR6, UPT ;  /* 0x000000063f00728c */ /* 0x000fc4000bf05070 */
[----:B------:R-:W-:Y:S02]  /*77c0*/  UISETP.NE.AND UP1, UPT, UR24, URZ, UPT ;  /* 0x0000003f1800728c */ /* 0x000fe4000bf25270 */
[----:B------:R-:W-:Y:S02]  /*77d0*/  UISETP.NE.AND.EX UP0, UPT, URZ, UR7, UPT, UP0 ;  /* 0x000000073f00728c */ /* 0x000fe4000bf05300 */
[----:B------:R-:W-:Y:S02]  /*77e0*/  ULDC.64 UR8, c[0x0][0x348] ;  /* 0x0000d20000087ab9 */ /* 0x000fe40000000a00 */
[----:B------:R-:W-:Y:S02]  /*77f0*/  ULDC.64 UR6, c[0x0][0x340] ;  /* 0x0000d00000067ab9 */ /* 0x000fe40000000a00 */
[----:B------:R-:W-:-:S05]  /*7800*/  PLOP3.LUT P3, PT, PT, PT, UP0, 0x80, 0x0 ;  /* 0x000000000000781c */ /* 0x000fca0003f6f008 */
[----:B------:R-:W-:Y:S02]  /*7810*/  @UP0 UMOV UR5, 0x4 ;  /* 0x0000000400050882 */ /* 0x000fe40000000000 */
[----:B------:R-:W-:-:S06]  /*7820*/  @UP0 UIMAD.WIDE UR6, UR22, UR5, UR6 ;  /* 0x00000005160602a5 */ /* 0x000fcc000f8e0206 */
[----:B------:R-:W-:Y:S02]  /*7830*/  IMAD.U32 R2, RZ, RZ, UR6 ;  /* 0x00000006ff027e24 */ /* 0x000fe4000f8e00ff */
[----:B------:R-:W-:Y:S01]  /*7840*/  IMAD.U32 R3, RZ, RZ, UR7 ;  /* 0x00000007ff037e24 */ /* 0x000fe2000f8e00ff */
[----:B------:R-:W-:Y:S01]  /*7850*/  SHF.R.S32.HI R210, RZ, 0x1f, R207 ;  /* 0x0000001fffd27819 */ /* 0x000fe200000114cf */
[----:B------:R-:W-:Y:S02]  /*7860*/  USHF.R.S32.HI UR5, URZ, 0x1f, UR20 ;  /* 0x0000001f3f057899 */ /* 0x000fe40008011414 */
[----:B------:R-:W-:Y:S01]  /*7870*/  ULDC.64 UR6, c[0x0][0x178] ;  /* 0x00005e0000067ab9 */ /* 0x000fe20000000a00 */
[----:B------:R1:W5:Y:S01]  /*7880*/  @P3 LDG.E R13, [R2.64] ;  /* 0x0000001a020d3981 */ /* 0x000362000c1e1900 */
[----:B------:R-:W-:Y:S01]  /*7890*/  UIMAD UR5, UR5, UR6, URZ ;  /* 0x00000006050572a4 */ /* 0x000fe2000f8e023f */
[----:B------:R-:W-:Y:S01]  /*78a0*/  PLOP3.LUT P1, PT, PT, PT, UP1, 0x80, 0x0 ;  /* 0x000000000000781c */ /* 0x000fe20003f2f018 */
[----:B------:R-:W-:Y:S01]  /*78b0*/  UIMAD.WIDE.U32 UR10, UR20, UR6, URZ ;  /* 0x00000006140a72a5 */ /* 0x000fe2000f8e003f */
[----:B------:R-:W-:Y:S01]  /*78c0*/  PLOP3.LUT P0, PT, PT, PT, UP1, 0x80, 0x0 ;  /* 0x000000000000781c */ /* 0x000fe20003f0f018 */
[----:B------:R-:W-:Y:S01]  /*78d0*/  UIMAD UR20, UR20, UR7, UR5 ;  /* 0x00000007141472a4 */ /* 0x000fe2000f8e0205 */
[----:B------:R-:W-:Y:S01]  /*78e0*/  LEA.HI R81, R210, R207, RZ, 0x4 ;  /* 0x000000cfd2517211 */ /* 0x000fe200078f20ff */
[----:B------:R-:W-:Y:S01]  /*78f0*/  UISETP.NE.U32.AND UP0, UPT, URZ, UR8, UPT ;  /* 0x000000083f00728c */ /* 0x000fe2000bf05070 */
[----:B------:R-:W-:Y:S01]  /*7900*/  BSSY B0, `(.L_x_384) ;  /* 0x0000053000007945 */ /* 0x000fe20003800000 */
[----:B------:R-:W-:-:S02]  /*7910*/  ULDC.64 UR6, c[0x0][0x1b8] ;  /* 0x00006e0000067ab9 */ /* 0x000fc40000000a00 */
[----:B------:R-:W-:Y:S02]  /*7920*/  UIADD3 UR11, UR11, UR20, URZ ;  /* 0x000000140b0b7290 */ /* 0x000fe4000fffe03f */
[----:B------:R-:W-:Y:S02]  /*7930*/  UIMAD UR5, UR16, UR6, URZ ;  /* 0x00000006100572a4 */ /* 0x000fe4000f8e023f */
[----:B------:R-:W-:Y:S02]  /*7940*/  UISETP.NE.AND.EX UP0, UPT, URZ, UR9, UPT, UP0 ;  /* 0x000000093f00728c */ /* 0x000fe4000bf05300 */
[----:B------:R-:W-:Y:S02]  /*7950*/  USHF.R.S32.HI UR8, URZ, 0x1f, UR22 ;  /* 0x0000001f3f087899 */ /* 0x000fe40008011416 */
[----:B------:R-:W-:Y:S02]  /*7960*/  UIMAD UR5, UR17, UR7, UR5 ;  /* 0x00000007110572a4 */ /* 0x000fe4000f8e0205 */
[----:B------:R-:W-:-:S02]  /*7970*/  UIMAD.WIDE.U32 UR10, UR17, UR6, UR10 ;  /* 0x00000006110a72a5 */ /* 0x000fc4000f8e000a */
[----:B------:R-:W-:Y:S01]  /*7980*/  USEL UR8, UR8, URZ, !UP0 ;  /* 0x0000003f08087287 */ /* 0x000fe2000c000000 */
[----:B-1----:R-:W-:Y:S01]  /*7990*/  LEA.HI R2, R210, R207, RZ, 0x3 ;  /* 0x000000cfd2027211 */ /* 0x002fe200078f18ff */
[----:B------:R-:W-:Y:S02]  /*79a0*/  ULDC.64 UR6, c[0x0][0x1c0] ;  /* 0x0000700000067ab9 */ /* 0x000fe40000000a00 */
[----:B------:R-:W-:Y:S01]  /*79b0*/  USEL UR9, UR22, URZ, !UP0 ;  /* 0x0000003f16097287 */ /* 0x000fe2000c000000 */
[----:B------:R-:W-:Y:S01]  /*79c0*/  LOP3.LUT R0, R2, 0xfffffff8, RZ, 0xc0, !PT ;  /* 0xfffffff802007812 */ /* 0x000fe200078ec0ff */
[----:B------:R-:W-:Y:S01]  /*79d0*/  UIMAD UR8, UR8, UR6, URZ ;  /* 0x00000006080872a4 */ /* 0x000fe2000f8e023f */
[----:B------:R-:W-:Y:S01]  /*79e0*/  SHF.R.S32.HI R74, RZ, 0x3, R2 ;  /* 0x00000003ff4a7819 */ /* 0x000fe20000011402 */
[----:B------:R-:W-:Y:S02]  /*79f0*/  UIADD3 UR11, UR11, UR5, URZ ;  /* 0x000000050b0b7290 */ /* 0x000fe4000fffe03f */
[----:B------:R-:W-:Y:S01]  /*7a00*/  IMAD.IADD R6, R207, 0x1, -R0 ;  /* 0x00000001cf067824 */ /* 0x000fe200078e0a00 */
[----:B------:R-:W-:-:S02]  /*7a10*/  UIMAD UR7, UR9, UR7, UR8 ;  /* 0x00000007090772a4 */ /* 0x000fc4000f8e0208 */
[----:B------:R-:W-:Y:S01]  /*7a20*/  UIMAD.WIDE.U32 UR10, UR9, UR6, UR10 ;  /* 0x00000006090a72a5 */ /* 0x000fe2000f8e000a */
[C---:B------:R-:W-:Y:S02]  /*7a30*/  IMAD R227, R6.reuse, 0x10, R74 ;  /* 0x0000001006e37824 */ /* 0x040fe400078e024a */
[----:B------:R-:W-:Y:S01]  /*7a40*/  IMAD.SHL.U32 R6, R6, 0x8, RZ ;  /* 0x0000000806067824 */ /* 0x000fe200078e00ff */
[----:B------:R-:W-:Y:S02]  /*7a50*/  UIADD3 UR7, UR11, UR7, URZ ;  /* 0x000000070b077290 */ /* 0x000fe4000fffe03f */
[----:B------:R-:W-:Y:S01]  /*7a60*/  IADD3 R4, R227, UR18, RZ ;  /* 0x00000012e3047c10 */ /* 0x000fe2000fffe0ff */
[----:B------:R-:W-:Y:S01]  /*7a70*/  IMAD.U32 R3, RZ, RZ, UR11 ;  /* 0x0000000bff037e24 */ /* 0x000fe2000f8e00ff */
[----:B------:R-:W-:Y:S01]  /*7a80*/  ULDC UR11, c[0x0][0x2c4] ;  /* 0x0000b100000b7ab9 */ /* 0x000fe20000000800 */
[----:B------:R1:W-:Y:S01]  /*7a90*/  STL [R1+0x24], R227 ;  /* 0x000024e301007387 */ /* 0x0003e20000100800 */
[----:B------:R-:W-:Y:S01]  /*7aa0*/  IMAD.U32 R3, RZ, RZ, UR7 ;  /* 0x00000007ff037e24 */ /* 0x000fe2000f8e00ff */
[----:B------:R-:W-:Y:S01]  /*7ab0*/  UIMAD UR11, UR21, UR11, URZ ;  /* 0x0000000b150b72a4 */ /* 0x000fe2000f8e023f */
[----:B------:R-:W-:Y:S01]  /*7ac0*/  @P1 IMAD.HI.U32 R2, R4, c[0x0][0x2c8], RZ ;  /* 0x0000b20004021a27 */ /* 0x000fe200078e00ff */
[----:B------:R-:W-:-:S03]  /*7ad0*/  ISETP.GE.AND P4, PT, R6, c[0x0][0x198], PT ;  /* 0x0000660006007a0c */ /* 0x000fc60003f86270 */
[----:B------:R-:W-:Y:S01]  /*7ae0*/  IMAD.MOV.U32 R0, RZ, RZ, R4 ;  /* 0x000000ffff007224 */ /* 0x000fe200078e0004 */
[----:B------:R-:W-:Y:S01]  /*7af0*/  @P0 SHF.R.U32.HI R0, RZ, c[0x0][0x2cc], R2 ;  /* 0x0000b300ff000a19 */ /* 0x000fe20000011602 */
[----:B------:R-:W-:-:S03]  /*7b00*/  IMAD.U32 R2, RZ, RZ, UR10 ;  /* 0x0000000aff027e24 */ /* 0x000fc6000f8e00ff */
        /* <DEDUP_REMOVED lines=19> */
[----:B------:R1:W2:Y:S02]  /*7c40*/  SHFL.IDX PT, R6, R9, RZ, 0x181f ;  /* 0x00181fff09067589 */ /* 0x0002a400000e0000 */
[----:B------:R-:W-:Y:S02]  /*7c50*/  LEA.HI.X R8, R2, c[0x0][0x164], R3, 0x1, P0 ;  /* 0x0000590002087a11 */ /* 0x000fe400000f0c03 */
[----:B------:R-:W-:-:S02]  /*7c60*/  LEA.HI R2, R210, R207, RZ, 0x3 ;  /* 0x000000cfd2027211 */ /* 0x000fc400078f18ff */
[----:B------:R-:W-:Y:S01]  /*7c70*/  LOP3.LUT R10, R5, R4, RZ, 0x3c, !PT ;  /* 0x00000004050a7212 */ /* 0x000fe200078e3cff */
[----:B------:R1:W3:Y:S01]  /*7c80*/  SHFL.IDX PT, R7, R8, RZ, 0x181f ;  /* 0x00181fff08077589 */ /* 0x0002e200000e0000 */
[----:B------:R-:W-:Y:S02]  /*7c90*/  LOP3.LUT R2, R2, 0xfffffff8, RZ, 0xc0, !PT ;  /* 0xfffffff802027812 */ /* 0x000fe400078ec0ff */
[----:B------:R-:W-:Y:S02]  /*7ca0*/  SHF.R.S32.HI R3, RZ, 0x1f, R0 ;  /* 0x0000001fff037819 */ /* 0x000fe40000011400 */
[----:B------:R-:W-:Y:S01]  /*7cb0*/  LEA.HI R5, R210, R207, RZ, 0x6 ;  /* 0x000000cfd2057211 */ /* 0x000fe200078f30ff */
[----:B------:R-:W-:Y:S01]  /*7cc0*/  IMAD.IADD R63, R207, 0x1, -R2 ;  /* 0x00000001cf3f7824 */ /* 0x000fe200078e0a02 */
[----:B------:R-:W-:Y:S01]  /*7cd0*/  LEA.HI R80, R3, R0, RZ, 0x3 ;  /* 0x0000000003507211 */ /* 0x000fe200078f18ff */
[----:B------:R-:W-:Y:S02]  /*7ce0*/  IMAD.MOV.U32 R2, RZ, RZ, 0x10 ;  /* 0x00000010ff027424 */ /* 0x000fe400078e00ff */
[----:B------:R-:W-:Y:S01]  /*7cf0*/  IMAD.SHL.U32 R90, R63, 0x8, RZ ;  /* 0x000000083f5a7824 */ /* 0x000fe200078e00ff */
[----:B------:R-:W-:Y:S01]  /*7d00*/  LOP3.LUT R4, R80, 0xfffffff8, RZ, 0xc0, !PT ;  /* 0xfffffff850047812 */ /* 0x000fe200078ec0ff */
[----:B------:R-:W-:Y:S01]  /*7d10*/  IMAD.SHL.U32 R3, R5, 0x8, RZ ;  /* 0x0000000805037824 */ /* 0x000fe200078e00ff */
[----:B------:R-:W-:-:S02]  /*7d20*/  IADD3 R5, R74, UR18, RZ ;  /* 0x000000124a057c10 */ /* 0x000fc4000fffe0ff */
[----:B------:R1:W-:Y:S01]  /*7d30*/  STL [R1+0xc], R90 ;  /* 0x00000c5a01007387 */ /* 0x0003e20000100800 */
[----:B------:R-:W-:Y:S01]  /*7d40*/  IMAD.IADD R79, R0, 0x1, -R4 ;  /* 0x00000001004f7824 */ /* 0x000fe200078e0a04 */
[----:B------:R-:W-:Y:S01]  /*7d50*/  ISETP.GE.AND P0, PT, R5, UR11, PT ;  /* 0x0000000b05007c0c */ /* 0x000fe2000bf06270 */
[----:B------:R-:W-:Y:S01]  /*7d60*/  IMAD.MOV.U32 R4, RZ, RZ, 0x20 ;  /* 0x00000020ff047424 */ /* 0x000fe200078e00ff */
[----:B------:R-:W-:Y:S02]  /*7d70*/  LOP3.LUT R61, R10, 0xfffffe00, R3, 0xf8, !PT ;  /* 0xfffffe000a3d7812 */ /* 0x000fe400078ef803 */
[----:B------:R-:W-:Y:S02]  /*7d80*/  R2P PR, R79, 0x6 ;  /* 0x000000064f007804 */ /* 0x000fe40000000000 */
[----:B------:R-:W-:-:S03]  /*7d90*/  SHF.R.S32.HI R225, RZ, 0x1f, R90 ;  /* 0x0000001fffe17819 */ /* 0x000fc6000001145a */
[----:B------:R-:W-:Y:S02]  /*7da0*/  SEL R2, R2, 0xfffffff0, !P1 ;  /* 0xfffffff002027807 */ /* 0x000fe40004800000 */
[----:B------:R-:W-:Y:S01]  /*7db0*/  SEL R4, R4, 0xffffffe0, !P2 ;  /* 0xffffffe004047807 */ /* 0x000fe20005000000 */
[----:B------:R-:W-:Y:S01]  /*7dc0*/  @!P3 IMAD.U32 R13, RZ, RZ, UR22 ;  /* 0x00000016ff0dbe24 */ /* 0x000fe2000f8e00ff */
[----:B------:R-:W-:Y:S05]  /*7dd0*/  @P0 BRA `(.L_x_385) ;  /* 0x0000005000000947 */ /* 0x000fea0003800000 */
[----:B-123--:R-:W-:Y:S01]  /*7de0*/  LEA R6, P0, R90, R6, 0x1 ;  /* 0x000000065a067211 */ /* 0x00efe200078008ff */
[----:B------:R-:W-:-:S03]  /*7df0*/  IMAD.SHL.U32 R0, R61, 0x2, RZ ;  /* 0x000000023d007824 */ /* 0x000fc600078e00ff */
[----:B------:R-:W-:-:S05]  /*7e00*/  LEA.HI.X R7, R90, R7, R225, 0x1, P0 ;  /* 0x000000075a077211 */ /* 0x000fca00000f0ce1 */
[----:B------:R-:W-:Y:S01]  /*7e10*/  @!PT LDS RZ, [RZ] ;  /* 0x00000000fffff984 */ /* 0x000fe20000000800 */
[----:B------:R1:W-:Y:S04]  /*7e20*/  LDGSTS.E.BYPASS.LTC128B.128 [R0+0x6100], [R6.64], !P4 ;  /* 0x0610000006007fae */ /* 0x0003e8000e101d5a */
.L_x_385:
[----:B-123--:R-:W-:Y:S05]  /*7e30*/  BSYNC B0 ;  /* 0x0000000000007941 */ /* 0x00efea0003800000 */
.L_x_384:
        /* <DEDUP_REMOVED lines=11> */
.L_x_387:
[----:B------:R-:W-:Y:S05]  /*7ef0*/  BSYNC B0 ;  /* 0x0000000000007941 */ /* 0x000fea0003800000 */
.L_x_386:
        /* <DEDUP_REMOVED lines=11> */
.L_x_389:
[----:B------:R-:W-:Y:S05]  /*7fb0*/  BSYNC B0 ;  /* 0x0000000000007941 */ /* 0x000fea0003800000 */
.L_x_388:
        /* <DEDUP_REMOVED lines=11> */
.L_x_391:
[----:B------:R-:W-:Y:S05]  /*8070*/  BSYNC B0 ;  /* 0x0000000000007941 */ /* 0x000fea0003800000 */
.L_x_390:
        /* <DEDUP_REMOVED lines=11> */
.L_x_393:
[----:B------:R-:W-:Y:S05]  /*8130*/  BSYNC B0 ;  /* 0x0000000000007941 */ /* 0x000fea0003800000 */
.L_x_392:
        /* <DEDUP_REMOVED lines=11> */
.L_x_395:
[----:B------:R-:W-:Y:S05]  /*81f0*/  BSYNC B0 ;  /* 0x0000000000007941 */ /* 0x000fea0003800000 */
.L_x_394:
        /* <DEDUP_REMOVED lines=11> */
.L_x_397:
[----:B------:R-:W-:Y:S05]  /*82b0*/  BSYNC B0 ;  /* 0x0000000000007941 */ /* 0x000fea0003800000 */
.L_x_396:
[----:B-123--:R-:W1:Y:S01]  /*82c0*/  SHFL.IDX PT, R9, R9, 0x7, 0x181f ;  /* 0x00f81f0009097f89 */ /* 0x00ee6200000e0000 */
[----:B------:R-:W-:Y:S01]  /*82d0*/  IMAD.MOV.U32 R230, RZ, RZ, c[0x0][0x2b8] ;  /* 0x0000ae00ffe67624 */ /* 0x000fe200078e00ff */
[----:B------:R-:W-:Y:S01]  /*82e0*/  UMOV UR38, 0x60 ;  /* 0x0000006000267882 */ /* 0x000fe20000000000 */
[----:B------:R-:W-:Y:S01]  /*82f0*/  IADD3 R5, R5, 0x70, RZ ;  /* 0x0000007005057810 */ /* 0x000fe20007ffe0ff */
[----:B------:R1:W2:Y:S01]  /*8300*/  SHFL.IDX PT, R11, R8, 0x7, 0x181f ;  /* 0x00f81f00080b7f89 */ /* 0x0002a200000e0000 */
[----:B------:R-:W-:Y:S01]  /*8310*/  UIMAD UR10, UR12, UR38, -0x60 ;  /* 0xffffffa00c0a74a4 */ /* 0x000fe2000f8e0226 */
[----:B------:R-:W-:Y:S01]  /*8320*/  ISETP.NE.AND P2, PT, R230, 0x1, PT ;  /* 0x00000001e600780c */ /* 0x000fe20003f45270 */
[----:B-----5:R-:W-:Y:S01]  /*8330*/  IMAD.WIDE.U32 R228, R13, c[0x0][0x2b0], RZ ;  /* 0x0000ac000de47a25 */ /* 0x020fe200078e00ff */
[----:B------:R-:W-:Y:S01]  /*8340*/  ISETP.GE.AND P1, PT, R5, UR11, PT ;  /* 0x0000000b05007c0c */ /* 0x000fe2000bf26270 */
[----:B------:R-:W-:Y:S01]  /*8350*/  ULDC.64 UR6, c[0x0][0x1e8] ;  /* 0x00007a0000067ab9 */ /* 0x000fe20000000a00 */
[----:B----4-:R-:W-:Y:S01]  /*8360*/  SHF.R.S32.HI R3, RZ, 0x1f, R13 ;  /* 0x0000001fff037819 */ /* 0x010fe2000001140d */
[----:B------:R-:W-:Y:S01]  /*8370*/  IMAD.MOV.U32 R242, RZ, RZ, RZ ;  /* 0x000000fffff27224 */ /* 0x000fe200078e00ff */
[----:B------:R-:W-:Y:S01]  /*8380*/  IADD3 R0, R227, UR10, RZ ;  /* 0x0000000ae3007c10 */ /* 0x000fe2000fffe0ff */
[----:B------:R-:W-:Y:S01]  /*8390*/  UIMAD UR38, UR12, -0x60, UR38 ;  /* 0xffffffa00c2678a4 */ /* 0x000fe2000f8e0226 */
[----:B------:R-:W-:Y:S01]  /*83a0*/  ISETP.GE.AND P6, PT, R90, c[0x0][0x1d4], PT ;  /* 0x000075005a007a0c */ /* 0x000fe20003fc6270 */
[----:B------:R-:W-:Y:S01]  /*83b0*/  IMAD R3, R3, c[0x0][0x2b0], RZ ;  /* 0x0000ac0003037a24 */ /* 0x000fe200078e02ff */
[C---:B------:R-:W-:Y:S01]  /*83c0*/  IADD3 R10, R0.reuse, UR19, RZ ;  /* 0x00000013000a7c10 */ /* 0x040fe2000fffe0ff */
[----:B------:R-:W-:Y:S01]  /*83d0*/  STL.64 [R1+0x30], R228 ;  /* 0x000030e401007387 */ /* 0x000fe20000100a00 */
[----:B------:R-:W-:Y:S01]  /*83e0*/  ISETP.GE.AND P0, PT, R0, UR15, PT ;  /* 0x0000000f00007c0c */ /* 0x000fe2000bf06270 */
[----:B------:R-:W-:-:S02]  /*83f0*/  IMAD R3, R13, c[0x0][0x2b4], R3 ;  /* 0x0000ad000d037a24 */ /* 0x000fc400078e0203 */
[----:B------:R-:W-:Y:S01]  /*8400*/  @P2 IMAD.HI.U32 R5, R10, c[0x0][0x2bc], RZ ;  /* 0x0000af000a052a27 */ /* 0x000fe200078e00ff */
[----:B------:R-:W-:-:S03]  /*8410*/  ISETP.GT.OR P0, PT, R227, 0x5f, P0 ;  /* 0x0000005fe300780c */ /* 0x000fc60000704670 */
[----:B------:R-:W-:Y:S01]  /*8420*/  IMAD.MOV.U32 R0, RZ, RZ, R10 ;  /* 0x000000ffff007224 */ /* 0x000fe200078e000a */
[----:B------:R-:W-:Y:S01]  /*8430*/  @P2 SHF.R.U32.HI R0, RZ, c[0x0][0x2c0], R5 ;  /* 0x0000b000ff002a19 */ /* 0x000fe20000011605 */
[----:B------:R-:W-:Y:S01]  /*8440*/  @!P1 IMAD.SHL.U32 R5, R61, 0x2, RZ ;  /* 0x000000023d059824 */ /* 0x000fe200078e00ff */
[----:B-1----:R-:W-:Y:S01]  /*8450*/  @!P1 LEA R8, P3, R90, R9, 0x1 ;  /* 0x000000095a089211 */ /* 0x002fe200078608ff */
[----:B------:R-:W-:-:S03]  /*8460*/  IMAD.IADD R226, R229, 0x1, R3 ;  /* 0x00000001e5e27824 */ /* 0x000fc600078e0203 */
[----:B--2---:R-:W-:Y:S01]  /*8470*/  @!P1 LEA.HI.X R9, R90, R11, R225, 0x1, P3 ;  /* 0x0000000b5a099211 */ /* 0x004fe200018f0ce1 */
[----:B------:R-:W-:Y:S01]  /*8480*/  UIMAD UR5, UR16, UR6, URZ ;  /* 0x00000006100572a4 */ /* 0x000fe2000f8e023f */
[----:B------:R-:W-:Y:S01]  /*8490*/  STL [R1+0x2c], R226 ;  /* 0x00002ce201007387 */ /* 0x000fe20000100800 */
[----:B------:R-:W-:-:S03]  /*84a0*/  @!P0 IADD3 R3, P2, R0, R228, RZ ;  /* 0x000000e400038210 */ /* 0x000fc60007f5e0ff */
[----:B------:R-:W-:Y:S01]  /*84b0*/  @!PT LDS RZ, [RZ] ;  /* 0x00000000fffff984 */ /* 0x000fe20000000800 */
[----:B------:R1:W-:Y:S01]  /*84c0*/  @!P1 LDGSTS.E.BYPASS.LTC128B.128 [R5+0x9900], [R8.64], !P4 ;  /* 0x0990000008059fae */ /* 0x0003e2000e101d5a */
[----:B------:R-:W-:Y:S02]  /*84d0*/  @!P0 LEA.HI.X.SX32 R7, R0, R226, 0x1, P2 ;  /* 0x000000e200078211 */ /* 0x000fe400010f0eff */
[C---:B------:R-:W-:Y:S01]  /*84e0*/  @!P0 LEA R6, P2, R3.reuse, c[0x0][0x2a0], 0x2 ;  /* 0x0000a80003068a11 */ /* 0x040fe200078410ff */
[----:B------:R-:W0:Y:S03]  /*84f0*/  LDGDEPBAR ;  /* 0x00000000000079af */ /* 0x000e260000000000 */
[----:B------:R-:W-:Y:S01]  /*8500*/  @!P0 LEA.HI.X R7, R3, c[0x0][0x2a4], R7, 0x2, P2 ;  /* 0x0000a90003078a11 */ /* 0x000fe200010f1407 */
[----:B------:R-:W-:Y:S06]  /*8510*/  BAR.SYNC.DEFER_BLOCKING 0x0 ;  /* 0x0000000000007b1d */ /* 0x000fec0000010000 */
[----:B------:R2:W3:Y:S01]  /*8520*/  @!P0 LDG.E R242, [R6.64] ;  /* 0x0000001a06f28981 */ /* 0x0004e2000c1e1900 */
[----:B------:R-:W-:Y:S01]  /*8530*/  IMAD.MOV R0, RZ, RZ, -R0 ;  /* 0x000000ffff007224 */ /* 0x000fe200078e0a00 */
[----:B------:R-:W-:Y:S01]  /*8540*/  UIMAD.WIDE.U32 UR8, UR17, UR6, URZ ;  /* 0x00000006110872a5 */ /* 0x000fe2000f8e003f */
[----:B------:R-:W-:Y:S01]  /*8550*/  LEA.HI R206, R210, R207, RZ, 0x5 ;  /* 0x000000cfd2ce7211 */ /* 0x000fe200078f28ff */
[----:B------:R-:W-:Y:S01]  /*8560*/  UIMAD UR5, UR17, UR7, UR5 ;  /* 0x00000007110572a4 */ /* 0x000fe2000f8e0205 */
[----:B------:R-:W-:Y:S01]  /*8570*/  IMAD R91, R0, c[0x0][0x2b8], R10 ;  /* 0x0000ae00005b7a24 */ /* 0x000fe200078e020a */
[----:B------:R-:W-:Y:S01]  /*8580*/  UIADD3 UR14, UR15, UR38, URZ ;  /* 0x000000260f0e7290 */ /* 0x000fe2000fffe03f */
[----:B------:R-:W-:Y:S01]  /*8590*/  SHF.R.S32.HI R209, RZ, 0x5, R206 ;  /* 0x00000005ffd17819 */ /* 0x000fe200000114ce */
[----:B------:R-:W-:-:S02]  /*85a0*/  UIADD3 UR5, UR9, UR5, URZ ;  /* 0x0000000509057290 */ /* 0x000fc4000fffe03f */
[----:B------:R-:W-:Y:S01]  /*85b0*/  SHF.R.S32.HI R88, RZ, 0x1f, R91 ;  /* 0x0000001fff587819 */ /* 0x000fe2000001145b */
[----:B------:R-:W-:Y:S01]  /*85c0*/  STL [R1], R91 ;  /* 0x0000005b01007387 */ /* 0x000fe20000100800 */
[----:B------:R-:W-:Y:S01]  /*85d0*/  IADD3 R62, -R74, UR14, RZ ;  /* 0x0000000e4a3e7c10 */ /* 0x000fe2000fffe1ff */
[----:B------:R-:W-:Y:S02]  /*85e0*/  ULDC.64 UR6, c[0x0][0x210] ;  /* 0x0000840000067ab9 */ /* 0x000fe40000000a00 */
[----:B------:R-:W-:Y:S01]  /*85f0*/  IMAD R0, R88, c[0x0][0x1e0], RZ ;  /* 0x0000780058007a24 */ /* 0x000fe200078e02ff */
[C---:B------:R-:W-:Y:S01]  /*8600*/  ISETP.GE.AND P1, PT, R62.reuse, 0x1, PT ;  /* 0x000000013e00780c */ /* 0x040fe20003f26270 */
[----:B------:R-:W-:Y:S01]  /*8610*/  UIMAD UR16, UR16, UR6, URZ ;  /* 0x00000006101072a4 */ /* 0x000fe2000f8e023f */
[----:B------:R-:W-:Y:S01]  /*8620*/  ISETP.GE.AND P3, PT, R62, 0x21, PT ;  /* 0x000000213e00780c */ /* 0x000fe20003f66270 */
[----:B------:R-:W-:Y:S01]  /*8630*/  IMAD R0, R91, c[0x0][0x1e4], R0 ;  /* 0x000079005b007a24 */ /* 0x000fe200078e0200 */
[----:B------:R-:W-:-:S02]  /*8640*/  UIMAD.WIDE.U32 UR44, UR17, UR6, URZ ;  /* 0x00000006112c72a5 */ /* 0x000fc4000f8e003f */
[----:B------:R-:W-:Y:S02]  /*8650*/  UIMAD UR6, UR17, UR7, UR16 ;  /* 0x00000007110672a4 */ /* 0x000fe4000f8e0210 */
[----:B------:R-:W-:Y:S01]  /*8660*/  UIADD3 UR16, UR12, -0x1, URZ ;  /* 0xffffffff0c107890 */ /* 0x000fe2000fffe03f */
[----:B--2---:R-:W-:Y:S01]  /*8670*/  IMAD.WIDE.U32 R6, R91, c[0x0][0x1e0], RZ ;  /* 0x000078005b067a25 */ /* 0x004fe200078e00ff */
[----:B------:R-:W-:-:S03]  /*8680*/  UIADD3 UR6, UR45, UR6, URZ ;  /* 0x000000062d067290 */ /* 0x000fc6000fffe03f */
[----:B------:R-:W-:Y:S02]  /*8690*/  IMAD.IADD R7, R7, 0x1, R0 ;  /* 0x0000000107077824 */ /* 0x000fe400078e0200 */
[----:B------:R-:W-:Y:S01]  /*86a0*/  @P1 IMAD.SHL.U32 R10, R61, 0x2, RZ ;  /* 0x000000023d0a1824 */ /* 0x000fe200078e00ff */
[----:B---3--:R-:W-:Y:S01]  /*86b0*/  SHF.R.S32.HI R89, RZ, 0x1f, R242 ;  /* 0x0000001fff597819 */ /* 0x008fe200000114f2 */
[----:B------:R-:W-:-:S04]  /*86c0*/  IMAD.WIDE.U32 R6, R242, c[0x0][0x1f0], R6 ;  /* 0x00007c00f2067a25 */ /* 0x000fc800078e0006 */
[----:B------:R-:W-:Y:S01]  /*86d0*/  IMAD R3, R89, c[0x0][0x1f0], RZ ;  /* 0x00007c0059037a24 */ /* 0x000fe200078e02ff */
[----:B------:R-:W-:-:S03]  /*86e0*/  IADD3 R0, P0, R6, UR8, RZ ;  /* 0x0000000806007c10 */ /* 0x000fc6000ff1e0ff */
[----:B------:R-:W-:-:S05]  /*86f0*/  IMAD R3, R242, c[0x0][0x1f4], R3 ;  /* 0x00007d00f2037a24 */ /* 0x000fca00078e0203 */
[----:B------:R-:W-:Y:S02]  /*8700*/  IADD3.X R6, R7, UR5, R3, P0, !PT ;  /* 0x0000000507067c10 */ /* 0x000fe400087fe403 */
[----:B------:R-:W-:-:S04]  /*8710*/  LEA R3, P0, R0, c[0x0][0x1c8], 0x1 ;  /* 0x0000720000037a11 */ /* 0x000fc800078008ff */
[----:B------:R-:W-:Y:S01]  /*8720*/  LEA.HI.X R0, R0, c[0x0][0x1cc], R6, 0x1, P0 ;  /* 0x0000730000007a11 */ /* 0x000fe200000f0c06 */
[----:B-1----:R-:W1:Y:S01]  /*8730*/  SHFL.IDX PT, R8, R3, RZ, 0x181f ;  /* 0x00181fff03087589 */ /* 0x002e6200000e0000 */
[----:B------:R-:W-:-:S03]  /*8740*/  ISETP.GE.AND P0, PT, R62, 0x11, PT ;  /* 0x000000113e00780c */ /* 0x000fc60003f06270 */
[----:B------:R-:W2:Y:S04]  /*8750*/  SHFL.IDX PT, R6, R3, 0x1, 0x181f ;  /* 0x00381f0003067f89 */ /* 0x000ea800000e0000 */
[----:B------:R-:W3:Y:S04]  /*8760*/  SHFL.IDX PT, R9, R0, RZ, 0x181f ;  /* 0x00181fff00097589 */ /* 0x000ee800000e0000 */
[----:B------:R-:W4:Y:S02]  /*8770*/  SHFL.IDX PT, R7, R0, 0x1, 0x181f ;  /* 0x00381f0000077f89 */ /* 0x000f2400000e0000 */
[----:B------:R-:W-:-:S02]  /*8780*/  @P0 IMAD.SHL.U32 R5, R61, 0x2, RZ ;  /* 0x000000023d050824 */ /* 0x000fc400078e00ff */
[----:B------:R-:W-:Y:S04]  /*8790*/  SHFL.IDX PT, R11, R3, 0x2, 0x181f ;  /* 0x00581f00030b7f89 */ /* 0x000fe800000e0000 */
[----:B------:R-:W-:Y:S04]  /*87a0*/  SHFL.IDX PT, R13, R0, 0x2, 0x181f ;  /* 0x00581f00000d7f89 */ /* 0x000fe800000e0000 */
[----:B------:R-:W4:Y:S01]  /*87b0*/  SHFL.IDX PT, R14, R3, 0x3, 0x181f ;  /* 0x00781f00030e7f89 */ /* 0x000f2200000e0000 */
[----:B-1----:R-:W-:-:S03]  /*87c0*/  @P1 LEA R8, P4, R90, R8, 0x1 ;  /* 0x000000085a081211 */ /* 0x002fc600078808ff */
[----:B------:R-:W-:Y:S01]  /*87d0*/  SHFL.IDX PT, R15, R3, 0x4, 0x181f ;  /* 0x00981f00030f7f89 */ /* 0x000fe200000e0000 */
[----:B--2---:R-:W-:-:S03]  /*87e0*/  @P0 LEA R6, P2, R90, R6, 0x1 ;  /* 0x000000065a060211 */ /* 0x004fc600078408ff */
[----:B------:R-:W-:Y:S01]  /*87f0*/  SHFL.IDX PT, R3, R3, 0x5, 0x181f ;  /* 0x00b81f0003037f89 */ /* 0x000fe200000e0000 */
[----:B---3--:R-:W-:-:S03]  /*8800*/  @P1 LEA.HI.X R9, R90, R9, R225, 0x1, P4 ;  /* 0x000000095a091211 */ /* 0x008fc600020f0ce1 */
[----:B------:R-:W1:Y:S01]  /*8810*/  SHFL.IDX PT, R17, R0, 0x3, 0x181f ;  /* 0x00781f0000117f89 */ /* 0x000e6200000e0000 */
[----:B----4-:R-:W-:Y:S02]  /*8820*/  @P0 LEA.HI.X R7, R90, R7, R225, 0x1, P2 ;  /* 0x000000075a070211 */ /* 0x010fe400010f0ce1 */
[C---:B------:R-:W-:Y:S01]  /*8830*/  ISETP.GE.AND P2, PT, R62.reuse, 0x31, PT ;  /* 0x000000313e00780c */ /* 0x040fe20003f46270 */
[----:B------:R-:W2:Y:S04]  /*8840*/  SHFL.IDX PT, R18, R0, 0x4, 0x181f ;  /* 0x00981f0000127f89 */ /* 0x000ea800000e0000 */
[----:B------:R3:W4:Y:S04]  /*8850*/  SHFL.IDX PT, R16, R0, 0x5, 0x181f ;  /* 0x00b81f0000107f89 */ /* 0x00072800000e0000 */
[----:B------:R1:W-:Y:S01]  /*8860*/  @P1 LDGSTS.E.BYPASS.LTC128B.128 [R10+0x3100], [R8.64], !P6 ;  /* 0x03100000080a1fae */ /* 0x0003e2000f101d5a */
[----:B------:R-:W-:-:S03]  /*8870*/  ISETP.GE.AND P1, PT, R62, 0x41, PT ;  /* 0x000000413e00780c */ /* 0x000fc60003f26270 */
[----:B------:R2:W-:Y:S01]  /*8880*/  @P0 LDGSTS.E.BYPASS.LTC128B.128 [R5+0x3900], [R6.64], !P6 ;  /* 0x0390000006050fae */ /* 0x0005e2000f101d5a */
[----:B------:R-:W-:Y:S01]  /*8890*/  ISETP.GE.AND P0, PT, R62, 0x51, PT ;  /* 0x000000513e00780c */ /* 0x000fe20003f06270 */
[C---:B---3--:R-:W-:Y:S01]  /*88a0*/  @P3 IMAD.SHL.U32 R0, R61.reuse, 0x2, RZ ;  /* 0x000000023d003824 */ /* 0x048fe200078e00ff */
[C---:B-1----:R-:W-:Y:S02]  /*88b0*/  @P2 LEA R10, P5, R90.reuse, R14, 0x1 ;  /* 0x0000000e5a0a2211 */ /* 0x042fe400078a08ff */
[C---:B--2---:R-:W-:Y:S01]  /*88c0*/  @P3 LEA R6, P4, R90.reuse, R11, 0x1 ;  /* 0x0000000b5a063211 */ /* 0x044fe200078808ff */
[----:B------:R-:W-:Y:S01]  /*88d0*/  @P2 IMAD.SHL.U32 R5, R61, 0x2, RZ ;  /* 0x000000023d052824 */ /* 0x000fe200078e00ff */
[C-C-:B------:R-:W-:Y:S02]  /*88e0*/  @P2 LEA.HI.X R11, R90.reuse, R17, R225.reuse, 0x1, P5 ;  /* 0x000000115a0b2211 */ /* 0x140fe400028f0ce1 */
[C---:B------:R-:W-:Y:S02]  /*88f0*/  @P3 LEA.HI.X R7, R90.reuse, R13, R225, 0x1, P4 ;  /* 0x0000000d5a073211 */ /* 0x040fe400020f0ce1 */
[----:B------:R-:W-:-:S02]  /*8900*/  @P1 LEA R8, P4, R90, R15, 0x1 ;  /* 0x0000000f5a081211 */ /* 0x000fc400078808ff */
[----:B------:R-:W-:Y:S01]  /*8910*/  ISETP.GT.AND P5, PT, R227, 0x5f, PT ;  /* 0x0000005fe300780c */ /* 0x000fe20003fa4270 */
[----:B------:R1:W-:Y:S01]  /*8920*/  @P3 LDGSTS.E.BYPASS.LTC128B.128 [R0+0x4100], [R6.64], !P6 ;  /* 0x0410000006003fae */ /* 0x0003e2000f101d5a */
[----:B------:R-:W-:-:S03]  /*8930*/  @P1 LEA.HI.X R9, R90, R18, R225, 0x1, P4 ;  /* 0x000000125a091211 */ /* 0x000fc600020f0ce1 */
[----:B------:R2:W-:Y:S01]  /*8940*/  @P2 LDGSTS.E.BYPASS.LTC128B.128 [R5+0x4900], [R10.64], !P6 ;  /* 0x049000000a052fae */ /* 0x0005e2000f101d5a */
[C---:B-1----:R-:W-:Y:S01]  /*8950*/  @P0 LEA R6, P3, R90.reuse, R3, 0x1 ;  /* 0x000000035a060211 */ /* 0x042fe200078608ff */
[C---:B------:R-:W-:Y:S02]  /*8960*/  @P1 IMAD.SHL.U32 R3, R61.reuse, 0x2, RZ ;  /* 0x000000023d031824 */ /* 0x040fe400078e00ff */
[----:B------:R-:W-:Y:S01]  /*8970*/  @P0 IMAD.SHL.U32 R0, R61, 0x2, RZ ;  /* 0x000000023d000824 */ /* 0x000fe200078e00ff */
[----:B----4-:R-:W-:Y:S02]  /*8980*/  @P0 LEA.HI.X R7, R90, R16, R225, 0x1, P3 ;  /* 0x000000105a070211 */ /* 0x010fe400018f0ce1 */
[----:B------:R2:W-:Y:S04]  /*8990*/  @P1 LDGSTS.E.BYPASS.LTC128B.128 [R3+0x5100], [R8.64], !P6 ;  /* 0x0510000008031fae */ /* 0x0005e8000f101d5a */
[----:B------:R2:W-:Y:S01]  /*89a0*/  @P0 LDGSTS.E.BYPASS.LTC128B.128 [R0+0x5900], [R6.64], !P6 ;  /* 0x0590000006000fae */ /* 0x0005e2000f101d5a */
[----:B------:R-:W-:-:S03]  /*89b0*/  ISETP.LT.AND P0, PT, RZ, c[0x0][0x27c], PT ;  /* 0x00009f00ff007a0c */ /* 0x000fc60003f01270 */
[----:B------:R-:W0:Y:S10]  /*89c0*/  LDGDEPBAR ;  /* 0x00000000000079af */ /* 0x000e340000000000 */
[----:B------:R-:W-:Y:S05]  /*89d0*/  @P0 BRA `(.L_x_398) ;  /* 0x0000002000000947 */ /* 0x000fea0003800000 */
[----:B------:R-:W-:-:S04]  /*89e0*/  DEPBAR.LE SB0, 0x1 ;  /* 0x000080400000791a */ /* 0x000fc80000000000 */
[----:B------:R-:W-:Y:S05]  /*89f0*/  BRA `(.L_x_399) ;  /* 0x00004e0000007947 */ /* 0x000fea0003800000 */
.L_x_398:
[----:B------:R-:W-:Y:S01]  /*8a00*/  ULDC.U8 UR7, c[0x0][0x298] ;  /* 0x0000a60000077ab9 */ /* 0x000fe20000000000 */
[----:B--2---:R-:W-:Y:S01]  /*8a10*/  SHF.R.S32.HI R0, RZ, 0x1f, R133 ;  /* 0x0000001fff007819 */ /* 0x004fe20000011485 */
[C---:B------:R-:W-:Y:S01]  /*8a20*/  IMAD.WIDE.U32 R12, R133.reuse, c[0x0][0x280], RZ ;  /* 0x0000a000850c7a25 */ /* 0x040fe200078e00ff */
[----:B------:R-:W-:Y:S01]  /*8a30*/  ISETP.NE.AND P0, PT, RZ, UR7, PT ;  /* 0x00000007ff007c0c */ /* 0x000fe2000bf05270 */
[----:B------:R-:W-:Y:S01]  /*8a40*/  BSSY B2, `(.L_x_399) ;  /* 0x00004db000027945 */ /* 0x000fe20003800000 */
[-C--:B------:R-:W-:Y:S01]  /*8a50*/  LEA.HI R6, R210, R207.reuse, RZ, 0x2 ;  /* 0x000000cfd2067211 */ /* 0x080fe200078f10ff */
[C---:B------:R-:W-:Y:S02]  /*8a60*/  IMAD R3, R0.reuse, c[0x0][0x280], RZ ;  /* 0x0000a00000037a24 */ /* 0x040fe400078e02ff */
[----:B------:R-:W-:Y:S01]  /*8a70*/  IMAD R0, R0, c[0x0][0x290], RZ ;  /* 0x0000a40000007a24 */ /* 0x000fe200078e02ff */
[----:B------:R-:W-:Y:S01]  /*8a80*/  LOP3.LUT R5, R6, 0xfffffffc, RZ, 0xc0, !PT ;  /* 0xfffffffc06057812 */ /* 0x000fe200078ec0ff */
[C---:B------:R-:W-:Y:S01]  /*8a90*/  IMAD R3, R133.reuse, c[0x0][0x284], R3 ;  /* 0x0000a10085037a24 */ /* 0x040fe200078e0203 */
[----:B------:R-:W-:Y:S01]  /*8aa0*/  SHF.R.S32.HI R60, RZ, 0x2, R6 ;  /* 0x00000002ff3c7819 */ /* 0x000fe20000011406 */
[----:B------:R-:W-:Y:S01]  /*8ab0*/  IMAD R0, R133, c[0x0][0x294], R0 ;  /* 0x0000a50085007a24 */ /* 0x000fe200078e0200 */
[----:B------:R-:W-:Y:S01]  /*8ac0*/  IADD3 R14, -R5, R207, RZ ;  /* 0x000000cf050e7210 */ /* 0x000fe20007ffe1ff */
[----:B------:R-:W-:Y:S01]  /*8ad0*/  IMAD.WIDE.U32 R10, R133, c[0x0][0x290], RZ ;  /* 0x0000a400850a7a25 */ /* 0x000fe200078e00ff */
[----:B------:R-:W-:-:S02]  /*8ae0*/  IADD3 R24, R60, UR18, RZ ;  /* 0x000000123c187c10 */ /* 0x000fc4000fffe0ff */
[----:B------:R-:W-:Y:S01]  /*8af0*/  IADD3 R9, R3, R13, RZ ;  /* 0x0000000d03097210 */ /* 0x000fe20007ffe0ff */
[----:B------:R-:W-:Y:S01]  /*8b00*/  IMAD.IADD R7, R0, 0x1, R11 ;  /* 0x0000000100077824 */ /* 0x000fe200078e020b */
[C---:B------:R-:W-:Y:S01]  /*8b10*/  SHF.L.U32 R30, R14.reuse, 0x3, RZ ;  /* 0x000000030e1e7819 */ /* 0x040fe200000006ff */
[----:B------:R-:W-:Y:S01]  /*8b20*/  IMAD R0, R14, 0x20, R24 ;  /* 0x000000200e007824 */ /* 0x000fe200078e0218 */
[----:B------:R-:W-:Y:S05]  /*8b30*/  @!P0 BRA `(.L_x_400) ;  /* 0x0000274000008947 */ /* 0x000fea0003800000 */
[----:B------:R-:W-:Y:S01]  /*8b40*/  UISETP.NE.AND UP0, UPT, UR24, URZ, UPT ;  /* 0x0000003f1800728c */ /* 0x000fe2000bf05270 */
[----:B------:R-:W-:Y:S01]  /*8b50*/  MOV R6, R10 ;  /* 0x0000000a00067202 */ /* 0x000fe20000000f00 */
[----:B------:R-:W-:Y:S01]  /*8b60*/  IMAD.MOV.U32 R8, RZ, RZ, R12 ;  /* 0x000000ffff087224 */ /* 0x000fe200078e000c */
[----:B------:R-:W-:Y:S01]  /*8b70*/  BSSY B0, `(.L_x_401) ;  /* 0x0000030000007945 */ /* 0x000fe20003800000 */
[----:B------:R-:W-:Y:S01]  /*8b80*/  IMAD.SHL.U32 R17, R14, 0x4, RZ ;  /* 0x000000040e117824 */ /* 0x000fe200078e00ff */
[----:B------:R-:W-:Y:S01]  /*8b90*/  CS2R R36, SRZ ;  /* 0x0000000000247805 */ /* 0x000fe2000001ff00 */
[----:B------:R-:W-:Y:S01]  /*8ba0*/  PLOP3.LUT P1, PT, PT, PT, UP0, 0x80, 0x0 ;  /* 0x000000000000781c */ /* 0x000fe20003f2f008 */
[----:B------:R-:W-:Y:S01]  /*8bb0*/  CS2R R22, SRZ ;  /* 0x0000000000167805 */ /* 0x000fe2000001ff00 */
[----:B------:R-:W-:Y:S01]  /*8bc0*/  PLOP3.LUT P0, PT, PT, PT, UP0, 0x80, 0x0 ;  /* 0x000000000000781c */ /* 0x000fe20003f0f008 */
[----:B------:R-:W-:Y:S01]  /*8bd0*/  CS2R R14, SRZ ;  /* 0x00000000000e7805 */ /* 0x000fe2000001ff00 */
[----:B------:R-:W-:Y:S01]  /*8be0*/  CS2R R26, SRZ ;  /* 0x00000000001a7805 */ /* 0x000fe2000001ff00 */
[----:B------:R-:W-:-:S08]  /*8bf0*/  CS2R R18, SRZ ;  /* 0x0000000000127805 */ /* 0x000fd0000001ff00 */
[----:B------:R-:W-:-:S05]  /*8c00*/  @P1 IMAD.HI.U32 R3, R0, c[0x0][0x2c8], RZ ;  /* 0x0000b20000031a27 */ /* 0x000fca00078e00ff */
[----:B------:R-:W-:-:S04]  /*8c10*/  @P0 SHF.R.U32.HI R0, RZ, c[0x0][0x2cc], R3 ;  /* 0x0000b300ff000a19 */ /* 0x000fc80000011603 */
[----:B------:R-:W-:Y:S01]  /*8c20*/  SHF.R.S32.HI R3, RZ, 0x1f, R0 ;  /* 0x0000001fff037819 */ /* 0x000fe20000011400 */
[----:B------:R-:W-:-:S04]  /*8c30*/  IMAD.WIDE.U32 R8, R0, c[0x0][0x280], R8 ;  /* 0x0000a00000087a25 */ /* 0x000fc800078e0008 */
[C---:B------:R-:W-:Y:S01]  /*8c40*/  IMAD R10, R3.reuse, c[0x0][0x280], RZ ;  /* 0x0000a000030a7a24 */ /* 0x040fe200078e02ff */
[----:B------:R-:W-:Y:S01]  /*8c50*/  LEA R21, P1, R8, c[0x0][0x270], 0x1 ;  /* 0x00009c0008157a11 */ /* 0x000fe200078208ff */
[----:B------:R-:W-:Y:S02]  /*8c60*/  IMAD R5, R3, c[0x0][0x290], RZ ;  /* 0x0000a40003057a24 */ /* 0x000fe400078e02ff */
[----:B------:R-:W-:-:S04]  /*8c70*/  IMAD.WIDE.U32 R6, R0, c[0x0][0x290], R6 ;  /* 0x0000a40000067a25 */ /* 0x000fc800078e0006 */
[----:B------:R-:W-:Y:S01]  /*8c80*/  IMAD R3, R0, c[0x0][0x284], R10 ;  /* 0x0000a10000037a24 */ /* 0x000fe200078e020a */
[----:B------:R-:W-:Y:S01]  /*8c90*/  LEA R25, P0, R6, c[0x0][0x288], 0x1 ;  /* 0x0000a20006197a11 */ /* 0x000fe200078008ff */
[----:B------:R-:W-:Y:S02]  /*8ca0*/  IMAD R0, R0, c[0x0][0x294], R5 ;  /* 0x0000a50000007a24 */ /* 0x000fe400078e0205 */
[----:B------:R-:W-:-:S03]  /*8cb0*/  IMAD.IADD R3, R9, 0x1, R3 ;  /* 0x0000000109037824 */ /* 0x000fc600078e0203 */
[----:B------:R-:W-:Y:S02]  /*8cc0*/  IADD3 R0, R7, R0, RZ ;  /* 0x0000000007007210 */ /* 0x000fe40007ffe0ff */
[----:B------:R-:W-:Y:S02]  /*8cd0*/  LEA.HI.X R20, R8, c[0x0][0x274], R3, 0x1, P1 ;  /* 0x00009d0008147a11 */ /* 0x000fe400008f0c03 */
[----:B------:R-:W-:Y:S01]  /*8ce0*/  LEA.HI.X R16, R6, c[0x0][0x28c], R0, 0x1, P0 ;  /* 0x0000a30006107a11 */ /* 0x000fe200000f0c00 */
[----:B------:R1:W2:Y:S01]  /*8cf0*/  SHFL.IDX PT, R8, R21, RZ, 0x1c1f ;  /* 0x001c1fff15087589 */ /* 0x0002a200000e0000 */
[----:B------:R-:W-:-:S03]  /*8d00*/  ISETP.GE.AND P0, PT, R24, UR11, PT ;  /* 0x0000000b18007c0c */ /* 0x000fc6000bf06270 */
[----:B------:R1:W3:Y:S04]  /*8d10*/  SHFL.IDX PT, R6, R25, RZ, 0x1c1f ;  /* 0x001c1fff19067589 */ /* 0x0002e800000e0000 */
[----:B------:R1:W4:Y:S04]  /*8d20*/  SHFL.IDX PT, R9, R20, RZ, 0x1c1f ;  /* 0x001c1fff14097589 */ /* 0x00032800000e0000 */
[----:B------:R1:W1:Y:S02]  /*8d30*/  SHFL.IDX PT, R7, R16, RZ, 0x1c1f ;  /* 0x001c1fff10077589 */ /* 0x00026400000e0000 */
[----:B------:R-:W-:Y:S05]  /*8d40*/  @P0 BRA `(.L_x_402) ;  /* 0x0000012000000947 */ /* 0x000fea0003800000 */
[C---:B------:R-:W-:Y:S01]  /*8d50*/  IADD3 R3, R17.reuse, 0x10, RZ ;  /* 0x0000001011037810 */ /* 0x040fe20007ffe0ff */
[----:B------:R-:W-:Y:S01]  /*8d60*/  CS2R R14, SRZ ;  /* 0x00000000000e7805 */ /* 0x000fe2000001ff00 */
[----:B------:R-:W-:Y:S01]  /*8d70*/  ISETP.GE.AND P1, PT, R17, c[0x0][0x27c], PT ;  /* 0x00009f0011007a0c */ /* 0x000fe20003f26270 */
[----:B------:R-:W-:Y:S01]  /*8d80*/  CS2R R18, SRZ ;  /* 0x0000000000127805 */ /* 0x000fe2000001ff00 */
[----:B------:R-:W-:Y:S01]  /*8d90*/  ISETP.GE.AND P0, PT, R3, c[0x0][0x27c], PT ;  /* 0x00009f0003007a0c */ /* 0x000fe20003f06270 */
[----:B------:R-:W-:Y:S01]  /*8da0*/  CS2R R22, SRZ ;  /* 0x0000000000167805 */ /* 0x000fe2000001ff00 */
[----:B------:R-:W-:-:S09]  /*8db0*/  CS2R R26, SRZ ;  /* 0x00000000001a7805 */ /* 0x000fd2000001ff00 */
[----:B--2-4-:R-:W-:Y:S02]  /*8dc0*/  @!P1 IMAD.WIDE R12, R17, 0x2, R8 ;  /* 0x00000002110c9825 */ /* 0x014fe400078e0208 */
[----:B------:R-:W-:-:S03]  /*8dd0*/  @!P0 SHF.R.S32.HI R0, RZ, 0x1f, R3 ;  /* 0x0000001fff008819 */ /* 0x000fc60000011403 */
[----:B------:R2:W5:Y:S01]  /*8de0*/  @!P1 LD.E.64 R14, [R12.64] ;  /* 0x0000001a0c0e9980 */ /* 0x000562000c101b00 */
[----:B------:R-:W-:-:S04]  /*8df0*/  @!P0 LEA.HI R0, R0, R3, RZ, 0x2 ;  /* 0x0000000300008211 */ /* 0x000fc800078f10ff */
[----:B------:R-:W-:-:S05]  /*8e00*/  @!P0 LOP3.LUT R0, R0, 0xfffffffc, RZ, 0xc0, !PT ;  /* 0xfffffffc00008812 */ /* 0x000fca00078ec0ff */
[----:B------:R-:W-:-:S04]  /*8e10*/  @!P0 IMAD.WIDE R10, R0, 0x2, R8 ;  /* 0x00000002000a8825 */ /* 0x000fc800078e0208 */
[--C-:B-1-3--:R-:W-:Y:S01]  /*8e20*/  @!P0 IMAD.WIDE R8, R0, 0x2, R6.reuse ;  /* 0x0000000200088825 */ /* 0x10afe200078e0206 */
[----:B------:R2:W5:Y:S03]  /*8e30*/  @!P0 LD.E.64 R22, [R10.64] ;  /* 0x0000001a0a168980 */ /* 0x000566000c101b00 */
[----:B------:R-:W-:Y:S01]  /*8e40*/  @!P1 IMAD.WIDE R6, R17, 0x2, R6 ;  /* 0x0000000211069825 */ /* 0x000fe200078e0206 */
[----:B------:R2:W5:Y:S04]  /*8e50*/  @!P0 LD.E.64 R26, [R8.64] ;  /* 0x0000001a081a8980 */ /* 0x000568000c101b00 */
[----:B------:R2:W5:Y:S02]  /*8e60*/  @!P1 LD.E.64 R18, [R6.64] ;  /* 0x0000001a06129980 */ /* 0x000564000c101b00 */
.L_x_402:
[----:B------:R-:W-:Y:S05]  /*8e70*/  BSYNC B0 ;  /* 0x0000000000007941 */ /* 0x000fea0003800000 */
.L_x_401:
[----:B------:R-:W-:Y:S01]  /*8e80*/  IADD3 R0, R24, 0x20, RZ ;  /* 0x0000002018007810 */ /* 0x000fe20007ffe0ff */
[----:B--2--5:R-:W-:Y:S01]  /*8e90*/  IMAD.MOV.U32 R10, RZ, RZ, R22 ;  /* 0x000000ffff0a7224 */ /* 0x024fe200078e0016 */
[----:B----4-:R2:W4:Y:S01]  /*8ea0*/  SHFL.IDX PT, R9, R20, 0x1, 0x1c1f ;  /* 0x003c1f0014097f89 */ /* 0x01052200000e0000 */
[----:B------:R-:W-:Y:S01]  /*8eb0*/  IMAD.MOV.U32 R5, RZ, RZ, R23 ;  /* 0x000000ffff057224 */ /* 0x000fe200078e0017 */
[----:B------:R-:W-:Y:S01]  /*8ec0*/  ISETP.GE.AND P0, PT, R0, UR11, PT ;  /* 0x0000000b00007c0c */ /* 0x000fe2000bf06270 */
[----:B------:R-:W-:Y:S01]  /*8ed0*/  IMAD.MOV.U32 R3, RZ, RZ, R14 ;  /* 0x000000ffff037224 */ /* 0x000fe200078e000e */
[----:B------:R2:W3:Y:S01]  /*8ee0*/  SHFL.IDX PT, R8, R21, 0x1, 0x1c1f ;  /* 0x003c1f0015087f89 */ /* 0x0004e200000e0000 */
[----:B------:R-:W-:Y:S01]  /*8ef0*/  IMAD.MOV.U32 R0, RZ, RZ, R15 ;  /* 0x000000ffff007224 */ /* 0x000fe200078e000f */
[----:B------:R-:W-:Y:S01]  /*8f00*/  PRMT R54, R5, 0x5410, R10 ;  /* 0x0000541005367816 */ /* 0x000fe2000000000a */
[----:B------:R-:W-:Y:S01]  /*8f10*/  IMAD.MOV.U32 R5, RZ, RZ, R27 ;  /* 0x000000ffff057224 */ /* 0x000fe200078e001b */
[----:B------:R-:W-:Y:S01]  /*8f20*/  MOV R10, R26 ;  /* 0x0000001a000a7202 */ /* 0x000fe20000000f00 */
[----:B-1----:R2:W1:Y:S01]  /*8f30*/  SHFL.IDX PT, R7, R16, 0x1, 0x1c1f ;  /* 0x003c1f0010077f89 */ /* 0x00246200000e0000 */
[----:B------:R-:W-:Y:S01]  /*8f40*/  PRMT R52, R0, 0x5410, R3 ;  /* 0x0000541000347816 */ /* 0x000fe20000000003 */
[----:B------:R-:W-:Y:S01]  /*8f50*/  IMAD.MOV.U32 R3, RZ, RZ, R18 ;  /* 0x000000ffff037224 */ /* 0x000fe200078e0012 */
[----:B------:R-:W-:Y:S01]  /*8f60*/  MOV R0, R19 ;  /* 0x0000001300007202 */ /* 0x000fe20000000f00 */
[----:B---3--:R2:W3:Y:S01]  /*8f70*/  SHFL.IDX PT, R6, R25, 0x1, 0x1c1f ;  /* 0x003c1f0019067f89 */ /* 0x0084e200000e0000 */
[----:B------:R-:W-:Y:S01]  /*8f80*/  BSSY B0, `(.L_x_403) ;  /* 0x0000019000007945 */ /* 0x000fe20003800000 */
[----:B------:R-:W-:Y:S01]  /*8f90*/  PRMT R53, R5, 0x5410, R10 ;  /* 0x0000541005357816 */ /* 0x000fe2000000000a */
[----:B------:R-:W-:Y:S01]  /*8fa0*/  CS2R R28, SRZ ;  /* 0x00000000001c7805 */ /* 0x000fe2000001ff00 */
[----:B------:R-:W-:Y:S01]  /*8fb0*/  PRMT R31, R0, 0x5410, R3 ;  /* 0x00005410001f7816 */ /* 0x000fe20000000003 */
[----:B------:R-:W-:Y:S01]  /*8fc0*/  CS2R R34, SRZ ;  /* 0x0000000000227805 */ /* 0x000fe2000001ff00 */
[----:B------:R-:W-:Y:S01]  /*8fd0*/  CS2R R32, SRZ ;  /* 0x0000000000207805 */ /* 0x000fe2000001ff00 */
        /* <DEDUP_REMOVED lines=8> */
[----:B----4-:R-:W-:Y:S02]  /*9060*/  @!P1 IMAD.WIDE R12, R17, 0x2, R8 ;  /* 0x00000002110c9825 */ /* 0x010fe400078e0208 */
        /* <DEDUP_REMOVED lines=10> */
.L_x_404:
[----:B------:R-:W-:Y:S05]  /*9110*/  BSYNC B0 ;  /* 0x0000000000007941 */ /* 0x000fea0003800000 */
.L_x_403:
[----:B------:R-:W-:Y:S01]  /*9120*/  IADD3 R0, R24, 0x40, RZ ;  /* 0x0000004018007810 */ /* 0x000fe20007ffe0ff */
[----:B----45:R-:W-:Y:S01]  /*9130*/  IMAD.MOV.U32 R10, RZ, RZ, R36 ;  /* 0x000000ffff0a7224 */ /* 0x030fe200078e0024 */
[----:B------:R4:W2:Y:S01]  /*9140*/  SHFL.IDX PT, R9, R20, 0x2, 0x1c1f ;  /* 0x005c1f0014097f89 */ /* 0x0008a200000e0000 */
        /* <DEDUP_REMOVED lines=29> */
[----:B--2---:R-:W-:Y:S02]  /*9320*/  @!P1 IMAD.WIDE R12, R17, 0x2, R8 ;  /* 0x00000002110c9825 */ /* 0x004fe400078e0208 */
        /* <DEDUP_REMOVED lines=10> */
.L_x_406:
[----:B------:R-:W-:Y:S05]  /*93d0*/  BSYNC B0 ;  /* 0x0000000000007941 */ /* 0x000fea0003800000 */
.L_x_405:
[----:B------:R-:W-:Y:S01]  /*93e0*/  IADD3 R0, R24, 0x60, RZ ;  /* 0x0000006018007810 */ /* 0x000fe20007ffe0ff */
[----:B--2--5:R-:W-:Y:S01]  /*93f0*/  IMAD.MOV.U32 R10, RZ, RZ, R42 ;  /* 0x000000ffff0a7224 */ /* 0x024fe200078e002a */
[----:B------:R-:W2:Y:S01]  /*9400*/  SHFL.IDX PT, R9, R20, 0x3, 0x1c1f ;  /* 0x007c1f0014097f89 */ /* 0x000ea200000e0000 */
[----:B------:R-:W-:Y:S01]  /*9410*/  IMAD.MOV.U32 R5, RZ, RZ, R43 ;  /* 0x000000ffff057224 */ /* 0x000fe200078e002b */
[----:B------:R-:W-:Y:S01]  /*9420*/  ISETP.GE.AND P0, PT, R0, UR11, PT ;  /* 0x0000000b00007c0c */ /* 0x000fe2000bf06270 */
[----:B------:R-:W-:Y:S01]  /*9430*/  IMAD.MOV.U32 R3, RZ, RZ, R38 ;  /* 0x000000ffff037224 */ /* 0x000fe200078e0026 */
[----:B------:R-:W4:Y:S01]  /*9440*/  SHFL.IDX PT, R8, R21, 0x3, 0x1c1f ;  /* 0x007c1f0015087f89 */ /* 0x000f2200000e0000 */
[----:B------:R-:W-:Y:S01]  /*9450*/  IMAD.MOV.U32 R0, RZ, RZ, R39 ;  /* 0x000000ffff007224 */ /* 0x000fe200078e0027 */
[----:B------:R-:W-:Y:S01]  /*9460*/  PRMT R66, R5, 0x5410, R10 ;  /* 0x0000541005427816 */ /* 0x000fe2000000000a */
[----:B------:R-:W-:Y:S01]  /*9470*/  IMAD.MOV.U32 R5, RZ, RZ, R45 ;  /* 0x000000ffff057224 */ /* 0x000fe200078e002d */
[----:B------:R-:W-:Y:S01]  /*9480*/  MOV R10, R44 ;  /* 0x0000002c000a7202 */ /* 0x000fe20000000f00 */
[----:B-1----:R-:W1:Y:S01]  /*9490*/  SHFL.IDX PT, R7, R16, 0x3, 0x1c1f ;  /* 0x007c1f0010077f89 */ /* 0x002e6200000e0000 */
[----:B------:R-:W-:Y:S01]  /*94a0*/  PRMT R64, R0, 0x5410, R3 ;  /* 0x0000541000407816 */ /* 0x000fe20000000003 */
[----:B------:R-:W-:Y:S01]  /*94b0*/  IMAD.MOV.U32 R3, RZ, RZ, R40 ;  /* 0x000000ffff037224 */ /* 0x000fe200078e0028 */
[----:B------:R-:W-:Y:S01]  /*94c0*/  MOV R0, R41 ;  /* 0x0000002900007202 */ /* 0x000fe20000000f00 */
[----:B---3--:R3:W1:Y:S01]  /*94d0*/  SHFL.IDX PT, R6, R25, 0x3, 0x1c1f ;  /* 0x007c1f0019067f89 */ /* 0x00866200000e0000 */
[----:B------:R-:W-:Y:S01]  /*94e0*/  BSSY B0, `(.L_x_407) ;  /* 0x0000019000007945 */ /* 0x000fe20003800000 */
[----:B------:R-:W-:Y:S01]  /*94f0*/  PRMT R65, R5, 0x5410, R10 ;  /* 0x0000541005417816 */ /* 0x000fe2000000000a */
[----:B------:R-:W-:Y:S01]  /*9500*/  CS2R R48, SRZ ;  /* 0x0000000000307805 */ /* 0x000fe2000001ff00 */
[----:B------:R-:W-:Y:S01]  /*9510*/  PRMT R59, R0, 0x5410, R3 ;  /* 0x00005410003b7816 */ /* 0x000fe20000000003 */
[----:B------:R-:W-:Y:S01]  /*9520*/  CS2R R46, SRZ ;  /* 0x00000000002e7805 */ /* 0x000fe2000001ff00 */
[----:B---34-:R-:W-:Y:S01]  /*9530*/  CS2R R24, SRZ ;  /* 0x0000000000187805 */ /* 0x018fe2000001ff00 */
[----:B------:R-:W-:Y:S05]  /*9540*/  @P0 BRA `(.L_x_408) ;  /* 0x0000012000000947 */ /* 0x000fea0003800000 */
[C---:B-12---:R-:W-:Y:S01]  /*9550*/  IADD3 R3, R17.reuse, 0x10, RZ ;  /* 0x0000001011037810 */ /* 0x046fe20007ffe0ff */
[----:B------:R-:W-:Y:S01]  /*9560*/  CS2R R24, SRZ ;  /* 0x0000000000187805 */ /* 0x000fe2000001ff00 */
[----:B------:R-:W-:Y:S01]  /*9570*/  ISETP.GE.AND P1, PT, R17, c[0x0][0x27c], PT ;  /* 0x00009f0011007a0c */ /* 0x000fe20003f26270 */
[----:B------:R-:W-:Y:S01]  /*9580*/  CS2R R46, SRZ ;  /* 0x00000000002e7805 */ /* 0x000fe2000001ff00 */
[----:B------:R-:W-:Y:S01]  /*9590*/  ISETP.GE.AND P0, PT, R3, c[0x0][0x27c], PT ;  /* 0x00009f0003007a0c */ /* 0x000fe20003f06270 */
[----:B------:R-:W-:Y:S01]  /*95a0*/  CS2R R50, SRZ ;  /* 0x0000000000327805 */ /* 0x000fe2000001ff00 */
[----:B------:R-:W-:-:S09]  /*95b0*/  CS2R R48, SRZ ;  /* 0x0000000000307805 */ /* 0x000fd2000001ff00 */
[----:B------:R-:W-:Y:S02]  /*95c0*/  @!P1 IMAD.WIDE R12, R17, 0x2, R8 ;  /* 0x00000002110c9825 */ /* 0x000fe400078e0208 */
[----:B------:R-:W-:-:S03]  /*95d0*/  @!P0 SHF.R.S32.HI R0, RZ, 0x1f, R3 ;  /* 0x0000001fff008819 */ /* 0x000fc60000011403 */
[----:B------:R1:W5:Y:S01]  /*95e0*/  @!P1 LD.E.64 R24, [R12.64] ;  /* 0x0000001a0c189980 */ /* 0x000362000c101b00 */
[----:B------:R-:W-:-:S04]  /*95f0*/  @!P0 LEA.HI R0, R0, R3, RZ, 0x2 ;  /* 0x0000000300008211 */ /* 0x000fc800078f10ff */
[----:B------:R-:W-:-:S05]  /*9600*/  @!P0 LOP3.LUT R0, R0, 0xfffffffc, RZ, 0xc0, !PT ;  /* 0xfffffffc00008812 */ /* 0x000fca00078ec0ff */
[----:B------:R-:W-:-:S04]  /*9610*/  @!P0 IMAD.WIDE R10, R0, 0x2, R8 ;  /* 0x00000002000a8825 */ /* 0x000fc800078e0208 */
[--C-:B------:R-:W-:Y:S01]  /*9620*/  @!P0 IMAD.WIDE R8, R0, 0x2, R6.reuse ;  /* 0x0000000200088825 */ /* 0x100fe200078e0206 */
[----:B------:R1:W5:Y:S03]  /*9630*/  @!P0 LD.E.64 R50, [R10.64] ;  /* 0x0000001a0a328980 */ /* 0x000366000c101b00 */
[----:B------:R-:W-:Y:S01]  /*9640*/  @!P1 IMAD.WIDE R6, R17, 0x2, R6 ;  /* 0x0000000211069825 */ /* 0x000fe200078e0206 */
[----:B------:R1:W5:Y:S04]  /*9650*/  @!P0 LD.E.64 R48, [R8.64] ;  /* 0x0000001a08308980 */ /* 0x000368000c101b00 */
[----:B------:R1:W5:Y:S02]  /*9660*/  @!P1 LD.E.64 R46, [R6.64] ;  /* 0x0000001a062e9980 */ /* 0x000364000c101b00 */
.L_x_408:
[----:B-12---:R-:W-:Y:S05]  /*9670*/  BSYNC B0 ;  /* 0x0000000000007941 */ /* 0x006fea0003800000 */
.L_x_407:
[----:B------:R-:W-:Y:S01]  /*9680*/  SHF.R.S32.HI R0, RZ, 0x1f, R60 ;  /* 0x0000001fff007819 */ /* 0x000fe2000001143c */
[----:B-----5:R-:W-:Y:S01]  /*9690*/  IMAD.MOV.U32 R6, RZ, RZ, R50 ;  /* 0x000000ffff067224 */ /* 0x020fe200078e0032 */
[----:B------:R-:W-:Y:S01]  /*96a0*/  UIADD3 UR7, -UR18, UR11, URZ ;  /* 0x0000000b12077290 */ /* 0x000fe2000fffe13f */
[----:B------:R-:W-:Y:S01]  /*96b0*/  IMAD.MOV.U32 R5, RZ, RZ, R51 ;  /* 0x000000ffff057224 */ /* 0x000fe200078e0033 */
[----:B------:R-:W-:Y:S01]  /*96c0*/  LEA.HI R0, R0, R60, RZ, 0x3 ;  /* 0x0000003c00007211 */ /* 0x000fe200078f18ff */
[----:B------:R-:W-:Y:S01]  /*96d0*/  IMAD.MOV.U32 R3, RZ, RZ, R24 ;  /* 0x000000ffff037224 */ /* 0x000fe200078e0018 */
[----:B------:R-:W-:Y:S01]  /*96e0*/  UISETP.LT.AND UP0, UPT, UR7, 0x80, UPT ;  /* 0x000000800700788c */ /* 0x000fe2000bf01270 */
[----:B------:R-:W-:Y:S01]  /*96f0*/  IMAD.MOV.U32 R7, RZ, RZ, R49 ;  /* 0x000000ffff077224 */ /* 0x000fe200078e0031 */
[----:B------:R-:W-:Y:S01]  /*9700*/  LOP3.LUT R0, R0, 0xfffffff8, RZ, 0xc0, !PT ;  /* 0xfffffff800007812 */ /* 0x000fe200078ec0ff */
[----:B------:R-:W-:-:S04]  /*9710*/  DEPBAR.LE SB0, 0x1 ;  /* 0x000080400000791a */ /* 0x000fc80000000000 */
[----:B------:R-:W-:Y:S01]  /*9720*/  IMAD.IADD R0, R60, 0x1, -R0 ;  /* 0x000000013c007824 */ /* 0x000fe200078e0a00 */
[----:B------:R-:W-:Y:S01]  /*9730*/  PRMT R70, R5, 0x5410, R6 ;  /* 0x0000541005467816 */ /* 0x000fe20000000006 */
[----:B------:R-:W-:Y:S01]  /*9740*/  USEL UR7, UR7, 0x80, UP0 ;  /* 0x0000008007077887 */ /* 0x000fe20008000000 */
[----:B------:R-:W-:Y:S01]  /*9750*/  PRMT R68, R68, 0x5410, R3 ;  /* 0x0000541044447816 */ /* 0x000fe20000000003 */
[C---:B------:R-:W-:Y:S01]  /*9760*/  IMAD.SHL.U32 R6, R0.reuse, 0x40, RZ ;  /* 0x0000004000067824 */ /* 0x040fe200078e00ff */
[----:B------:R-:W-:Y:S01]  /*9770*/  BAR.SYNC.DEFER_BLOCKING 0x0 ;  /* 0x0000000000007b1d */ /* 0x000fe20000010000 */
[----:B------:R-:W-:Y:S01]  /*9780*/  LOP3.LUT P1, RZ, R0, 0x4, RZ, 0xc0, !PT ;  /* 0x0000000400ff7812 */ /* 0x000fe2000782c0ff */
[----:B------:R-:W-:Y:S01]  /*9790*/  IMAD.MOV.U32 R5, RZ, RZ, R25 ;  /* 0x000000ffff057224 */ /* 0x000fe200078e0019 */
[----:B------:R-:W-:Y:S02]  /*97a0*/  ISETP.GE.AND P0, PT, R60, UR7, PT ;  /* 0x000000073c007c0c */ /* 0x000fe4000bf06270 */
[----:B------:R-:W-:Y:S01]  /*97b0*/  LOP3.LUT R0, R6, 0x1c0, RZ, 0xc0, !PT ;  /* 0x000001c006007812 */ /* 0x000fe200078ec0ff */
[----:B------:R-:W-:Y:S01]  /*97c0*/  IMAD.MOV.U32 R6, RZ, RZ, R46 ;  /* 0x000000ffff067224 */ /* 0x000fe200078e002e */
[----:B------:R-:W-:Y:S01]  /*97d0*/  PRMT R68, R5, 0x7610, R68 ;  /* 0x0000761005447816 */ /* 0x000fe20000000044 */
[----:B------:R-:W-:Y:S01]  /*97e0*/  IMAD.MOV.U32 R5, RZ, RZ, R47 ;  /* 0x000000ffff057224 */ /* 0x000fe200078e002f */
[----:B------:R-:W-:Y:S01]  /*97f0*/  LOP3.LUT R3, R0, 0x18, R30, 0xf8, !PT ;  /* 0x0000001800037812 */ /* 0x000fe200078ef81e */
[----:B------:R-:W-:Y:S01]  /*9800*/  BSSY B1, `(.L_x_409) ;  /* 0x0000070000017945 */ /* 0x000fe20003800000 */
[----:B------:R-:W-:-:S02]  /*9810*/  SHF.R.U32.HI R0, RZ, 0x3, R0 ;  /* 0x00000003ff007819 */ /* 0x000fc40000011600 */
[----:B------:R-:W-:Y:S02]  /*9820*/  PRMT R67, R5, 0x5410, R6 ;  /* 0x0000541005437816 */ /* 0x000fe40000000006 */
[----:B------:R-:W-:Y:S01]  /*9830*/  LOP3.LUT R0, R3, R0, RZ, 0x3c, !PT ;  /* 0x0000000003007212 */ /* 0x000fe200078e3cff */
[----:B------:R-:W-:-:S04]  /*9840*/  IMAD.MOV.U32 R3, RZ, RZ, R48 ;  /* 0x000000ffff037224 */ /* 0x000fc800078e0030 */
[----:B------:R-:W-:Y:S01]  /*9850*/  IMAD R0, R209, 0x200, R0 ;  /* 0x00000200d1007824 */ /* 0x000fe200078e0200 */
[----:B------:R-:W-:-:S04]  /*9860*/  PRMT R69, R69, 0x5410, R3 ;  /* 0x0000541045457816 */ /* 0x000fc80000000003 */
[C---:B------:R-:W-:Y:S02]  /*9870*/  IADD3 R3, R0.reuse, 0x20, RZ ;  /* 0x0000002000037810 */ /* 0x040fe40007ffe0ff */
[C---:B------:R-:W-:Y:S02]  /*9880*/  @P1 IADD3 R3, R0.reuse, -0x20, RZ ;  /* 0xffffffe000031810 */ /* 0x040fe40007ffe0ff */
[----:B------:R-:W-:Y:S02]  /*9890*/  PRMT R69, R7, 0x7610, R69 ;  /* 0x0000761007457816 */ /* 0x000fe40000000045 */
[----:B------:R-:W-:Y:S02]  /*98a0*/  LEA R21, R0, 0x6100, 0x1 ;  /* 0x0000610000157811 */ /* 0x000fe400078e08ff */
[----:B------:R-:W-:Y:S01]  /*98b0*/  LEA R30, R3, 0x6100, 0x1 ;  /* 0x00006100031e7811 */ /* 0x000fe200078e08ff */
[----:B------:R-:W-:Y:S05]  /*98c0*/  @P0 BRA `(.L_x_410) ;  /* 0x0000063000000947 */ /* 0x000fea0003800000 */
[----:B------:R-:W-:Y:S01]  /*98d0*/  ISETP.GE.AND P0, PT, R17, c[0x0][0x27c], PT ;  /* 0x00009f0011007a0c */ /* 0x000fe20003f06270 */
[----:B------:R-:W-:-:S12]  /*98e0*/  BSSY B0, `(.L_x_411) ;  /* 0x0000030000007945 */ /* 0x000fd80003800000 */
[----:B------:R-:W-:Y:S05]  /*98f0*/  @P0 BRA `(.L_x_412) ;  /* 0x000002e000000947 */ /* 0x000fea0003800000 */
[----:B------:R-:W1:Y:S01]  /*9900*/  LDS.128 R8, [R21] ;  /* 0x0000000015087984 */ /* 0x000e620000000c00 */
[----:B------:R-:W-:Y:S02]  /*9910*/  SHF.R.U64 R0, R14, 0x10, R15 ;  /* 0x000000100e007819 */ /* 0x000fe4000000120f */
[----:B------:R-:W-:Y:S02]  /*9920*/  SHF.R.U32.HI R6, RZ, 0x10, R19 ;  /* 0x00000010ff067819 */ /* 0x000fe40000011613 */
[----:B------:R-:W-:Y:S02]  /*9930*/  SHF.R.U32.HI R3, RZ, 0x10, R15 ;  /* 0x00000010ff037819 */ /* 0x000fe4000001160f */
[----:B------:R-:W-:Y:S02]  /*9940*/  SHF.R.U64 R5, R18, 0x10, R19 ;  /* 0x0000001012057819 */ /* 0x000fe40000001213 */
[----:B------:R-:W-:Y:S02]  /*9950*/  PRMT R14, R52, 0x5432, R0 ;  /* 0x00005432340e7816 */ /* 0x000fe40000000000 */
[----:B------:R-:W-:-:S02]  /*9960*/  PRMT R0, R31, 0x5410, R6 ;  /* 0x000054101f007816 */ /* 0x000fc40000000006 */
[----:B------:R-:W-:Y:S02]  /*9970*/  PRMT R3, R52, 0x5410, R3 ;  /* 0x0000541034037816 */ /* 0x000fe40000000003 */
[----:B------:R-:W-:Y:S01]  /*9980*/  PRMT R13, R31, 0x5432, R5 ;  /* 0x000054321f0d7816 */ /* 0x000fe20000000005 */
[C---:B------:R-:W-:Y:S01]  /*9990*/  IMAD.U32 R18, R0.reuse, 0x10000, RZ ;  /* 0x0001000000127824 */ /* 0x040fe200078e00ff */
[----:B------:R-:W-:Y:S01]  /*99a0*/  LOP3.LUT R20, R0, 0xffff0000, RZ, 0xc0, !PT ;  /* 0xffff000000147812 */ /* 0x000fe200078ec0ff */
[----:B------:R-:W-:Y:S01]  /*99b0*/  IMAD.U32 R19, R3, 0x10000, RZ ;  /* 0x0001000003137824 */ /* 0x000fe200078e00ff */
[C---:B-1----:R-:W-:Y:S01]  /*99c0*/  LOP3.LUT R5, R10.reuse, 0xffff0000, RZ, 0xc0, !PT ;  /* 0xffff00000a057812 */ /* 0x042fe200078ec0ff */
[----:B------:R-:W-:Y:S01]  /*99d0*/  IMAD.U32 R6, R10, 0x10000, RZ ;  /* 0x000100000a067824 */ /* 0x000fe200078e00ff */
[C---:B------:R-:W-:Y:S01]  /*99e0*/  LOP3.LUT R10, R11.reuse, 0xffff0000, RZ, 0xc0, !PT ;  /* 0xffff00000b0a7812 */ /* 0x040fe200078ec0ff */
[----:B------:R-:W-:Y:S01]  /*99f0*/  IMAD.U32 R12, R11, 0x10000, RZ ;  /* 0x000100000b0c7824 */ /* 0x000fe200078e00ff */
[----:B------:R-:W-:Y:S01]  /*9a00*/  LOP3.LUT R11, R3, 0xffff0000, RZ, 0xc0, !PT ;  /* 0xffff0000030b7812 */ /* 0x000fe200078ec0ff */
[C---:B------:R-:W-:Y:S01]  /*9a10*/  FMUL.FTZ R0, R5.reuse, R18 ;  /* 0x0000001205007220 */ /* 0x040fe20000410000 */
[C---:B------:R-:W-:Y:S01]  /*9a20*/  SHF.L.U32 R15, R8.reuse, 0x10, RZ ;  /* 0x00000010080f7819 */ /* 0x040fe200000006ff */
[-C--:B------:R-:W-:Y:S01]  /*9a30*/  FMUL.FTZ R5, R5, R19.reuse ;  /* 0x0000001305057220 */ /* 0x080fe20000410000 */
[----:B------:R-:W-:Y:S01]  /*9a40*/  LOP3.LUT R7, R8, 0xffff0000, RZ, 0xc0, !PT ;  /* 0xffff000008077812 */ /* 0x000fe200078ec0ff */
[----:B------:R-:W-:Y:S01]  /*9a50*/  FFMA.FTZ R19, R6, R19, -R0 ;  /* 0x0000001306137223 */ /* 0x000fe20000010800 */
[C---:B------:R-:W-:Y:S01]  /*9a60*/  SHF.L.U32 R16, R9.reuse, 0x10, RZ ;  /* 0x0000001009107819 */ /* 0x040fe200000006ff */
[C---:B------:R-:W-:Y:S01]  /*9a70*/  FMUL.FTZ R3, R10.reuse, R20 ;  /* 0x000000140a037220 */ /* 0x040fe20000410000 */
[----:B------:R-:W-:Y:S01]  /*9a80*/  LOP3.LUT R8, R9, 0xffff0000, RZ, 0xc0, !PT ;  /* 0xffff000009087812 */ /* 0x000fe200078ec0ff */
[-C--:B------:R-:W-:Y:S01]  /*9a90*/  FMUL.FTZ R0, R10, R11.reuse ;  /* 0x0000000b0a007220 */ /* 0x080fe20000410000 */
[----:B------:R-:W-:Y:S01]  /*9aa0*/  SHF.L.U32 R9, R14, 0x10, RZ ;  /* 0x000000100e097819 */ /* 0x000fe200000006ff */
[C---:B------:R-:W-:Y:S01]  /*9ab0*/  IMAD.U32 R10, R13.reuse, 0x10000, RZ ;  /* 0x000100000d0a7824 */ /* 0x040fe200078e00ff */
[----:B------:R-:W-:Y:S01]  /*9ac0*/  LOP3.LUT R13, R13, 0xffff0000, RZ, 0xc0, !PT ;  /* 0xffff00000d0d7812 */ /* 0x000fe200078ec0ff */
[----:B------:R-:W-:Y:S01]  /*9ad0*/  FFMA.FTZ R18, R6, R18, R5 ;  /* 0x0000001206127223 */ /* 0x000fe20000010005 */
[----:B------:R-:W-:Y:S01]  /*9ae0*/  LOP3.LUT R14, R14, 0xffff0000, RZ, 0xc0, !PT ;  /* 0xffff00000e0e7812 */ /* 0x000fe200078ec0ff */
[----:B------:R-:W-:-:S02]  /*9af0*/  FFMA.FTZ R6, R12, R11, -R3 ;  /* 0x0000000b0c067223 */ /* 0x000fc40000010803 */
[----:B------:R-:W-:Y:S02]  /*9b00*/  FFMA.FTZ R11, R12, R20, R0 ;  /* 0x000000140c0b7223 */ /* 0x000fe40000010000 */
[----:B------:R-:W-:Y:S02]  /*9b10*/  FMUL.FTZ R5, R7, R10 ;  /* 0x0000000a07057220 */ /* 0x000fe40000410000 */
[C---:B------:R-:W-:Y:S01]  /*9b20*/  FMUL.FTZ R0, R8.reuse, R13 ;  /* 0x0000000d08007220 */ /* 0x040fe20000410000 */
[----:B------:R-:W-:Y:S01]  /*9b30*/  F2FP.BF16.PACK_AB R11, R11, R6 ;  /* 0x000000060b0b723e */ /* 0x000fe200000010ff */
[-C--:B------:R-:W-:Y:S02]  /*9b40*/  FMUL.FTZ R3, R7, R9.reuse ;  /* 0x0000000907037220 */ /* 0x080fe40000410000 */
[----:B------:R-:W-:Y:S02]  /*9b50*/  FMUL.FTZ R8, R8, R14 ;  /* 0x0000000e08087220 */ /* 0x000fe40000410000 */
[----:B------:R-:W-:-:S02]  /*9b60*/  FFMA.FTZ R5, R15, R9, -R5 ;  /* 0x000000090f057223 */ /* 0x000fc40000010805 */
[----:B------:R-:W-:Y:S01]  /*9b70*/  FFMA.FTZ R3, R15, R10, R3 ;  /* 0x0000000a0f037223 */ /* 0x000fe20000010003 */
[----:B------:R-:W-:Y:S01]  /*9b80*/  F2FP.BF16.PACK_AB R10, R18, R19 ;  /* 0x00000013120a723e */ /* 0x000fe200000010ff */
[C---:B------:R-:W-:Y:S02]  /*9b90*/  FFMA.FTZ R0, R16.reuse, R14, -R0 ;  /* 0x0000000e10007223 */ /* 0x040fe40000010800 */
[----:B------:R-:W-:Y:S01]  /*9ba0*/  FFMA.FTZ R9, R16, R13, R8 ;  /* 0x0000000d10097223 */ /* 0x000fe20000010008 */
[----:B------:R-:W-:-:S04]  /*9bb0*/  F2FP.BF16.PACK_AB R8, R3, R5 ;  /* 0x000000050308723e */ /* 0x000fc800000010ff */
[----:B------:R-:W-:-:S05]  /*9bc0*/  F2FP.BF16.PACK_AB R9, R9, R0 ;  /* 0x000000000909723e */ /* 0x000fca00000010ff */
[----:B------:R1:W-:Y:S02]  /*9bd0*/  STS.128 [R21], R8 ;  /* 0x0000000815007388 */ /* 0x0003e40000000c00 */
.L_x_412:
[----:B------:R-:W-:Y:S05]  /*9be0*/  BSYNC B0 ;  /* 0x0000000000007941 */ /* 0x000fea0003800000 */
.L_x_411:
[----:B------:R-:W-:-:S04]  /*9bf0*/  IADD3 R0, R17, 0x10, RZ ;  /* 0x0000001011007810 */ /* 0x000fc80007ffe0ff */
[----:B------:R-:W-:-:S13]  /*9c00*/  ISETP.GE.AND P0, PT, R0, c[0x0][0x27c], PT ;  /* 0x00009f0000007a0c */ /* 0x000fda0003f06270 */
[----:B------:R-:W-:Y:S05]  /*9c10*/  @P0 BRA `(.L_x_410) ;  /* 0x000002e000000947 */ /* 0x000fea0003800000 */
[----:B-1----:R-:W1:Y:S01]  /*9c20*/  LDS.128 R8, [R30] ;  /* 0x000000001e087984 */ /* 0x002e620000000c00 */
        /* <DEDUP_REMOVED lines=45> */
.L_x_410:
[----:B------:R-:W-:Y:S05]  /*9f00*/  BSYNC B1 ;  /* 0x0000000000017941 */ /* 0x000fea0003800000 */
.L_x_409:
        /* <DEDUP_REMOVED lines=52> */
[----:B------:R1:W-:Y:S02]  /*a250*/  STS.128 [R21+0x1000], R8 ;  /* 0x0010000815007388 */ /* 0x0003e40000000c00 */
.L_x_416:
[----:B------:R-:W-:Y:S05]  /*a260*/  BSYNC B0 ;  /* 0x0000000000007941 */ /* 0x000fea0003800000 */
.L_x_415:
[----:B------:R-:W-:-:S04]  /*a270*/  IADD3 R0, R17, 0x10, RZ ;  /* 0x0000001011007810 */ /* 0x000fc80007ffe0ff */
[----:B------:R-:W-:-:S13]  /*a280*/  ISETP.GE.AND P0, PT, R0, c[0x0][0x27c], PT ;  /* 0x00009f0000007a0c */ /* 0x000fda0003f06270 */
        /* <DEDUP_REMOVED lines=47> */
.L_x_414:
[----:B------:R-:W-:Y:S05]  /*a580*/  BSYNC B1 ;  /* 0x0000000000017941 */ /* 0x000fea0003800000 */
.L_x_413:
        /* <DEDUP_REMOVED lines=53> */
.L_x_420:
[----:B------:R-:W-:Y:S05]  /*a8e0*/  BSYNC B0 ;  /* 0x0000000000007941 */ /* 0x000fea0003800000 */
.L_x_419:
        /* <DEDUP_REMOVED lines=49> */
.L_x_418:
[----:B------:R-:W-:Y:S05]  /*ac00*/  BSYNC B1 ;  /* 0x0000000000017941 */ /* 0x000fea0003800000 */
.L_x_417:
[----:B------:R-:W-:-:S04]  /*ac10*/  IADD3 R0, R60, 0x60, RZ ;  /* 0x000000603c007810 */ /* 0x000fc80007ffe0ff */
        /* <DEDUP_REMOVED lines=51> */
.L_x_423:
[----:B------:R-:W-:Y:S05]  /*af50*/  BSYNC B0 ;  /* 0x0000000000007941 */ /* 0x000fea0003800000 */
.L_x_422:
        /* <DEDUP_REMOVED lines=28> */
[----:B------:R-:W-:Y:S01]  /*b120*/  FMUL.FTZ R0, R10, R11 ;  /* 0x0000000b0a007220 */ /* 0x000fe20000410000 */
        /* <DEDUP_REMOVED lines=19> */
[----:B------:R1:W-:Y:S01]  /*b260*/  STS.128 [R30+0x3000], R8 ;  /* 0x003000081e007388 */ /* 0x0003e20000000c00 */
[----:B------:R-:W-:Y:S05]  /*b270*/  BRA `(.L_x_421) ;  /* 0x0000257000007947 */ /* 0x000fea0003800000 */
.L_x_400:
[----:B------:R-:W-:Y:S01]  /*b280*/  UISETP.NE.AND UP0, UPT, UR24, URZ, UPT ;  /* 0x0000003f1800728c */ /* 0x000fe2000bf05270 */
[----:B------:R-:W-:Y:S01]  /*b290*/  IMAD.MOV.U32 R8, RZ, RZ, R12 ;  /* 0x000000ffff087224 */ /* 0x000fe200078e000c */
[----:B------:R-:W-:Y:S01]  /*b2a0*/  ISETP.GE.AND P2, PT, R30, c[0x0][0x27c], PT ;  /* 0x00009f001e007a0c */ /* 0x000fe20003f46270 */
[----:B------:R-:W-:Y:S01]  /*b2b0*/  IMAD.MOV.U32 R6, RZ, RZ, R10 ;  /* 0x000000ffff067224 */ /* 0x000fe200078e000a */
[----:B------:R-:W-:Y:S01]  /*b2c0*/  SHF.R.S32.HI R29, RZ, 0x1f, R30 ;  /* 0x0000001fff1d7819 */ /* 0x000fe2000001141e */
[----:B------:R-:W-:Y:S01]  /*b2d0*/  CS2R R22, SRZ ;  /* 0x0000000000167805 */ /* 0x000fe2000001ff00 */
[----:B------:R-:W-:Y:S01]  /*b2e0*/  PLOP3.LUT P1, PT, PT, PT, UP0, 0x80, 0x0 ;  /* 0x000000000000781c */ /* 0x000fe20003f2f008 */
[----:B------:R-:W-:Y:S01]  /*b2f0*/  CS2R R20, SRZ ;  /* 0x0000000000147805 */ /* 0x000fe2000001ff00 */
[----:B------:R-:W-:-:S11]  /*b300*/  PLOP3.LUT P0, PT, PT, PT, UP0, 0x80, 0x0 ;  /* 0x000000000000781c */ /* 0x000fd60003f0f008 */
[----:B------:R-:W-:-:S05]  /*b310*/  @P1 IMAD.HI.U32 R3, R0, c[0x0][0x2c8], RZ ;  /* 0x0000b20000031a27 */ /* 0x000fca00078e00ff */
[----:B------:R-:W-:-:S04]  /*b320*/  @P0 SHF.R.U32.HI R0, RZ, c[0x0][0x2cc], R3 ;  /* 0x0000b300ff000a19 */ /* 0x000fc80000011603 */
[----:B------:R-:W-:Y:S01]  /*b330*/  SHF.R.S32.HI R3, RZ, 0x1f, R0 ;  /* 0x0000001fff037819 */ /* 0x000fe20000011400 */
[----:B------:R-:W-:-:S04]  /*b340*/  IMAD.WIDE.U32 R8, R0, c[0x0][0x280], R8 ;  /* 0x0000a00000087a25 */ /* 0x000fc800078e0008 */
[C---:B------:R-:W-:Y:S01]  /*b350*/  IMAD R5, R3.reuse, c[0x0][0x280], RZ ;  /* 0x0000a00003057a24 */ /* 0x040fe200078e02ff */
[----:B------:R-:W-:Y:S01]  /*b360*/  LEA R14, P0, R8, c[0x0][0x270], 0x1 ;  /* 0x00009c00080e7a11 */ /* 0x000fe200078008ff */
[----:B------:R-:W-:Y:S02]  /*b370*/  IMAD R3, R3, c[0x0][0x290], RZ ;  /* 0x0000a40003037a24 */ /* 0x000fe400078e02ff */
[C---:B------:R-:W-:Y:S02]  /*b380*/  IMAD R5, R0.reuse, c[0x0][0x284], R5 ;  /* 0x0000a10000057a24 */ /* 0x040fe400078e0205 */
[----:B------:R-:W-:-:S04]  /*b390*/  IMAD.WIDE.U32 R6, R0, c[0x0][0x290], R6 ;  /* 0x0000a40000067a25 */ /* 0x000fc800078e0006 */
[----:B------:R-:W-:Y:S02]  /*b3a0*/  IMAD.IADD R5, R9, 0x1, R5 ;  /* 0x0000000109057824 */ /* 0x000fe400078e0205 */
[----:B------:R-:W-:-:S03]  /*b3b0*/  IMAD R0, R0, c[0x0][0x294], R3 ;  /* 0x0000a50000007a24 */ /* 0x000fc600078e0203 */
[----:B------:R-:W-:Y:S01]  /*b3c0*/  LEA.HI.X R12, R8, c[0x0][0x274], R5, 0x1, P0 ;  /* 0x00009d00080c7a11 */ /* 0x000fe200000f0c05 */
[----:B------:R-:W-:Y:S01]  /*b3d0*/  IMAD.IADD R0, R7, 0x1, R0 ;  /* 0x0000000107007824 */ /* 0x000fe200078e0200 */
[----:B------:R-:W1:Y:S01]  /*b3e0*/  SHFL.IDX PT, R8, R14, RZ, 0x1c1f ;  /* 0x001c1fff0e087589 */ /* 0x000e6200000e0000 */
[----:B------:R-:W-:-:S03]  /*b3f0*/  LEA R13, P0, R6, c[0x0][0x288], 0x1 ;  /* 0x0000a200060d7a11 */ /* 0x000fc600078008ff */
[----:B------:R-:W2:Y:S01]  /*b400*/  SHFL.IDX PT, R7, R12, RZ, 0x1c1f ;  /* 0x001c1fff0c077589 */ /* 0x000ea200000e0000 */
[----:B------:R-:W-:Y:S02]  /*b410*/  LEA.HI.X R11, R6, c[0x0][0x28c], R0, 0x1, P0 ;  /* 0x0000a300060b7a11 */ /* 0x000fe400000f0c00 */
[----:B------:R-:W-:Y:S01]  /*b420*/  ISETP.GE.OR P0, PT, R24, UR11, P2 ;  /* 0x0000000b18007c0c */ /* 0x000fe20009706670 */
[----:B------:R-:W3:Y:S04]  /*b430*/  SHFL.IDX PT, R6, R13, RZ, 0x1c1f ;  /* 0x001c1fff0d067589 */ /* 0x000ee800000e0000 */
[----:B------:R-:W4:Y:S08]  /*b440*/  SHFL.IDX PT, R5, R11, RZ, 0x1c1f ;  /* 0x001c1fff0b057589 */ /* 0x000f3000000e0000 */
[C---:B------:R-:W-:Y:S01]  /*b450*/  @!P0 IMAD.SHL.U32 R0, R30.reuse, 0x2, RZ ;  /* 0x000000021e008824 */ /* 0x040fe200078e00ff */
[----:B------:R-:W-:-:S04]  /*b460*/  @!P0 SHF.L.U64.HI R3, R30, 0x1, R29 ;  /* 0x000000011e038819 */ /* 0x000fc8000001021d */
[----:B-1----:R-:W-:-:S05]  /*b470*/  @!P0 IADD3 R8, P1, R8, R0, RZ ;  /* 0x0000000008088210 */ /* 0x002fca0007f3e0ff */
[--C-:B--2---:R-:W-:Y:S01]  /*b480*/  @!P0 IMAD.X R9, R7, 0x1, R3.reuse, P1 ;  /* 0x0000000107098824 */ /* 0x104fe200008e0603 */
[----:B---3--:R-:W-:Y:S01]  /*b490*/  @!P0 IADD3 R6, P1, R6, R0, RZ ;  /* 0x0000000006068210 */ /* 0x008fe20007f3e0ff */
[----:B------:R-:W-:Y:S01]  /*b4a0*/  CS2R R18, SRZ ;  /* 0x0000000000127805 */ /* 0x000fe2000001ff00 */
[----:B------:R-:W-:Y:S02]  /*b4b0*/  CS2R R16, SRZ ;  /* 0x0000000000107805 */ /* 0x000fe4000001ff00 */
[----:B------:R1:W2:Y:S01]  /*b4c0*/  @!P0 LD.E.128 R20, [R8.64] ;  /* 0x0000001a08148980 */ /* 0x0002a2000c101d00 */
[----:B----4-:R-:W-:-:S05]  /*b4d0*/  @!P0 IMAD.X R7, R5, 0x1, R3, P1 ;  /* 0x0000000105078824 */ /* 0x010fca00008e0603 */
[----:B------:R3:W4:Y:S01]  /*b4e0*/  @!P0 LD.E.128 R16, [R6.64] ;  /* 0x0000001a06108980 */ /* 0x000722000c101d00 */
[----:B------:R-:W-:Y:S01]  /*b4f0*/  IADD3 R0, R24, 0x20, RZ ;  /* 0x0000002018007810 */ /* 0x000fe20007ffe0ff */
[----:B------:R-:W-:Y:S01]  /*b500*/  BSSY B0, `(.L_x_424) ;  /* 0x0000024000007945 */ /* 0x000fe20003800000 */
[----:B------:R-:W-:Y:S01]  /*b510*/  CS2R R38, SRZ ;  /* 0x0000000000267805 */ /* 0x000fe2000001ff00 */
[----:B------:R2:W2:Y:S01]  /*b520*/  SHFL.IDX PT, R15, R12, 0x1, 0x1c1f ;  /* 0x003c1f000c0f7f89 */ /* 0x0004a200000e0000 */
[----:B------:R-:W-:Y:S01]  /*b530*/  ISETP.GE.AND P0, PT, R0, UR11, PT ;  /* 0x0000000b00007c0c */ /* 0x000fe2000bf06270 */
[----:B------:R-:W-:Y:S01]  /*b540*/  CS2R R36, SRZ ;  /* 0x0000000000247805 */ /* 0x000fe2000001ff00 */
[----:B------:R-:W-:Y:S01]  /*b550*/  CS2R R34, SRZ ;  /* 0x0000000000227805 */ /* 0x000fe2000001ff00 */
[----:B------:R2:W2:Y:S01]  /*b560*/  SHFL.IDX PT, R10, R11, 0x1, 0x1c1f ;  /* 0x003c1f000b0a7f89 */ /* 0x0004a200000e0000 */
[----:B------:R-:W-:-:S03]  /*b570*/  CS2R R32, SRZ ;  /* 0x0000000000207805 */ /* 0x000fc6000001ff00 */
[----:B-1----:R1:W1:Y:S04]  /*b580*/  SHFL.IDX PT, R9, R13, 0x1, 0x1c1f ;  /* 0x003c1f000d097f89 */ /* 0x00226800000e0000 */
[----:B---3--:R3:W1:Y:S01]  /*b590*/  SHFL.IDX PT, R7, R14, 0x1, 0x1c1f ;  /* 0x003c1f000e077f89 */ /* 0x00866200000e0000 */
[----:B--2---:R-:W-:Y:S01]  /*b5a0*/  IMAD.MOV.U32 R3, RZ, RZ, R20 ;  /* 0x000000ffff037224 */ /* 0x004fe200078e0014 */
[----:B------:R-:W-:Y:S01]  /*b5b0*/  MOV R6, R22 ;  /* 0x0000001600067202 */ /* 0x000fe20000000f00 */
[----:B------:R-:W-:Y:S02]  /*b5c0*/  IMAD.MOV.U32 R0, RZ, RZ, R21 ;  /* 0x000000ffff007224 */ /* 0x000fe400078e0015 */
[----:B------:R-:W-:Y:S01]  /*b5d0*/  IMAD.MOV.U32 R5, RZ, RZ, R23 ;  /* 0x000000ffff057224 */ /* 0x000fe200078e0017 */
[----:B------:R-:W-:-:S02]  /*b5e0*/  PRMT R31, R6, 0x7610, R31 ;  /* 0x00007610061f7816 */ /* 0x000fc4000000001f */
[----:B------:R-:W-:Y:S01]  /*b5f0*/  PRMT R26, R0, 0x5410, R3 ;  /* 0x00005410001a7816 */ /* 0x000fe20000000003 */
[----:B----4-:R-:W-:Y:S01]  /*b600*/  IMAD.MOV.U32 R6, RZ, RZ, R18 ;  /* 0x000000ffff067224 */ /* 0x010fe200078e0012 */
[----:B------:R-:W-:Y:S01]  /*b610*/  PRMT R27, R5, 0x7610, R27 ;  /* 0x00007610051b7816 */ /* 0x000fe2000000001b */
[----:B------:R-:W-:Y:S01]  /*b620*/  IMAD.MOV.U32 R3, RZ, RZ, R16 ;  /* 0x000000ffff037224 */ /* 0x000fe200078e0010 */
[----:B------:R-:W-:Y:S01]  /*b630*/  MOV R5, R19 ;  /* 0x0000001300057202 */ /* 0x000fe20000000f00 */
[----:B------:R-:W-:-:S03]  /*b640*/  IMAD.MOV.U32 R0, RZ, RZ, R17 ;  /* 0x000000ffff007224 */ /* 0x000fc600078e0011 */
[----:B------:R-:W-:Y:S02]  /*b650*/  PRMT R28, R5, 0x5410, R6 ;  /* 0x00005410051c7816 */ /* 0x000fe40000000006 */
[----:B------:R-:W-:Y:S01]  /*b660*/  PRMT R25, R0, 0x5410, R3 ;  /* 0x0000541000197816 */ /* 0x000fe20000000003 */
[----:B------:R-:W-:Y:S05]  /*b670*/  @P0 BRA `(.L_x_425) ;  /* 0x000000c000000947 */ /* 0x000fea0003800000 */
[----:B-1-3--:R-:W-:Y:S01]  /*b680*/  CS2R R36, SRZ ;  /* 0x0000000000247805 */ /* 0x00afe2000001ff00 */
[----:B------:R-:W-:Y:S01]  /*b690*/  CS2R R34, SRZ ;  /* 0x0000000000227805 */ /* 0x000fe2000001ff00 */
[----:B------:R-:W-:Y:S01]  /*b6a0*/  CS2R R32, SRZ ;  /* 0x0000000000207805 */ /* 0x000fe2000001ff00 */
[----:B------:R-:W-:Y:S05]  /*b6b0*/  @P2 BRA `(.L_x_425) ;  /* 0x0000008000002947 */ /* 0x000fea0003800000 */
[C---:B------:R-:W-:Y:S01]  /*b6c0*/  IMAD.SHL.U32 R6, R30.reuse, 0x2, RZ ;  /* 0x000000021e067824 */ /* 0x040fe200078e00ff */
[----:B------:R-:W-:-:S04]  /*b6d0*/  SHF.L.U64.HI R0, R30, 0x1, R29 ;  /* 0x000000011e007819 */ /* 0x000fc8000001021d */
[-C--:B------:R-:W-:Y:S02]  /*b6e0*/  IADD3 R8, P1, R7, R6.reuse, RZ ;  /* 0x0000000607087210 */ /* 0x080fe40007f3e0ff */
[----:B------:R-:W-:-:S03]  /*b6f0*/  IADD3 R6, P0, R9, R6, RZ ;  /* 0x0000000609067210 */ /* 0x000fc60007f1e0ff */
[--C-:B------:R-:W-:Y:S02]  /*b700*/  IMAD.X R9, R15, 0x1, R0.reuse, P1 ;  /* 0x000000010f097824 */ /* 0x100fe400008e0600 */
[----:B------:R-:W-:-:S03]  /*b710*/  IMAD.X R7, R10, 0x1, R0, P0 ;  /* 0x000000010a077824 */ /* 0x000fc600000e0600 */
[----:B------:R1:W5:Y:S04]  /*b720*/  LD.E.128 R36, [R8.64] ;  /* 0x0000001a08247980 */ /* 0x000368000c101d00 */
[----:B------:R1:W5:Y:S02]  /*b730*/  LD.E.128 R32, [R6.64] ;  /* 0x0000001a06207980 */ /* 0x000364000c101d00 */
.L_x_425:
[----:B-1-3--:R-:W-:Y:S05]  /*b740*/  BSYNC B0 ;  /* 0x0000000000007941 */ /* 0x00afea0003800000 */
.L_x_424:
[----:B------:R-:W1:Y:S01]  /*b750*/  SHFL.IDX PT, R5, R14, 0x2, 0x1c1f ;  /* 0x005c1f000e057f89 */ /* 0x000e6200000e0000 */
[----:B------:R-:W-:Y:S01]  /*b760*/  IADD3 R0, R24, 0x40, RZ ;  /* 0x0000004018007810 */ /* 0x000fe20007ffe0ff */
[----:B------:R-:W-:Y:S01]  /*b770*/  CS2R R54, SRZ ;  /* 0x0000000000367805 */ /* 0x000fe2000001ff00 */
[----:B------:R-:W-:Y:S01]  /*b780*/  CS2R R52, SRZ ;  /* 0x0000000000347805 */ /* 0x000fe2000001ff00 */
[----:B------:R-:W2:Y:S01]  /*b790*/  SHFL.IDX PT, R7, R12, 0x2, 0x1c1f ;  /* 0x005c1f000c077f89 */ /* 0x000ea200000e0000 */
[----:B------:R-:W-:-:S03]  /*b7a0*/  ISETP.GE.OR P0, PT, R0, UR11, P2 ;  /* 0x0000000b00007c0c */ /* 0x000fc60009706670 */
[----:B------:R-:W3:Y:S04]  /*b7b0*/  SHFL.IDX PT, R6, R13, 0x2, 0x1c1f ;  /* 0x005c1f000d067f89 */ /* 0x000ee800000e0000 */
[----:B------:R-:W4:Y:S06]  /*b7c0*/  SHFL.IDX PT, R10, R11, 0x2, 0x1c1f ;  /* 0x005c1f000b0a7f89 */ /* 0x000f2c00000e0000 */
[C---:B------:R-:W-:Y:S01]  /*b7d0*/  @!P0 IMAD.SHL.U32 R0, R30.reuse, 0x2, RZ ;  /* 0x000000021e008824 */ /* 0x040fe200078e00ff */
[----:B------:R-:W-:-:S04]  /*b7e0*/  @!P0 SHF.L.U64.HI R3, R30, 0x1, R29 ;  /* 0x000000011e038819 */ /* 0x000fc8000001021d */
[----:B-1----:R-:W-:-:S05]  /*b7f0*/  @!P0 IADD3 R8, P1, R5, R0, RZ ;  /* 0x0000000005088210 */ /* 0x002fca0007f3e0ff */
[----:B--2---:R-:W-:Y:S01]  /*b800*/  @!P0 IMAD.X R9, R7, 0x1, R3, P1 ;  /* 0x0000000107098824 */ /* 0x004fe200008e0603 */
[----:B---3--:R-:W-:Y:S01]  /*b810*/  @!P0 IADD3 R6, P1, R6, R0, RZ ;  /* 0x0000000006068210 */ /* 0x008fe20007f3e0ff */
[----:B------:R-:W-:-:S03]  /*b820*/  CS2R R50, SRZ ;  /* 0x0000000000327805 */ /* 0x000fc6000001ff00 */
[----:B------:R1:W2:Y:S01]  /*b830*/  @!P0 LD.E.128 R52, [R8.64] ;  /* 0x0000001a08348980 */ /* 0x0002a2000c101d00 */
[----:B------:R-:W-:Y:S01]  /*b840*/  CS2R R48, SRZ ;  /* 0x0000000000307805 */ /* 0x000fe2000001ff00 */
[----:B----4-:R-:W-:-:S05]  /*b850*/  @!P0 IMAD.X R7, R10, 0x1, R3, P1 ;  /* 0x000000010a078824 */ /* 0x010fca00008e0603 */
[----:B------:R3:W4:Y:S01]  /*b860*/  @!P0 LD.E.128 R48, [R6.64] ;  /* 0x0000001a06308980 */ /* 0x000722000c101d00 */
[----:B------:R-:W-:Y:S01]  /*b870*/  IADD3 R0, R24, 0x60, RZ ;  /* 0x0000006018007810 */ /* 0x000fe20007ffe0ff */
[----:B-----5:R-:W-:Y:S01]  /*b880*/  IMAD.MOV.U32 R5, RZ, RZ, R39 ;  /* 0x000000ffff057224 */ /* 0x020fe200078e0027 */
[----:B------:R-:W-:Y:S01]  /*b890*/  BSSY B0, `(.L_x_426) ;  /* 0x000002d000007945 */ /* 0x000fe20003800000 */
[----:B------:R-:W-:Y:S01]  /*b8a0*/  IMAD.MOV.U32 R3, RZ, RZ, R36 ;  /* 0x000000ffff037224 */ /* 0x000fe200078e0024 */
[----:B------:R-:W-:Y:S01]  /*b8b0*/  ISETP.GE.AND P0, PT, R0, UR11, PT ;  /* 0x0000000b00007c0c */ /* 0x000fe2000bf06270 */
[----:B------:R-:W2:Y:S01]  /*b8c0*/  SHFL.IDX PT, R12, R12, 0x3, 0x1c1f ;  /* 0x007c1f000c0c7f89 */ /* 0x000ea200000e0000 */
[----:B------:R-:W-:Y:S01]  /*b8d0*/  MOV R0, R37 ;  /* 0x0000002500007202 */ /* 0x000fe20000000f00 */
[----:B------:R-:W-:Y:S01]  /*b8e0*/  CS2R R66, SRZ ;  /* 0x0000000000427805 */ /* 0x000fe2000001ff00 */
[----:B------:R-:W-:Y:S01]  /*b8f0*/  CS2R R64, SRZ ;  /* 0x0000000000407805 */ /* 0x000fe2000001ff00 */
[----:B------:R2:W2:Y:S01]  /*b900*/  SHFL.IDX PT, R10, R11, 0x3, 0x1c1f ;  /* 0x007c1f000b0a7f89 */ /* 0x0004a200000e0000 */
[----:B------:R-:W-:Y:S01]  /*b910*/  PRMT R47, R0, 0x5410, R3 ;  /* 0x00005410002f7816 */ /* 0x000fe20000000003 */
[----:B------:R-:W-:Y:S01]  /*b920*/  IMAD.MOV.U32 R3, RZ, RZ, R32 ;  /* 0x000000ffff037224 */ /* 0x000fe200078e0020 */
[----:B------:R-:W-:Y:S01]  /*b930*/  CS2R R58, SRZ ;  /* 0x00000000003a7805 */ /* 0x000fe2000001ff00 */
[----:B------:R-:W-:Y:S01]  /*b940*/  IMAD.MOV.U32 R0, RZ, RZ, R33 ;  /* 0x000000ffff007224 */ /* 0x000fe200078e0021 */
[----:B------:R-:W-:Y:S01]  /*b950*/  CS2R R56, SRZ ;  /* 0x0000000000387805 */ /* 0x000fe2000001ff00 */
[----:B-1----:R1:W1:Y:S03]  /*b960*/  SHFL.IDX PT, R9, R13, 0x3, 0x1c1f ;  /* 0x007c1f000d097f89 */ /* 0x00226600000e0000 */
[----:B------:R-:W-:Y:S01]  /*b970*/  PRMT R46, R0, 0x5410, R3 ;  /* 0x00005410002e7816 */ /* 0x000fe20000000003 */
[----:B---3--:R-:W-:Y:S01]  /*b980*/  IMAD.MOV.U32 R6, RZ, RZ, R38 ;  /* 0x000000ffff067224 */ /* 0x008fe200078e0026 */
[----:B------:R3:W1:Y:S04]  /*b990*/  SHFL.IDX PT, R7, R14, 0x3, 0x1c1f ;  /* 0x007c1f000e077f89 */ /* 0x00066800000e0000 */
[----:B------:R-:W-:Y:S01]  /*b9a0*/  PRMT R69, R5, 0x5410, R6 ;  /* 0x0000541005457816 */ /* 0x000fe20000000006 */
[----:B------:R-:W-:-:S02]  /*b9b0*/  IMAD.MOV.U32 R6, RZ, RZ, R34 ;  /* 0x000000ffff067224 */ /* 0x000fc400078e0022 */
[----:B------:R-:W-:-:S05]  /*b9c0*/  IMAD.MOV.U32 R5, RZ, RZ, R35 ;  /* 0x000000ffff057224 */ /* 0x000fca00078e0023 */
[----:B------:R-:W-:Y:S01]  /*b9d0*/  PRMT R68, R5, 0x5410, R6 ;  /* 0x0000541005447816 */ /* 0x000fe20000000006 */
[----:B--2---:R-:W-:Y:S01]  /*b9e0*/  IMAD.MOV.U32 R5, RZ, RZ, R55 ;  /* 0x000000ffff057224 */ /* 0x004fe200078e0037 */
[----:B------:R-:W-:Y:S01]  /*b9f0*/  MOV R6, R54 ;  /* 0x0000003600067202 */ /* 0x000fe20000000f00 */
[----:B------:R-:W-:Y:S02]  /*ba00*/  IMAD.MOV.U32 R3, RZ, RZ, R52 ;  /* 0x000000ffff037224 */ /* 0x000fe400078e0034 */
[----:B------:R-:W-:Y:S01]  /*ba10*/  IMAD.MOV.U32 R0, RZ, RZ, R53 ;  /* 0x000000ffff007224 */ /* 0x000fe200078e0035 */
[----:B------:R-:W-:Y:S01]  /*ba20*/  PRMT R73, R5, 0x5410, R6 ;  /* 0x0000541005497816 */ /* 0x000fe20000000006 */
[----:B----4-:R-:W-:-:S03]  /*ba30*/  IMAD.MOV.U32 R6, RZ, RZ, R50 ;  /* 0x000000ffff067224 */ /* 0x010fc600078e0032 */
[----:B------:R-:W-:Y:S01]  /*ba40*/  PRMT R71, R0, 0x5410, R3 ;  /* 0x0000541000477816 */ /* 0x000fe20000000003 */
[----:B------:R-:W-:Y:S01]  /*ba50*/  IMAD.MOV.U32 R3, RZ, RZ, R48 ;  /* 0x000000ffff037224 */ /* 0x000fe200078e0030 */
[----:B------:R-:W-:Y:S01]  /*ba60*/  MOV R5, R51 ;  /* 0x0000003300057202 */ /* 0x000fe20000000f00 */
[----:B------:R-:W-:-:S03]  /*ba70*/  IMAD.MOV.U32 R0, RZ, RZ, R49 ;  /* 0x000000ffff007224 */ /* 0x000fc600078e0031 */
[----:B------:R-:W-:Y:S02]  /*ba80*/  PRMT R72, R5, 0x5410, R6 ;  /* 0x0000541005487816 */ /* 0x000fe40000000006 */
[----:B------:R-:W-:Y:S01]  /*ba90*/  PRMT R70, R0, 0x5410, R3 ;  /* 0x0000541000467816 */ /* 0x000fe20000000003 */
[----:B------:R-:W-:Y:S05]  /*baa0*/  @P0 BRA `(.L_x_427) ;  /* 0x000000b000000947 */ /* 0x000fea0003800000 */
[C---:B-1-3--:R-:W-:Y:S01]  /*bab0*/  IMAD.SHL.U32 R3, R30.reuse, 0x2, RZ ;  /* 0x000000021e037824 */ /* 0x04afe200078e00ff */
[----:B------:R-:W-:Y:S01]  /*bac0*/  SHF.L.U64.HI R0, R30, 0x1, R29 ;  /* 0x000000011e007819 */ /* 0x000fe2000001021d */
[----:B------:R-:W-:Y:S01]  /*bad0*/  CS2R R64, SRZ ;  /* 0x0000000000407805 */ /* 0x000fe2000001ff00 */
[----:B------:R-:W-:Y:S01]  /*bae0*/  CS2R R58, SRZ ;  /* 0x00000000003a7805 */ /* 0x000fe2000001ff00 */
[----:B------:R-:W-:Y:S01]  /*baf0*/  CS2R R56, SRZ ;  /* 0x0000000000387805 */ /* 0x000fe2000001ff00 */
[-C--:B------:R-:W-:Y:S02]  /*bb00*/  IADD3 R8, P1, R7, R3.reuse, RZ ;  /* 0x0000000307087210 */ /* 0x080fe40007f3e0ff */
[----:B------:R-:W-:-:S03]  /*bb10*/  IADD3 R6, P0, R9, R3, RZ ;  /* 0x0000000309067210 */ /* 0x000fc60007f1e0ff */
[--C-:B------:R-:W-:Y:S02]  /*bb20*/  IMAD.X R9, R12, 0x1, R0.reuse, P1 ;  /* 0x000000010c097824 */ /* 0x100fe400008e0600 */
[----:B------:R-:W-:-:S03]  /*bb30*/  IMAD.X R7, R10, 0x1, R0, P0 ;  /* 0x000000010a077824 */ /* 0x000fc600000e0600 */
[----:B------:R1:W5:Y:S04]  /*bb40*/  @!P2 LD.E.128 R64, [R8.64] ;  /* 0x0000001a0840a980 */ /* 0x000368000c101d00 */
[----:B------:R1:W5:Y:S02]  /*bb50*/  @!P2 LD.E.128 R56, [R6.64] ;  /* 0x0000001a0638a980 */ /* 0x000364000c101d00 */
.L_x_427:
[----:B-1-3--:R-:W-:Y:S05]  /*bb60*/  BSYNC B0 ;  /* 0x0000000000007941 */ /* 0x00afea0003800000 */
.L_x_426:
[----:B------:R-:W-:Y:S01]  /*bb70*/  UIADD3 UR7, -UR18, UR11, URZ ;  /* 0x0000000b12077290 */ /* 0x000fe2000fffe13f */
[----:B-----5:R-:W-:Y:S01]  /*bb80*/  IMAD.MOV.U32 R0, RZ, RZ, R66 ;  /* 0x000000ffff007224 */ /* 0x020fe200078e0042 */
[----:B------:R-:W-:-:S04]  /*bb90*/  DEPBAR.LE SB0, 0x1 ;  /* 0x000080400000791a */ /* 0x000fc80000000000 */
[----:B------:R-:W-:Y:S01]  /*bba0*/  UISETP.LT.AND UP0, UPT, UR7, 0x80, UPT ;  /* 0x000000800700788c */ /* 0x000fe2000bf01270 */
[----:B------:R-:W-:Y:S01]  /*bbb0*/  PRMT R78, R78, 0x5410, R0 ;  /* 0x000054104e4e7816 */ /* 0x000fe20000000000 */
[----:B------:R-:W-:Y:S01]  /*bbc0*/  IMAD.MOV.U32 R5, RZ, RZ, R67 ;  /* 0x000000ffff057224 */ /* 0x000fe200078e0043 */
[----:B------:R-:W-:Y:S01]  /*bbd0*/  MOV R6, R58 ;  /* 0x0000003a00067202 */ /* 0x000fe20000000f00 */
[----:B------:R-:W-:Y:S01]  /*bbe0*/  USEL UR7, UR7, 0x80, UP0 ;  /* 0x0000008007077887 */ /* 0x000fe20008000000 */
[----:B------:R-:W-:Y:S01]  /*bbf0*/  IMAD.MOV.U32 R3, RZ, RZ, R64 ;  /* 0x000000ffff037224 */ /* 0x000fe200078e0040 */
[----:B------:R-:W-:Y:S01]  /*bc00*/  BSSY B0, `(.L_x_428) ;  /* 0x0000073000007945 */ /* 0x000fe20003800000 */
[----:B------:R-:W-:Y:S01]  /*bc10*/  IMAD.MOV.U32 R0, RZ, RZ, R65 ;  /* 0x000000ffff007224 */ /* 0x000fe200078e0041 */
[----:B------:R-:W-:Y:S01]  /*bc20*/  PRMT R78, R5, 0x7610, R78 ;  /* 0x00007610054e7816 */ /* 0x000fe2000000004e */
[----:B------:R-:W-:Y:S01]  /*bc30*/  IMAD.MOV.U32 R5, RZ, RZ, R59 ;  /* 0x000000ffff057224 */ /* 0x000fe200078e003b */
[----:B------:R-:W-:Y:S01]  /*bc40*/  BAR.SYNC.DEFER_BLOCKING 0x0 ;  /* 0x0000000000007b1d */ /* 0x000fe20000010000 */
[----:B------:R-:W-:-:S02]  /*bc50*/  ISETP.GE.OR P0, PT, R60, UR7, P2 ;  /* 0x000000073c007c0c */ /* 0x000fc40009706670 */
[----:B------:R-:W-:Y:S01]  /*bc60*/  PRMT R76, R0, 0x5410, R3 ;  /* 0x00005410004c7816 */ /* 0x000fe20000000003 */
[----:B------:R-:W-:Y:S01]  /*bc70*/  IMAD.MOV.U32 R3, RZ, RZ, R56 ;  /* 0x000000ffff037224 */ /* 0x000fe200078e0038 */
[----:B------:R-:W-:Y:S02]  /*bc80*/  MOV R0, R57 ;  /* 0x0000003900007202 */ /* 0x000fe40000000f00 */
[----:B------:R-:W-:Y:S02]  /*bc90*/  PRMT R77, R5, 0x5410, R6 ;  /* 0x00005410054d7816 */ /* 0x000fe40000000006 */
[----:B------:R-:W-:-:S05]  /*bca0*/  PRMT R75, R0, 0x5410, R3 ;  /* 0x00005410004b7816 */ /* 0x000fca0000000003 */
[----:B------:R-:W-:Y:S05]  /*bcb0*/  @P0 BRA `(.L_x_429) ;  /* 0x0000067000000947 */ /* 0x000fea0003800000 */
[----:B------:R-:W-:Y:S01]  /*bcc0*/  IMAD.SHL.U32 R0, R60, 0x40, RZ ;  /* 0x000000403c007824 */ /* 0x000fe200078e00ff */
[----:B------:R-:W-:Y:S01]  /*bcd0*/  IADD3 R6, R30, c[0x0][0x27c], RZ ;  /* 0x00009f001e067a10 */ /* 0x000fe20007ffe0ff */
[----:B------:R-:W-:-:S03]  /*bce0*/  IMAD.SHL.U32 R7, R209, 0x200, RZ ;  /* 0x00000200d1077824 */ /* 0x000fc600078e00ff */
[----:B------:R-:W-:-:S04]  /*bcf0*/  LOP3.LUT R0, R0, 0x1c0, RZ, 0xc0, !PT ;  /* 0x000001c000007812 */ /* 0x000fc800078ec0ff */
[C---:B------:R-:W-:Y:S02]  /*bd00*/  LOP3.LUT R3, R0.reuse, 0x38, R30, 0xf8, !PT ;  /* 0x0000003800037812 */ /* 0x040fe400078ef81e */
[----:B------:R-:W-:Y:S02]  /*bd10*/  SHF.R.U32.HI R5, RZ, 0x3, R0 ;  /* 0x00000003ff057819 */ /* 0x000fe40000011600 */
[----:B------:R-:W-:Y:S02]  /*bd20*/  LOP3.LUT R0, R0, 0x38, R6, 0xf8, !PT ;  /* 0x0000003800007812 */ /* 0x000fe400078ef806 */
[C-C-:B------:R-:W-:Y:S02]  /*bd30*/  LOP3.LUT R3, R7.reuse, R3, R5.reuse, 0xf6, !PT ;  /* 0x0000000307037212 */ /* 0x140fe400078ef605 */
[----:B------:R-:W-:Y:S02]  /*bd40*/  LOP3.LUT R0, R7, R0, R5, 0xf6, !PT ;  /* 0x0000000007007212 */ /* 0x000fe400078ef605 */
[----:B------:R-:W-:Y:S01]  /*bd50*/  SHF.R.U64 R7, R16, 0x10, R17 ;  /* 0x0000001010077819 */ /* 0x000fe20000001211 */
[----:B------:R-:W-:Y:S01]  /*bd60*/  IMAD.SHL.U32 R43, R3, 0x2, RZ ;  /* 0x00000002032b7824 */ /* 0x000fe200078e00ff */
[--C-:B------:R-:W-:Y:S01]  /*bd70*/  SHF.R.U32.HI R3, RZ, 0x10, R21.reuse ;  /* 0x00000010ff037819 */ /* 0x100fe20000011615 */
[----:B------:R-:W-:Y:S01]  /*bd80*/  IMAD.SHL.U32 R42, R0, 0x2, RZ ;  /* 0x00000002002a7824 */ /* 0x000fe200078e00ff */
[----:B------:R-:W-:-:S02]  /*bd90*/  SHF.R.U64 R0, R20, 0x10, R21 ;  /* 0x0000001014007819 */ /* 0x000fc40000001215 */
[----:B------:R-:W1:Y:S01]  /*bda0*/  LDS.128 R12, [R43+0x6100] ;  /* 0x006100002b0c7984 */ /* 0x000e620000000c00 */
[----:B------:R-:W-:Y:S02]  /*bdb0*/  SHF.R.U64 R5, R22, 0x10, R23 ;  /* 0x0000001016057819 */ /* 0x000fe40000001217 */
[----:B------:R-:W-:Y:S01]  /*bdc0*/  PRMT R20, R26, 0x5432, R0 ;  /* 0x000054321a147816 */ /* 0x000fe20000000000 */
[----:B------:R-:W2:Y:S01]  /*bdd0*/  LDS.128 R8, [R42+0x6100] ;  /* 0x006100002a087984 */ /* 0x000ea20000000c00 */
[----:B------:R-:W-:Y:S02]  /*bde0*/  PRMT R0, R25, 0x5432, R7 ;  /* 0x0000543219007816 */ /* 0x000fe40000000007 */
[----:B------:R-:W-:Y:S02]  /*bdf0*/  SHF.R.U64 R16, R18, 0x10, R19 ;  /* 0x0000001012107819 */ /* 0x000fe40000001213 */
[----:B------:R-:W-:Y:S01]  /*be00*/  PRMT R22, R26, 0x5410, R3 ;  /* 0x000054101a167816 */ /* 0x000fe20000000003 */
[----:B------:R-:W-:Y:S01]  /*be10*/  IMAD.U32 R40, R0, 0x10000, RZ ;  /* 0x0001000000287824 */ /* 0x000fe200078e00ff */
[----:B------:R-:W-:-:S02]  /*be20*/  SHF.R.U32.HI R17, RZ, 0x10, R17 ;  /* 0x00000010ff117819 */ /* 0x000fc40000011611 */
[----:B------:R-:W-:Y:S02]  /*be30*/  PRMT R31, R31, 0x5410, R5 ;  /* 0x000054101f1f7816 */ /* 0x000fe40000000005 */
[----:B------:R-:W-:Y:S02]  /*be40*/  SHF.R.U32.HI R18, RZ, 0x10, R19 ;  /* 0x00000010ff127819 */ /* 0x000fe40000011613 */
[----:B------:R-:W-:Y:S02]  /*be50*/  PRMT R26, R28, 0x5432, R16 ;  /* 0x000054321c1a7816 */ /* 0x000fe40000000010 */
[----:B------:R-:W-:Y:S02]  /*be60*/  SHF.R.U32.HI R6, RZ, 0x10, R23 ;  /* 0x00000010ff067819 */ /* 0x000fe40000011617 */
[----:B------:R-:W-:Y:S02]  /*be70*/  PRMT R17, R25, 0x5410, R17 ;  /* 0x0000541019117816 */ /* 0x000fe40000000011 */
[----:B------:R-:W-:-:S02]  /*be80*/  LOP3.LUT R45, R0, 0xffff0000, RZ, 0xc0, !PT ;  /* 0xffff0000002d7812 */ /* 0x000fc400078ec0ff */
[----:B------:R-:W-:Y:S02]  /*be90*/  PRMT R25, R28, 0x5410, R18 ;  /* 0x000054101c197816 */ /* 0x000fe40000000012 */
[----:B------:R-:W-:Y:S01]  /*bea0*/  PRMT R27, R27, 0x5410, R6 ;  /* 0x000054101b1b7816 */ /* 0x000fe20000000006 */
[C---:B-1----:R-:W-:Y:S01]  /*beb0*/  IMAD.U32 R21, R14.reuse, 0x10000, RZ ;  /* 0x000100000e157824 */ /* 0x042fe200078e00ff */
[----:B------:R-:W-:Y:S01]  /*bec0*/  LOP3.LUT R29, R14, 0xffff0000, RZ, 0xc0, !PT ;  /* 0xffff00000e1d7812 */ /* 0x000fe200078ec0ff */
[C---:B------:R-:W-:Y:S01]  /*bed0*/  IMAD.U32 R16, R12.reuse, 0x10000, RZ ;  /* 0x000100000c107824 */ /* 0x040fe200078e00ff */
[----:B------:R-:W-:Y:S01]  /*bee0*/  LOP3.LUT R19, R12, 0xffff0000, RZ, 0xc0, !PT ;  /* 0xffff00000c137812 */ /* 0x000fe200078ec0ff */
[C---:B--2---:R-:W-:Y:S01]  /*bef0*/  IMAD.U32 R3, R8.reuse, 0x10000, RZ ;  /* 0x0001000008037824 */ /* 0x044fe200078e00ff */
[----:B------:R-:W-:Y:S01]  /*bf00*/  LOP3.LUT R5, R8, 0xffff0000, RZ, 0xc0, !PT ;  /* 0xffff000008057812 */ /* 0x000fe200078ec0ff */
[----:B------:R-:W-:Y:S01]  /*bf10*/  IMAD.U32 R14, R20, 0x10000, RZ ;  /* 0x00010000140e7824 */ /* 0x000fe200078e00ff */
[----:B------:R-:W-:Y:S01]  /*bf20*/  LOP3.LUT R28, R15, 0xffff0000, RZ, 0xc0, !PT ;  /* 0xffff00000f1c7812 */ /* 0x000fe200078ec0ff */
[----:B------:R-:W-:Y:S01]  /*bf30*/  FMUL.FTZ R8, R3, R40 ;  /* 0x0000002803087220 */ /* 0x000fe20000410000 */
[----:B------:R-:W-:Y:S01]  /*bf40*/  SHF.L.U32 R7, R9, 0x10, RZ ;  /* 0x0000001009077819 */ /* 0x000fe200000006ff */
[----:B------:R-:W-:Y:S01]  /*bf50*/  IMAD.U32 R24, R15, 0x10000, RZ ;  /* 0x000100000f187824 */ /* 0x000fe200078e00ff */
[----:B------:R-:W-:Y:S01]  /*bf60*/  LOP3.LUT R6, R9, 0xffff0000, RZ, 0xc0, !PT ;  /* 0xffff000009067812 */ /* 0x000fe200078ec0ff */
[-C--:B------:R-:W-:Y:S01]  /*bf70*/  FFMA.FTZ R44, R16, R14.reuse, -R8 ;  /* 0x0000000e102c7223 */ /* 0x080fe20000010808 */
[----:B------:R-:W-:Y:S01]  /*bf80*/  SHF.L.U32 R12, R11, 0x10, RZ ;  /* 0x000000100b0c7819 */ /* 0x000fe200000006ff */
[----:B------:R-:W-:Y:S01]  /*bf90*/  FMUL.FTZ R3, R3, R14 ;  /* 0x0000000e03037220 */ /* 0x000fe20000410000 */
[----:B------:R-:W-:Y:S01]  /*bfa0*/  LOP3.LUT R15, R11, 0xffff0000, RZ, 0xc0, !PT ;  /* 0xffff00000b0f7812 */ /* 0x000fe200078ec0ff */
[----:B------:R-:W-:Y:S01]  /*bfb0*/  IMAD.U32 R9, R10, 0x10000, RZ ;  /* 0x000100000a097824 */ /* 0x000fe200078e00ff */
[----:B------:R-:W-:Y:S01]  /*bfc0*/  LOP3.LUT R8, R20, 0xffff0000, RZ, 0xc0, !PT ;  /* 0xffff000014087812 */ /* 0x000fe200078ec0ff */
[----:B------:R-:W-:Y:S01]  /*bfd0*/  IMAD.U32 R11, R17, 0x10000, RZ ;  /* 0x00010000110b7824 */ /* 0x000fe200078e00ff */
[----:B------:R-:W-:Y:S01]  /*bfe0*/  LOP3.LUT R23, R10, 0xffff0000, RZ, 0xc0, !PT ;  /* 0xffff00000a177812 */ /* 0x000fe200078ec0ff */
[----:B------:R-:W-:Y:S01]  /*bff0*/  FMUL.FTZ R0, R5, R45 ;  /* 0x0000002d05007220 */ /* 0x000fe20000410000 */
[C---:B------:R-:W-:Y:S01]  /*c000*/  SHF.L.U32 R18, R13.reuse, 0x10, RZ ;  /* 0x000000100d127819 */ /* 0x040fe200000006ff */
[----:B------:R-:W-:Y:S01]  /*c010*/  IMAD.U32 R10, R22, 0x10000, RZ ;  /* 0x00010000160a7824 */ /* 0x000fe200078e00ff */
[----:B------:R-:W-:Y:S01]  /*c020*/  LOP3.LUT R13, R13, 0xffff0000, RZ, 0xc0, !PT ;  /* 0xffff00000d0d7812 */ /* 0x000fe200078ec0ff */
[----:B------:R-:W-:Y:S01]  /*c030*/  FFMA.FTZ R41, R16, R40, R3 ;  /* 0x0000002810297223 */ /* 0x000fe20000010003 */
[----:B------:R-:W-:Y:S01]  /*c040*/  LOP3.LUT R20, R26, 0xffff0000, RZ, 0xc0, !PT ;  /* 0xffff00001a147812 */ /* 0x000fe200078ec0ff */
[----:B------:R-:W-:-:S02]  /*c050*/  FMUL.FTZ R5, R5, R8 ;  /* 0x0000000805057220 */ /* 0x000fc40000410000 */
[----:B------:R-:W-:Y:S01]  /*c060*/  FFMA.FTZ R40, R19, R8, -R0 ;  /* 0x0000000813287223 */ /* 0x000fe20000010800 */
[----:B------:R-:W-:Y:S01]  /*c070*/  LOP3.LUT R8, R17, 0xffff0000, RZ, 0xc0, !PT ;  /* 0xffff000011087812 */ /* 0x000fe200078ec0ff */
[CC--:B------:R-:W-:Y:S02]  /*c080*/  FMUL.FTZ R3, R7.reuse, R11.reuse ;  /* 0x0000000b07037220 */ /* 0x0c0fe40000410000 */
[-C--:B------:R-:W-:Y:S02]  /*c090*/  FMUL.FTZ R0, R7, R10.reuse ;  /* 0x0000000a07007220 */ /* 0x080fe40000410000 */
[----:B------:R-:W-:Y:S01]  /*c0a0*/  FFMA.FTZ R17, R18, R10, -R3 ;  /* 0x0000000a12117223 */ /* 0x000fe20000010803 */
[----:B------:R-:W-:Y:S01]  /*c0b0*/  LOP3.LUT R3, R22, 0xffff0000, RZ, 0xc0, !PT ;  /* 0xffff000016037812 */ /* 0x000fe200078ec0ff */
[----:B------:R-:W-:Y:S01]  /*c0c0*/  FFMA.FTZ R18, R18, R11, R0 ;  /* 0x0000000b12127223 */ /* 0x000fe20000010000 */
[----:B------:R-:W-:Y:S01]  /*c0d0*/  SHF.L.U32 R10, R26, 0x10, RZ ;  /* 0x000000101a0a7819 */ /* 0x000fe200000006ff */
[----:B------:R-:W-:-:S02]  /*c0e0*/  FMUL.FTZ R0, R6, R8 ;  /* 0x0000000806007220 */ /* 0x000fc40000410000 */
[----:B------:R-:W-:Y:S02]  /*c0f0*/  IMAD.U32 R7, R31, 0x10000, RZ ;  /* 0x000100001f077824 */ /* 0x000fe400078e00ff */
[----:B------:R-:W-:Y:S02]  /*c100*/  FFMA.FTZ R19, R19, R45, R5 ;  /* 0x0000002d13137223 */ /* 0x000fe40000010005 */
[-C--:B------:R-:W-:Y:S02]  /*c110*/  FFMA.FTZ R16, R13, R3.reuse, -R0 ;  /* 0x000000030d107223 */ /* 0x080fe40000010800 */
[----:B------:R-:W-:Y:S02]  /*c120*/  FMUL.FTZ R5, R6, R3 ;  /* 0x0000000306057220 */ /* 0x000fe40000410000 */
[----:B------:R-:W-:Y:S02]  /*c130*/  FMUL.FTZ R0, R9, R7 ;  /* 0x0000000709007220 */ /* 0x000fe40000410000 */
[----:B------:R-:W-:-:S02]  /*c140*/  IMAD.U32 R22, R25, 0x10000, RZ ;  /* 0x0001000019167824 */ /* 0x000fc400078e00ff */
[----:B------:R-:W-:Y:S02]  /*c150*/  IMAD.U32 R6, R27, 0x10000, RZ ;  /* 0x000100001b067824 */ /* 0x000fe400078e00ff */
[----:B------:R-:W-:Y:S02]  /*c160*/  FMUL.FTZ R3, R9, R10 ;  /* 0x0000000a09037220 */ /* 0x000fe40000410000 */
[----:B------:R-:W-:Y:S01]  /*c170*/  FFMA.FTZ R9, R13, R8, R5 ;  /* 0x000000080d097223 */ /* 0x000fe20000010005 */
[----:B------:R-:W-:Y:S01]  /*c180*/  LOP3.LUT R13, R25, 0xffff0000, RZ, 0xc0, !PT ;  /* 0xffff0000190d7812 */ /* 0x000fe200078ec0ff */
[----:B------:R-:W-:Y:S01]  /*c190*/  FFMA.FTZ R10, R21, R10, R0 ;  /* 0x0000000a150a7223 */ /* 0x000fe20000010000 */
[----:B------:R-:W-:Y:S01]  /*c1a0*/  LOP3.LUT R8, R27, 0xffff0000, RZ, 0xc0, !PT ;  /* 0xffff00001b087812 */ /* 0x000fe200078ec0ff */
[C---:B------:R-:W-:Y:S01]  /*c1b0*/  FMUL.FTZ R5, R12.reuse, R22 ;  /* 0x000000160c057220 */ /* 0x040fe20000410000 */
[----:B------:R-:W-:Y:S01]  /*c1c0*/  F2FP.BF16.PACK_AB R9, R9, R18 ;  /* 0x000000120909723e */ /* 0x000fe200000010ff */
[----:B------:R-:W-:Y:S01]  /*c1d0*/  FMUL.FTZ R0, R12, R6 ;  /* 0x000000060c007220 */ /* 0x000fe20000410000 */
[----:B------:R-:W-:Y:S01]  /*c1e0*/  LOP3.LUT R12, R31, 0xffff0000, RZ, 0xc0, !PT ;  /* 0xffff00001f0c7812 */ /* 0x000fe200078ec0ff */
[----:B------:R-:W-:-:S02]  /*c1f0*/  FFMA.FTZ R14, R21, R7, -R3 ;  /* 0x00000007150e7223 */ /* 0x000fc40000010803 */
[C---:B------:R-:W-:Y:S02]  /*c200*/  FFMA.FTZ R11, R24.reuse, R6, -R5 ;  /* 0x00000006180b7223 */ /* 0x040fe40000010805 */
[----:B------:R-:W-:Y:S02]  /*c210*/  FFMA.FTZ R7, R24, R22, R0 ;  /* 0x0000001618077223 */ /* 0x000fe40000010000 */
[----:B------:R-:W-:Y:S02]  /*c220*/  FMUL.FTZ R6, R23, R20 ;  /* 0x0000001417067220 */ /* 0x000fe40000410000 */
[----:B------:R-:W-:Y:S02]  /*c230*/  FMUL.FTZ R3, R15, R13 ;  /* 0x0000000d0f037220 */ /* 0x000fe40000410000 */
[----:B------:R-:W-:Y:S02]  /*c240*/  FMUL.FTZ R5, R23, R12 ;  /* 0x0000000c17057220 */ /* 0x000fe40000410000 */
[----:B------:R-:W-:-:S02]  /*c250*/  FMUL.FTZ R0, R15, R8 ;  /* 0x000000080f007220 */ /* 0x000fc40000410000 */
[----:B------:R-:W-:Y:S01]  /*c260*/  FFMA.FTZ R6, R29, R12, -R6 ;  /* 0x0000000c1d067223 */ /* 0x000fe20000010806 */
[----:B------:R-:W-:Y:S01]  /*c270*/  F2FP.BF16.PACK_AB R12, R40, R44 ;  /* 0x0000002c280c723e */ /* 0x000fe200000010ff */
[----:B------:R-:W-:Y:S01]  /*c280*/  FFMA.FTZ R3, R28, R8, -R3 ;  /* 0x000000081c037223 */ /* 0x000fe20000010803 */
[----:B------:R-:W-:Y:S01]  /*c290*/  F2FP.BF16.PACK_AB R8, R19, R41 ;  /* 0x000000291308723e */ /* 0x000fe200000010ff */
[----:B------:R-:W-:Y:S01]  /*c2a0*/  FFMA.FTZ R5, R29, R20, R5 ;  /* 0x000000141d057223 */ /* 0x000fe20000010005 */
[----:B------:R-:W-:Y:S01]  /*c2b0*/  F2FP.BF16.PACK_AB R14, R6, R14 ;  /* 0x0000000e060e723e */ /* 0x000fe200000010ff */
[----:B------:R-:W-:Y:S01]  /*c2c0*/  FFMA.FTZ R0, R28, R13, R0 ;  /* 0x0000000d1c007223 */ /* 0x000fe20000010000 */
[----:B------:R-:W-:Y:S02]  /*c2d0*/  F2FP.BF16.PACK_AB R13, R16, R17 ;  /* 0x00000011100d723e */ /* 0x000fe400000010ff */
[----:B------:R-:W-:Y:S02]  /*c2e0*/  F2FP.BF16.PACK_AB R15, R3, R11 ;  /* 0x0000000b030f723e */ /* 0x000fe400000010ff */
[----:B------:R-:W-:-:S02]  /*c2f0*/  F2FP.BF16.PACK_AB R10, R5, R10 ;  /* 0x0000000a050a723e */ /* 0x000fc400000010ff */
[----:B------:R-:W-:Y:S01]  /*c300*/  F2FP.BF16.PACK_AB R11, R0, R7 ;  /* 0x00000007000b723e */ /* 0x000fe200000010ff */
[----:B------:R1:W-:Y:S04]  /*c310*/  STS.128 [R43+0x6100], R12 ;  /* 0x0061000c2b007388 */ /* 0x0003e80000000c00 */
[----:B------:R1:W-:Y:S02]  /*c320*/  STS.128 [R42+0x6100], R8 ;  /* 0x006100082a007388 */ /* 0x0003e40000000c00 */
.L_x_429:
[----:B------:R-:W-:Y:S05]  /*c330*/  BSYNC B0 ;  /* 0x0000000000007941 */ /* 0x000fea0003800000 */
.L_x_428:
        /* <DEDUP_REMOVED lines=8> */
[----:B------:R-:W-:Y:S02]  /*c3c0*/  LOP3.LUT R0, R5, 0x1c0, RZ, 0xc0, !PT ;  /* 0x000001c005007812 */ /* 0x000fe400078ec0ff */
[----:B------:R-:W-:Y:S01]  /*c3d0*/  SHF.R.U64 R17, R34, 0x10, R35 ;  /* 0x0000001022117819 */ /* 0x000fe20000001223 */
[----:B------:R-:W-:Y:S01]  /*c3e0*/  IMAD.SHL.U32 R3, R3, 0x40, RZ ;  /* 0x0000004003037824 */ /* 0x000fe200078e00ff */
[----:B------:R-:W-:-:S02]  /*c3f0*/  LOP3.LUT R5, R0, 0x38, R30, 0xf8, !PT ;  /* 0x0000003800057812 */ /* 0x000fc400078ef81e */
[----:B------:R-:W-:Y:S02]  /*c400*/  SHF.R.U32.HI R6, RZ, 0x3, R0 ;  /* 0x00000003ff067819 */ /* 0x000fe40000011600 */
[----:B------:R-:W-:Y:S02]  /*c410*/  LOP3.LUT R3, R3, 0xfffffe00, RZ, 0xc0, !PT ;  /* 0xfffffe0003037812 */ /* 0x000fe400078ec0ff */
        /* <DEDUP_REMOVED lines=8> */
[----:B-1----:R-:W1:Y:S01]  /*c4a0*/  LDS.128 R12, [R41+0x6100] ;  /* 0x00610000290c7984 */ /* 0x002e620000000c00 */
[----:B------:R-:W-:Y:S02]  /*c4b0*/  SHF.R.U32.HI R16, RZ, 0x10, R33 ;  /* 0x00000010ff107819 */ /* 0x000fe40000011621 */
[C---:B------:R-:W-:Y:S01]  /*c4c0*/  PRMT R20, R47.reuse, 0x5432, R0 ;  /* 0x000054322f147816 */ /* 0x040fe20000000000 */
[----:B------:R-:W2:Y:S01]  /*c4d0*/  LDS.128 R8, [R40+0x6100] ;  /* 0x0061000028087984 */ /* 0x000ea20000000c00 */
[----:B------:R-:W-:Y:S02]  /*c4e0*/  PRMT R0, R46, 0x5432, R7 ;  /* 0x000054322e007816 */ /* 0x000fe40000000007 */
[----:B------:R-:W-:Y:S01]  /*c4f0*/  SHF.R.U32.HI R18, RZ, 0x10, R35 ;  /* 0x00000010ff127819 */ /* 0x000fe20000011623 */
[----:B------:R-:W-:Y:S01]  /*c500*/  IMAD.U32 R31, R20, 0x10000, RZ ;  /* 0x00010000141f7824 */ /* 0x000fe200078e00ff */
[----:B------:R-:W-:Y:S02]  /*c510*/  SHF.R.U64 R5, R38, 0x10, R39 ;  /* 0x0000001026057819 */ /* 0x000fe40000001227 */
[----:B------:R-:W-:-:S02]  /*c520*/  PRMT R22, R47, 0x5410, R3 ;  /* 0x000054102f167816 */ /* 0x000fc40000000003 */
[----:B------:R-:W-:Y:S02]  /*c530*/  SHF.L.U32 R32, R0, 0x10, RZ ;  /* 0x0000001000207819 */ /* 0x000fe400000006ff */
[----:B------:R-:W-:Y:S02]  /*c540*/  SHF.R.U32.HI R6, RZ, 0x10, R39 ;  /* 0x00000010ff067819 */ /* 0x000fe40000011627 */
[----:B------:R-:W-:Y:S02]  /*c550*/  PRMT R25, R68, 0x5432, R17 ;  /* 0x0000543244197816 */ /* 0x000fe40000000011 */
[----:B------:R-:W-:Y:S02]  /*c560*/  PRMT R19, R46, 0x5410, R16 ;  /* 0x000054102e137816 */ /* 0x000fe40000000010 */
[----:B------:R-:W-:Y:S02]  /*c570*/  PRMT R24, R68, 0x5410, R18 ;  /* 0x0000541044187816 */ /* 0x000fe40000000012 */
[----:B------:R-:W-:-:S02]  /*c580*/  PRMT R27, R69, 0x5432, R5 ;  /* 0x00005432451b7816 */ /* 0x000fc40000000005 */
[----:B------:R-:W-:Y:S02]  /*c590*/  LOP3.LUT R34, R0, 0xffff0000, RZ, 0xc0, !PT ;  /* 0xffff000000227812 */ /* 0x000fe400078ec0ff */
[----:B------:R-:W-:Y:S01]  /*c5a0*/  PRMT R26, R69, 0x5410, R6 ;  /* 0x00005410451a7816 */ /* 0x000fe20000000006 */
[C---:B-1----:R-:W-:Y:S01]  /*c5b0*/  IMAD.U32 R17, R13.reuse, 0x10000, RZ ;  /* 0x000100000d117824 */ /* 0x042fe200078e00ff */
[----:B------:R-:W-:Y:S01]  /*c5c0*/  LOP3.LUT R21, R13, 0xffff0000, RZ, 0xc0, !PT ;  /* 0xffff00000d157812 */ /* 0x000fe200078ec0ff */
[C---:B------:R-:W-:Y:S01]  /*c5d0*/  IMAD.U32 R16, R12.reuse, 0x10000, RZ ;  /* 0x000100000c107824 */ /* 0x040fe200078e00ff */
[----:B------:R-:W-:Y:S01]  /*c5e0*/  LOP3.LUT R18, R12, 0xffff0000, RZ, 0xc0, !PT ;  /* 0xffff00000c127812 */ /* 0x000fe200078ec0ff */
[C---:B--2---:R-:W-:Y:S01]  /*c5f0*/  IMAD.U32 R3, R8.reuse, 0x10000, RZ ;  /* 0x0001000008037824 */ /* 0x044fe200078e00ff */
[C---:B------:R-:W-:Y:S01]  /*c600*/  LOP3.LUT R28, R15.reuse, 0xffff0000, RZ, 0xc0, !PT ;  /* 0xffff00000f1c7812 */ /* 0x040fe200078ec0ff */
[----:B------:R-:W-:Y:S01]  /*c610*/  IMAD.U32 R13, R15, 0x10000, RZ ;  /* 0x000100000f0d7824 */ /* 0x000fe200078e00ff */
[----:B------:R-:W-:Y:S01]  /*c620*/  LOP3.LUT R5, R8, 0xffff0000, RZ, 0xc0, !PT ;  /* 0xffff000008057812 */ /* 0x000fe200078ec0ff */
[C---:B------:R-:W-:Y:S01]  /*c630*/  IMAD.U32 R12, R10.reuse, 0x10000, RZ ;  /* 0x000100000a0c7824 */ /* 0x040fe200078e00ff */
[----:B------:R-:W-:Y:S01]  /*c640*/  LOP3.LUT R15, R10, 0xffff0000, RZ, 0xc0, !PT ;  /* 0xffff00000a0f7812 */ /* 0x000fe200078ec0ff */
[C---:B------:R-:W-:Y:S01]  /*c650*/  IMAD.U32 R23, R14.reuse, 0x10000, RZ ;  /* 0x000100000e177824 */ /* 0x040fe200078e00ff */
[----:B------:R-:W-:Y:S01]  /*c660*/  LOP3.LUT R29, R14, 0xffff0000, RZ, 0xc0, !PT ;  /* 0xffff00000e1d7812 */ /* 0x000fe200078ec0ff */
[----:B------:R-:W-:Y:S01]  /*c670*/  FMUL.FTZ R8, R3, R32 ;  /* 0x0000002003087220 */ /* 0x000fe20000410000 */
[----:B------:R-:W-:Y:S01]  /*c680*/  LOP3.LUT R10, R20, 0xffff0000, RZ, 0xc0, !PT ;  /* 0xffff0000140a7812 */ /* 0x000fe200078ec0ff */
[C---:B------:R-:W-:Y:S01]  /*c690*/  IMAD.U32 R6, R11.reuse, 0x10000, RZ ;  /* 0x000100000b067824 */ /* 0x040fe200078e00ff */
[----:B------:R-:W-:Y:S01]  /*c6a0*/  LOP3.LUT R14, R11, 0xffff0000, RZ, 0xc0, !PT ;  /* 0xffff00000b0e7812 */ /* 0x000fe200078ec0ff */
[----:B------:R-:W-:-:S02]  /*c6b0*/  FMUL.FTZ R3, R3, R31 ;  /* 0x0000001f03037220 */ /* 0x000fc40000410000 */
[C---:B------:R-:W-:Y:S01]  /*c6c0*/  IMAD.U32 R7, R9.reuse, 0x10000, RZ ;  /* 0x0001000009077824 */ /* 0x040fe200078e00ff */
[----:B------:R-:W-:Y:S01]  /*c6d0*/  LOP3.LUT R9, R9, 0xffff0000, RZ, 0xc0, !PT ;  /* 0xffff000009097812 */ /* 0x000fe200078ec0ff */
[----:B------:R-:W-:Y:S02]  /*c6e0*/  IMAD.U32 R11, R19, 0x10000, RZ ;  /* 0x00010000130b7824 */ /* 0x000fe400078e00ff */
[C---:B------:R-:W-:Y:S02]  /*c6f0*/  FFMA.FTZ R36, R16.reuse, R31, -R8 ;  /* 0x0000001f10247223 */ /* 0x040fe40000010808 */
[----:B------:R-:W-:Y:S02]  /*c700*/  FMUL.FTZ R0, R5, R34 ;  /* 0x0000002205007220 */ /* 0x000fe40000410000 */
[----:B------:R-:W-:Y:S01]  /*c710*/  FFMA.FTZ R35, R16, R32, R3 ;  /* 0x0000002010237223 */ /* 0x000fe20000010003 */
[----:B------:R-:W-:Y:S01]  /*c720*/  SHF.L.U32 R16, R24, 0x10, RZ ;  /* 0x0000001018107819 */ /* 0x000fe200000006ff */
[----:B------:R-:W-:-:S02]  /*c730*/  IMAD.U32 R8, R22, 0x10000, RZ ;  /* 0x0001000016087824 */ /* 0x000fc400078e00ff */
[-C--:B------:R-:W-:Y:S02]  /*c740*/  FMUL.FTZ R5, R5, R10.reuse ;  /* 0x0000000a05057220 */ /* 0x080fe40000410000 */
[C---:B------:R-:W-:Y:S02]  /*c750*/  FMUL.FTZ R3, R7.reuse, R11 ;  /* 0x0000000b07037220 */ /* 0x040fe40000410000 */
[----:B------:R-:W-:Y:S01]  /*c760*/  FFMA.FTZ R33, R18, R10, -R0 ;  /* 0x0000000a12217223 */ /* 0x000fe20000010800 */
[----:B------:R-:W-:Y:S01]  /*c770*/  LOP3.LUT R10, R22, 0xffff0000, RZ, 0xc0, !PT ;  /* 0xffff0000160a7812 */ /* 0x000fe200078ec0ff */
[----:B------:R-:W-:Y:S02]  /*c780*/  FMUL.FTZ R0, R7, R8 ;  /* 0x0000000807007220 */ /* 0x000fe40000410000 */
[----:B------:R-:W-:Y:S02]  /*c790*/  FFMA.FTZ R32, R18, R34, R5 ;  /* 0x0000002212207223 */ /* 0x000fe40000010005 */
[----:B------:R-:W-:Y:S01]  /*c7a0*/  FFMA.FTZ R31, R17, R8, -R3 ;  /* 0x00000008111f7223 */ /* 0x000fe20000010803 */
[----:B------:R-:W-:Y:S01]  /*c7b0*/  LOP3.LUT R8, R19, 0xffff0000, RZ, 0xc0, !PT ;  /* 0xffff000013087812 */ /* 0x000fe200078ec0ff */
[----:B------:R-:W-:-:S02]  /*c7c0*/  IMAD.U32 R5, R26, 0x10000, RZ ;  /* 0x000100001a057824 */ /* 0x000fc400078e00ff */
[C---:B------:R-:W-:Y:S02]  /*c7d0*/  FMUL.FTZ R3, R6.reuse, R16 ;  /* 0x0000001006037220 */ /* 0x040fe40000410000 */
[----:B------:R-:W-:Y:S02]  /*c7e0*/  IMAD.U32 R19, R25, 0x10000, RZ ;  /* 0x0001000019137824 */ /* 0x000fe400078e00ff */
[----:B------:R-:W-:Y:S02]  /*c7f0*/  FFMA.FTZ R20, R17, R11, R0 ;  /* 0x0000000b11147223 */ /* 0x000fe40000010000 */
[-C--:B------:R-:W-:Y:S02]  /*c800*/  FMUL.FTZ R0, R6, R5.reuse ;  /* 0x0000000506007220 */ /* 0x080fe40000410000 */
[----:B------:R-:W-:Y:S02]  /*c810*/  FFMA.FTZ R18, R13, R5, -R3 ;  /* 0x000000050d127223 */ /* 0x000fe40000010803 */
[----:B------:R-:W-:-:S02]  /*c820*/  IMAD.U32 R7, R27, 0x10000, RZ ;  /* 0x000100001b077824 */ /* 0x000fc400078e00ff */
[----:B------:R-:W-:Y:S02]  /*c830*/  FMUL.FTZ R5, R9, R10 ;  /* 0x0000000a09057220 */ /* 0x000fe40000410000 */
[C---:B------:R-:W-:Y:S02]  /*c840*/  FMUL.FTZ R3, R12.reuse, R19 ;  /* 0x000000130c037220 */ /* 0x040fe40000410000 */
[----:B------:R-:W-:Y:S01]  /*c850*/  FFMA.FTZ R17, R13, R16, R0 ;  /* 0x000000100d117223 */ /* 0x000fe20000010000 */
[----:B------:R-:W-:Y:S01]  /*c860*/  LOP3.LUT R16, R25, 0xffff0000, RZ, 0xc0, !PT ;  /* 0xffff000019107812 */ /* 0x000fe200078ec0ff */
[-C--:B------:R-:W-:Y:S02]  /*c870*/  FMUL.FTZ R6, R9, R8.reuse ;  /* 0x0000000809067220 */ /* 0x080fe40000410000 */
[-C--:B------:R-:W-:Y:S01]  /*c880*/  FMUL.FTZ R0, R12, R7.reuse ;  /* 0x000000070c007220 */ /* 0x080fe20000410000 */
[----:B------:R-:W-:Y:S01]  /*c890*/  LOP3.LUT R12, R24, 0xffff0000, RZ, 0xc0, !PT ;  /* 0xffff0000180c7812 */ /* 0x000fe200078ec0ff */
[----:B------:R-:W-:Y:S01]  /*c8a0*/  FFMA.FTZ R9, R21, R8, R5 ;  /* 0x0000000815097223 */ /* 0x000fe20000010005 */
[----:B------:R-:W-:Y:S01]  /*c8b0*/  LOP3.LUT R8, R26, 0xffff0000, RZ, 0xc0, !PT ;  /* 0xffff00001a087812 */ /* 0x000fe200078ec0ff */
[----:B------:R-:W-:Y:S01]  /*c8c0*/  FFMA.FTZ R11, R23, R7, -R3 ;  /* 0x00000007170b7223 */ /* 0x000fe20000010803 */
[----:B------:R-:W-:Y:S01]  /*c8d0*/  LOP3.LUT R7, R27, 0xffff0000, RZ, 0xc0, !PT ;  /* 0xffff00001b077812 */ /* 0x000fe200078ec0ff */
[----:B------:R-:W-:Y:S01]  /*c8e0*/  FFMA.FTZ R13, R21, R10, -R6 ;  /* 0x0000000a150d7223 */ /* 0x000fe20000010806 */
[----:B------:R-:W-:Y:S01]  /*c8f0*/  F2FP.BF16.PACK_AB R9, R9, R20 ;  /* 0x000000140909723e */ /* 0x000fe200000010ff */
[----:B------:R-:W-:-:S02]  /*c900*/  FFMA.FTZ R10, R23, R19, R0 ;  /* 0x00000013170a7223 */ /* 0x000fc40000010000 */
[----:B------:R-:W-:Y:S01]  /*c910*/  FMUL.FTZ R6, R15, R16 ;  /* 0x000000100f067220 */ /* 0x000fe20000410000 */
[----:B------:R-:W-:Y:S01]  /*c920*/  F2FP.BF16.PACK_AB R13, R13, R31 ;  /* 0x0000001f0d0d723e */ /* 0x000fe200000010ff */
[C---:B------:R-:W-:Y:S02]  /*c930*/  FMUL.FTZ R3, R14.reuse, R12 ;  /* 0x0000000c0e037220 */ /* 0x040fe40000410000 */
[-C--:B------:R-:W-:Y:S02]  /*c940*/  FMUL.FTZ R5, R15, R7.reuse ;  /* 0x000000070f057220 */ /* 0x080fe40000410000 */
[-C--:B------:R-:W-:Y:S02]  /*c950*/  FMUL.FTZ R0, R14, R8.reuse ;  /* 0x000000080e007220 */ /* 0x080fe40000410000 */
[C---:B------:R-:W-:Y:S02]  /*c960*/  FFMA.FTZ R6, R29.reuse, R7, -R6 ;  /* 0x000000071d067223 */ /* 0x040fe40000010806 */
[----:B------:R-:W-:Y:S01]  /*c970*/  FFMA.FTZ R3, R28, R8, -R3 ;  /* 0x000000081c037223 */ /* 0x000fe20000010803 */
[----:B------:R-:W-:Y:S01]  /*c980*/  F2FP.BF16.PACK_AB R8, R32, R35 ;  /* 0x000000232008723e */ /* 0x000fe200000010ff */
[----:B------:R-:W-:Y:S01]  /*c990*/  FFMA.FTZ R5, R29, R16, R5 ;  /* 0x000000101d057223 */ /* 0x000fe20000010005 */
[----:B------:R-:W-:Y:S01]  /*c9a0*/  F2FP.BF16.PACK_AB R14, R6, R11 ;  /* 0x0000000b060e723e */ /* 0x000fe200000010ff */
[----:B------:R-:W-:Y:S01]  /*c9b0*/  FFMA.FTZ R0, R28, R12, R0 ;  /* 0x0000000c1c007223 */ /* 0x000fe20000010000 */
[----:B------:R-:W-:-:S02]  /*c9c0*/  F2FP.BF16.PACK_AB R12, R33, R36 ;  /* 0x00000024210c723e */ /* 0x000fc400000010ff */
[----:B------:R-:W-:Y:S02]  /*c9d0*/  F2FP.BF16.PACK_AB R15, R3, R18 ;  /* 0x00000012030f723e */ /* 0x000fe400000010ff */
[----:B------:R-:W-:Y:S02]  /*c9e0*/  F2FP.BF16.PACK_AB R10, R5, R10 ;  /* 0x0000000a050a723e */ /* 0x000fe400000010ff */
[----:B------:R-:W-:Y:S01]  /*c9f0*/  F2FP.BF16.PACK_AB R11, R0, R17 ;  /* 0x00000011000b723e */ /* 0x000fe200000010ff */
[----:B------:R1:W-:Y:S04]  /*ca00*/  STS.128 [R41+0x6100], R12 ;  /* 0x0061000c29007388 */ /* 0x0003e80000000c00 */
[----:B------:R1:W-:Y:S02]  /*ca10*/  STS.128 [R40+0x6100], R8 ;  /* 0x0061000828007388 */ /* 0x0003e40000000c00 */
.L_x_431:
[----:B------:R-:W-:Y:S05]  /*ca20*/  BSYNC B0 ;  /* 0x0000000000007941 */ /* 0x000fea0003800000 */
.L_x_430:
        /* <DEDUP_REMOVED lines=68> */
[-C--:B------:R-:W-:Y:S02]  /*ce70*/  FMUL.FTZ R0, R7, R8.reuse ;  /* 0x0000000807007220 */ /* 0x080fe40000410000 */
        /* <DEDUP_REMOVED lines=41> */
.L_x_433:
[----:B------:R-:W-:Y:S05]  /*d110*/  BSYNC B0 ;  /* 0x0000000000007941 */ /* 0x000fea0003800000 */
.L_x_432:
[----:B------:R-:W-:-:S04]  /*d120*/  IADD3 R0, R60, 0x60, RZ ;  /* 0x000000603c007810 */ /* 0x000fc80007ffe0ff */
[----:B------:R-:W-:-:S13]  /*d130*/  ISETP.GE.OR P0, PT, R0, UR7, P2 ;  /* 0x0000000700007c0c */ /* 0x000fda0009706670 */
[----:B------:R-:W-:Y:S05]  /*d140*/  @P0 BRA `(.L_x_421) ;  /* 0x000006a000000947 */ /* 0x000fea0003800000 */
[----:B------:R-:W-:Y:S01]  /*d150*/  SHF.R.S32.HI R3, RZ, 0x1f, R0 ;  /* 0x0000001fff037819 */ /* 0x000fe20000011400 */
[----:B------:R-:W-:Y:S01]  /*d160*/  IMAD.SHL.U32 R5, R0, 0x40, RZ ;  /* 0x0000004000057824 */ /* 0x000fe200078e00ff */
[----:B------:R-:W-:Y:S02]  /*d170*/  IADD3 R7, R30, c[0x0][0x27c], RZ ;  /* 0x00009f001e077a10 */ /* 0x000fe40007ffe0ff */
[----:B------:R-:W-:Y:S02]  /*d180*/  LEA.HI R3, R3, R0, RZ, 0x3 ;  /* 0x0000000003037211 */ /* 0x000fe400078f18ff */
[----:B------:R-:W-:Y:S02]  /*d190*/  LOP3.LUT R0, R5, 0x1c0, RZ, 0xc0, !PT ;  /* 0x000001c005007812 */ /* 0x000fe400078ec0ff */
[----:B------:R-:W-:Y:S01]  /*d1a0*/  SHF.R.U32.HI R18, RZ, 0x10, R59 ;  /* 0x00000010ff127819 */ /* 0x000fe2000001163b */
[----:B------:R-:W-:Y:S01]  /*d1b0*/  IMAD.SHL.U32 R3, R3, 0x40, RZ ;  /* 0x0000004003037824 */ /* 0x000fe200078e00ff */
[----:B------:R-:W-:-:S02]  /*d1c0*/  LOP3.LUT R5, R0, 0x38, R30, 0xf8, !PT ;  /* 0x0000003800057812 */ /* 0x000fc400078ef81e */
[----:B------:R-:W-:Y:S02]  /*d1d0*/  SHF.R.U32.HI R6, RZ, 0x3, R0 ;  /* 0x00000003ff067819 */ /* 0x000fe40000011600 */
[----:B------:R-:W-:Y:S02]  /*d1e0*/  LOP3.LUT R3, R3, 0xfffffe00, RZ, 0xc0, !PT ;  /* 0xfffffe0003037812 */ /* 0x000fe400078ec0ff */
[----:B------:R-:W-:Y:S02]  /*d1f0*/  LOP3.LUT R0, R0, 0x38, R7, 0xf8, !PT ;  /* 0x0000003800007812 */ /* 0x000fe400078ef807 */
[C-C-:B------:R-:W-:Y:S02]  /*d200*/  LOP3.LUT R5, R3.reuse, R5, R6.reuse, 0xf6, !PT ;  /* 0x0000000503057212 */ /* 0x140fe400078ef606 */
[----:B------:R-:W-:Y:S02]  /*d210*/  LOP3.LUT R0, R3, R0, R6, 0xf6, !PT ;  /* 0x0000000003007212 */ /* 0x000fe400078ef606 */
[----:B------:R-:W-:Y:S01]  /*d220*/  SHF.R.U32.HI R6, RZ, 0x10, R67 ;  /* 0x00000010ff067819 */ /* 0x000fe20000011643 */
[----:B-1----:R-:W-:Y:S01]  /*d230*/  IMAD.SHL.U32 R34, R5, 0x2, RZ ;  /* 0x0000000205227824 */ /* 0x002fe200078e00ff */
[----:B------:R-:W-:Y:S01]  /*d240*/  SHF.R.U64 R7, R56, 0x10, R57 ;  /* 0x0000001038077819 */ /* 0x000fe20000001239 */
[----:B------:R-:W-:Y:S01]  /*d250*/  IMAD.SHL.U32 R33, R0, 0x2, RZ ;  /* 0x0000000200217824 */ /* 0x000fe200078e00ff */
[----:B------:R-:W-:-:S02]  /*d260*/  PRMT R28, R78, 0x5410, R6 ;  /* 0x000054104e1c7816 */ /* 0x000fc40000000006 */
[----:B------:R-:W1:Y:S01]  /*d270*/  LDS.128 R12, [R34+0x6100] ;  /* 0x00610000220c7984 */ /* 0x000e620000000c00 */
[--C-:B------:R-:W-:Y:S02]  /*d280*/  SHF.R.U64 R0, R64, 0x10, R65.reuse ;  /* 0x0000001040007819 */ /* 0x100fe40000001241 */
[----:B------:R-:W-:Y:S01]  /*d290*/  SHF.R.U32.HI R3, RZ, 0x10, R65 ;  /* 0x00000010ff037819 */ /* 0x000fe20000011641 */
[----:B------:R-:W2:Y:S01]  /*d2a0*/  LDS.128 R8, [R33+0x6100] ;  /* 0x0061000021087984 */ /* 0x000ea20000000c00 */
[----:B------:R-:W-:Y:S02]  /*d2b0*/  PRMT R6, R75, 0x5432, R7 ;  /* 0x000054324b067816 */ /* 0x000fe40000000007 */
[----:B------:R-:W-:Y:S02]  /*d2c0*/  SHF.R.U64 R5, R66, 0x10, R67 ;  /* 0x0000001042057819 */ /* 0x000fe40000001243 */
[----:B------:R-:W-:Y:S02]  /*d2d0*/  SHF.R.U32.HI R16, RZ, 0x10, R57 ;  /* 0x00000010ff107819 */ /* 0x000fe40000011639 */
[----:B------:R-:W-:-:S02]  /*d2e0*/  PRMT R19, R76, 0x5432, R0 ;  /* 0x000054324c137816 */ /* 0x000fc40000000000 */
[----:B------:R-:W-:Y:S02]  /*d2f0*/  PRMT R22, R76, 0x5410, R3 ;  /* 0x000054104c167816 */ /* 0x000fe40000000003 */
[----:B------:R-:W-:Y:S02]  /*d300*/  SHF.L.U32 R31, R6, 0x10, RZ ;  /* 0x00000010061f7819 */ /* 0x000fe400000006ff */
[----:B------:R-:W-:Y:S02]  /*d310*/  PRMT R27, R78, 0x5432, R5 ;  /* 0x000054324e1b7816 */ /* 0x000fe40000000005 */
[----:B------:R-:W-:Y:S02]  /*d320*/  PRMT R24, R77, 0x5410, R18 ;  /* 0x000054104d187816 */ /* 0x000fe40000000012 */
[----:B------:R-:W-:Y:S02]  /*d330*/  SHF.R.U64 R17, R58, 0x10, R59 ;  /* 0x000000103a117819 */ /* 0x000fe4000000123b */
[----:B------:R-:W-:-:S02]  /*d340*/  PRMT R20, R75, 0x5410, R16 ;  /* 0x000054104b147816 */ /* 0x000fc40000000010 */
[----:B------:R-:W-:Y:S01]  /*d350*/  PRMT R25, R77, 0x5432, R17 ;  /* 0x000054324d197816 */ /* 0x000fe20000000011 */
[C---:B-1----:R-:W-:Y:S01]  /*d360*/  IMAD.U32 R18, R15.reuse, 0x10000, RZ ;  /* 0x000100000f127824 */ /* 0x042fe200078e00ff */
[----:B------:R-:W-:Y:S01]  /*d370*/  LOP3.LUT R29, R15, 0xffff0000, RZ, 0xc0, !PT ;  /* 0xffff00000f1d7812 */ /* 0x000fe200078ec0ff */
[C---:B------:R-:W-:Y:S01]  /*d380*/  IMAD.U32 R26, R14.reuse, 0x10000, RZ ;  /* 0x000100000e1a7824 */ /* 0x040fe200078e00ff */
[----:B------:R-:W-:Y:S01]  /*d390*/  LOP3.LUT R30, R14, 0xffff0000, RZ, 0xc0, !PT ;  /* 0xffff00000e1e7812 */ /* 0x000fe200078ec0ff */
[C---:B--2---:R-:W-:Y:S01]  /*d3a0*/  IMAD.U32 R3, R8.reuse, 0x10000, RZ ;  /* 0x0001000008037824 */ /* 0x044fe200078e00ff */
[----:B------:R-:W-:Y:S01]  /*d3b0*/  LOP3.LUT R5, R8, 0xffff0000, RZ, 0xc0, !PT ;  /* 0xffff000008057812 */ /* 0x000fe200078ec0ff */
[C---:B------:R-:W-:Y:S01]  /*d3c0*/  IMAD.U32 R8, R11.reuse, 0x10000, RZ ;  /* 0x000100000b087824 */ /* 0x040fe200078e00ff */
[----:B------:R-:W-:Y:S01]  /*d3d0*/  LOP3.LUT R15, R11, 0xffff0000, RZ, 0xc0, !PT ;  /* 0xffff00000b0f7812 */ /* 0x000fe200078ec0ff */
[----:B------:R-:W-:Y:S01]  /*d3e0*/  IMAD.U32 R16, R12, 0x10000, RZ ;  /* 0x000100000c107824 */ /* 0x000fe200078e00ff */
[----:B------:R-:W-:Y:S01]  /*d3f0*/  LOP3.LUT R11, R6, 0xffff0000, RZ, 0xc0, !PT ;  /* 0xffff0000060b7812 */ /* 0x000fe200078ec0ff */
[----:B------:R-:W-:Y:S01]  /*d400*/  IMAD.U32 R14, R19, 0x10000, RZ ;  /* 0x00010000130e7824 */ /* 0x000fe200078e00ff */
[----:B------:R-:W-:Y:S01]  /*d410*/  LOP3.LUT R21, R13, 0xffff0000, RZ, 0xc0, !PT ;  /* 0xffff00000d157812 */ /* 0x000fe200078ec0ff */
[----:B------:R-:W-:Y:S01]  /*d420*/  FMUL.FTZ R0, R3, R31 ;  /* 0x0000001f03007220 */ /* 0x000fe20000410000 */
[----:B------:R-:W-:Y:S01]  /*d430*/  LOP3.LUT R12, R12, 0xffff0000, RZ, 0xc0, !PT ;  /* 0xffff00000c0c7812 */ /* 0x000fe200078ec0ff */
[----:B------:R-:W-:Y:S01]  /*d440*/  IMAD.U32 R17, R13, 0x10000, RZ ;  /* 0x000100000d117824 */ /* 0x000fe200078e00ff */
[C---:B------:R-:W-:Y:S01]  /*d450*/  LOP3.LUT R23, R10.reuse, 0xffff0000, RZ, 0xc0, !PT ;  /* 0xffff00000a177812 */ /* 0x040fe200078ec0ff */
[----:B------:R-:W-:Y:S01]  /*d460*/  IMAD.U32 R13, R10, 0x10000, RZ ;  /* 0x000100000a0d7824 */ /* 0x000fe200078e00ff */
[----:B------:R-:W-:Y:S01]  /*d470*/  LOP3.LUT R19, R19, 0xffff0000, RZ, 0xc0, !PT ;  /* 0xffff000013137812 */ /* 0x000fe200078ec0ff */
[----:B------:R-:W-:-:S02]  /*d480*/  FMUL.FTZ R3, R3, R14 ;  /* 0x0000000e03037220 */ /* 0x000fc40000410000 */
[----:B------:R-:W-:Y:S01]  /*d490*/  FFMA.FTZ R36, R16, R14, -R0 ;  /* 0x0000000e10247223 */ /* 0x000fe20000010800 */
[----:B------:R-:W-:Y:S01]  /*d4a0*/  SHF.L.U32 R14, R24, 0x10, RZ ;  /* 0x00000010180e7819 */ /* 0x000fe200000006ff */
[C---:B------:R-:W-:Y:S01]  /*d4b0*/  IMAD.U32 R7, R9.reuse, 0x10000, RZ ;  /* 0x0001000009077824 */ /* 0x040fe200078e00ff */
[----:B------:R-:W-:Y:S01]  /*d4c0*/  LOP3.LUT R9, R9, 0xffff0000, RZ, 0xc0, !PT ;  /* 0xffff000009097812 */ /* 0x000fe200078ec0ff */
[C---:B------:R-:W-:Y:S01]  /*d4d0*/  IMAD.U32 R10, R20.reuse, 0x10000, RZ ;  /* 0x00010000140a7824 */ /* 0x040fe200078e00ff */
[----:B------:R-:W-:Y:S01]  /*d4e0*/  LOP3.LUT R20, R20, 0xffff0000, RZ, 0xc0, !PT ;  /* 0xffff000014147812 */ /* 0x000fe200078ec0ff */
[----:B------:R-:W-:Y:S02]  /*d4f0*/  FMUL.FTZ R0, R5, R11 ;  /* 0x0000000b05007220 */ /* 0x000fe40000410000 */
[----:B------:R-:W-:Y:S02]  /*d500*/  IMAD.U32 R6, R22, 0x10000, RZ ;  /* 0x0001000016067824 */ /* 0x000fe400078e00ff */
[----:B------:R-:W-:-:S02]  /*d510*/  FFMA.FTZ R35, R16, R31, R3 ;  /* 0x0000001f10237223 */ /* 0x000fc40000010003 */
[-C--:B------:R-:W-:Y:S02]  /*d520*/  FMUL.FTZ R5, R5, R19.reuse ;  /* 0x0000001305057220 */ /* 0x080fe40000410000 */
[C---:B------:R-:W-:Y:S02]  /*d530*/  FFMA.FTZ R32, R12.reuse, R19, -R0 ;  /* 0x000000130c207223 */ /* 0x040fe40000010800 */
[C---:B------:R-:W-:Y:S02]  /*d540*/  FMUL.FTZ R3, R7.reuse, R10 ;  /* 0x0000000a07037220 */ /* 0x040fe40000410000 */
[-C--:B------:R-:W-:Y:S02]  /*d550*/  FMUL.FTZ R0, R7, R6.reuse ;  /* 0x0000000607007220 */ /* 0x080fe40000410000 */
[----:B------:R-:W-:Y:S01]  /*d560*/  FFMA.FTZ R31, R12, R11, R5 ;  /* 0x0000000b0c1f7223 */ /* 0x000fe20000010005 */
[----:B------:R-:W-:Y:S01]  /*d570*/  LOP3.LUT R11, R22, 0xffff0000, RZ, 0xc0, !PT ;  /* 0xffff0000160b7812 */ /* 0x000fe200078ec0ff */
[----:B------:R-:W-:Y:S01]  /*d580*/  FFMA.FTZ R19, R17, R6, -R3 ;  /* 0x0000000611137223 */ /* 0x000fe20000010803 */
[----:B------:R-:W-:Y:S01]  /*d590*/  LOP3.LUT R12, R24, 0xffff0000, RZ, 0xc0, !PT ;  /* 0xffff0000180c7812 */ /* 0x000fe200078ec0ff */
[----:B------:R-:W-:-:S02]  /*d5a0*/  IMAD.U32 R5, R28, 0x10000, RZ ;  /* 0x000100001c057824 */ /* 0x000fc400078e00ff */
[----:B------:R-:W-:Y:S02]  /*d5b0*/  FFMA.FTZ R17, R17, R10, R0 ;  /* 0x0000000a11117223 */ /* 0x000fe40000010000 */
[C---:B------:R-:W-:Y:S02]  /*d5c0*/  FMUL.FTZ R3, R8.reuse, R14 ;  /* 0x0000000e08037220 */ /* 0x040fe40000410000 */
[C---:B------:R-:W-:Y:S01]  /*d5d0*/  IMAD.U32 R10, R25.reuse, 0x10000, RZ ;  /* 0x00010000190a7824 */ /* 0x040fe200078e00ff */
[----:B------:R-:W-:Y:S01]  /*d5e0*/  LOP3.LUT R25, R25, 0xffff0000, RZ, 0xc0, !PT ;  /* 0xffff000019197812 */ /* 0x000fe200078ec0ff */
[-C--:B------:R-:W-:Y:S01]  /*d5f0*/  FMUL.FTZ R0, R8, R5.reuse ;  /* 0x0000000508007220 */ /* 0x080fe20000410000 */
[----:B------:R-:W-:Y:S01]  /*d600*/  LOP3.LUT R8, R28, 0xffff0000, RZ, 0xc0, !PT ;  /* 0xffff00001c087812 */ /* 0x000fe200078ec0ff */
[----:B------:R-:W-:Y:S02]  /*d610*/  FFMA.FTZ R16, R18, R5, -R3 ;  /* 0x0000000512107223 */ /* 0x000fe40000010803 */
[----:B------:R-:W-:-:S02]  /*d620*/  IMAD.U32 R7, R27, 0x10000, RZ ;  /* 0x000100001b077824 */ /* 0x000fc400078e00ff */
[----:B------:R-:W-:Y:S02]  /*d630*/  FMUL.FTZ R3, R13, R10 ;  /* 0x0000000a0d037220 */ /* 0x000fe40000410000 */
[----:B------:R-:W-:Y:S02]  /*d640*/  FFMA.FTZ R18, R18, R14, R0 ;  /* 0x0000000e12127223 */ /* 0x000fe40000010000 */
[----:B------:R-:W-:Y:S02]  /*d650*/  FMUL.FTZ R6, R9, R20 ;  /* 0x0000001409067220 */ /* 0x000fe40000410000 */
[-C--:B------:R-:W-:Y:S02]  /*d660*/  FMUL.FTZ R0, R13, R7.reuse ;  /* 0x000000070d007220 */ /* 0x080fe40000410000 */
[----:B------:R-:W-:Y:S01]  /*d670*/  FFMA.FTZ R14, R26, R7, -R3 ;  /* 0x000000071a0e7223 */ /* 0x000fe20000010803 */
[----:B------:R-:W-:Y:S01]  /*d680*/  LOP3.LUT R7, R27, 0xffff0000, RZ, 0xc0, !PT ;  /* 0xffff00001b077812 */ /* 0x000fe200078ec0ff */
[----:B------:R-:W-:-:S02]  /*d690*/  FMUL.FTZ R5, R9, R11 ;  /* 0x0000000b09057220 */ /* 0x000fc40000410000 */
[C---:B------:R-:W-:Y:S02]  /*d6a0*/  FFMA.FTZ R11, R21.reuse, R11, -R6 ;  /* 0x0000000b150b7223 */ /* 0x040fe40000010806 */
[----:B------:R-:W-:Y:S02]  /*d6b0*/  FFMA.FTZ R9, R21, R20, R5 ;  /* 0x0000001415097223 */ /* 0x000fe40000010005 */
[----:B------:R-:W-:Y:S01]  /*d6c0*/  FFMA.FTZ R10, R26, R10, R0 ;  /* 0x0000000a1a0a7223 */ /* 0x000fe20000010000 */
[----:B------:R-:W-:Y:S01]  /*d6d0*/  F2FP.BF16.PACK_AB R13, R11, R19 ;  /* 0x000000130b0d723e */ /* 0x000fe200000010ff */
[----:B------:R-:W-:Y:S01]  /*d6e0*/  FMUL.FTZ R6, R23, R25 ;  /* 0x0000001917067220 */ /* 0x000fe20000410000 */
[----:B------:R-:W-:Y:S01]  /*d6f0*/  F2FP.BF16.PACK_AB R9, R9, R17 ;  /* 0x000000110909723e */ /* 0x000fe200000010ff */
[----:B------:R-:W-:Y:S02]  /*d700*/  FMUL.FTZ R3, R15, R12 ;  /* 0x0000000c0f037220 */ /* 0x000fe40000410000 */
[----:B------:R-:W-:-:S02]  /*d710*/  FMUL.FTZ R5, R23, R7 ;  /* 0x0000000717057220 */ /* 0x000fc40000410000 */
[-C--:B------:R-:W-:Y:S02]  /*d720*/  FMUL.FTZ R0, R15, R8.reuse ;  /* 0x000000080f007220 */ /* 0x080fe40000410000 */
[C---:B------:R-:W-:Y:S02]  /*d730*/  FFMA.FTZ R6, R30.reuse, R7, -R6 ;  /* 0x000000071e067223 */ /* 0x040fe40000010806 */
[----:B------:R-:W-:Y:S01]  /*d740*/  FFMA.FTZ R3, R29, R8, -R3 ;  /* 0x000000081d037223 */ /* 0x000fe20000010803 */
[----:B------:R-:W-:Y:S01]  /*d750*/  F2FP.BF16.PACK_AB R8, R31, R35 ;  /* 0x000000231f08723e */ /* 0x000fe200000010ff */
[----:B------:R-:W-:Y:S01]  /*d760*/  FFMA.FTZ R5, R30, R25, R5 ;  /* 0x000000191e057223 */ /* 0x000fe20000010005 */
[----:B------:R-:W-:Y:S01]  /*d770*/  F2FP.BF16.PACK_AB R14, R6, R14 ;  /* 0x0000000e060e723e */ /* 0x000fe200000010ff */
[----:B------:R-:W-:Y:S01]  /*d780*/  FFMA.FTZ R0, R29, R12, R0 ;  /* 0x0000000c1d007223 */ /* 0x000fe20000010000 */
[----:B------:R-:W-:Y:S02]  /*d790*/  F2FP.BF16.PACK_AB R12, R32, R36 ;  /* 0x00000024200c723e */ /* 0x000fe400000010ff */
[----:B------:R-:W-:-:S02]  /*d7a0*/  F2FP.BF16.PACK_AB R15, R3, R16 ;  /* 0x00000010030f723e */ /* 0x000fc400000010ff */
[----:B------:R-:W-:Y:S02]  /*d7b0*/  F2FP.BF16.PACK_AB R10, R5, R10 ;  /* 0x0000000a050a723e */ /* 0x000fe400000010ff */
[----:B------:R-:W-:Y:S01]  /*d7c0*/  F2FP.BF16.PACK_AB R11, R0, R18 ;  /* 0x00000012000b723e */ /* 0x000fe200000010ff */
[----:B------:R1:W-:Y:S04]  /*d7d0*/  STS.128 [R34+0x6100], R12 ;  /* 0x0061000c22007388 */ /* 0x0003e80000000c00 */
[----:B------:R1:W-:Y:S02]  /*d7e0*/  STS.128 [R33+0x6100], R8 ;  /* 0x0061000821007388 */ /* 0x0003e40000000c00 */
.L_x_421:
[----:B------:R-:W-:Y:S05]  /*d7f0*/  BSYNC B2 ;  /* 0x0000000000027941 */ /* 0x000fea0003800000 */
.L_x_399:
[----:B--2---:R-:W-:Y:S01]  /*d800*/  SHF.R.S32.HI R7, RZ, 0x4, R81 ;  /* 0x00000004ff077819 */ /* 0x004fe20000011451 */
[----:B------:R-:W-:Y:S01]  /*d810*/  IMAD.SHL.U32 R6, R63, 0x40, RZ ;  /* 0x000000403f067824 */ /* 0x000fe200078e00ff */
[----:B------:R-:W-:-:S04]  /*d820*/  DEPBAR.LE SB0, 0x0 ;  /* 0x000080000000791a */ /* 0x000fc80000000000 */
[----:B------:R-:W-:Y:S01]  /*d830*/  LEA.HI R0, R81, R7, RZ, 0x1 ;  /* 0x0000000751007211 */ /* 0x000fe200078f08ff */
[----:B------:R-:W-:Y:S01]  /*d840*/  IMAD.SHL.U32 R3, R79, 0x40, RZ ;  /* 0x000000404f037824 */ /* 0x000fe200078e00ff */
[----:B------:R-:W-:Y:S01]  /*d850*/  LOP3.LUT P1, RZ, R63, 0x2, RZ, 0xc0, !PT ;  /* 0x000000023fff7812 */ /* 0x000fe2000782c0ff */
[----:B------:R-:W-:Y:S01]  /*d860*/  IMAD.SHL.U32 R5, R80, 0x40, RZ ;  /* 0x0000004050057824 */ /* 0x000fe200078e00ff */
[----:B------:R-:W-:Y:S01]  /*d870*/  LOP3.LUT R0, R0, 0xfffffffe, RZ, 0xc0, !PT ;  /* 0xfffffffe00007812 */ /* 0x000fe200078ec0ff */
[----:B-1----:R-:W-:Y:S01]  /*d880*/  IMAD.SHL.U32 R8, R74, 0x8, RZ ;  /* 0x000000084a087824 */ /* 0x002fe200078e00ff */
[----:B------:R-:W-:Y:S01]  /*d890*/  LOP3.LUT R3, R3, 0x1c0, RZ, 0xc0, !PT ;  /* 0x000001c003037812 */ /* 0x000fe200078ec0ff */
[----:B------:R-:W-:Y:S01]  /*d8a0*/  IMAD.SHL.U32 R212, R90, 0x2, RZ ;  /* 0x000000025ad47824 */ /* 0x000fe200078e00ff */
[----:B------:R-:W-:Y:S01]  /*d8b0*/  LOP3.LUT R205, R5, 0xfffffe00, RZ, 0xc0, !PT ;  /* 0xfffffe0005cd7812 */ /* 0x000fe200078ec0ff */
[----:B------:R-:W-:Y:S01]  /*d8c0*/  IMAD.IADD R7, R7, 0x1, -R0 ;  /* 0x0000000107077824 */ /* 0x000fe200078e0a00 */
[----:B------:R-:W-:Y:S01]  /*d8d0*/  LOP3.LUT R0, R6, 0x1c0, RZ, 0xc0, !PT ;  /* 0x000001c006007812 */ /* 0x000fe200078ec0ff */
[----:B------:R-:W-:Y:S01]  /*d8e0*/  IMAD.SHL.U32 R211, R61, 0x2, RZ ;  /* 0x000000023dd37824 */ /* 0x000fe200078e00ff */
[----:B------:R-:W-:Y:S01]  /*d8f0*/  SHF.L.U64.HI R225, R90, 0x1, R225 ;  /* 0x000000015ae17819 */ /* 0x000fe200000102e1 */
[----:B------:R-:W-:Y:S01]  /*d900*/  IMAD.SHL.U32 R6, R7, 0x8, RZ ;  /* 0x0000000807067824 */ /* 0x000fe200078e00ff */
[----:B------:R-:W-:Y:S01]  /*d910*/  LOP3.LUT R5, R0, 0x8, R8, 0xf8, !PT ;  /* 0x0000000800057812 */ /* 0x000fe200078ef808 */
[----:B------:R-:W-:Y:S01]  /*d920*/  STL [R1+0x38], R212 ;  /* 0x000038d401007387 */ /* 0x000fe20000100800 */
[----:B------:R-:W-:Y:S01]  /*d930*/  SHF.R.U32.HI R0, RZ, 0x3, R0 ;  /* 0x00000003ff007819 */ /* 0x000fe20000011600 */
[----:B------:R-:W-:Y:S01]  /*d940*/  UISETP.GT.AND UP0, UPT, UR16, UR4, UPT ;  /* 0x000000041000728c */ /* 0x000fe2000bf04270 */
[----:B------:R-:W-:Y:S01]  /*d950*/  LOP3.LUT R8, R3, 0x8, R6, 0xf8, !PT ;  /* 0x0000000803087812 */ /* 0x000fe200078ef806 */
[----:B------:R-:W-:Y:S01]  /*d960*/  STL [R1+0x4], R211 ;  /* 0x000004d301007387 */ /* 0x000fe20000100800 */
[----:B------:R-:W-:Y:S01]  /*d970*/  SHF.R.U32.HI R6, RZ, 0x3, R3 ;  /* 0x00000003ff067819 */ /* 0x000fe20000011603 */
[----:B------:R-:W-:Y:S01]  /*d980*/  IMAD R3, R209, 0x400, R205 ;  /* 0x00000400d1037824 */ /* 0x000fe200078e02cd */
[----:B------:R-:W-:-:S02]  /*d990*/  LOP3.LUT R0, R5, R0, RZ, 0x3c, !PT ;  /* 0x0000000005007212 */ /* 0x000fc400078e3cff */
[----:B------:R-:W-:-:S03]  /*d9a0*/  LOP3.LUT R204, R8, R6, RZ, 0x3c, !PT ;  /* 0x0000000608cc7212 */ /* 0x000fc600078e3cff */
[----:B------:R-:W-:Y:S02]  /*d9b0*/  IMAD R0, R7, 0x200, R0 ;  /* 0x0000020007007824 */ /* 0x000fe400078e0200 */
[----:B------:R-:W-:Y:S02]  /*d9c0*/  IMAD.IADD R3, R204, 0x1, R3 ;  /* 0x00000001cc037824 */ /* 0x000fe400078e0203 */
[----:B------:R-:W-:Y:S01]  /*d9d0*/  IMAD.SHL.U32 R208, R0, 0x2, RZ ;  /* 0x0000000200d07824 */ /* 0x000fe200078e00ff */
[----:B------:R-:W-:Y:S01]  /*d9e0*/  BAR.SYNC.DEFER_BLOCKING 0x0 ;  /* 0x0000000000007b1d */ /* 0x000fe20000010000 */
[----:B------:R-:W-:Y:S02]  /*d9f0*/  IMAD.SHL.U32 R215, R3, 0x2, RZ ;  /* 0x0000000203d77824 */ /* 0x000fe400078e00ff */
[----:B------:R-:W-:Y:S01]  /*da00*/  IMAD R0, R88, c[0x0][0x208], RZ ;  /* 0x0000820058007a24 */ /* 0x000fe200078e02ff */
[C---:B------:R-:W-:Y:S01]  /*da10*/  IADD3 R5, R208.reuse, 0x3100, RZ ;  /* 0x00003100d0057810 */ /* 0x040fe20007ffe0ff */
[----:B------:R-:W-:Y:S01]  /*da20*/  IMAD.WIDE.U32 R6, R91, c[0x0][0x208], RZ ;  /* 0x000082005b067a25 */ /* 0x000fe200078e00ff */
[----:B------:R-:W-:-:S02]  /*da30*/  IADD3 R219, R208, 0x3120, RZ ;  /* 0x00003120d0db7810 */ /* 0x000fc40007ffe0ff */
[----:B------:R-:W-:Y:S01]  /*da40*/  @P1 IADD3 R219, R5, -0x20, RZ ;  /* 0xffffffe005db1810 */ /* 0x000fe20007ffe0ff */
[----:B------:R-:W-:Y:S01]  /*da50*/  IMAD R0, R91, c[0x0][0x20c], R0 ;  /* 0x000083005b007a24 */ /* 0x000fe200078e0200 */
[----:B------:R-:W-:Y:S01]  /*da60*/  ISETP.GE.AND P1, PT, R90, c[0x0][0x1d4], PT ;  /* 0x000075005a007a0c */ /* 0x000fe20003f26270 */
[----:B------:R-:W-:Y:S01]  /*da70*/  IMAD R3, R89, c[0x0][0x218], RZ ;  /* 0x0000860059037a24 */ /* 0x000fe200078e02ff */
[----:B------:R-:W-:Y:S01]  /*da80*/  IADD3 R224, R219, 0x800, RZ ;  /* 0x00000800dbe07810 */ /* 0x000fe20007ffe0ff */
[----:B------:R-:W-:Y:S01]  /*da90*/  IMAD.IADD R7, R7, 0x1, R0 ;  /* 0x0000000107077824 */ /* 0x000fe200078e0200 */
[----:B------:R-:W-:Y:S01]  /*daa0*/  ISETP.LT.OR P3, PT, R62, 0x1, P1 ;  /* 0x000000013e00780c */ /* 0x000fe20000f61670 */
[----:B------:R-:W-:Y:S01]  /*dab0*/  IMAD R3, R242, c[0x0][0x21c], R3 ;  /* 0x00008700f2037a24 */ /* 0x000fe200078e0203 */
[----:B------:R-:W-:Y:S01]  /*dac0*/  ISETP.LT.OR P4, PT, R62, 0x11, P1 ;  /* 0x000000113e00780c */ /* 0x000fe20000f81670 */
[----:B------:R-:W-:Y:S01]  /*dad0*/  IMAD.WIDE.U32 R6, R242, c[0x0][0x218], R6 ;  /* 0x00008600f2067a25 */ /* 0x000fe200078e0006 */
[----:B------:R-:W-:-:S02]  /*dae0*/  IADD3 R223, R219, 0x1000, RZ ;  /* 0x00001000dbdf7810 */ /* 0x000fc40007ffe0ff */
[C---:B------:R-:W-:Y:S01]  /*daf0*/  IADD3 R222, R219.reuse, 0x1800, RZ ;  /* 0x00001800dbde7810 */ /* 0x040fe20007ffe0ff */
[--C-:B------:R-:W-:Y:S01]  /*db00*/  IMAD R218, R2, 0x2, R215.reuse ;  /* 0x0000000202da7824 */ /* 0x100fe200078e02d7 */
[----:B------:R-:W-:Y:S01]  /*db10*/  IADD3 R0, P0, R6, UR44, RZ ;  /* 0x0000002c06007c10 */ /* 0x000fe2000ff1e0ff */
[----:B------:R-:W-:Y:S01]  /*db20*/  IMAD R216, R4, 0x2, R215 ;  /* 0x0000000204d87824 */ /* 0x000fe200078e02d7 */
[----:B------:R-:W-:Y:S01]  /*db30*/  LDSM.16.M88.4 R20, [R208+0x3100] ;  /* 0x00310000d014783b */ /* 0x000fe20000000200 */
[----:B------:R-:W-:Y:S02]  /*db40*/  IADD3 R221, R219, 0x2000, RZ ;  /* 0x00002000dbdd7810 */ /* 0x000fe40007ffe0ff */
[----:B------:R-:W-:Y:S01]  /*db50*/  IADD3.X R6, R7, UR6, R3, P0, !PT ;  /* 0x0000000607067c10 */ /* 0x000fe200087fe403 */
[----:B------:R-:W1:Y:S01]  /*db60*/  LDSM.16.M88.4 R8, [R215+0x8100] ;  /* 0x00810000d708783b */ /* 0x000e620000000200 */
[----:B------:R-:W-:Y:S01]  /*db70*/  LEA R3, P0, R0, c[0x0][0x1f8], 0x1 ;  /* 0x00007e0000037a11 */ /* 0x000fe200078008ff */
[----:B------:R-:W-:Y:S01]  /*db80*/  IMAD R217, R2, 0x2, R216 ;  /* 0x0000000202d97824 */ /* 0x000fe200078e02d8 */
[----:B------:R-:W-:Y:S01]  /*db90*/  IADD3 R220, R219, 0x2800, RZ ;  /* 0x00002800dbdc7810 */ /* 0x000fe20007ffe0ff */
[----:B------:R-:W2:Y:S01]  /*dba0*/  LDSM.16.M88.4 R16, [R208+0x3900] ;  /* 0x00390000d010783b */ /* 0x000ea20000000200 */
[----:B------:R-:W-:-:S03]  /*dbb0*/  LEA.HI.X R0, R0, c[0x0][0x1fc], R6, 0x1, P0 ;  /* 0x00007f0000007a11 */ /* 0x000fc600000f0c06 */
[----:B------:R-:W-:Y:S04]  /*dbc0*/  LDSM.16.M88.4 R24, [R208+0x4100] ;  /* 0x00410000d018783b */ /* 0x000fe80000000200 */
[----:B------:R-:W-:Y:S04]  /*dbd0*/  LDSM.16.M88.4 R28, [R208+0x4900] ;  /* 0x00490000d01c783b */ /* 0x000fe80000000200 */
[----:B------:R-:W-:Y:S04]  /*dbe0*/  LDSM.16.M88.4 R32, [R208+0x5100] ;  /* 0x00510000d020783b */ /* 0x000fe80000000200 */
[----:B------:R-:W-:Y:S04]  /*dbf0*/  LDSM.16.M88.4 R36, [R208+0x5900] ;  /* 0x00590000d024783b */ /* 0x000fe80000000200 */
[----:B------:R-:W-:Y:S04]  /*dc00*/  LDSM.16.M88.4 R12, [R215+0x6100] ;  /* 0x00610000d70c783b */ /* 0x000fe80000000200 */
[----:B------:R-:W3:Y:S04]  /*dc10*/  SHFL.IDX PT, R6, R3, RZ, 0x181f ;  /* 0x00181fff03067589 */ /* 0x000ee800000e0000 */
[----:B------:R-:W-:Y:S04]  /*dc20*/  SHFL.IDX PT, R5, R3, 0x1, 0x181f ;  /* 0x00381f0003057f89 */ /* 0x000fe800000e0000 */
[----:B------:R-:W4:Y:S01]  /*dc30*/  SHFL.IDX PT, R7, R0, RZ, 0x181f ;  /* 0x00181fff00077589 */ /* 0x000f2200000e0000 */
[C---:B-1----:R-:W-:Y:S03]  /*dc40*/  HMMA.16816.F32.BF16 R84, R8.reuse, R20, RZ ;  /* 0x000000140854723c */ /* 0x042fe600000418ff */
[----:B------:R-:W-:Y:S04]  /*dc50*/  LDSM.16.M88.4 R44, [R219] ;  /* 0x00000000db2c783b */ /* 0x000fe80000000200 */
[----:B------:R-:W-:Y:S01]  /*dc60*/  LDSM.16.M88.4 R40, [R219+0x800] ;  /* 0x00080000db28783b */ /* 0x000fe20000000200 */
[----:B--2---:R-:W-:Y:S01]  /*dc70*/  HMMA.16816.F32.BF16 R80, R8, R16, RZ ;  /* 0x000000100850723c */ /* 0x004fe200000418ff */
[----:B---3--:R-:W-:-:S07]  /*dc80*/  IADD3 R6, P2, R6, R212, RZ ;  /* 0x000000d406067210 */ /* 0x008fce0007f5e0ff */
[----:B------:R-:W-:Y:S01]  /*dc90*/  HMMA.16816.F32.BF16 R72, R8, R24, RZ ;  /* 0x000000180848723c */ /* 0x000fe200000418ff */
[----:B----4-:R-:W-:Y:S01]  /*dca0*/  IMAD.X R7, R7, 0x1, R225, P2 ;  /* 0x0000000107077824 */ /* 0x010fe200010e06e1 */
[----:B------:R-:W-:-:S06]  /*dcb0*/  ISETP.LT.OR P2, PT, R62, 0x21, P1 ;  /* 0x000000213e00780c */ /* 0x000fcc0000f41670 */
[C---:B------:R-:W-:Y:S08]  /*dcc0*/  HMMA.16816.F32.BF16 R64, R8.reuse, R28, RZ ;  /* 0x0000001c0840723c */ /* 0x040ff000000418ff */
[C---:B------:R-:W-:Y:S08]  /*dcd0*/  HMMA.16816.F32.BF16 R48, R8.reuse, R32, RZ ;  /* 0x000000200830723c */ /* 0x040ff000000418ff */
[C---:B------:R-:W-:Y:S08]  /*dce0*/  HMMA.16816.F32.BF16 R76, R8.reuse, R36, RZ ;  /* 0x00000024084c723c */ /* 0x040ff000000418ff */
[C---:B------:R-:W-:Y:S08]  /*dcf0*/  HMMA.16816.F32.BF16 R92, R8.reuse, R22, RZ ;  /* 0x00000016085c723c */ /* 0x040ff000000418ff */
[C---:B------:R-:W-:Y:S08]  /*dd00*/  HMMA.16816.F32.BF16 R100, R8.reuse, R18, RZ ;  /* 0x000000120864723c */ /* 0x040ff000000418ff */
[C---:B------:R-:W-:Y:S08]  /*dd10*/  HMMA.16816.F32.BF16 R96, R8.reuse, R26, RZ ;  /* 0x0000001a0860723c */ /* 0x040ff000000418ff */
[C---:B------:R-:W-:Y:S08]  /*dd20*/  HMMA.16816.F32.BF16 R128, R8.reuse, R30, RZ ;  /* 0x0000001e0880723c */ /* 0x040ff000000418ff */
[C---:B------:R-:W-:Y:S08]  /*dd30*/  HMMA.16816.F32.BF16 R136, R8.reuse, R34, RZ ;  /* 0x000000220888723c */ /* 0x040ff000000418ff */
[----:B------:R-:W-:Y:S01]  /*dd40*/  HMMA.16816.F32.BF16 R172, R8, R38, RZ ;  /* 0x0000002608ac723c */ /* 0x000fe200000418ff */
[----:B------:R-:W-:Y:S04]  /*dd50*/  SHFL.IDX PT, R9, R0, 0x1, 0x181f ;  /* 0x00381f0000097f89 */ /* 0x000fe800000e0000 */
[----:B------:R-:W-:Y:S03]  /*dd60*/  SHFL.IDX PT, R8, R3, 0x2, 0x181f ;  /* 0x00581f0003087f89 */ /* 0x000fe600000e0000 */
[C---:B------:R-:W-:Y:S01]  /*dd70*/  HMMA.16816.F32.BF16 R176, R12.reuse, R20, RZ ;  /* 0x000000140cb0723c */ /* 0x040fe200000418ff */
[----:B------:R-:W-:Y:S04]  /*dd80*/  SHFL.IDX PT, R20, R3, 0x3, 0x181f ;  /* 0x00781f0003147f89 */ /* 0x000fe800000e0000 */
[----:B------:R-:W-:Y:S03]  /*dd90*/  SHFL.IDX PT, R21, R3, 0x4, 0x181f ;  /* 0x00981f0003157f89 */ /* 0x000fe600000e0000 */
[C---:B------:R-:W-:Y:S01]  /*dda0*/  HMMA.16816.F32.BF16 R144, R12.reuse, R22, RZ ;  /* 0x000000160c90723c */ /* 0x040fe200000418ff */
[----:B------:R-:W-:Y:S04]  /*ddb0*/  SHFL.IDX PT, R23, R0, 0x3, 0x181f ;  /* 0x00781f0000177f89 */ /* 0x000fe800000e0000 */
[----:B------:R-:W-:Y:S03]  /*ddc0*/  SHFL.IDX PT, R22, R0, 0x4, 0x181f ;  /* 0x00981f0000167f89 */ /* 0x000fe600000e0000 */
[C---:B------:R-:W-:Y:S01]  /*ddd0*/  HMMA.16816.F32.BF16 R132, R12.reuse, R16, RZ ;  /* 0x000000100c84723c */ /* 0x040fe200000418ff */
[----:B------:R-:W-:Y:S07]  /*dde0*/  SHFL.IDX PT, R3, R3, 0x5, 0x181f ;  /* 0x00b81f0003037f89 */ /* 0x000fee00000e0000 */
[C---:B------:R-:W-:Y:S01]  /*ddf0*/  HMMA.16816.F32.BF16 R140, R12.reuse, R18, RZ ;  /* 0x000000120c8c723c */ /* 0x040fe200000418ff */
[----:B------:R-:W1:Y:S07]  /*de00*/  LDSM.16.M88.4 R16, [R218+0x8100] ;  /* 0x00810000da10783b */ /* 0x000e6e0000000200 */
[C---:B------:R-:W-:Y:S08]  /*de10*/  HMMA.16816.F32.BF16 R124, R12.reuse, R24, RZ ;  /* 0x000000180c7c723c */ /* 0x040ff000000418ff */
[C---:B------:R-:W-:Y:S01]  /*de20*/  HMMA.16816.F32.BF16 R148, R12.reuse, R26, RZ ;  /* 0x0000001a0c94723c */ /* 0x040fe200000418ff */
[----:B------:R-:W-:Y:S07]  /*de30*/  LDSM.16.M88.4 R24, [R219+0x2800] ;  /* 0x00280000db18783b */ /* 0x000fee0000000200 */
[C---:B------:R-:W-:Y:S08]  /*de40*/  HMMA.16816.F32.BF16 R120, R12.reuse, R28, RZ ;  /* 0x0000001c0c78723c */ /* 0x040ff000000418ff */
[C---:B------:R-:W-:Y:S01]  /*de50*/  HMMA.16816.F32.BF16 R164, R12.reuse, R30, RZ ;  /* 0x0000001e0ca4723c */ /* 0x040fe200000418ff */
[----:B------:R-:W-:Y:S07]  /*de60*/  LDSM.16.M88.4 R28, [R219+0x2000] ;  /* 0x00200000db1c783b */ /* 0x000fee0000000200 */
[C---:B------:R-:W-:Y:S08]  /*de70*/  HMMA.16816.F32.BF16 R116, R12.reuse, R32, RZ ;  /* 0x000000200c74723c */ /* 0x040ff000000418ff */
[C---:B------:R-:W-:Y:S01]  /*de80*/  HMMA.16816.F32.BF16 R112, R12.reuse, R34, RZ ;  /* 0x000000220c70723c */ /* 0x040fe200000418ff */
[----:B------:R-:W-:Y:S07]  /*de90*/  LDSM.16.M88.4 R32, [R219+0x1800] ;  /* 0x00180000db20783b */ /* 0x000fee0000000200 */
[C---:B------:R-:W-:Y:S08]  /*dea0*/  HMMA.16816.F32.BF16 R108, R12.reuse, R36, RZ ;  /* 0x000000240c6c723c */ /* 0x040ff000000418ff */
[----:B------:R-:W-:Y:S01]  /*deb0*/  HMMA.16816.F32.BF16 R104, R12, R38, RZ ;  /* 0x000000260c68723c */ /* 0x000fe200000418ff */
[----:B------:R-:W2:Y:S04]  /*dec0*/  SHFL.IDX PT, R15, R0, 0x2, 0x181f ;  /* 0x00581f00000f7f89 */ /* 0x000ea800000e0000 */
[----:B------:R-:W3:Y:S02]  /*ded0*/  LDSM.16.M88.4 R36, [R219+0x1000] ;  /* 0x00100000db24783b */ /* 0x000ee40000000200 */
[-C--:B------:R-:W-:Y:S01]  /*dee0*/  IADD3 R12, P0, R5, R212.reuse, RZ ;  /* 0x000000d4050c7210 */ /* 0x080fe20007f1e0ff */
[----:B-1----:R-:W-:Y:S01]  /*def0*/  HMMA.16816.F32.BF16 R84, R16, R44, R84 ;  /* 0x0000002c1054723c */ /* 0x002fe20000041854 */
[----:B------:R1:W4:Y:S03]  /*df00*/  SHFL.IDX PT, R5, R0, 0x5, 0x181f ;  /* 0x00b81f0000057f89 */ /* 0x00032600000e0000 */
[----:B------:R-:W-:Y:S01]  /*df10*/  IMAD.X R13, R9, 0x1, R225, P0 ;  /* 0x00000001090d7824 */ /* 0x000fe200000e06e1 */
[----:B------:R-:W-:-:S02]  /*df20*/  IADD3 R14, P0, R8, R212, RZ ;  /* 0x000000d4080e7210 */ /* 0x000fc40007f1e0ff */
[----:B------:R-:W5:Y:S01]  /*df30*/  LDSM.16.M88.4 R8, [R218+0x6100] ;  /* 0x00610000da08783b */ /* 0x000f620000000200 */
[----:B------:R-:W-:Y:S03]  /*df40*/  HMMA.16816.F32.BF16 R80, R16, R40, R80 ;  /* 0x000000281050723c */ /* 0x000fe60000041850 */
[----:B------:R-:W-:Y:S01]  /*df50*/  @!PT LDS RZ, [RZ] ;  /* 0x00000000fffff984 */ /* 0x000fe20000000800 */
[----:B------:R-:W-:Y:S01]  /*df60*/  @!PT LDS RZ, [RZ] ;  /* 0x00000000fffff984 */ /* 0x000fe20000000800 */
[----:B------:R-:W-:Y:S01]  /*df70*/  @!PT LDS RZ, [RZ] ;  /* 0x00000000fffff984 */ /* 0x000fe20000000800 */
[----:B------:R3:W-:Y:S01]  /*df80*/  LDGSTS.E.BYPASS.LTC128B.128 [R211+0x100], [R6.64], !P3 ;  /* 0x0010000006d37fae */ /* 0x0007e2000d901d5a */
[----:B------:R-:W-:-:S03]  /*df90*/  ISETP.LT.OR P3, PT, R62, 0x41, P1 ;  /* 0x000000413e00780c */ /* 0x000fc60000f61670 */
[----:B------:R4:W-:Y:S01]  /*dfa0*/  LDGSTS.E.BYPASS.LTC128B.128 [R211+0x900], [R12.64], !P4 ;  /* 0x009000000cd37fae */ /* 0x0009e2000e101d5a */
[C---:B------:R-:W-:Y:S01]  /*dfb0*/  ISETP.LT.OR P4, PT, R62.reuse, 0x31, P1 ;  /* 0x000000313e00780c */ /* 0x040fe20000f81670 */
[----:B--2---:R-:W-:Y:S01]  /*dfc0*/  IMAD.X R15, R15, 0x1, R225, P0 ;  /* 0x000000010f0f7824 */ /* 0x004fe200000e06e1 */
[----:B------:R-:W-:Y:S01]  /*dfd0*/  ISETP.LT.OR P1, PT, R62, 0x51, P1 ;  /* 0x000000513e00780c */ /* 0x000fe20000f21670 */
[----:B------:R-:W-:Y:S03]  /*dfe0*/  HMMA.16816.F32.BF16 R64, R16, R32, R64 ;  /* 0x000000201040723c */ /* 0x000fe60000041840 */
[----:B------:R2:W-:Y:S01]  /*dff0*/  LDGSTS.E.BYPASS.LTC128B.128 [R211+0x1100], [R14.64], !P2 ;  /* 0x011000000ed37fae */ /* 0x0005e2000d101d5a */
[----:B------:R-:W-:Y:S01]  /*e000*/  LOP3.LUT P2, RZ, R63, 0x4, RZ, 0xc0, !PT ;  /* 0x000000043fff7812 */ /* 0x000fe2000784c0ff */
[----:B-1----:R-:W-:-:S03]  /*e010*/  IMAD.MOV.U32 R0, RZ, RZ, 0x40 ;  /* 0x00000040ff007424 */ /* 0x002fc600078e00ff */
[----:B------:R-:W-:Y:S02]  /*e020*/  HMMA.16816.F32.BF16 R76, R16, R24, R76 ;  /* 0x00000018104c723c */ /* 0x000fe4000004184c */
[----:B------:R-:W-:-:S05]  /*e030*/  SEL R0, R0, 0xffffffc0, !P2 ;  /* 0xffffffc000007807 */ /* 0x000fca0005000000 */
[----:B------:R-:W-:Y:S01]  /*e040*/  IMAD.IADD R214, R208, 0x1, R0 ;  /* 0x00000001d0d67824 */ /* 0x000fe200078e0200 */
[----:B------:R-:W-:Y:S01]  /*e050*/  HMMA.16816.F32.BF16 R92, R16, R46, R92 ;  /* 0x0000002e105c723c */ /* 0x000fe2000004185c */
[----:B------:R-:W-:Y:S01]  /*e060*/  IMAD.IADD R213, R0, 0x1, R219 ;  /* 0x0000000100d57824 */ /* 0x000fe200078e02db */
[----:B------:R-:W-:Y:S02]  /*e070*/  LOP3.LUT R0, R204, R205, RZ, 0xfc, !PT ;  /* 0x000000cdcc007212 */ /* 0x000fe400078efcff */
[----:B---3--:R-:W-:-:S04]  /*e080*/  IADD3 R6, P0, R20, R212, RZ ;  /* 0x000000d414067210 */ /* 0x008fc80007f1e0ff */
[----:B------:R-:W-:Y:S01]  /*e090*/  HMMA.16816.F32.BF16 R72, R16, R36, R72 ;  /* 0x000000241048723c */ /* 0x000fe20000041848 */
[----:B------:R-:W-:Y:S01]  /*e0a0*/  IMAD.X R7, R23, 0x1, R225, P0 ;  /* 0x0000000117077824 */ /* 0x000fe200000e06e1 */
[----:B----4-:R-:W-:-:S04]  /*e0b0*/  IADD3 R12, P0, R21, R212, RZ ;  /* 0x000000d4150c7210 */ /* 0x010fc80007f1e0ff */
[----:B------:R1:W-:Y:S01]  /*e0c0*/  LDGSTS.E.BYPASS.LTC128B.128 [R211+0x1900], [R6.64], !P4 ;  /* 0x0190000006d37fae */ /* 0x0003e2000e101d5a */
[----:B------:R-:W-:Y:S01]  /*e0d0*/  IMAD.X R13, R22, 0x1, R225, P0 ;  /* 0x00000001160d7824 */ /* 0x000fe200000e06e1 */
[C---:B------:R-:W-:Y:S04]  /*e0e0*/  HMMA.16816.F32.BF16 R100, R16.reuse, R42, R100 ;  /* 0x0000002a1064723c */ /* 0x040fe80000041864 */
[----:B------:R2:W-:Y:S04]  /*e0f0*/  LDGSTS.E.BYPASS.LTC128B.128 [R211+0x2100], [R12.64], !P3 ;  /* 0x021000000cd37fae */ /* 0x0005e8000d901d5a */
[C---:B------:R-:W-:Y:S08]  /*e100*/  HMMA.16816.F32.BF16 R96, R16.reuse, R38, R96 ;  /* 0x000000261060723c */ /* 0x040ff00000041860 */
[C---:B------:R-:W-:Y:S08]  /*e110*/  HMMA.16816.F32.BF16 R128, R16.reuse, R34, R128 ;  /* 0x000000221080723c */ /* 0x040ff00000041880 */
[----:B------:R-:W-:Y:S01]  /*e120*/  HMMA.16816.F32.BF16 R188, R16, R30, R136 ;  /* 0x0000001e10bc723c */ /* 0x000fe20000041888 */
[----:B-1----:R-:W-:-:S02]  /*e130*/  IADD3 R6, P0, R3, R212, RZ ;  /* 0x000000d403067210 */ /* 0x002fc40007f1e0ff */
[----:B------:R-:W-:-:S03]  /*e140*/  IADD3 R3, R211, 0x100, RZ ;  /* 0x00000100d3037810 */ /* 0x000fc60007ffe0ff */
[----:B------:R-:W-:Y:S01]  /*e150*/  IMAD.X R7, R5, 0x1, R225, P0 ;  /* 0x0000000105077824 */ /* 0x000fe200000e06e1 */
[----:B------:R-:W-:Y:S01]  /*e160*/  PLOP3.LUT P0, PT, PT, PT, UP0, 0x80, 0x0 ;  /* 0x000000000000781c */ /* 0x000fe20003f0f008 */
[C---:B--2---:R-:W-:Y:S01]  /*e170*/  HMMA.16816.F32.BF16 R12, R16.reuse, R28, R48 ;  /* 0x0000001c100c723c */ /* 0x044fe20000041830 */
[----:B------:R-:W-:Y:S04]  /*e180*/  STL [R1+0x8], R3 ;  /* 0x0000080301007387 */ /* 0x000fe80000100800 */
[----:B------:R1:W-:Y:S03]  /*e190*/  LDGSTS.E.BYPASS.LTC128B.128 [R211+0x2900], [R6.64], !P1 ;  /* 0x0290000006d37fae */ /* 0x0003e6000c901d5a */
[----:B------:R-:W-:Y:S01]  /*e1a0*/  HMMA.16816.F32.BF16 R172, R16, R26, R172 ;  /* 0x0000001a10ac723c */ /* 0x000fe200000418ac */
[----:B------:R-:W-:Y:S04]  /*e1b0*/  LDSM.16.M88.4 R20, [R216+0x8100] ;  /* 0x00810000d814783b */ /* 0x000fe80000000200 */
[----:B------:R-:W2:Y:S03]  /*e1c0*/  LDSM.16.M88.4 R68, [R214+0x5100] ;  /* 0x00510000d644783b */ /* 0x000ea60000000200 */
[C---:B-----5:R-:W-:Y:S01]  /*e1d0*/  HMMA.16816.F32.BF16 R192, R8.reuse, R32, R120 ;  /* 0x0000002008c0723c */ /* 0x060fe20000041878 */
[----:B------:R-:W3:Y:S04]  /*e1e0*/  LDSM.16.M88.4 R60, [R214+0x3100] ;  /* 0x00310000d63c783b */ /* 0x000ee80000000200 */
[----:B------:R-:W4:Y:S03]  /*e1f0*/  LDSM.16.M88.4 R56, [R214+0x3900] ;  /* 0x00390000d638783b */ /* 0x000f260000000200 */
[C---:B------:R-:W-:Y:S01]  /*e200*/  HMMA.16816.F32.BF16 R176, R8.reuse, R44, R176 ;  /* 0x0000002c08b0723c */ /* 0x040fe200000418b0 */
[----:B------:R-:W-:Y:S04]  /*e210*/  LDSM.16.M88.4 R52, [R214+0x4100] ;  /* 0x00410000d634783b */ /* 0x000fe80000000200 */
[----:B------:R-:W5:Y:S03]  /*e220*/  LDSM.16.M88.4 R88, [R214+0x5900] ;  /* 0x00590000d658783b */ /* 0x000f660000000200 */
[C---:B------:R-:W-:Y:S01]  /*e230*/  HMMA.16816.F32.BF16 R180, R8.reuse, R40, R132 ;  /* 0x0000002808b4723c */ /* 0x040fe20000041884 */
[----:B------:R-:W1:Y:S04]  /*e240*/  LDSM.16.M88.4 R48, [R214+0x4900] ;  /* 0x00490000d630783b */ /* 0x000e680000000200 */
[----:B------:R-:W1:Y:S03]  /*e250*/  LDSM.16.M88.4 R16, [R216+0x6100] ;  /* 0x00610000d810783b */ /* 0x000e660000000200 */
[C---:B------:R-:W-:Y:S01]  /*e260*/  HMMA.16816.F32.BF16 R120, R8.reuse, R46, R144 ;  /* 0x0000002e0878723c */ /* 0x040fe20000041890 */
[----:B------:R-:W-:Y:S04]  /*e270*/  LDSM.16.M88.4 R44, [R213] ;  /* 0x00000000d52c783b */ /* 0x000fe80000000200 */
[----:B------:R-:W0:Y:S03]  /*e280*/  LDGDEPBAR ;  /* 0x00000000000079af */ /* 0x000e260000000000 */
[C---:B------:R-:W-:Y:S01]  /*e290*/  HMMA.16816.F32.BF16 R140, R8.reuse, R42, R140 ;  /* 0x0000002a088c723c */ /* 0x040fe2000004188c */
[----:B------:R-:W-:Y:S07]  /*e2a0*/  LDSM.16.M88.4 R40, [R213+0x800] ;  /* 0x00080000d528783b */ /* 0x000fee0000000200 */
        /* <DEDUP_REMOVED lines=11> */
[----:B------:R-:W1:Y:S03]  /*e360*/  LDSM.16.M88.4 R24, [R213+0x2800] ;  /* 0x00280000d518783b */ /* 0x000e660000000200 */
[----:B--2---:R-:W-:Y:S01]  /*e370*/  HMMA.16816.F32.BF16 R132, R20, R68, R12 ;  /* 0x000000441484723c */ /* 0x004fe2000004180c */
[----:B------:R-:W2:Y:S01]  /*e380*/  LDSM.16.M88.4 R12, [R217+0x6100] ;  /* 0x00610000d90c783b */ /* 0x000ea20000000200 */
[----:B------:R-:W-:-:S06]  /*e390*/  DEPBAR.LE SB0, 0x0 ;  /* 0x000080000000791a */ /* 0x000fcc0000000000 */
[C---:B---3--:R-:W-:Y:S08]  /*e3a0*/  HMMA.16816.F32.BF16 R156, R20.reuse, R60, R84 ;  /* 0x0000003c149c723c */ /* 0x048ff00000041854 */
[C---:B----4-:R-:W-:Y:S08]  /*e3b0*/  HMMA.16816.F32.BF16 R152, R20.reuse, R56, R80 ;  /* 0x000000381498723c */ /* 0x050ff00000041850 */
[C---:B-----5:R-:W-:Y:S08]  /*e3c0*/  HMMA.16816.F32.BF16 R124, R20.reuse, R88, R76 ;  /* 0x00000058147c723c */ /* 0x060ff0000004184c */
[C---:B------:R-:W-:Y:S08]  /*e3d0*/  HMMA.16816.F32.BF16 R116, R20.reuse, R62, R92 ;  /* 0x0000003e1474723c */ /* 0x040ff0000004185c */
[C---:B------:R-:W-:Y:S08]  /*e3e0*/  HMMA.16816.F32.BF16 R108, R20.reuse, R54, R96 ;  /* 0x00000036146c723c */ /* 0x040ff00000041860 */
[C---:B------:R-:W-:Y:S08]  /*e3f0*/  HMMA.16816.F32.BF16 R144, R20.reuse, R52, R72 ;  /* 0x000000341490723c */ /* 0x040ff00000041848 */
[C---:B-1----:R-:W-:Y:S08]  /*e400*/  HMMA.16816.F32.BF16 R136, R20.reuse, R48, R64 ;  /* 0x000000301488723c */ /* 0x042ff00000041840 */
[C---:B------:R-:W-:Y:S08]  /*e410*/  HMMA.16816.F32.BF16 R112, R20.reuse, R58, R100 ;  /* 0x0000003a1470723c */ /* 0x040ff00000041864 */
[----:B------:R-:W-:Y:S08]  /*e420*/  HMMA.16816.F32.BF16 R96, R20, R90, R172 ;  /* 0x0000005a1460723c */ /* 0x000ff000000418ac */
[C---:B------:R-:W-:Y:S08]  /*e430*/  HMMA.16816.F32.BF16 R92, R16.reuse, R60, R176 ;  /* 0x0000003c105c723c */ /* 0x040ff000000418b0 */
[C---:B------:R-:W-:Y:S08]  /*e440*/  HMMA.16816.F32.BF16 R84, R16.reuse, R62, R120 ;  /* 0x0000003e1054723c */ /* 0x040ff00000041878 */
[C---:B------:R-:W-:Y:S08]  /*e450*/  HMMA.16816.F32.BF16 R80, R16.reuse, R56, R180 ;  /* 0x000000381050723c */ /* 0x040ff000000418b4 */
[----:B------:R-:W-:Y:S08]  /*e460*/  HMMA.16816.F32.BF16 R76, R16, R58, R140 ;  /* 0x0000003a104c723c */ /* 0x000ff0000004188c */
[C---:B------:R-:W-:Y:S08]  /*e470*/  HMMA.16816.F32.BF16 R104, R20.reuse, R50, R128 ;  /* 0x000000321468723c */ /* 0x040ff00000041880 */
        /* <DEDUP_REMOVED lines=15> */
[C---:B--2---:R-:W-:Y:S08]  /*e570*/  HMMA.16816.F32.BF16 R108, R12.reuse, R44, R92 ;  /* 0x0000002c0c6c723c */ /* 0x044ff0000004185c */
[----:B------:R-:W-:Y:S08]  /*e580*/  HMMA.16816.F32.BF16 R96, R12, R40, R80 ;  /* 0x000000280c60723c */ /* 0x000ff00000041850 */
[----:B------:R-:W-:Y:S08]  /*e590*/  HMMA.16816.F32.BF16 R184, R8, R44, R156 ;  /* 0x0000002c08b8723c */ /* 0x000ff0000004189c */
        /* <DEDUP_REMOVED lines=17> */
[----:B------:R-:W-:Y:S01]  /*e6b0*/  IMAD.U32 R3, RZ, RZ, UR19 ;  /* 0x00000013ff037e24 */ /* 0x000fe2000f8e00ff */
[----:B------:R-:W-:Y:S01]  /*e6c0*/  ISETP.NE.AND P4, PT, R230, 0x1, PT ;  /* 0x00000001e600780c */ /* 0x000fe20003f85270 */
[----:B------:R-:W-:-:S03]  /*e6d0*/  IMAD.MOV.U32 R242, RZ, RZ, RZ ;  /* 0x000000fffff27224 */ /* 0x000fc600078e00ff */
[----:B------:R-:W-:-:S04]  /*e6e0*/  IADD3 R3, R227, UR10, R3 ;  /* 0x0000000ae3037c10 */ /* 0x000fc8000fffe003 */
[----:B------:R-:W-:-:S05]  /*e6f0*/  IADD3 R5, R3, -0x60, RZ ;  /* 0xffffffa003057810 */ /* 0x000fca0007ffe0ff */
[----:B------:R-:W-:-:S04]  /*e700*/  @P4 IMAD.HI.U32 R6, R5, c[0x0][0x2bc], RZ ;  /* 0x0000af0005064a27 */ /* 0x000fc800078e00ff */
[----:B------:R-:W-:Y:S01]  /*e710*/  IMAD.MOV.U32 R3, RZ, RZ, R5 ;  /* 0x000000ffff037224 */ /* 0x000fe200078e0005 */
[----:B------:R-:W-:-:S04]  /*e720*/  @P4 SHF.R.U32.HI R3, RZ, c[0x0][0x2c0], R6 ;  /* 0x0000b000ff034a19 */ /* 0x000fc80000011606 */
[----:B------:R-:W-:-:S04]  /*e730*/  @!P5 IADD3 R7, P0, R3, R228, RZ ;  /* 0x000000e40307d210 */ /* 0x000fc80007f1e0ff */
[----:B------:R-:W-:Y:S02]  /*e740*/  @!P5 LEA.HI.X.SX32 R8, R3, R226, 0x1, P0 ;  /* 0x000000e20308d211 */ /* 0x000fe400000f0eff */
[----:B------:R-:W-:-:S04]  /*e750*/  @!P5 LEA R6, P0, R7, c[0x0][0x2a0], 0x2 ;  /* 0x0000a8000706da11 */ /* 0x000fc800078010ff */
[----:B------:R-:W-:-:S05]  /*e760*/  @!P5 LEA.HI.X R7, R7, c[0x0][0x2a4], R8, 0x2, P0 ;  /* 0x0000a9000707da11 */ /* 0x000fca00000f1408 */
[----:B------:R1:W2:Y:S01]  /*e770*/  @!P5 LDG.E R242, [R6.64] ;  /* 0x0000001a06f2d981 */ /* 0x0002a2000c1e1900 */
[----:B------:R-:W-:-:S04]  /*e780*/  IMAD.MOV R3, RZ, RZ, -R3 ;  /* 0x000000ffff037224 */ /* 0x000fc800078e0a03 */
[----:B------:R-:W-:-:S05]  /*e790*/  IMAD R5, R3, c[0x0][0x2b8], R5 ;  /* 0x0000ae0003057a24 */ /* 0x000fca00078e0205 */
[----:B------:R-:W-:Y:S01]  /*e7a0*/  SHF.R.S32.HI R3, RZ, 0x1f, R5 ;  /* 0x0000001fff037819 */ /* 0x000fe20000011405 */
[----:B------:R3:W-:Y:S04]  /*e7b0*/  STL [R1], R5 ;  /* 0x0000000501007387 */ /* 0x0007e80000100800 */
[----:B------:R-:W-:-:S04]  /*e7c0*/  IMAD R3, R3, c[0x0][0x1e0], RZ ;  /* 0x0000780003037a24 */ /* 0x000fc800078e02ff */
[C---:B------:R-:W-:Y:S02]  /*e7d0*/  IMAD R3, R5.reuse, c[0x0][0x1e4], R3 ;  /* 0x0000790005037a24 */ /* 0x040fe400078e0203 */
[----:B-1----:R-:W-:-:S04]  /*e7e0*/  IMAD.WIDE.U32 R6, R5, c[0x0][0x1e0], RZ ;  /* 0x0000780005067a25 */ /* 0x002fc800078e00ff */
[----:B------:R-:W-:Y:S01]  /*e7f0*/  IMAD.IADD R7, R7, 0x1, R3 ;  /* 0x0000000107077824 */ /* 0x000fe200078e0203 */
[----:B--2---:R-:W-:-:S03]  /*e800*/  SHF.R.S32.HI R3, RZ, 0x1f, R242 ;  /* 0x0000001fff037819 */ /* 0x004fc600000114f2 */
[----:B------:R-:W-:-:S04]  /*e810*/  IMAD.WIDE.U32 R6, R242, c[0x0][0x1f0], R6 ;  /* 0x00007c00f2067a25 */ /* 0x000fc800078e0006 */
[----:B------:R-:W-:-:S04]  /*e820*/  IMAD R3, R3, c[0x0][0x1f0], RZ ;  /* 0x00007c0003037a24 */ /* 0x000fc800078e02ff */
[----:B---3--:R-:W-:Y:S01]  /*e830*/  IMAD R5, R242, c[0x0][0x1f4], R3 ;  /* 0x00007d00f2057a24 */ /* 0x008fe200078e0203 */
        /* <DEDUP_REMOVED lines=34> */
.L_x_434:
[----:B------:R-:W-:Y:S01]  /*ea60*/  FMUL.FTZ R3, R104, c[0x0][0x320] ;  /* 0x0000c80068037a20 */ /* 0x000fe20000410000 */
[----:B-1----:R-:W-:Y:S01]  /*ea70*/  SHF.R.S32.HI R7, RZ, 0x1f, R209 ;  /* 0x0000001fff077819 */ /* 0x002fe200000114d1 */
[----:B------:R-:W-:Y:S01]  /*ea80*/  FMUL.FTZ R5, R68, c[0x0][0x320] ;  /* 0x0000c80044057a20 */ /* 0x000fe20000410000 */
[----:B------:R-:W-:Y:S01]  /*ea90*/  LEA.HI R6, R210, R207, RZ, 0x2 ;  /* 0x000000cfd2067211 */ /* 0x000fe200078f10ff */
[----:B------:R1:W2:Y:S01]  /*eaa0*/  MUFU.TANH R55, R3 ;  /* 0x0000000300377308 */ /* 0x0002a20000002400 */
[----:B------:R-:W-:Y:S01]  /*eab0*/  FMUL.FTZ R9, R69, c[0x0][0x320] ;  /* 0x0000c80045097a20 */ /* 0x000fe20000410000 */
[----:B------:R-:W-:Y:S01]  /*eac0*/  UISETP.NE.AND UP1, UPT, UR24, URZ, UPT ;  /* 0x0000003f1800728c */ /* 0x000fe2000bf25270 */
[----:B------:R-:W-:Y:S01]  /*ead0*/  LOP3.LUT R6, R6, 0xfffffffc, RZ, 0xc0, !PT ;  /* 0xfffffffc06067812 */ /* 0x000fe200078ec0ff */
[----:B------:R-:W-:Y:S01]  /*eae0*/  FMUL.FTZ R10, R84, c[0x0][0x320] ;  /* 0x0000c800540a7a20 */ /* 0x000fe20000410000 */
[----:B------:R-:W-:Y:S01]  /*eaf0*/  UISETP.NE.AND UP0, UPT, UR23, URZ, UPT ;  /* 0x0000003f1700728c */ /* 0x000fe2000bf05270 */
[----:B------:R-:W0:Y:S01]  /*eb00*/  LDGDEPBAR ;  /* 0x00000000000079af */ /* 0x000e220000000000 */
[----:B------:R-:W-:Y:S01]  /*eb10*/  ULDC UR7, c[0x0][0x324] ;  /* 0x0000c90000077ab9 */ /* 0x000fe20000000800 */
[----:B------:R3:W4:Y:S01]  /*eb20*/  MUFU.TANH R17, R5 ;  /* 0x0000000500117308 */ /* 0x0007220000002400 */
[----:B------:R-:W-:Y:S01]  /*eb30*/  PLOP3.LUT P1, PT, PT, PT, UP1, 0x80, 0x0 ;  /* 0x000000000000781c */ /* 0x000fe20003f2f018 */
[----:B------:R-:W-:Y:S01]  /*eb40*/  ULOP3.LUT UR7, URZ, UR7, URZ, 0x33, !UPT ;  /* 0x000000073f077292 */ /* 0x000fe2000f8e333f */
[----:B------:R-:W-:Y:S01]  /*eb50*/  PLOP3.LUT P0, PT, PT, PT, UP1, 0x80, 0x0 ;  /* 0x000000000000781c */ /* 0x000fe20003f0f018 */
[----:B-1----:R-:W-:-:S04]  /*eb60*/  FMUL.FTZ R3, R105, c[0x0][0x320] ;  /* 0x0000c80069037a20 */ /* 0x002fc80000410000 */
[----:B------:R1:W1:Y:S01]  /*eb70*/  MUFU.TANH R16, R9 ;  /* 0x0000000900107308 */ /* 0x0002620000002400 */
[----:B---3--:R-:W-:-:S07]  /*eb80*/  LEA.HI R5, R7, R209, RZ, 0x2 ;  /* 0x000000d107057211 */ /* 0x008fce00078f10ff */
[----:B------:R3:W2:Y:S01]  /*eb90*/  MUFU.TANH R54, R3 ;  /* 0x0000000300367308 */ /* 0x0006a20000002400 */
[----:B------:R-:W-:Y:S02]  /*eba0*/  LOP3.LUT R8, R5, 0xffffffc, RZ, 0xc0, !PT ;  /* 0x0ffffffc05087812 */ /* 0x000fe400078ec0ff */
[----:B------:R-:W-:-:S03]  /*ebb0*/  IADD3 R5, -R6, R207, RZ ;  /* 0x000000cf06057210 */ /* 0x000fc60007ffe1ff */
[----:B-1----:R-:W-:Y:S01]  /*ebc0*/  IMAD.IADD R9, R209, 0x1, -R8 ;  /* 0x00000001d1097824 */ /* 0x002fe200078e0a08 */
[----:B------:R-:W-:Y:S01]  /*ebd0*/  LEA.HI R6, R5, R5, RZ, 0x1 ;  /* 0x0000000505067211 */ /* 0x000fe200078f08ff */
[----:B------:R1:W1:Y:S01]  /*ebe0*/  MUFU.TANH R15, R10 ;  /* 0x0000000a000f7308 */ /* 0x0002620000002400 */
[----:B---3--:R-:W-:-:S07]  /*ebf0*/  FMUL.FTZ R3, R96, c[0x0][0x320] ;  /* 0x0000c80060037a20 */ /* 0x008fce0000410000 */
[----:B------:R3:W2:Y:S01]  /*ec00*/  MUFU.TANH R53, R3 ;  /* 0x0000000300357308 */ /* 0x0006a20000002400 */
[----:B-1----:R-:W-:-:S07]  /*ec10*/  FMUL.FTZ R10, R85, c[0x0][0x320] ;  /* 0x0000c800550a7a20 */ /* 0x002fce0000410000 */
        /* <DEDUP_REMOVED lines=37> */
[----:B------:R-:W-:-:S03]  /*ee70*/  IADD3 R8, R5, -R9, RZ ;  /* 0x8000000905087210 */ /* 0x000fc60007ffe0ff */
[----:B------:R-:W-:-:S05]  /*ee80*/  IMAD.IADD R5, R6, 0x1, R11 ;  /* 0x0000000106057824 */ /* 0x000fca00078e020b */
[----:B------:R-:W-:Y:S01]  /*ee90*/  LEA R12, R8, R5, 0x3 ;  /* 0x00000005080c7211 */ /* 0x000fe200078e18ff */
[----:B------:R-:W-:Y:S01]  /*eea0*/  FMUL.FTZ R5, R76, c[0x0][0x320] ;  /* 0x0000c8004c057a20 */ /* 0x000fe20000410000 */
[----:B------:R-:W-:Y:S01]  /*eeb0*/  SHF.L.U32 R8, R7, 0x1, RZ ;  /* 0x0000000107087819 */ /* 0x000fe200000006ff */
[----:B------:R-:W-:Y:S02]  /*eec0*/  FMUL.FTZ R7, R88, c[0x0][0x320] ;  /* 0x0000c80058077a20 */ /* 0x000fe40000410000 */
[----:B------:R-:W-:Y:S01]  /*eed0*/  @P1 IMAD.HI.U32 R6, R12, c[0x0][0x2c8], RZ ;  /* 0x0000b2000c061a27 */ /* 0x000fe200078e00ff */
[----:B------:R3:W1:Y:S01]  /*eee0*/  MUFU.TANH R13, R5 ;  /* 0x00000005000d7308 */ /* 0x0006620000002400 */
[----:B------:R5:W-:Y:S01]  /*eef0*/  STL [R1+0x28], R12 ;  /* 0x0000280c01007387 */ /* 0x000be20000100800 */
[----:B------:R-:W-:Y:S01]  /*ef00*/  IADD3 R3, -R8, 0x1, R3 ;  /* 0x0000000108037810 */ /* 0x000fe20007ffe103 */
[----:B------:R-:W-:Y:S01]  /*ef10*/  IMAD.MOV.U32 R19, RZ, RZ, R12 ;  /* 0x000000ffff137224 */ /* 0x000fe200078e000c */
[----:B------:R-:W-:Y:S01]  /*ef20*/  @P0 SHF.R.U32.HI R19, RZ, c[0x0][0x2cc], R6 ;  /* 0x0000b300ff130a19 */ /* 0x000fe20000011606 */
[----:B------:R-:W-:Y:S01]  /*ef30*/  STL [R1+0x10], R8 ;  /* 0x0000100801007387 */ /* 0x000fe20000100800 */
[----:B------:R-:W-:-:S02]  /*ef40*/  PLOP3.LUT P0, PT, PT, PT, UP0, 0x40, 0x0 ;  /* 0x000000000000781c */ /* 0x000fc40003f0e808 */
[----:B------:R-:W-:Y:S01]  /*ef50*/  IADD3 R3, R3, -UR21, RZ ;  /* 0x8000001503037c10 */ /* 0x000fe2000fffe0ff */
[----:B------:R-:W1:Y:S01]  /*ef60*/  SHFL.IDX PT, R6, R19, RZ, 0x1c1f ;  /* 0x001c1fff13067589 */ /* 0x000e6200000e0000 */
[----:B------:R-:W1:Y:S01]  /*ef70*/  MUFU.TANH R9, R7 ;  /* 0x0000000700097308 */ /* 0x000e620000002400 */
[----:B------:R-:W-:Y:S02]  /*ef80*/  IADD3 R23, -R8, UR38, RZ ;  /* 0x0000002608177c10 */ /* 0x000fe4000fffe1ff */
[C---:B------:R-:W-:Y:S02]  /*ef90*/  IADD3 R20, R3.reuse, c[0x0][0x328], RZ ;  /* 0x0000ca0003147a10 */ /* 0x040fe40007ffe0ff */
[----:B------:R-:W-:Y:S01]  /*efa0*/  IADD3 R22, R3, UR7, RZ ;  /* 0x0000000703167c10 */ /* 0x000fe2000fffe0ff */
[----:B---3--:R-:W-:-:S04]  /*efb0*/  FMUL.FTZ R5, R77, c[0x0][0x320] ;  /* 0x0000c8004d057a20 */ /* 0x008fc80000410000 */
[----:B-----5:R3:W2:Y:S01]  /*efc0*/  MUFU.TANH R12, R5 ;  /* 0x00000005000c7308 */ /* 0x0206a20000002400 */
[----:B-1----:R-:W-:Y:S02]  /*efd0*/  IMAD.IADD R3, R22, 0x1, R6 ;  /* 0x0000000116037824 */ /* 0x002fe400078e0206 */
[----:B---3--:R-:W-:-:S05]  /*efe0*/  FMUL.FTZ R5, R108, c[0x0][0x320] ;  /* 0x0000c8006c057a20 */ /* 0x008fca0000410000 */
[----:B------:R1:W3:Y:S02]  /*eff0*/  MUFU.TANH R11, R5 ;  /* 0x00000005000b7308 */ /* 0x0002e40000002400 */
        /* <DEDUP_REMOVED lines=19> */
.L_x_437:
[----:B------:R-:W-:-:S04]  /*f130*/  MOV R7, c[0x0][0x32c] ;  /* 0x0000cb0000077a02 */ /* 0x000fc80000000f00 */
[----:B------:R-:W-:-:S13]  /*f140*/  ISETP.NE.AND P0, PT, R7, 0x1, PT ;  /* 0x000000010700780c */ /* 0x000fda0003f05270 */
[----:B------:R-:W-:-:S05]  /*f150*/  @P0 IMAD.HI.U32 R7, R6, c[0x0][0x330], RZ ;  /* 0x0000cc0006070a27 */ /* 0x000fca00078e00ff */
[----:B------:R-:W-:Y:S02]  /*f160*/  @P0 SHF.R.U32.HI R6, RZ, c[0x0][0x334], R7 ;  /* 0x0000cd00ff060a19 */ /* 0x000fe40000011607 */
.L_x_438:
[----:B------:R-:W-:Y:S05]  /*f170*/  BSYNC B0 ;  /* 0x0000000000007941 */ /* 0x000fea0003800000 */
.L_x_436:
[----:B------:R-:W-:-:S05]  /*f180*/  IMAD R6, R6, c[0x0][0x32c], R23 ;  /* 0x0000cb0006067a24 */ /* 0x000fca00078e0217 */
[----:B------:R-:W-:Y:S02]  /*f190*/  IADD3 R7, R6, c[0x0][0x32c], RZ ;  /* 0x0000cb0006077a10 */ /* 0x000fe40007ffe0ff */
[----:B------:R-:W-:Y:S02]  /*f1a0*/  IMNMX R3, R3, R6, !PT ;  /* 0x0000000603037217 */ /* 0x000fe40007800200 */
[----:B------:R-:W-:Y:S02]  /*f1b0*/  IMNMX R5, R5, R7, PT ;  /* 0x0000000705057217 */ /* 0x000fe40003800200 */
.L_x_435:
[----:B--234-:R-:W-:Y:S01]  /*f1c0*/  FMUL.FTZ R6, R95, c[0x0][0x320] ;  /* 0x0000c8005f067a20 */ /* 0x01cfe20000410000 */
[----:B------:R-:W-:Y:S01]  /*f1d0*/  UISETP.GE.AND UP0, UPT, UR38, 0x1, UPT ;  /* 0x000000012600788c */ /* 0x000fe2000bf06270 */
[----:B------:R-:W-:Y:S01]  /*f1e0*/  FMUL.FTZ R8, R107, c[0x0][0x320] ;  /* 0x0000c8006b087a20 */ /* 0x000fe20000410000 */
[----:B------:R-:W-:Y:S01]  /*f1f0*/  UISETP.GE.AND UP3, UPT, UR38, 0x2, UPT ;  /* 0x000000022600788c */ /* 0x000fe2000bf66270 */
[----:B------:R1:W2:Y:S01]  /*f200*/  MUFU.TANH R64, R6 ;  /* 0x0000000600407308 */ /* 0x0002a20000002400 */
[----:B------:R-:W-:Y:S01]  /*f210*/  UISETP.GE.AND UP2, UPT, UR38, 0x9, UPT ;  /* 0x000000092600788c */ /* 0x000fe2000bf46270 */
[----:B------:R-:W-:Y:S01]  /*f220*/  FMUL.FTZ R7, R94, c[0x0][0x320] ;  /* 0x0000c8005e077a20 */ /* 0x000fe20000410000 */
[----:B------:R-:W-:Y:S01]  /*f230*/  UP2UR UR37, UPR, URZ, 0x1 ;  /* 0x000000013f257883 */ /* 0x000fe20008000000 */
[----:B------:R-:W-:Y:S01]  /*f240*/  PLOP3.LUT P0, PT, PT, PT, UP0, 0x40, 0x0 ;  /* 0x000000000000781c */ /* 0x000fe20003f0e808 */
[----:B------:R-:W-:Y:S01]  /*f250*/  UISETP.GE.AND UP0, UPT, UR38, 0x11, UPT ;  /* 0x000000112600788c */ /* 0x000fe2000bf06270 */
[----:B------:R-:W-:Y:S01]  /*f260*/  PLOP3.LUT P1, PT, PT, PT, UP3, 0x40, 0x0 ;  /* 0x000000000000781c */ /* 0x000fe20003f2e838 */
[----:B------:R-:W-:Y:S01]  /*f270*/  UISETP.GE.AND UP1, UPT, UR38, 0xa, UPT ;  /* 0x0000000a2600788c */ /* 0x000fe2000bf26270 */
[----:B------:R-:W-:Y:S01]  /*f280*/  PLOP3.LUT P3, PT, PT, PT, UP2, 0x40, 0x0 ;  /* 0x000000000000781c */ /* 0x000fe20003f6e828 */
[----:B------:R-:W-:Y:S01]  /*f290*/  UP2UR UR33, UPR, URZ, 0x1 ;  /* 0x000000013f217883 */ /* 0x000fe20008000000 */
[C---:B------:R-:W-:Y:S01]  /*f2a0*/  ISETP.GT.AND P0, PT, R3.reuse, RZ, P0 ;  /* 0x000000ff0300720c */ /* 0x040fe20000704270 */
[----:B------:R-:W-:Y:S01]  /*f2b0*/  UISETP.GE.AND UP6, UPT, UR38, 0x42, UPT ;  /* 0x000000422600788c */ /* 0x000fe2000bfc6270 */
[C---:B------:R-:W-:Y:S01]  /*f2c0*/  ISETP.GT.AND P4, PT, R3.reuse, 0x1, P1 ;  /* 0x000000010300780c */ /* 0x040fe20000f84270 */
[----:B------:R-:W-:Y:S01]  /*f2d0*/  UISETP.GE.AND UP5, UPT, UR38, 0x49, UPT ;  /* 0x000000492600788c */ /* 0x000fe2000bfa6270 */
[----:B------:R-:W-:Y:S01]  /*f2e0*/  ISETP.GT.AND P1, PT, R3, 0x8, P3 ;  /* 0x000000080300780c */ /* 0x000fe20001f24270 */
[----:B------:R-:W-:Y:S01]  /*f2f0*/  UISETP.GE.AND UP4, UPT, UR38, 0x4a, UPT ;  /* 0x0000004a2600788c */ /* 0x000fe2000bf86270 */
[----:B-1----:R-:W-:Y:S01]  /*f300*/  FMUL.FTZ R6, R82, c[0x0][0x320] ;  /* 0x0000c80052067a20 */ /* 0x002fe20000410000 */
[----:B------:R-:W-:Y:S01]  /*f310*/  PLOP3.LUT P3, PT, PT, PT, UP0, 0x40, 0x0 ;  /* 0x000000000000781c */ /* 0x000fe20003f6e808 */
[----:B------:R-:W-:Y:S01]  /*f320*/  UISETP.GE.AND UP0, UPT, UR38, 0x12, UPT ;  /* 0x000000122600788c */ /* 0x000fe2000bf06270 */
[C---:B------:R-:W-:Y:S01]  /*f330*/  ISETP.LT.OR P2, PT, R5.reuse, 0x1, P0 ;  /* 0x000000010500780c */ /* 0x040fe20000741670 */
[----:B------:R1:W3:Y:S01]  /*f340*/  MUFU.TANH R63, R6 ;  /* 0x00000006003f7308 */ /* 0x0002e20000002400 */
[----:B------:R-:W-:Y:S01]  /*f350*/  PLOP3.LUT P0, PT, PT, PT, UP1, 0x40, 0x0 ;  /* 0x000000000000781c */ /* 0x000fe20003f0e818 */
[----:B------:R-:W-:Y:S01]  /*f360*/  UP2UR UR32, UPR, URZ, 0x1 ;  /* 0x000000013f207883 */ /* 0x000fe20008000000 */
[----:B------:R-:W-:Y:S01]  /*f370*/  ISETP.LT.OR P5, PT, R5, 0x2, P4 ;  /* 0x000000020500780c */ /* 0x000fe200027a1670 */
[----:B------:R-:W-:Y:S01]  /*f380*/  UP2UR UR35, UPR, URZ, 0x4 ;  /* 0x000000043f237883 */ /* 0x000fe20008000000 */
[----:B------:R-:W-:Y:S01]  /*f390*/  ISETP.GT.AND P4, PT, R3, 0x9, P0 ;  /* 0x000000090300780c */ /* 0x000fe20000784270 */
[----:B------:R-:W-:Y:S01]  /*f3a0*/  UP2UR UR34, UPR, URZ, 0x2 ;  /* 0x000000023f227883 */ /* 0x000fe20008000000 */
[----:B------:R-:W-:Y:S01]  /*f3b0*/  PLOP3.LUT P0, PT, PT, PT, UP0, 0x40, 0x0 ;  /* 0x000000000000781c */ /* 0x000fe20003f0e808 */
[----:B------:R-:W-:Y:S01]  /*f3c0*/  UISETP.GE.AND UP0, UPT, UR38, 0x19, UPT ;  /* 0x000000192600788c */ /* 0x000fe2000bf06270 */
[----:B------:R-:W4:Y:S01]  /*f3d0*/  MUFU.TANH R18, R8 ;  /* 0x0000000800127308 */ /* 0x000f220000002400 */
[----:B------:R-:W-:-:S02]  /*f3e0*/  UISETP.GE.AND UP2, UPT, UR38, 0x52, UPT ;  /* 0x000000522600788c */ /* 0x000fc4000bf46270 */
[----:B------:R-:W-:Y:S02]  /*f3f0*/  UP2UR UR31, UPR, URZ, 0x1 ;  /* 0x000000013f1f7883 */ /* 0x000fe40008000000 */
[----:B------:R-:W-:Y:S01]  /*f400*/  UISETP.GE.AND UP1, UPT, UR38, 0x59, UPT ;  /* 0x000000592600788c */ /* 0x000fe2000bf26270 */
[----:B-1----:R-:W-:Y:S01]  /*f410*/  FMUL.FTZ R6, R83, c[0x0][0x320] ;  /* 0x0000c80053067a20 */ /* 0x002fe20000410000 */
[----:B------:R-:W-:Y:S02]  /*f420*/  UP2UR UR39, UPR, URZ, 0x40 ;  /* 0x000000403f277883 */ /* 0x000fe40008000000 */
[----:B------:R-:W-:Y:S01]  /*f430*/  UP2UR UR36, UPR, URZ, 0x8 ;  /* 0x000000083f247883 */ /* 0x000fe20008000000 */
[----:B------:R1:W1:Y:S01]  /*f440*/  MUFU.TANH R61, R6 ;  /* 0x00000006003d7308 */ /* 0x0002620000002400 */
[----:B------:R-:W-:Y:S01]  /*f450*/  UISETP.GE.AND UP3, UPT, UR38, 0x51, UPT ;  /* 0x000000512600788c */ /* 0x000fe2000bf66270 */
        /* <DEDUP_REMOVED lines=16> */
[----:B------:R-:W-:-:S03]  /*f560*/  ISETP.LT.OR P5, PT, R5, 0xa, P4 ;  /* 0x0000000a0500780c */ /* 0x000fc600027a1670 */
[----:B------:R1:W1:Y:S01]  /*f570*/  MUFU.TANH R47, R6 ;  /* 0x00000006002f7308 */ /* 0x0002620000002400 */
[----:B------:R-:W-:Y:S02]  /*f580*/  ISETP.GT.AND P4, PT, R3, 0x11, P0 ;  /* 0x000000110300780c */ /* 0x000fe40000784270 */
[----:B------:R-:W-:Y:S02]  /*f590*/  FSEL R76, R54, -INF , !P5 ;  /* 0xff800000364c7808 */ /* 0x000fe40006800000 */
[----:B------:R-:W-:-:S04]  /*f5a0*/  ISETP.LT.OR P5, PT, R5, 0x12, P4 ;  /* 0x000000120500780c */ /* 0x000fc800027a1670 */
[----:B------:R-:W-:Y:S01]  /*f5b0*/  FSEL R83, R52, -INF , !P5 ;  /* 0xff80000034537808 */ /* 0x000fe20006800000 */
[----:B-1----:R-:W-:-:S04]  /*f5c0*/  FMUL.FTZ R6, R110, c[0x0][0x320] ;  /* 0x0000c8006e067a20 */ /* 0x002fc80000410000 */
[----:B------:R1:W1:Y:S02]  /*f5d0*/  MUFU.TANH R28, R6 ;  /* 0x00000006001c7308 */ /* 0x0002640000002400 */
[----:B-1----:R-:W-:Y:S01]  /*f5e0*/  FMUL.FTZ R6, R70, c[0x0][0x320] ;  /* 0x0000c80046067a20 */ /* 0x002fe20000410000 */
[----:B------:R-:W-:Y:S02]  /*f5f0*/  FSEL R70, R11, -INF , !P2 ;  /* 0xff8000000b467808 */ /* 0x000fe40005000000 */
[----:B------:R-:W-:-:S03]  /*f600*/  ISETP.LT.OR P2, PT, R5, 0x9, P1 ;  /* 0x000000090500780c */ /* 0x000fc60000f41670 */
[----:B------:R1:W1:Y:S01]  /*f610*/  MUFU.TANH R41, R6 ;  /* 0x0000000600297308 */ /* 0x0002620000002400 */
[----:B------:R-:W-:Y:S02]  /*f620*/  ISETP.GT.AND P1, PT, R3, 0x10, P3 ;  /* 0x000000100300780c */ /* 0x000fe40001f24270 */
[----:B------:R-:W-:Y:S01]  /*f630*/  PLOP3.LUT P3, PT, PT, PT, UP0, 0x40, 0x0 ;  /* 0x000000000000781c */ /* 0x000fe20003f6e808 */
[----:B------:R-:W-:Y:S01]  /*f640*/  UISETP.GE.AND UP0, UPT, UR38, 0x1a, UPT ;  /* 0x0000001a2600788c */ /* 0x000fe2000bf06270 */
[----:B------:R-:W-:Y:S02]  /*f650*/  FSEL R75, R55, -INF , !P2 ;  /* 0xff800000374b7808 */ /* 0x000fe40005000000 */
[----:B------:R-:W-:Y:S01]  /*f660*/  ISETP.LT.OR P2, PT, R5, 0x11, P1 ;  /* 0x000000110500780c */ /* 0x000fe20000f41670 */
[----:B------:R-:W-:Y:S01]  /*f670*/  UP2UR UR30, UPR, URZ, 0x1 ;  /* 0x000000013f1e7883 */ /* 0x000fe20008000000 */
[----:B------:R-:W-:Y:S02]  /*f680*/  ISETP.GT.AND P1, PT, R3, 0x18, P3 ;  /* 0x000000180300780c */ /* 0x000fe40001f24270 */
[----:B------:R-:W-:Y:S01]  /*f690*/  PLOP3.LUT P0, PT, PT, PT, UP0, 0x40, 0x0 ;  /* 0x000000000000781c */ /* 0x000fe20003f0e808 */
[----:B------:R-:W-:Y:S01]  /*f6a0*/  UISETP.GE.AND UP0, UPT, UR38, 0x21, UPT ;  /* 0x000000212600788c */ /* 0x000fe2000bf06270 */
[----:B------:R-:W-:-:S02]  /*f6b0*/  FSEL R82, R53, -INF , !P2 ;  /* 0xff80000035527808 */ /* 0x000fc40005000000 */
[----:B------:R-:W-:Y:S01]  /*f6c0*/  ISETP.GT.AND P4, PT, R3, 0x19, P0 ;  /* 0x000000190300780c */ /* 0x000fe20000784270 */
[----:B------:R-:W-:Y:S01]  /*f6d0*/  UP2UR UR29, UPR, URZ, 0x1 ;  /* 0x000000013f1d7883 */ /* 0x000fe20008000000 */
[----:B------:R-:W-:Y:S01]  /*f6e0*/  ISETP.LT.OR P2, PT, R5, 0x19, P1 ;  /* 0x000000190500780c */ /* 0x000fe20000f41670 */
[----:B-1----:R-:W-:Y:S01]  /*f6f0*/  FMUL.FTZ R6, R71, c[0x0][0x320] ;  /* 0x0000c80047067a20 */ /* 0x002fe20000410000 */
        /* <DEDUP_REMOVED lines=32> */
[----:B------:R-:W-:Y:S01]  /*f900*/  FSEL R110, R42, -INF , !P2 ;  /* 0xff8000002a6e7808 */ /* 0x000fe20005000000 */
        /* <DEDUP_REMOVED lines=16> */
[----:B------:R-:W-:Y:S01]  /*fa10*/  PLOP3.LUT P2, PT, PT, PT, UP6, 0x40, 0x0 ;  /* 0x000000000000781c */ /* 0x000fe20003f4e868 */
[----:B-1----:R-:W-:Y:S01]  /*fa20*/  FMUL.FTZ R6, R86, c[0x0][0x320] ;  /* 0x0000c80056067a20 */ /* 0x002fe20000410000 */
[----:B------:R-:W-:Y:S01]  /*fa30*/  ISETP.GT.AND P4, PT, R3, 0x39, P0 ;  /* 0x000000390300780c */ /* 0x000fe20000784270 */
[----:B------:R-:W-:Y:S01]  /*fa40*/  UP2UR UR7, UPR, URZ, 0x1 ;  /* 0x000000013f077883 */ /* 0x000fe20008000000 */
[----:B------:R-:W-:Y:S01]  /*fa50*/  ISETP.LT.OR P0, PT, R5, 0x39, P1 ;  /* 0x000000390500780c */ /* 0x000fe20000f01670 */
[----:B------:R1:W1:Y:S01]  /*fa60*/  MUFU.TANH R40, R6 ;  /* 0x0000000600287308 */ /* 0x0002620000002400 */
[----:B------:R-:W-:Y:S01]  /*fa70*/  PLOP3.LUT P1, PT, PT, PT, UP5, 0x40, 0x0 ;  /* 0x000000000000781c */ /* 0x000fe20003f2e858 */
[----:B------:R-:W-:Y:S01]  /*fa80*/  UISETP.NE.AND UP6, UPT, UR23, URZ, UPT ;  /* 0x0000003f1700728c */ /* 0x000fe2000bfc5270 */
[----:B------:R-:W-:-:S02]  /*fa90*/  FSEL R144, R34, -INF , !P0 ;  /* 0xff80000022907808 */ /* 0x000fc40004000000 */
[----:B------:R-:W-:Y:S02]  /*faa0*/  PLOP3.LUT P0, PT, PT, PT, UP4, 0x40, 0x0 ;  /* 0x000000000000781c */ /* 0x000fe40003f0e848 */
[C---:B------:R-:W-:Y:S02]  /*fab0*/  ISETP.GT.AND P2, PT, R3.reuse, 0x41, P2 ;  /* 0x000000410300780c */ /* 0x040fe40001744270 */
[C---:B------:R-:W-:Y:S02]  /*fac0*/  ISETP.GT.AND P1, PT, R3.reuse, 0x48, P1 ;  /* 0x000000480300780c */ /* 0x040fe40000f24270 */
[----:B------:R-:W-:Y:S02]  /*fad0*/  ISETP.GT.AND P0, PT, R3, 0x49, P0 ;  /* 0x000000490300780c */ /* 0x000fe40000704270 */
[----:B------:R-:W-:Y:S01]  /*fae0*/  PLOP3.LUT P3, PT, PT, PT, UP0, 0x40, 0x0 ;  /* 0x000000000000781c */ /* 0x000fe20003f6e808 */
[----:B------:R-:W-:Y:S01]  /*faf0*/  UISETP.GE.AND UP0, UPT, UR38, 0x5a, UPT ;  /* 0x0000005a2600788c */ /* 0x000fe2000bf06270 */
[----:B------:R-:W-:Y:S01]  /*fb00*/  ISETP.LT.OR P2, PT, R5, 0x42, P2 ;  /* 0x000000420500780c */ /* 0x000fe20001741670 */
[----:B-1----:R-:W-:Y:S01]  /*fb10*/  FMUL.FTZ R6, R87, c[0x0][0x320] ;  /* 0x0000c80057067a20 */ /* 0x002fe20000410000 */
[----:B------:R-:W-:-:S02]  /*fb20*/  ISETP.LT.OR P1, PT, R5, 0x49, P1 ;  /* 0x000000490500780c */ /* 0x000fc40000f21670 */
[----:B------:R-:W-:Y:S01]  /*fb30*/  ISETP.LT.OR P0, PT, R5, 0x4a, P0 ;  /* 0x0000004a0500780c */ /* 0x000fe20000701670 */
[----:B------:R1:W1:Y:S01]  /*fb40*/  MUFU.TANH R44, R6 ;  /* 0x00000006002c7308 */ /* 0x0002620000002400 */
[----:B------:R-:W-:Y:S02]  /*fb50*/  ISETP.GT.AND P3, PT, R3, 0x40, P3 ;  /* 0x000000400300780c */ /* 0x000fe40001f64270 */
[----:B------:R-:W-:Y:S02]  /*fb60*/  FSEL R192, R31, -INF , !P2 ;  /* 0xff8000001fc07808 */ /* 0x000fe40005000000 */
[----:B------:R-:W-:Y:S02]  /*fb70*/  PLOP3.LUT P2, PT, PT, PT, UP2, 0x40, 0x0 ;  /* 0x000000000000781c */ /* 0x000fe40003f4e828 */
[----:B------:R-:W-:Y:S02]  /*fb80*/  FSEL R191, R17, -INF , !P1 ;  /* 0xff80000011bf7808 */ /* 0x000fe40004800000 */
[----:B------:R-:W-:Y:S01]  /*fb90*/  PLOP3.LUT P1, PT, PT, PT, UP1, 0x40, 0x0 ;  /* 0x000000000000781c */ /* 0x000fe20003f2e818 */
[----:B------:R-:W2:Y:S01]  /*fba0*/  MUFU.TANH R17, R7 ;  /* 0x0000000700117308 */ /* 0x000ea20000002400 */
[----:B------:R-:W-:-:S02]  /*fbb0*/  FSEL R193, R16, -INF , !P0 ;  /* 0xff80000010c17808 */ /* 0x000fc40004000000 */
[----:B------:R-:W-:Y:S02]  /*fbc0*/  PLOP3.LUT P0, PT, PT, PT, UP0, 0x40, 0x0 ;  /* 0x000000000000781c */ /* 0x000fe40003f0e808 */
[----:B------:R-:W-:Y:S01]  /*fbd0*/  ISETP.LT.OR P3, PT, R5, 0x41, P3 ;  /* 0x000000410500780c */ /* 0x000fe20001f61670 */
[----:B-1----:R-:W-:Y:S01]  /*fbe0*/  FMUL.FTZ R6, R103, c[0x0][0x320] ;  /* 0x0000c80067067a20 */ /* 0x002fe20000410000 */
[C---:B------:R-:W-:Y:S02]  /*fbf0*/  ISETP.GT.AND P2, PT, R3.reuse, 0x51, P2 ;  /* 0x000000510300780c */ /* 0x040fe40001744270 */
[C---:B------:R-:W-:Y:S01]  /*fc00*/  ISETP.GT.AND P1, PT, R3.reuse, 0x58, P1 ;  /* 0x000000580300780c */ /* 0x040fe20000f24270 */
[----:B------:R1:W1:Y:S01]  /*fc10*/  MUFU.TANH R25, R6 ;  /* 0x0000000600197308 */ /* 0x0002620000002400 */
[----:B------:R-:W-:Y:S02]  /*fc20*/  ISETP.GT.AND P0, PT, R3, 0x59, P0 ;  /* 0x000000590300780c */ /* 0x000fe40000704270 */
[----:B------:R-:W-:-:S02]  /*fc30*/  ISETP.LT.OR P4, PT, R5, 0x3a, P4 ;  /* 0x0000003a0500780c */ /* 0x000fc40002781670 */
[----:B------:R-:W-:Y:S02]  /*fc40*/  FSEL R152, R32, -INF , !P3 ;  /* 0xff80000020987808 */ /* 0x000fe40005800000 */
[C---:B------:R-:W-:Y:S02]  /*fc50*/  ISETP.LT.OR P3, PT, R5.reuse, 0x52, P2 ;  /* 0x000000520500780c */ /* 0x040fe40001761670 */
[C---:B------:R-:W-:Y:S02]  /*fc60*/  ISETP.LT.OR P2, PT, R5.reuse, 0x59, P1 ;  /* 0x000000590500780c */ /* 0x040fe40000f41670 */
[----:B------:R-:W-:Y:S02]  /*fc70*/  ISETP.LT.OR P1, PT, R5, 0x5a, P0 ;  /* 0x0000005a0500780c */ /* 0x000fe40000721670 */
[----:B------:R-:W-:Y:S02]  /*fc80*/  FSEL R148, R33, -INF , !P4 ;  /* 0xff80000021947808 */ /* 0x000fe40006000000 */
[----:B------:R-:W-:Y:S01]  /*fc90*/  PLOP3.LUT P0, PT, PT, PT, UP6, 0x40, 0x0 ;  /* 0x000000000000781c */ /* 0x000fe20003f0e868 */
[----:B-1----:R-:W-:Y:S01]  /*fca0*/  FMUL.FTZ R6, R78, c[0x0][0x320] ;  /* 0x0000c8004e067a20 */ /* 0x002fe20000410000 */
[----:B------:R-:W-:Y:S01]  /*fcb0*/  PLOP3.LUT P4, PT, PT, PT, UP3, 0x40, 0x0 ;  /* 0x000000000000781c */ /* 0x000fe20003f8e838 */
[----:B------:R-:W-:Y:S01]  /*fcc0*/  UISETP.NE.AND UP6, UPT, UR39, URZ, UPT ;  /* 0x0000003f2700728c */ /* 0x000fe2000bfc5270 */
[----:B------:R-:W-:Y:S01]  /*fcd0*/  FSEL R141, R36, -INF , !P5 ;  /* 0xff800000248d7808 */ /* 0x000fe20006800000 */
[----:B------:R1:W1:Y:S01]  /*fce0*/  MUFU.TANH R37, R6 ;  /* 0x0000000600257308 */ /* 0x0002620000002400 */
[----:B------:R-:W-:-:S02]  /*fcf0*/  ISETP.GT.AND P4, PT, R3, 0x50, P4 ;  /* 0x000000500300780c */ /* 0x000fc40002784270 */
[----:B------:R-:W-:Y:S02]  /*fd00*/  FSEL R234, R14, -INF , !P3 ;  /* 0xff8000000eea7808 */ /* 0x000fe40005800000 */
[----:B------:R-:W-:Y:S02]  /*fd10*/  ISETP.LT.OR P4, PT, R5, 0x51, P4 ;  /* 0x000000510500780c */ /* 0x000fe40002781670 */
[----:B------:R-:W-:Y:S02]  /*fd20*/  FSEL R233, R13, -INF , !P2 ;  /* 0xff8000000de97808 */ /* 0x000fe40005000000 */
[----:B------:R-:W-:Y:S02]  /*fd30*/  FSEL R235, R15, -INF , !P4 ;  /* 0xff8000000feb7808 */ /* 0x000fe40006000000 */
[----:B------:R-:W-:Y:S01]  /*fd40*/  FSEL R232, R12, -INF , !P1 ;  /* 0xff8000000ce87808 */ /* 0x000fe20004800000 */
[----:B-1----:R-:W-:-:S04]  /*fd50*/  FMUL.FTZ R6, R79, c[0x0][0x320] ;  /* 0x0000c8004f067a20 */ /* 0x002fc80000410000 */
[----:B------:R1:W1:Y:S02]  /*fd60*/  MUFU.TANH R35, R6 ;  /* 0x0000000600237308 */ /* 0x0002640000002400 */
[----:B-1----:R-:W-:-:S06]  /*fd70*/  FMUL.FTZ R6, R106, c[0x0][0x320] ;  /* 0x0000c8006a067a20 */ /* 0x002fcc0000410000 */
[----:B------:R1:W1:Y:S02]  /*fd80*/  MUFU.TANH R24, R6 ;  /* 0x0000000600187308 */ /* 0x0002640000002400 */
[----:B-1----:R-:W1:Y:S02]  /*fd90*/  SHFL.IDX PT, R6, R19, 0x1, 0x1c1f ;  /* 0x003c1f0013067f89 */ /* 0x002e6400000e0000 */
[--C-:B-1----:R-:W-:Y:S02]  /*fda0*/  IMAD.IADD R5, R20, 0x1, R6.reuse ;  /* 0x0000000114057824 */ /* 0x102fe400078e0206 */
        /* <DEDUP_REMOVED lines=15> */
.L_x_441:
[----:B------:R-:W-:-:S04]  /*fea0*/  MOV R7, c[0x0][0x32c] ;  /* 0x0000cb0000077a02 */ /* 0x000fc80000000f00 */
[----:B------:R-:W-:-:S13]  /*feb0*/  ISETP.NE.AND P0, PT, R7, 0x1, PT ;  /* 0x000000010700780c */ /* 0x000fda0003f05270 */
[----:B------:R-:W-:-:S05]  /*fec0*/  @P0 IMAD.HI.U32 R7, R6, c[0x0][0x330], RZ ;  /* 0x0000cc0006070a27 */ /* 0x000fca00078e00ff */
[----:B------:R-:W-:Y:S02]  /*fed0*/  @P0 SHF.R.U32.HI R6, RZ, c[0x0][0x334], R7 ;  /* 0x0000cd00ff060a19 */ /* 0x000fe40000011607 */
.L_x_442:
[----:B------:R-:W-:Y:S05]  /*fee0*/  BSYNC B0 ;  /* 0x0000000000007941 */ /* 0x000fea0003800000 */
.L_x_440:
[----:B------:R-:W-:-:S05]  /*fef0*/  IMAD R6, R6, c[0x0][0x32c], R23 ;  /* 0x0000cb0006067a24 */ /* 0x000fca00078e0217 */
[----:B------:R-:W-:Y:S02]  /*ff00*/  IADD3 R7, R6, c[0x0][0x32c], RZ ;  /* 0x0000cb0006077a10 */ /* 0x000fe40007ffe0ff */
[----:B------:R-:W-:Y:S02]  /*ff10*/  IMNMX R3, R3, R6, !PT ;  /* 0x0000000603037217 */ /* 0x000fe40007800200 */
[----:B------:R-:W-:Y:S02]  /*ff20*/  IMNMX R5, R5, R7, PT ;  /* 0x0000000705057217 */ /* 0x000fe40003800200 */
.L_x_439:
        /* <DEDUP_REMOVED lines=12> */
[----:B------:R-:W-:Y:S01]  /*fff0*/  PLOP3.LUT P0, PT, PT, PT, UP4, 0x40, 0x0 ;  /* 0x000000000000781c */ /* 0x000fe20003f0e848 */
[----:B------:R-:W-:Y:S01]  /*10000*/  UP2UR UR41, UPR, URZ, 0x8 ;  /* 0x000000083f297883 */ /* 0x000fe20008000000 */
[C---:B------:R-:W-:Y:S01]  /*10010*/  ISETP.GT.AND P1, PT, R3.reuse, RZ, P1 ;  /* 0x000000ff0300720c */ /* 0x040fe20000f24270 */
[----:B------:R-:W-:Y:S01]  /*10020*/  UISETP.NE.AND UP3, UPT, UR34, URZ, UPT ;  /* 0x0000003f2200728c */ /* 0x000fe2000bf65270 */
[----:B------:R-:W-:Y:S01]  /*10030*/  ISETP.GT.AND P0, PT, R3, 0x1, P0 ;  /* 0x000000010300780c */ /* 0x000fe20000704270 */
[----:B------:R-:W-:Y:S01]  /*10040*/  UP2UR UR39, UPR, URZ, 0x2 ;  /* 0x000000023f277883 */ /* 0x000fe20008000000 */
[C---:B------:R-:W-:Y:S01]  /*10050*/  ISETP.LT.OR P1, PT, R5.reuse, 0x1, P1 ;  /* 0x000000010500780c */ /* 0x040fe20000f21670 */
[----:B------:R-:W-:Y:S01]  /*10060*/  UISETP.NE.AND UP1, UPT, UR33, URZ, UPT ;  /* 0x0000003f2100728c */ /* 0x000fe2000bf25270 */
[----:B------:R-:W-:Y:S01]  /*10070*/  PLOP3.LUT P4, PT, PT, PT, UP2, 0x40, 0x0 ;  /* 0x000000000000781c */ /* 0x000fe20003f8e828 */
[----:B------:R-:W-:Y:S01]  /*10080*/  UISETP.NE.AND UP0, UPT, UR32, URZ, UPT ;  /* 0x0000003f2000728c */ /* 0x000fe2000bf05270 */
[----:B------:R-:W-:Y:S01]  /*10090*/  ISETP.LT.OR P2, PT, R5, 0x2, P0 ;  /* 0x000000020500780c */ /* 0x000fe20000741670 */
[----:B-1----:R-:W-:Y:S01]  /*100a0*/  FMUL.FTZ R6, R173, c[0x0][0x320] ;  /* 0x0000c800ad067a20 */ /* 0x002fe20000410000 */
[----:B------:R-:W-:Y:S01]  /*100b0*/  FSEL R57, R28, -INF , !P1 ;  /* 0xff8000001c397808 */ /* 0x000fe20004800000 */
[----:B------:R-:W-:Y:S01]  /*100c0*/  UISETP.NE.AND UP2, UPT, UR30, URZ, UPT ;  /* 0x0000003f1e00728c */ /* 0x000fe2000bf45270 */
[----:B------:R-:W-:Y:S01]  /*100d0*/  PLOP3.LUT P3, PT, PT, PT, UP3, 0x40, 0x0 ;  /* 0x000000000000781c */ /* 0x000fe20003f6e838 */
[----:B------:R-:W-:Y:S01]  /*100e0*/  UISETP.NE.AND UP3, UPT, UR31, URZ, UPT ;  /* 0x0000003f1f00728c */ /* 0x000fe2000bf65270 */
[----:B------:R-:W-:Y:S01]  /*100f0*/  ISETP.GT.AND P1, PT, R3, 0x8, P4 ;  /* 0x000000080300780c */ /* 0x000fe20002724270 */
[----:B------:R1:W3:Y:S01]  /*10100*/  MUFU.TANH R56, R6 ;  /* 0x0000000600387308 */ /* 0x0002e20000002400 */
[----:B------:R-:W-:Y:S01]  /*10110*/  FSEL R59, R27, -INF , !P2 ;  /* 0xff8000001b3b7808 */ /* 0x000fe20005000000 */
[----:B------:R-:W-:Y:S01]  /*10120*/  UISETP.NE.AND UP4, UPT, UR42, URZ, UPT ;  /* 0x0000003f2a00728c */ /* 0x000fe2000bf85270 */
[----:B------:R-:W-:Y:S01]  /*10130*/  PLOP3.LUT P0, PT, PT, PT, UP1, 0x40, 0x0 ;  /* 0x000000000000781c */ /* 0x000fe20003f0e818 */
[----:B------:R-:W-:Y:S01]  /*10140*/  UISETP.NE.AND UP1, UPT, UR29, URZ, UPT ;  /* 0x0000003f1d00728c */ /* 0x000fe2000bf25270 */
[----:B------:R-:W-:Y:S01]  /*10150*/  ISETP.GT.AND P2, PT, R3, 0x9, P3 ;  /* 0x000000090300780c */ /* 0x000fe20001f44270 */
[----:B------:R-:W-:Y:S01]  /*10160*/  FMUL.FTZ R16, R125, c[0x0][0x320] ;  /* 0x0000c8007d107a20 */ /* 0x000fe20000410000 */
[----:B------:R-:W-:Y:S01]  /*10170*/  ISETP.LT.OR P1, PT, R5, 0x9, P1 ;  /* 0x000000090500780c */ /* 0x000fe20000f21670 */
[----:B------:R4:W2:Y:S01]  /*10180*/  MUFU.TANH R46, R11 ;  /* 0x0000000b002e7308 */ /* 0x0008a20000002400 */
[----:B------:R-:W-:Y:S01]  /*10190*/  PLOP3.LUT P5, PT, PT, PT, UP0, 0x40, 0x0 ;  /* 0x000000000000781c */ /* 0x000fe20003fae808 */
[----:B------:R-:W-:Y:S01]  /*101a0*/  UISETP.NE.AND UP0, UPT, UR28, URZ, UPT ;  /* 0x0000003f1c00728c */ /* 0x000fe2000bf05270 */
[----:B------:R-:W-:Y:S01]  /*101b0*/  ISETP.GT.AND P0, PT, R3, 0x10, P0 ;  /* 0x000000100300780c */ /* 0x000fe20000704270 */
[----:B------:R-:W-:Y:S01]  /*101c0*/  FMUL.FTZ R15, R121, c[0x0][0x320] ;  /* 0x0000c800790f7a20 */ /* 0x000fe20000410000 */
[----:B------:R-:W-:Y:S01]  /*101d0*/  ISETP.LT.OR P2, PT, R5, 0xa, P2 ;  /* 0x0000000a0500780c */ /* 0x000fe20001741670 */
[----:B------:R-:W-:Y:S01]  /*101e0*/  FMUL.FTZ R13, R129, c[0x0][0x320] ;  /* 0x0000c800810d7a20 */ /* 0x000fe20000410000 */
[----:B------:R-:W-:Y:S01]  /*101f0*/  FSEL R65, R24, -INF , !P1 ;  /* 0xff80000018417808 */ /* 0x000fe20004800000 */
[----:B-1----:R-:W-:Y:S01]  /*10200*/  FMUL.FTZ R6, R161, c[0x0][0x320] ;  /* 0x0000c800a1067a20 */ /* 0x002fe20000410000 */
[----:B------:R-:W-:Y:S01]  /*10210*/  ISETP.GT.AND P1, PT, R3, 0x11, P5 ;  /* 0x000000110300780c */ /* 0x000fe20002f24270 */
[----:B------:R-:W-:Y:S01]  /*10220*/  FMUL.FTZ R10, R172, c[0x0][0x320] ;  /* 0x0000c800ac0a7a20 */ /* 0x000fe20000410000 */
[----:B------:R-:W-:Y:S01]  /*10230*/  PLOP3.LUT P4, PT, PT, PT, UP3, 0x40, 0x0 ;  /* 0x000000000000781c */ /* 0x000fe20003f8e838 */
[----:B------:R1:W1:Y:S01]  /*10240*/  MUFU.TANH R53, R6 ;  /* 0x0000000600357308 */ /* 0x0002620000002400 */
[C---:B------:R-:W-:Y:S01]  /*10250*/  ISETP.LT.OR P0, PT, R5.reuse, 0x11, P0 ;  /* 0x000000110500780c */ /* 0x040fe20000701670 */
[----:B------:R-:W-:Y:S01]  /*10260*/  UISETP.NE.AND UP3, UPT, UR14, URZ, UPT ;  /* 0x0000003f0e00728c */ /* 0x000fe2000bf65270 */
[----:B------:R-:W-:Y:S01]  /*10270*/  FSEL R66, R18, -INF , !P2 ;  /* 0xff80000012427808 */ /* 0x000fe20005000000 */
[----:B------:R-:W-:Y:S01]  /*10280*/  FMUL.FTZ R9, R116, c[0x0][0x320] ;  /* 0x0000c80074097a20 */ /* 0x000fe20000410000 */
[----:B------:R-:W-:Y:S01]  /*10290*/  ISETP.LT.OR P2, PT, R5, 0x12, P1 ;  /* 0x000000120500780c */ /* 0x000fe20000f41670 */
[----:B------:R-:W-:Y:S01]  /*102a0*/  FMUL.FTZ R8, R117, c[0x0][0x320] ;  /* 0x0000c80075087a20 */ /* 0x000fe20000410000 */
[----:B------:R-:W-:Y:S01]  /*102b0*/  PLOP3.LUT P3, PT, PT, PT, UP2, 0x40, 0x0 ;  /* 0x000000000000781c */ /* 0x000fe20003f6e828 */
[----:B------:R-:W-:Y:S01]  /*102c0*/  UISETP.NE.AND UP2, UPT, UR25, URZ, UPT ;  /* 0x0000003f1900728c */ /* 0x000fe2000bf45270 */
[----:B------:R-:W-:Y:S01]  /*102d0*/  ISETP.GT.AND P1, PT, R3, 0x18, P4 ;  /* 0x000000180300780c */ /* 0x000fe20002724270 */
[----:B------:R-:W-:Y:S01]  /*102e0*/  FMUL.FTZ R7, R169, c[0x0][0x320] ;  /* 0x0000c800a9077a20 */ /* 0x000fe20000410000 */
[----:B------:R-:W-:Y:S01]  /*102f0*/  FSEL R80, R30, -INF , !P0 ;  /* 0xff8000001e507808 */ /* 0x000fe20004000000 */
[----:B----4-:R-:W-:Y:S01]  /*10300*/  FMUL.FTZ R11, R132, c[0x0][0x320] ;  /* 0x0000c800840b7a20 */ /* 0x010fe20000410000 */
[----:B------:R-:W-:Y:S01]  /*10310*/  PLOP3.LUT P0, PT, PT, PT, UP1, 0x40, 0x0 ;  /* 0x000000000000781c */ /* 0x000fe20003f0e818 */
[----:B------:R-:W-:Y:S01]  /*10320*/  UISETP.NE.AND UP1, UPT, UR20, URZ, UPT ;  /* 0x0000003f1400728c */ /* 0x000fe2000bf25270 */
[----:B------:R-:W-:Y:S01]  /*10330*/  FSEL R81, R29, -INF , !P2 ;  /* 0xff8000001d517808 */ /* 0x000fe20005000000 */
[----:B-1----:R-:W-:Y:S01]  /*10340*/  FMUL.FTZ R6, R137, c[0x0][0x320] ;  /* 0x0000c80089067a20 */ /* 0x002fe20000410000 */
[----:B------:R-:W-:Y:S01]  /*10350*/  ISETP.GT.AND P2, PT, R3, 0x19, P3 ;  /* 0x000000190300780c */ /* 0x000fe20001f44270 */
[----:B------:R-:W1:Y:S01]  /*10360*/  MUFU.TANH R49, R16 ;  /* 0x0000001000317308 */ /* 0x000e620000002400 */
[----:B------:R-:W-:-:S02]  /*10370*/  ISETP.LT.OR P1, PT, R5, 0x19, P1 ;  /* 0x000000190500780c */ /* 0x000fc40000f21670 */
[----:B------:R-:W-:Y:S01]  /*10380*/  PLOP3.LUT P5, PT, PT, PT, UP0, 0x40, 0x0 ;  /* 0x000000000000781c */ /* 0x000fe20003fae808 */
[----:B------:R-:W-:Y:S01]  /*10390*/  UISETP.NE.AND UP0, UPT, UR16, URZ, UPT ;  /* 0x0000003f1000728c */ /* 0x000fe2000bf05270 */
[----:B------:R-:W-:Y:S02]  /*103a0*/  ISETP.GT.AND P0, PT, R3, 0x20, P0 ;  /* 0x000000200300780c */ /* 0x000fe40000704270 */
[----:B------:R-:W-:Y:S01]  /*103b0*/  ISETP.LT.OR P2, PT, R5, 0x1a, P2 ;  /* 0x0000001a0500780c */ /* 0x000fe20001741670 */
[----:B------:R4:W1:Y:S01]  /*103c0*/  MUFU.TANH R55, R6 ;  /* 0x0000000600377308 */ /* 0x0008620000002400 */
[----:B------:R-:W-:Y:S02]  /*103d0*/  FSEL R96, R26, -INF , !P1 ;  /* 0xff8000001a607808 */ /* 0x000fe40004800000 */
[----:B------:R-:W-:Y:S02]  /*103e0*/  ISETP.GT.AND P1, PT, R3, 0x21, P5 ;  /* 0x000000210300780c */ /* 0x000fe40002f24270 */
[----:B------:R-:W-:Y:S01]  /*103f0*/  PLOP3.LUT P4, PT, PT, PT, UP2, 0x40, 0x0 ;  /* 0x000000000000781c */ /* 0x000fe20003f8e828 */
[----:B------:R-:W-:Y:S01]  /*10400*/  UISETP.NE.AND UP2, UPT, UR11, URZ, UPT ;  /* 0x0000003f0b00728c */ /* 0x000fe2000bf45270 */
[----:B------:R-:W-:Y:S01]  /*10410*/  ISETP.LT.OR P0, PT, R5, 0x21, P0 ;  /* 0x000000210500780c */ /* 0x000fe20000701670 */
[----:B------:R-:W1:Y:S01]  /*10420*/  MUFU.TANH R34, R15 ;  /* 0x0000000f00227308 */ /* 0x000e620000002400 */
[----:B------:R-:W-:-:S02]  /*10430*/  FSEL R97, R25, -INF , !P2 ;  /* 0xff80000019617808 */ /* 0x000fc40005000000 */
[----:B------:R-:W-:Y:S02]  /*10440*/  ISETP.LT.OR P2, PT, R5, 0x22, P1 ;  /* 0x000000220500780c */ /* 0x000fe40000f41670 */
[----:B------:R-:W-:Y:S01]  /*10450*/  PLOP3.LUT P3, PT, PT, PT, UP1, 0x40, 0x0 ;  /* 0x000000000000781c */ /* 0x000fe20003f6e818 */
[----:B------:R-:W-:Y:S01]  /*10460*/  UISETP.NE.AND UP1, UPT, UR10, URZ, UPT ;  /* 0x0000003f0a00728c */ /* 0x000fe2000bf25270 */
[----:B------:R-:W-:Y:S01]  /*10470*/  ISETP.GT.AND P1, PT, R3, 0x28, P4 ;  /* 0x000000280300780c */ /* 0x000fe20002724270 */
[----:B----4-:R-:W-:Y:S01]  /*10480*/  FMUL.FTZ R6, R185, c[0x0][0x320] ;  /* 0x0000c800b9067a20 */ /* 0x010fe20000410000 */
[----:B------:R-:W-:Y:S01]  /*10490*/  FSEL R104, R17, -INF , !P0 ;  /* 0xff80000011687808 */ /* 0x000fe20004000000 */
[----:B------:R-:W4:Y:S01]  /*104a0*/  MUFU.TANH R33, R14 ;  /* 0x0000000e00217308 */ /* 0x000f220000002400 */
[----:B------:R-:W-:Y:S01]  /*104b0*/  PLOP3.LUT P0, PT, PT, PT, UP0, 0x40, 0x0 ;  /* 0x000000000000781c */ /* 0x000fe20003f0e808 */
[----:B------:R-:W-:Y:S01]  /*104c0*/  UISETP.NE.AND UP0, UPT, UR7, URZ, UPT ;  /* 0x0000003f0700728c */ /* 0x000fe2000bf05270 */
[----:B------:R-:W-:-:S02]  /*104d0*/  FSEL R105, R64, -INF , !P2 ;  /* 0xff80000040697808 */ /* 0x000fc40005000000 */
[----:B------:R-:W-:Y:S02]  /*104e0*/  ISETP.GT.AND P2, PT, R3, 0x29, P3 ;  /* 0x000000290300780c */ /* 0x000fe40001f44270 */
[----:B------:R-:W-:Y:S01]  /*104f0*/  ISETP.LT.OR P1, PT, R5, 0x29, P1 ;  /* 0x000000290500780c */ /* 0x000fe20000f21670 */
[----:B------:R5:W1:Y:S01]  /*10500*/  MUFU.TANH R50, R6 ;  /* 0x0000000600327308 */ /* 0x000a620000002400 */
[----:B------:R-:W-:Y:S01]  /*10510*/  PLOP3.LUT P5, PT, PT, PT, UP3, 0x40, 0x0 ;  /* 0x000000000000781c */ /* 0x000fe20003fae838 */
[----:B------:R-:W-:Y:S01]  /*10520*/  UISETP.NE.AND UP3, UPT, UR41, URZ, UPT ;  /* 0x0000003f2900728c */ /* 0x000fe2000bf65270 */
[----:B------:R-:W-:Y:S02]  /*10530*/  ISETP.GT.AND P0, PT, R3, 0x30, P0 ;  /* 0x000000300300780c */ /* 0x000fe40000704270 */
[----:B------:R-:W-:Y:S02]  /*10540*/  ISETP.LT.OR P2, PT, R5, 0x2a, P2 ;  /* 0x0000002a0500780c */ /* 0x000fe40001741670 */
[----:B------:R-:W-:Y:S01]  /*10550*/  FSEL R106, R63, -INF , !P1 ;  /* 0xff8000003f6a7808 */ /* 0x000fe20004800000 */
[----:B------:R-:W1:Y:S01]  /*10560*/  MUFU.TANH R32, R13 ;  /* 0x0000000d00207308 */ /* 0x000e620000002400 */
[----:B------:R-:W-:-:S02]  /*10570*/  ISETP.GT.AND P1, PT, R3, 0x31, P5 ;  /* 0x000000310300780c */ /* 0x000fc40002f24270 */
[----:B------:R-:W-:Y:S01]  /*10580*/  PLOP3.LUT P4, PT, PT, PT, UP2, 0x40, 0x0 ;  /* 0x000000000000781c */ /* 0x000fe20003f8e828 */
[----:B------:R-:W-:Y:S01]  /*10590*/  UISETP.NE.AND UP2, UPT, UR40, URZ, UPT ;  /* 0x0000003f2800728c */ /* 0x000fe2000bf45270 */
[----:B------:R-:W-:Y:S02]  /*105a0*/  ISETP.LT.OR P0, PT, R5, 0x31, P0 ;  /* 0x000000310500780c */ /* 0x000fe40000701670 */
[----:B------:R-:W-:Y:S01]  /*105b0*/  FSEL R109, R61, -INF , !P2 ;  /* 0xff8000003d6d7808 */ /* 0x000fe20005000000 */
[----:B-----5:R-:W-:Y:S01]  /*105c0*/  FMUL.FTZ R6, R112, c[0x0][0x320] ;  /* 0x0000c80070067a20 */ /* 0x020fe20000410000 */
[----:B------:R-:W-:Y:S01]  /*105d0*/  ISETP.LT.OR P2, PT, R5, 0x32, P1 ;  /* 0x000000320500780c */ /* 0x000fe20000f41670 */
[----:B------:R-:W1:Y:S01]  /*105e0*/  MUFU.TANH R30, R10 ;  /* 0x0000000a001e7308 */ /* 0x000e620000002400 */
[----:B------:R-:W-:Y:S01]  /*105f0*/  PLOP3.LUT P3, PT, PT, PT, UP1, 0x40, 0x0 ;  /* 0x000000000000781c */ /* 0x000fe20003f6e818 */
[----:B------:R-:W-:Y:S01]  /*10600*/  UISETP.NE.AND UP1, UPT, UR39, URZ, UPT ;  /* 0x0000003f2700728c */ /* 0x000fe2000bf25270 */
[----:B------:R-:W-:-:S02]  /*10610*/  FSEL R164, R58, -INF , !P0 ;  /* 0xff8000003aa47808 */ /* 0x000fc40004000000 */
[C---:B------:R-:W-:Y:S02]  /*10620*/  ISETP.GT.AND P1, PT, R3.reuse, 0x38, P4 ;  /* 0x000000380300780c */ /* 0x040fe40002724270 */
[----:B------:R-:W-:Y:S01]  /*10630*/  PLOP3.LUT P0, PT, PT, PT, UP0, 0x40, 0x0 ;  /* 0x000000000000781c */ /* 0x000fe20003f0e808 */
[----:B------:R5:W1:Y:S01]  /*10640*/  MUFU.TANH R54, R6 ;  /* 0x0000000600367308 */ /* 0x000a620000002400 */
[----:B------:R-:W-:Y:S01]  /*10650*/  FSEL R166, R60, -INF , !P2 ;  /* 0xff8000003ca67808 */ /* 0x000fe20005000000 */
[----:B------:R-:W-:Y:S01]  /*10660*/  UISETP.NE.AND UP0, UPT, UR38, URZ, UPT ;  /* 0x0000003f2600728c */ /* 0x000fe2000bf05270 */
[----:B------:R-:W-:Y:S01]  /*10670*/  ISETP.GT.AND P2, PT, R3, 0x39, P3 ;  /* 0x000000390300780c */ /* 0x000fe20001f44270 */
[----:B------:R-:W-:Y:S01]  /*10680*/  UP2UR UR38, UPR, URZ, 0x40 ;  /* 0x000000403f267883 */ /* 0x000fe20008000000 */
[----:B------:R-:W-:Y:S02]  /*10690*/  ISETP.LT.OR P1, PT, R5, 0x39, P1 ;  /* 0x000000390500780c */ /* 0x000fe40000f21670 */
[----:B------:R-:W-:Y:S01]  /*106a0*/  ISETP.GT.AND P0, PT, R3, 0x40, P0 ;  /* 0x000000400300780c */ /* 0x000fe20000704270 */
[----:B------:R-:W1:Y:S01]  /*106b0*/  MUFU.TANH R31, R9 ;  /* 0x00000009001f7308 */ /* 0x000e620000002400 */
[----:B------:R-:W-:-:S02]  /*106c0*/  ISETP.LT.OR P2, PT, R5, 0x3a, P2 ;  /* 0x0000003a0500780c */ /* 0x000fc40001741670 */
[----:B------:R-:W-:Y:S02]  /*106d0*/  FSEL R165, R51, -INF , !P1 ;  /* 0xff80000033a57808 */ /* 0x000fe40004800000 */
[----:B------:R-:W-:Y:S01]  /*106e0*/  PLOP3.LUT P4, PT, PT, PT, UP6, 0x40, 0x0 ;  /* 0x000000000000781c */ /* 0x000fe20003f8e868 */
[----:B------:R-:W-:Y:S01]  /*106f0*/  UISETP.NE.AND UP6, UPT, UR23, URZ, UPT ;  /* 0x0000003f1700728c */ /* 0x000fe2000bfc5270 */
[----:B------:R-:W-:Y:S01]  /*10700*/  ISETP.LT.OR P1, PT, R5, 0x41, P0 ;  /* 0x000000410500780c */ /* 0x000fe20000721670 */
[----:B-----5:R-:W-:Y:S01]  /*10710*/  FMUL.FTZ R6, R113, c[0x0][0x320] ;  /* 0x0000c80071067a20 */ /* 0x020fe20000410000 */
[----:B------:R-:W-:Y:S01]  /*10720*/  PLOP3.LUT P3, PT, PT, PT, UP5, 0x40, 0x0 ;  /* 0x000000000000781c */ /* 0x000fe20003f6e858 */
[----:B------:R-:W1:Y:S01]  /*10730*/  MUFU.TANH R29, R8 ;  /* 0x00000008001d7308 */ /* 0x000e620000002400 */
[----:B------:R-:W-:Y:S02]  /*10740*/  PLOP3.LUT P0, PT, PT, PT, UP4, 0x40, 0x0 ;  /* 0x000000000000781c */ /* 0x000fe40003f0e848 */
[----:B------:R-:W-:-:S02]  /*10750*/  FSEL R168, R48, -INF , !P2 ;  /* 0xff80000030a87808 */ /* 0x000fc40005000000 */
[----:B------:R-:W-:Y:S02]  /*10760*/  FSEL R179, R45, -INF , !P1 ;  /* 0xff8000002db37808 */ /* 0x000fe40004800000 */
[C---:B------:R-:W-:Y:S01]  /*10770*/  ISETP.GT.AND P2, PT, R3.reuse, 0x41, P4 ;  /* 0x000000410300780c */ /* 0x040fe20002744270 */
[----:B------:R5:W1:Y:S01]  /*10780*/  MUFU.TANH R52, R6 ;  /* 0x0000000600347308 */ /* 0x000a620000002400 */
[C---:B------:R-:W-:Y:S02]  /*10790*/  ISETP.GT.AND P1, PT, R3.reuse, 0x48, P3 ;  /* 0x000000480300780c */ /* 0x040fe40001f24270 */
[----:B------:R-:W-:Y:S02]  /*107a0*/  ISETP.GT.AND P0, PT, R3, 0x49, P0 ;  /* 0x000000490300780c */ /* 0x000fe40000704270 */
[C---:B------:R-:W-:Y:S02]  /*107b0*/  ISETP.LT.OR P2, PT, R5.reuse, 0x42, P2 ;  /* 0x000000420500780c */ /* 0x040fe40001741670 */
[C---:B------:R-:W-:Y:S01]  /*107c0*/  ISETP.LT.OR P1, PT, R5.reuse, 0x49, P1 ;  /* 0x000000490500780c */ /* 0x040fe20000f21670 */
[----:B------:R-:W1:Y:S01]  /*107d0*/  MUFU.TANH R28, R7 ;  /* 0x00000007001c7308 */ /* 0x000e620000002400 */
[----:B------:R-:W-:-:S02]  /*107e0*/  ISETP.LT.OR P0, PT, R5, 0x4a, P0 ;  /* 0x0000004a0500780c */ /* 0x000fc40000701670 */
[----:B------:R-:W-:Y:S02]  /*107f0*/  FSEL R180, R47, -INF , !P2 ;  /* 0xff8000002fb47808 */ /* 0x000fe40005000000 */
[----:B------:R-:W-:Y:S02]  /*10800*/  PLOP3.LUT P2, PT, PT, PT, UP2, 0x40, 0x0 ;  /* 0x000000000000781c */ /* 0x000fe40003f4e828 */
[----:B------:R-:W-:Y:S01]  /*10810*/  FSEL R182, R41, -INF , !P1 ;  /* 0xff80000029b67808 */ /* 0x000fe20004800000 */
[----:B-----5:R-:W-:Y:S01]  /*10820*/  FMUL.FTZ R6, R156, c[0x0][0x320] ;  /* 0x0000c8009c067a20 */ /* 0x020fe20000410000 */
[----:B------:R-:W-:Y:S01]  /*10830*/  PLOP3.LUT P1, PT, PT, PT, UP1, 0x40, 0x0 ;  /* 0x000000000000781c */ /* 0x000fe20003f2e818 */
[----:B------:R-:W1:Y:S01]  /*10840*/  MUFU.TANH R26, R12 ;  /* 0x0000000c001a7308 */ /* 0x000e620000002400 */
[----:B------:R-:W-:Y:S02]  /*10850*/  FSEL R184, R38, -INF , !P0 ;  /* 0xff80000026b87808 */ /* 0x000fe40004000000 */
[----:B------:R-:W-:-:S02]  /*10860*/  PLOP3.LUT P0, PT, PT, PT, UP0, 0x40, 0x0 ;  /* 0x000000000000781c */ /* 0x000fc40003f0e808 */
[C---:B------:R-:W-:Y:S02]  /*10870*/  ISETP.GT.AND P2, PT, R3.reuse, 0x51, P2 ;  /* 0x000000510300780c */ /* 0x040fe40001744270 */
[C---:B------:R-:W-:Y:S01]  /*10880*/  ISETP.GT.AND P1, PT, R3.reuse, 0x58, P1 ;  /* 0x000000580300780c */ /* 0x040fe20000f24270 */
[----:B------:R5:W1:Y:S01]  /*10890*/  MUFU.TANH R43, R6 ;  /* 0x00000006002b7308 */ /* 0x000a620000002400 */
[----:B------:R-:W-:Y:S02]  /*108a0*/  ISETP.GT.AND P0, PT, R3, 0x59, P0 ;  /* 0x000000590300780c */ /* 0x000fe40000704270 */
[C---:B------:R-:W-:Y:S02]  /*108b0*/  ISETP.LT.OR P3, PT, R5.reuse, 0x52, P2 ;  /* 0x000000520500780c */ /* 0x040fe40001761670 */
[C---:B------:R-:W-:Y:S02]  /*108c0*/  ISETP.LT.OR P2, PT, R5.reuse, 0x59, P1 ;  /* 0x000000590500780c */ /* 0x040fe40000f41670 */
[----:B------:R-:W-:Y:S01]  /*108d0*/  ISETP.LT.OR P1, PT, R5, 0x5a, P0 ;  /* 0x0000005a0500780c */ /* 0x000fe20000721670 */
[----:B------:R-:W1:Y:S01]  /*108e0*/  MUFU.TANH R25, R11 ;  /* 0x0000000b00197308 */ /* 0x000e620000002400 */
[----:B------:R-:W-:Y:S01]  /*108f0*/  PLOP3.LUT P0, PT, PT, PT, UP6, 0x40, 0x0 ;  /* 0x000000000000781c */ /* 0x000fe20003f0e868 */
[----:B------:R-:W-:Y:S01]  /*10900*/  UISETP.NE.AND UP6, UPT, UR38, URZ, UPT ;  /* 0x0000003f2600728c */ /* 0x000fe2000bfc5270 */
[----:B------:R-:W-:-:S02]  /*10910*/  PLOP3.LUT P5, PT, PT, PT, UP3, 0x40, 0x0 ;  /* 0x000000000000781c */ /* 0x000fc40003fae838 */
[----:B------:R-:W-:Y:S02]  /*10920*/  FSEL R204, R44, -INF , !P3 ;  /* 0xff8000002ccc7808 */ /* 0x000fe40005800000 */
[----:B------:R-:W-:Y:S01]  /*10930*/  ISETP.GT.AND P4, PT, R3, 0x50, P5 ;  /* 0x000000500300780c */ /* 0x000fe20002f84270 */
[----:B-----5:R-:W-:Y:S01]  /*10940*/  FMUL.FTZ R6, R157, c[0x0][0x320] ;  /* 0x0000c8009d067a20 */ /* 0x020fe20000410000 */
[----:B------:R-:W-:Y:S01]  /*10950*/  FSEL R203, R37, -INF , !P2 ;  /* 0xff80000025cb7808 */ /* 0x000fe20005000000 */
[----:B------:R-:W-:Y:S01]  /*10960*/  FMUL.FTZ R3, R136, c[0x0][0x320] ;  /* 0x0000c80088037a20 */ /* 0x000fe20000410000 */
[----:B------:R-:W-:Y:S01]  /*10970*/  ISETP.LT.OR P4, PT, R5, 0x51, P4 ;  /* 0x000000510500780c */ /* 0x000fe20002781670 */
[----:B------:R5:W1:Y:S01]  /*10980*/  MUFU.TANH R42, R6 ;  /* 0x00000006002a7308 */ /* 0x000a620000002400 */
[----:B------:R-:W-:Y:S02]  /*10990*/  FSEL R202, R35, -INF , !P1 ;  /* 0xff80000023ca7808 */ /* 0x000fe40004800000 */
[----:B------:R-:W-:-:S05]  /*109a0*/  FSEL R205, R40, -INF , !P4 ;  /* 0xff80000028cd7808 */ /* 0x000fca0006000000 */
[----:B------:R-:W1:Y:S01]  /*109b0*/  MUFU.TANH R24, R3 ;  /* 0x0000000300187308 */ /* 0x000e620000002400 */
[----:B-----5:R-:W-:-:S07]  /*109c0*/  FMUL.FTZ R6, R128, c[0x0][0x320] ;  /* 0x0000c80080067a20 */ /* 0x020fce0000410000 */
[----:B------:R5:W1:Y:S02]  /*109d0*/  MUFU.TANH R39, R6 ;  /* 0x0000000600277308 */ /* 0x000a640000002400 */
[----:B-----5:R-:W-:-:S06]  /*109e0*/  FMUL.FTZ R6, R120, c[0x0][0x320] ;  /* 0x0000c80078067a20 */ /* 0x020fcc0000410000 */
[----:B------:R5:W1:Y:S02]  /*109f0*/  MUFU.TANH R36, R6 ;  /* 0x0000000600247308 */ /* 0x000a640000002400 */
[----:B-----5:R-:W-:-:S06]  /*10a00*/  FMUL.FTZ R6, R160, c[0x0][0x320] ;  /* 0x0000c800a0067a20 */ /* 0x020fcc0000410000 */
[----:B------:R5:W1:Y:S02]  /*10a10*/  MUFU.TANH R27, R6 ;  /* 0x00000006001b7308 */ /* 0x000a640000002400 */
[----:B-----5:R-:W5:Y:S02]  /*10a20*/  SHFL.IDX PT, R6, R19, 0x2, 0x1c1f ;  /* 0x005c1f0013067f89 */ /* 0x020f6400000e0000 */
[--C-:B-----5:R-:W-:Y:S02]  /*10a30*/  IMAD.IADD R5, R20, 0x1, R6.reuse ;  /* 0x0000000114057824 */ /* 0x120fe400078e0206 */
        /* <DEDUP_REMOVED lines=15> */
.L_x_445:
[----:B------:R-:W-:-:S04]  /*10b30*/  MOV R7, c[0x0][0x32c] ;  /* 0x0000cb0000077a02 */ /* 0x000fc80000000f00 */
[----:B------:R-:W-:-:S13]  /*10b40*/  ISETP.NE.AND P0, PT, R7, 0x1, PT ;  /* 0x000000010700780c */ /* 0x000fda0003f05270 */
[----:B------:R-:W-:-:S05]  /*10b50*/  @P0 IMAD.HI.U32 R7, R6, c[0x0][0x330], RZ ;  /* 0x0000cc0006070a27 */ /* 0x000fca00078e00ff */
[----:B------:R-:W-:Y:S02]  /*10b60*/  @P0 SHF.R.U32.HI R6, RZ, c[0x0][0x334], R7 ;  /* 0x0000cd00ff060a19 */ /* 0x000fe40000011607 */
.L_x_446:
[----:B------:R-:W-:Y:S05]  /*10b70*/  BSYNC B0 ;  /* 0x0000000000007941 */ /* 0x000fea0003800000 */
.L_x_444:
[----:B------:R-:W-:-:S05]  /*10b80*/  IMAD R6, R6, c[0x0][0x32c], R23 ;  /* 0x0000cb0006067a24 */ /* 0x000fca00078e0217 */
[----:B------:R-:W-:Y:S02]  /*10b90*/  IADD3 R7, R6, c[0x0][0x32c], RZ ;  /* 0x0000cb0006077a10 */ /* 0x000fe40007ffe0ff */
[----:B------:R-:W-:Y:S02]  /*10ba0*/  IMNMX R3, R3, R6, !PT ;  /* 0x0000000603037217 */ /* 0x000fe40007800200 */
[----:B------:R-:W-:Y:S02]  /*10bb0*/  IMNMX R5, R5, R7, PT ;  /* 0x0000000705057217 */ /* 0x000fe40003800200 */
.L_x_443:
[----:B-1234-:R-:W-:Y:S01]  /*10bc0*/  UP2UR UR42, UPR, URZ, 0x10 ;  /* 0x000000103f2a7883 */ /* 0x01efe20008000000 */
        /* <DEDUP_REMOVED lines=17> */
[----:B------:R-:W-:Y:S01]  /*10ce0*/  PLOP3.LUT P0, PT, PT, PT, UP2, 0x40, 0x0 ;  /* 0x000000000000781c */ /* 0x000fe20003f0e828 */
[----:B------:R-:W-:Y:S01]  /*10cf0*/  UISETP.NE.AND UP1, UPT, UR33, URZ, UPT ;  /* 0x0000003f2100728c */ /* 0x000fe2000bf25270 */
[C---:B------:R-:W-:Y:S01]  /*10d00*/  ISETP.GT.AND P1, PT, R3.reuse, 0x1, P1 ;  /* 0x000000010300780c */ /* 0x040fe20000f24270 */
[----:B------:R-:W-:Y:S01]  /*10d10*/  UISETP.NE.AND UP3, UPT, UR32, URZ, UPT ;  /* 0x0000003f2000728c */ /* 0x000fe2000bf65270 */
[----:B------:R-:W-:Y:S01]  /*10d20*/  PLOP3.LUT P3, PT, PT, PT, UP0, 0x40, 0x0 ;  /* 0x000000000000781c */ /* 0x000fe20003f6e808 */
[----:B------:R-:W-:Y:S01]  /*10d30*/  UISETP.NE.AND UP2, UPT, UR31, URZ, UPT ;  /* 0x0000003f1f00728c */ /* 0x000fe2000bf45270 */
[----:B------:R-:W-:Y:S01]  /*10d40*/  FSEL R100, R26, -INF , !P2 ;  /* 0xff8000001a647808 */ /* 0x000fe20005000000 */
[----:B------:R-:W-:Y:S01]  /*10d50*/  UISETP.NE.AND UP0, UPT, UR29, URZ, UPT ;  /* 0x0000003f1d00728c */ /* 0x000fe2000bf05270 */
[----:B------:R-:W-:Y:S01]  /*10d60*/  ISETP.GT.AND P2, PT, R3, 0x8, P0 ;  /* 0x000000080300780c */ /* 0x000fe20000744270 */
[----:B-1----:R-:W-:Y:S01]  /*10d70*/  FMUL.FTZ R6, R162, c[0x0][0x320] ;  /* 0x0000c800a2067a20 */ /* 0x002fe20000410000 */
[----:B------:R-:W-:Y:S01]  /*10d80*/  ISETP.LT.OR P0, PT, R5, 0x2, P1 ;  /* 0x000000020500780c */ /* 0x000fe20000f01670 */
[----:B------:R-:W-:Y:S01]  /*10d90*/  UISETP.NE.AND UP4, UPT, UR42, URZ, UPT ;  /* 0x0000003f2a00728c */ /* 0x000fe2000bf85270 */
[----:B------:R-:W-:Y:S01]  /*10da0*/  PLOP3.LUT P5, PT, PT, PT, UP1, 0x40, 0x0 ;  /* 0x000000000000781c */ /* 0x000fe20003fae818 */
[----:B------:R-:W-:Y:S01]  /*10db0*/  UISETP.NE.AND UP1, UPT, UR30, URZ, UPT ;  /* 0x0000003f1e00728c */ /* 0x000fe2000bf25270 */
[----:B------:R-:W-:Y:S01]  /*10dc0*/  ISETP.GT.AND P1, PT, R3, 0x9, P3 ;  /* 0x000000090300780c */ /* 0x000fe20001f24270 */
[----:B------:R1:W3:Y:S01]  /*10dd0*/  MUFU.TANH R74, R6 ;  /* 0x00000006004a7308 */ /* 0x0002e20000002400 */
[----:B------:R-:W-:Y:S01]  /*10de0*/  ISETP.LT.OR P2, PT, R5, 0x9, P2 ;  /* 0x000000090500780c */ /* 0x000fe20001741670 */
[----:B------:R-:W-:Y:S01]  /*10df0*/  FMUL.FTZ R13, R118, c[0x0][0x320] ;  /* 0x0000c800760d7a20 */ /* 0x000fe20000410000 */
[----:B------:R-:W-:Y:S01]  /*10e00*/  FSEL R101, R50, -INF , !P0 ;  /* 0xff80000032657808 */ /* 0x000fe20004000000 */
[----:B------:R-:W-:Y:S01]  /*10e10*/  FMUL.FTZ R12, R119, c[0x0][0x320] ;  /* 0x0000c800770c7a20 */ /* 0x000fe20000410000 */
[----:B------:R-:W-:Y:S01]  /*10e20*/  ISETP.GT.AND P0, PT, R3, 0x10, P5 ;  /* 0x000000100300780c */ /* 0x000fe20002f04270 */
[----:B------:R-:W-:Y:S01]  /*10e30*/  FMUL.FTZ R11, R135, c[0x0][0x320] ;  /* 0x0000c800870b7a20 */ /* 0x000fe20000410000 */
[----:B------:R-:W-:Y:S01]  /*10e40*/  ISETP.LT.OR P1, PT, R5, 0xa, P1 ;  /* 0x0000000a0500780c */ /* 0x000fe20000f21670 */
[----:B------:R-:W-:Y:S01]  /*10e50*/  FMUL.FTZ R18, R131, c[0x0][0x320] ;  /* 0x0000c80083127a20 */ /* 0x000fe20000410000 */
[----:B------:R-:W-:Y:S01]  /*10e60*/  PLOP3.LUT P4, PT, PT, PT, UP3, 0x40, 0x0 ;  /* 0x000000000000781c */ /* 0x000fe20003f8e838 */
[----:B------:R-:W-:Y:S01]  /*10e70*/  UISETP.NE.AND UP3, UPT, UR28, URZ, UPT ;  /* 0x0000003f1c00728c */ /* 0x000fe2000bf65270 */
[----:B------:R-:W-:Y:S01]  /*10e80*/  FSEL R102, R27, -INF , !P2 ;  /* 0xff8000001b667808 */ /* 0x000fe20005000000 */
[----:B------:R-:W-:Y:S01]  /*10e90*/  FMUL.FTZ R14, R134, c[0x0][0x320] ;  /* 0x0000c800860e7a20 */ /* 0x000fe20000410000 */
[----:B------:R-:W-:Y:S01]  /*10ea0*/  ISETP.LT.OR P2, PT, R5, 0x11, P0 ;  /* 0x000000110500780c */ /* 0x000fe20000741670 */
[----:B------:R-:W-:Y:S01]  /*10eb0*/  FMUL.FTZ R15, R158, c[0x0][0x320] ;  /* 0x0000c8009e0f7a20 */ /* 0x000fe20000410000 */
[----:B------:R-:W-:Y:S01]  /*10ec0*/  FSEL R103, R53, -INF , !P1 ;  /* 0xff80000035677808 */ /* 0x000fe20004800000 */
[----:B-1----:R-:W-:Y:S01]  /*10ed0*/  FMUL.FTZ R6, R114, c[0x0][0x320] ;  /* 0x0000c80072067a20 */ /* 0x002fe20000410000 */
[----:B------:R-:W-:Y:S01]  /*10ee0*/  PLOP3.LUT P3, PT, PT, PT, UP2, 0x40, 0x0 ;  /* 0x000000000000781c */ /* 0x000fe20003f6e828 */
[----:B------:R-:W-:Y:S01]  /*10ef0*/  UISETP.NE.AND UP2, UPT, UR25, URZ, UPT ;  /* 0x0000003f1900728c */ /* 0x000fe2000bf45270 */
[----:B------:R-:W-:Y:S01]  /*10f00*/  ISETP.GT.AND P1, PT, R3, 0x11, P4 ;  /* 0x000000110300780c */ /* 0x000fe20002724270 */
[----:B------:R1:W4:Y:S01]  /*10f10*/  MUFU.TANH R47, R6 ;  /* 0x00000006002f7308 */ /* 0x0003220000002400 */
        /* <DEDUP_REMOVED lines=8> */
[----:B------:R-:W-:Y:S01]  /*10fa0*/  PLOP3.LUT P0, PT, PT, PT, UP1, 0x40, 0x0 ;  /* 0x000000000000781c */ /* 0x000fe20003f0e818 */
[----:B------:R-:W-:Y:S01]  /*10fb0*/  UISETP.NE.AND UP1, UPT, UR20, URZ, UPT ;  /* 0x0000003f1400728c */ /* 0x000fe2000bf25270 */
[----:B------:R-:W-:Y:S01]  /*10fc0*/  ISETP.LT.OR P2, PT, R5, 0x19, P2 ;  /* 0x000000190500780c */ /* 0x000fe20001741670 */
[----:B------:R5:W2:Y:S01]  /*10fd0*/  MUFU.TANH R116, R7 ;  /* 0x0000000700747308 */ /* 0x000aa20000002400 */
[----:B------:R-:W-:-:S02]  /*10fe0*/  FSEL R113, R56, -INF , !P1 ;  /* 0xff80000038717808 */ /* 0x000fc40004800000 */
[----:B------:R-:W-:Y:S01]  /*10ff0*/  ISETP.GT.AND P1, PT, R3, 0x20, P5 ;  /* 0x000000200300780c */ /* 0x000fe20002f24270 */
[----:B-1----:R-:W-:Y:S01]  /*11000*/  FMUL.FTZ R6, R115, c[0x0][0x320] ;  /* 0x0000c80073067a20 */ /* 0x002fe20000410000 */
[----:B------:R-:W-:Y:S02]  /*11010*/  ISETP.GT.AND P0, PT, R3, 0x19, P0 ;  /* 0x000000190300780c */ /* 0x000fe40000704270 */
[----:B------:R-:W-:Y:S01]  /*11020*/  PLOP3.LUT P4, PT, PT, PT, UP3, 0x40, 0x0 ;  /* 0x000000000000781c */ /* 0x000fe20003f8e838 */
[----:B------:R1:W1:Y:S01]  /*11030*/  MUFU.TANH R48, R6 ;  /* 0x0000000600307308 */ /* 0x0002620000002400 */
[----:B------:R-:W-:Y:S01]  /*11040*/  FSEL R114, R33, -INF , !P2 ;  /* 0xff80000021727808 */ /* 0x000fe20005000000 */
[----:B------:R-:W-:Y:S01]  /*11050*/  UISETP.NE.AND UP3, UPT, UR14, URZ, UPT ;  /* 0x0000003f0e00728c */ /* 0x000fe2000bf65270 */
[C---:B------:R-:W-:Y:S02]  /*11060*/  ISETP.LT.OR P2, PT, R5.reuse, 0x21, P1 ;  /* 0x000000210500780c */ /* 0x040fe40000f41670 */
[----:B------:R-:W-:-:S02]  /*11070*/  ISETP.LT.OR P0, PT, R5, 0x1a, P0 ;  /* 0x0000001a0500780c */ /* 0x000fc40000701670 */
[----:B------:R-:W-:Y:S01]  /*11080*/  PLOP3.LUT P3, PT, PT, PT, UP2, 0x40, 0x0 ;  /* 0x000000000000781c */ /* 0x000fe20003f6e828 */
[----:B------:R-:W-:Y:S01]  /*11090*/  UISETP.NE.AND UP2, UPT, UR11, URZ, UPT ;  /* 0x0000003f0b00728c */ /* 0x000fe2000bf45270 */
[----:B------:R-:W-:Y:S01]  /*110a0*/  ISETP.GT.AND P1, PT, R3, 0x21, P4 ;  /* 0x000000210300780c */ /* 0x000fe20002724270 */
[----:B-----5:R-:W-:Y:S01]  /*110b0*/  FMUL.FTZ R7, R170, c[0x0][0x320] ;  /* 0x0000c800aa077a20 */ /* 0x020fe20000410000 */
[----:B------:R-:W-:Y:S01]  /*110c0*/  FSEL R167, R43, -INF , !P2 ;  /* 0xff8000002ba77808 */ /* 0x000fe20005000000 */
[----:B------:R-:W2:Y:S01]  /*110d0*/  MUFU.TANH R18, R18 ;  /* 0x0000001200127308 */ /* 0x000ea20000002400 */
[----:B------:R-:W-:Y:S02]  /*110e0*/  FSEL R115, R28, -INF , !P0 ;  /* 0xff8000001c737808 */ /* 0x000fe40004000000 */
[----:B------:R-:W-:Y:S01]  /*110f0*/  ISETP.GT.AND P2, PT, R3, 0x28, P3 ;  /* 0x000000280300780c */ /* 0x000fe20001f44270 */
[----:B-1----:R-:W-:Y:S01]  /*11100*/  FMUL.FTZ R6, R163, c[0x0][0x320] ;  /* 0x0000c800a3067a20 */ /* 0x002fe20000410000 */
[----:B------:R-:W-:-:S02]  /*11110*/  ISETP.LT.OR P1, PT, R5, 0x22, P1 ;  /* 0x000000220500780c */ /* 0x000fc40000f21670 */
[----:B------:R-:W-:Y:S01]  /*11120*/  PLOP3.LUT P0, PT, PT, PT, UP1, 0x40, 0x0 ;  /* 0x000000000000781c */ /* 0x000fe20003f0e818 */
[----:B------:R1:W1:Y:S01]  /*11130*/  MUFU.TANH R44, R6 ;  /* 0x00000006002c7308 */ /* 0x0002620000002400 */
[----:B------:R-:W-:Y:S01]  /*11140*/  PLOP3.LUT P5, PT, PT, PT, UP0, 0x40, 0x0 ;  /* 0x000000000000781c */ /* 0x000fe20003fae808 */
[----:B------:R-:W-:Y:S01]  /*11150*/  UISETP.NE.AND UP1, UPT, UR10, URZ, UPT ;  /* 0x0000003f0a00728c */ /* 0x000fe2000bf25270 */
[----:B------:R-:W-:Y:S01]  /*11160*/  ISETP.LT.OR P2, PT, R5, 0x29, P2 ;  /* 0x000000290500780c */ /* 0x000fe20001741670 */
[----:B------:R-:W-:Y:S01]  /*11170*/  UISETP.NE.AND UP0, UPT, UR7, URZ, UPT ;  /* 0x0000003f0700728c */ /* 0x000fe2000bf05270 */
[----:B------:R-:W-:Y:S02]  /*11180*/  FSEL R169, R42, -INF , !P1 ;  /* 0xff8000002aa97808 */ /* 0x000fe40004800000 */
[C---:B------:R-:W-:Y:S01]  /*11190*/  ISETP.GT.AND P0, PT, R3.reuse, 0x29, P0 ;  /* 0x000000290300780c */ /* 0x040fe20000704270 */
[----:B------:R-:W2:Y:S01]  /*111a0*/  MUFU.TANH R43, R13 ;  /* 0x0000000d002b7308 */ /* 0x000ea20000002400 */
[----:B------:R-:W-:-:S02]  /*111b0*/  ISETP.GT.AND P1, PT, R3, 0x30, P5 ;  /* 0x000000300300780c */ /* 0x000fc40002f24270 */
[----:B------:R-:W-:Y:S02]  /*111c0*/  FSEL R174, R39, -INF , !P2 ;  /* 0xff80000027ae7808 */ /* 0x000fe40005000000 */
[----:B------:R-:W-:Y:S01]  /*111d0*/  PLOP3.LUT P4, PT, PT, PT, UP3, 0x40, 0x0 ;  /* 0x000000000000781c */ /* 0x000fe20003f8e838 */
[----:B------:R-:W-:Y:S01]  /*111e0*/  UISETP.NE.AND UP3, UPT, UR41, URZ, UPT ;  /* 0x0000003f2900728c */ /* 0x000fe2000bf65270 */
[C---:B------:R-:W-:Y:S01]  /*111f0*/  ISETP.LT.OR P0, PT, R5.reuse, 0x2a, P0 ;  /* 0x0000002a0500780c */ /* 0x040fe20000701670 */
[----:B-1----:R-:W-:Y:S01]  /*11200*/  FMUL.FTZ R6, R186, c[0x0][0x320] ;  /* 0x0000c800ba067a20 */ /* 0x002fe20000410000 */
[----:B------:R-:W-:Y:S01]  /*11210*/  ISETP.LT.OR P2, PT, R5, 0x31, P1 ;  /* 0x000000310500780c */ /* 0x000fe20000f41670 */
[----:B------:R-:W1:Y:S01]  /*11220*/  MUFU.TANH R39, R12 ;  /* 0x0000000c00277308 */ /* 0x000e620000002400 */
[----:B------:R-:W-:Y:S01]  /*11230*/  PLOP3.LUT P3, PT, PT, PT, UP2, 0x40, 0x0 ;  /* 0x000000000000781c */ /* 0x000fe20003f6e828 */
[----:B------:R-:W-:Y:S01]  /*11240*/  UISETP.NE.AND UP2, UPT, UR40, URZ, UPT ;  /* 0x0000003f2800728c */ /* 0x000fe2000bf45270 */
[----:B------:R-:W-:-:S02]  /*11250*/  FSEL R175, R32, -INF , !P0 ;  /* 0xff80000020af7808 */ /* 0x000fc40004000000 */
[C---:B------:R-:W-:Y:S02]  /*11260*/  ISETP.GT.AND P1, PT, R3.reuse, 0x31, P4 ;  /* 0x000000310300780c */ /* 0x040fe40002724270 */
[----:B------:R-:W-:Y:S01]  /*11270*/  FSEL R198, R24, -INF , !P2 ;  /* 0xff80000018c67808 */ /* 0x000fe20005000000 */
[----:B------:R5:W1:Y:S01]  /*11280*/  MUFU.TANH R41, R6 ;  /* 0x0000000600297308 */ /* 0x000a620000002400 */
[----:B------:R-:W-:Y:S01]  /*11290*/  PLOP3.LUT P0, PT, PT, PT, UP1, 0x40, 0x0 ;  /* 0x000000000000781c */ /* 0x000fe20003f0e818 */
[----:B------:R-:W-:Y:S01]  /*112a0*/  UISETP.NE.AND UP1, UPT, UR39, URZ, UPT ;  /* 0x0000003f2700728c */ /* 0x000fe2000bf25270 */
[----:B------:R-:W-:Y:S02]  /*112b0*/  ISETP.GT.AND P2, PT, R3, 0x38, P3 ;  /* 0x000000380300780c */ /* 0x000fe40001f44270 */
[----:B------:R-:W-:Y:S01]  /*112c0*/  PLOP3.LUT P5, PT, PT, PT, UP0, 0x40, 0x0 ;  /* 0x000000000000781c */ /* 0x000fe20003fae808 */
[----:B------:R-:W-:Y:S01]  /*112d0*/  UISETP.NE.AND UP0, UPT, UR38, URZ, UPT ;  /* 0x0000003f2600728c */ /* 0x000fe2000bf05270 */
[----:B------:R-:W-:Y:S01]  /*112e0*/  ISETP.LT.OR P3, PT, R5, 0x32, P1 ;  /* 0x000000320500780c */ /* 0x000fe20000f61670 */
[----:B------:R-:W-:Y:S01]  /*112f0*/  UP2UR UR38, UPR, URZ, 0x40 ;  /* 0x000000403f267883 */ /* 0x000fe20008000000 */
[----:B------:R-:W-:Y:S01]  /*11300*/  ISETP.GT.AND P0, PT, R3, 0x39, P0 ;  /* 0x000000390300780c */ /* 0x000fe20000704270 */
[----:B------:R-:W1:Y:S01]  /*11310*/  MUFU.TANH R13, R11 ;  /* 0x0000000b000d7308 */ /* 0x000e620000002400 */
[----:B------:R-:W-:-:S02]  /*11320*/  ISETP.LT.OR P1, PT, R5, 0x39, P2 ;  /* 0x000000390500780c */ /* 0x000fc40001721670 */
[----:B------:R-:W-:Y:S02]  /*11330*/  ISETP.GT.AND P2, PT, R3, 0x40, P5 ;  /* 0x000000400300780c */ /* 0x000fe40002f44270 */
[----:B------:R-:W-:Y:S01]  /*11340*/  FSEL R197, R55, -INF , !P3 ;  /* 0xff80000037c57808 */ /* 0x000fe20005800000 */
[----:B-----5:R-:W-:Y:S01]  /*11350*/  FMUL.FTZ R6, R187, c[0x0][0x320] ;  /* 0x0000c800bb067a20 */ /* 0x020fe20000410000 */
[C---:B------:R-:W-:Y:S01]  /*11360*/  ISETP.LT.OR P3, PT, R5.reuse, 0x3a, P0 ;  /* 0x0000003a0500780c */ /* 0x040fe20000761670 */
[----:B------:R-:W1:Y:S01]  /*11370*/  MUFU.TANH R12, R10 ;  /* 0x0000000a000c7308 */ /* 0x000e620000002400 */
[----:B------:R-:W-:Y:S02]  /*11380*/  FSEL R196, R36, -INF , !P1 ;  /* 0xff80000024c47808 */ /* 0x000fe40004800000 */
[----:B------:R-:W-:Y:S01]  /*11390*/  PLOP3.LUT P4, PT, PT, PT, UP6, 0x40, 0x0 ;  /* 0x000000000000781c */ /* 0x000fe20003f8e868 */
[----:B------:R-:W-:Y:S01]  /*113a0*/  UISETP.NE.AND UP6, UPT, UR23, URZ, UPT ;  /* 0x0000003f1700728c */ /* 0x000fe2000bfc5270 */
[----:B------:R-:W-:-:S02]  /*113b0*/  ISETP.LT.OR P1, PT, R5, 0x41, P2 ;  /* 0x000000410500780c */ /* 0x000fc40001721670 */
[----:B------:R-:W-:Y:S01]  /*113c0*/  PLOP3.LUT P0, PT, PT, PT, UP5, 0x40, 0x0 ;  /* 0x000000000000781c */ /* 0x000fe20003f0e858 */
[----:B------:R5:W1:Y:S01]  /*113d0*/  MUFU.TANH R40, R6 ;  /* 0x0000000600287308 */ /* 0x000a620000002400 */
[----:B------:R-:W-:Y:S02]  /*113e0*/  PLOP3.LUT P2, PT, PT, PT, UP4, 0x40, 0x0 ;  /* 0x000000000000781c */ /* 0x000fe40003f4e848 */
[----:B------:R-:W-:Y:S02]  /*113f0*/  FSEL R201, R34, -INF , !P3 ;  /* 0xff80000022c97808 */ /* 0x000fe40005800000 */
[----:B------:R-:W-:Y:S02]  /*11400*/  ISETP.GT.AND P3, PT, R3, 0x41, P4 ;  /* 0x000000410300780c */ /* 0x000fe40002764270 */
[----:B------:R-:W-:Y:S01]  /*11410*/  FSEL R227, R25, -INF , !P1 ;  /* 0xff80000019e37808 */ /* 0x000fe20004800000 */
[----:B------:R-:W1:Y:S01]  /*11420*/  MUFU.TANH R11, R9 ;  /* 0x00000009000b7308 */ /* 0x000e620000002400 */
[----:B------:R-:W-:-:S02]  /*11430*/  ISETP.GT.AND P1, PT, R3, 0x48, P0 ;  /* 0x000000480300780c */ /* 0x000fc40000724270 */
[----:B------:R-:W-:Y:S02]  /*11440*/  ISETP.GT.AND P0, PT, R3, 0x49, P2 ;  /* 0x000000490300780c */ /* 0x000fe40001704270 */
[C---:B------:R-:W-:Y:S02]  /*11450*/  ISETP.LT.OR P2, PT, R5.reuse, 0x42, P3 ;  /* 0x000000420500780c */ /* 0x040fe40001f41670 */
[C---:B------:R-:W-:Y:S01]  /*11460*/  ISETP.LT.OR P1, PT, R5.reuse, 0x49, P1 ;  /* 0x000000490500780c */ /* 0x040fe20000f21670 */
[----:B-----5:R-:W-:Y:S01]  /*11470*/  FMUL.FTZ R6, R122, c[0x0][0x320] ;  /* 0x0000c8007a067a20 */ /* 0x020fe20000410000 */
[----:B------:R-:W-:Y:S01]  /*11480*/  ISETP.LT.OR P0, PT, R5, 0x4a, P0 ;  /* 0x0000004a0500780c */ /* 0x000fe20000701670 */
[----:B------:R-:W1:Y:S01]  /*11490*/  MUFU.TANH R17, R17 ;  /* 0x0000001100117308 */ /* 0x000e620000002400 */
[----:B------:R-:W-:Y:S02]  /*114a0*/  FSEL R226, R62, -INF , !P2 ;  /* 0xff8000003ee27808 */ /* 0x000fe40005000000 */
[----:B------:R-:W-:-:S02]  /*114b0*/  PLOP3.LUT P2, PT, PT, PT, UP2, 0x40, 0x0 ;  /* 0x000000000000781c */ /* 0x000fc40003f4e828 */
[----:B------:R-:W-:Y:S02]  /*114c0*/  FSEL R228, R54, -INF , !P1 ;  /* 0xff80000036e47808 */ /* 0x000fe40004800000 */
[----:B------:R-:W-:Y:S01]  /*114d0*/  PLOP3.LUT P1, PT, PT, PT, UP1, 0x40, 0x0 ;  /* 0x000000000000781c */ /* 0x000fe20003f2e818 */
[----:B------:R5:W1:Y:S01]  /*114e0*/  MUFU.TANH R38, R6 ;  /* 0x0000000600267308 */ /* 0x000a620000002400 */
[----:B------:R-:W-:Y:S02]  /*114f0*/  FSEL R229, R52, -INF , !P0 ;  /* 0xff80000034e57808 */ /* 0x000fe40004000000 */
[----:B------:R-:W-:Y:S02]  /*11500*/  PLOP3.LUT P0, PT, PT, PT, UP0, 0x40, 0x0 ;  /* 0x000000000000781c */ /* 0x000fe40003f0e808 */
[C---:B------:R-:W-:Y:S02]  /*11510*/  ISETP.GT.AND P2, PT, R3.reuse, 0x51, P2 ;  /* 0x000000510300780c */ /* 0x040fe40001744270 */
[C---:B------:R-:W-:Y:S01]  /*11520*/  ISETP.GT.AND P1, PT, R3.reuse, 0x58, P1 ;  /* 0x000000580300780c */ /* 0x040fe20000f24270 */
[----:B------:R-:W1:Y:S01]  /*11530*/  MUFU.TANH R16, R16 ;  /* 0x0000001000107308 */ /* 0x000e620000002400 */
[----:B------:R-:W-:-:S02]  /*11540*/  ISETP.GT.AND P0, PT, R3, 0x59, P0 ;  /* 0x000000590300780c */ /* 0x000fc40000704270 */
[C---:B------:R-:W-:Y:S02]  /*11550*/  ISETP.LT.OR P3, PT, R5.reuse, 0x52, P2 ;  /* 0x000000520500780c */ /* 0x040fe40001761670 */
[C---:B------:R-:W-:Y:S02]  /*11560*/  ISETP.LT.OR P2, PT, R5.reuse, 0x59, P1 ;  /* 0x000000590500780c */ /* 0x040fe40000f41670 */
[----:B------:R-:W-:Y:S01]  /*11570*/  ISETP.LT.OR P1, PT, R5, 0x5a, P0 ;  /* 0x0000005a0500780c */ /* 0x000fe20000721670 */
[----:B-----5:R-:W-:Y:S01]  /*11580*/  FMUL.FTZ R6, R123, c[0x0][0x320] ;  /* 0x0000c8007b067a20 */ /* 0x020fe20000410000 */
[----:B------:R-:W-:Y:S01]  /*11590*/  PLOP3.LUT P0, PT, PT, PT, UP6, 0x40, 0x0 ;  /* 0x000000000000781c */ /* 0x000fe20003f0e868 */
[----:B------:R-:W1:Y:S01]  /*115a0*/  MUFU.TANH R15, R15 ;  /* 0x0000000f000f7308 */ /* 0x000e620000002400 */
[----:B------:R-:W-:Y:S01]  /*115b0*/  PLOP3.LUT P4, PT, PT, PT, UP3, 0x40, 0x0 ;  /* 0x000000000000781c */ /* 0x000fe20003f8e838 */
[----:B------:R-:W-:Y:S01]  /*115c0*/  UISETP.NE.AND UP6, UPT, UR38, URZ, UPT ;  /* 0x0000003f2600728c */ /* 0x000fe2000bfc5270 */
[----:B------:R-:W-:-:S02]  /*115d0*/  FSEL R206, R49, -INF , !P3 ;  /* 0xff80000031ce7808 */ /* 0x000fc40005800000 */
[----:B------:R-:W-:Y:S02]  /*115e0*/  ISETP.GT.AND P4, PT, R3, 0x50, P4 ;  /* 0x000000500300780c */ /* 0x000fe40002784270 */
[----:B------:R-:W-:Y:S01]  /*115f0*/  FSEL R230, R31, -INF , !P2 ;  /* 0xff8000001fe67808 */ /* 0x000fe20005000000 */
[----:B------:R5:W1:Y:S01]  /*11600*/  MUFU.TANH R37, R6 ;  /* 0x0000000600257308 */ /* 0x000a620000002400 */
[----:B------:R-:W-:Y:S02]  /*11610*/  ISETP.LT.OR P4, PT, R5, 0x51, P4 ;  /* 0x000000510500780c */ /* 0x000fe40002781670 */
[----:B------:R-:W-:Y:S02]  /*11620*/  FSEL R231, R29, -INF , !P1 ;  /* 0xff8000001de77808 */ /* 0x000fe40004800000 */
[----:B------:R-:W-:-:S03]  /*11630*/  FSEL R207, R46, -INF , !P4 ;  /* 0xff8000002ecf7808 */ /* 0x000fc60006000000 */
[----:B------:R-:W1:Y:S01]  /*11640*/  MUFU.TANH R14, R14 ;  /* 0x0000000e000e7308 */ /* 0x000e620000002400 */
[----:B-----5:R-:W-:-:S07]  /*11650*/  FMUL.FTZ R6, R130, c[0x0][0x320] ;  /* 0x0000c80082067a20 */ /* 0x020fce0000410000 */
[----:B------:R-:W1:Y:S08]  /*11660*/  MUFU.TANH R10, R8 ;  /* 0x00000008000a7308 */ /* 0x000e700000002400 */
[----:B------:R5:W1:Y:S08]  /*11670*/  MUFU.TANH R35, R6 ;  /* 0x0000000600237308 */ /* 0x000a700000002400 */
[----:B------:R-:W1:Y:S01]  /*11680*/  MUFU.TANH R9, R7 ;  /* 0x0000000700097308 */ /* 0x000e620000002400 */
[----:B-----5:R-:W-:-:S07]  /*11690*/  FMUL.FTZ R6, R127, c[0x0][0x320] ;  /* 0x0000c8007f067a20 */ /* 0x020fce0000410000 */
        /* <DEDUP_REMOVED lines=18> */
.L_x_449:
[----:B------:R-:W-:-:S04]  /*117c0*/  MOV R7, c[0x0][0x32c] ;  /* 0x0000cb0000077a02 */ /* 0x000fc80000000f00 */
[----:B------:R-:W-:-:S13]  /*117d0*/  ISETP.NE.AND P0, PT, R7, 0x1, PT ;  /* 0x000000010700780c */ /* 0x000fda0003f05270 */
[----:B------:R-:W-:-:S05]  /*117e0*/  @P0 IMAD.HI.U32 R7, R6, c[0x0][0x330], RZ ;  /* 0x0000cc0006070a27 */ /* 0x000fca00078e00ff */
[----:B------:R-:W-:Y:S02]  /*117f0*/  @P0 SHF.R.U32.HI R6, RZ, c[0x0][0x334], R7 ;  /* 0x0000cd00ff060a19 */ /* 0x000fe40000011607 */
.L_x_450:
[----:B------:R-:W-:Y:S05]  /*11800*/  BSYNC B0 ;  /* 0x0000000000007941 */ /* 0x000fea0003800000 */
.L_x_448:
[----:B------:R-:W-:-:S05]  /*11810*/  IMAD R6, R6, c[0x0][0x32c], R23 ;  /* 0x0000cb0006067a24 */ /* 0x000fca00078e0217 */
[----:B------:R-:W-:Y:S02]  /*11820*/  IADD3 R7, R6, c[0x0][0x32c], RZ ;  /* 0x0000cb0006077a10 */ /* 0x000fe40007ffe0ff */
[----:B------:R-:W-:Y:S02]  /*11830*/  IMNMX R3, R3, R6, !PT ;  /* 0x0000000603037217 */ /* 0x000fe40007800200 */
[----:B------:R-:W-:Y:S02]  /*11840*/  IMNMX R5, R5, R7, PT ;  /* 0x0000000705057217 */ /* 0x000fe40003800200 */
.L_x_447:
        /* <DEDUP_REMOVED lines=21> */
[----:B------:R-:W-:Y:S01]  /*119a0*/  STL [R1+0x4c], R216 ;  /* 0x00004cd801007387 */ /* 0x000fe20000100800 */
[----:B------:R-:W-:Y:S01]  /*119b0*/  FMNMX.FTZ R6, R96, R6, !PT ;  /* 0x0000000660067209 */ /* 0x000fe20007810000 */
[----:B------:R-:W-:Y:S01]  /*119c0*/  IMAD.SHL.U32 R209, R0, 0x2, RZ ;  /* 0x0000000200d17824 */ /* 0x000fe200078e00ff */
[----:B------:R-:W-:Y:S01]  /*119d0*/  FMNMX.FTZ R72, R99, R72, !PT ;  /* 0x0000004863487209 */ /* 0x000fe20007810000 */
[----:B------:R-:W-:Y:S01]  /*119e0*/  STL [R1+0x48], R215 ;  /* 0x000048d701007387 */ /* 0x000fe20000100800 */
[----:B------:R-:W-:Y:S01]  /*119f0*/  FMNMX.FTZ R6, R97, R6, !PT ;  /* 0x0000000661067209 */ /* 0x000fe20007810000 */
[--C-:B------:R-:W-:Y:S01]  /*11a00*/  IMAD R210, R4, 0x2, R209.reuse ;  /* 0x0000000204d27824 */ /* 0x100fe200078e02d1 */
[----:B------:R-:W-:Y:S01]  /*11a10*/  FMNMX.FTZ R72, R107, R72, !PT ;  /* 0x000000486b487209 */ /* 0x000fe20007810000 */
[----:B------:R-:W-:Y:S01]  /*11a20*/  STL [R1+0x44], R214 ;  /* 0x000044d601007387 */ /* 0x000fe20000100800 */
        /* <DEDUP_REMOVED lines=39> */
[----:B------:R-:W-:Y:S01]  /*11ca0*/  PLOP3.LUT P1, PT, PT, PT, UP2, 0x40, 0x0 ;  /* 0x000000000000781c */ /* 0x000fe20003f2e828 */
[----:B------:R-:W1:Y:S01]  /*11cb0*/  SHFL.BFLY PT, R7, R72, 0x2, 0x1f ;  /* 0x0c401f0048077f89 */ /* 0x000e6200000e0000 */
[----:B------:R-:W-:Y:S01]  /*11cc0*/  PLOP3.LUT P2, PT, PT, PT, UP3, 0x40, 0x0 ;  /* 0x000000000000781c */ /* 0x000fe20003f4e838 */
[----:B------:R-:W-:Y:S01]  /*11cd0*/  UISETP.NE.AND UP3, UPT, UR33, URZ, UPT ;  /* 0x0000003f2100728c */ /* 0x000fe2000bf65270 */
[----:B------:R-:W-:Y:S01]  /*11ce0*/  PLOP3.LUT P4, PT, PT, PT, UP4, 0x40, 0x0 ;  /* 0x000000000000781c */ /* 0x000fe20003f8e848 */
[----:B------:R-:W2:Y:S01]  /*11cf0*/  SHFL.BFLY PT, R8, R6, 0x2, 0x1f ;  /* 0x0c401f0006087f89 */ /* 0x000ea200000e0000 */
[----:B------:R-:W-:Y:S01]  /*11d00*/  PLOP3.LUT P5, PT, PT, PT, UP0, 0x40, 0x0 ;  /* 0x000000000000781c */ /* 0x000fe20003fae808 */
[----:B------:R-:W-:Y:S01]  /*11d10*/  UISETP.NE.AND UP2, UPT, UR32, URZ, UPT ;  /* 0x0000003f2000728c */ /* 0x000fe2000bf45270 */
[----:B------:R-:W-:Y:S01]  /*11d20*/  LEA R211, R2, R210, 0x1 ;  /* 0x000000d202d37211 */ /* 0x000fe200078e08ff */
[----:B------:R-:W-:Y:S01]  /*11d30*/  UISETP.NE.AND UP0, UPT, UR30, URZ, UPT ;  /* 0x0000003f1e00728c */ /* 0x000fe2000bf05270 */
[----:B------:R-:W-:Y:S01]  /*11d40*/  PLOP3.LUT P3, PT, PT, PT, UP3, 0x40, 0x0 ;  /* 0x000000000000781c */ /* 0x000fe20003f6e838 */
[----:B------:R-:W-:-:S02]  /*11d50*/  UISETP.NE.AND UP3, UPT, UR29, URZ, UPT ;  /* 0x0000003f1d00728c */ /* 0x000fc4000bf65270 */
[----:B------:R-:W-:Y:S01]  /*11d60*/  UISETP.NE.AND UP4, UPT, UR16, URZ, UPT ;  /* 0x0000003f1000728c */ /* 0x000fe2000bf85270 */
[----:B------:R-:W-:Y:S04]  /*11d70*/  LDSM.16.MT88.4 R88, [R211+0x100] ;  /* 0x00010000d358783b */ /* 0x000fe80000004200 */
[----:B------:R-:W-:Y:S04]  /*11d80*/  LDSM.16.MT88.4 R52, [R211+0x900] ;  /* 0x00090000d334783b */ /* 0x000fe80000004200 */
[----:B------:R-:W-:Y:S01]  /*11d90*/  LDSM.16.MT88.4 R156, [R211+0x1100] ;  /* 0x00110000d39c783b */ /* 0x000fe20000004200 */
[----:B-1----:R-:W-:-:S02]  /*11da0*/  FMNMX.FTZ R72, R72, R7, !PT ;  /* 0x0000000748487209 */ /* 0x002fc40007810000 */
[----:B--2---:R-:W-:-:S03]  /*11db0*/  FMNMX.FTZ R6, R6, R8, !PT ;  /* 0x0000000806067209 */ /* 0x004fc60007810000 */
[----:B------:R-:W1:Y:S04]  /*11dc0*/  SHFL.BFLY PT, R7, R72, 0x1, 0x1f ;  /* 0x0c201f0048077f89 */ /* 0x000e6800000e0000 */
[----:B------:R-:W2:Y:S01]  /*11dd0*/  SHFL.BFLY PT, R71, R6, 0x1, 0x1f ;  /* 0x0c201f0006477f89 */ /* 0x000ea200000e0000 */
[----:B-1----:R-:W-:Y:S02]  /*11de0*/  FMNMX.FTZ R72, R72, R7, !PT ;  /* 0x0000000748487209 */ /* 0x002fe40007810000 */
[----:B--2---:R-:W-:-:S03]  /*11df0*/  FMNMX.FTZ R71, R6, R71, !PT ;  /* 0x0000004706477209 */ /* 0x004fc60007810000 */
[C---:B------:R-:W-:Y:S01]  /*11e00*/  FMUL.FTZ R7, R72.reuse, c[0x0][0x2d0] ;  /* 0x0000b40048077a20 */ /* 0x040fe20000410000 */
[----:B------:R-:W-:Y:S01]  /*11e10*/  FSETP.NEU.FTZ.AND P0, PT, R72, -INF , PT ;  /* 0xff8000004800780b */ /* 0x000fe20003f1d000 */
[----:B------:R-:W-:-:S03]  /*11e20*/  FMUL.FTZ R6, R71, c[0x0][0x2d0] ;  /* 0x0000b40047067a20 */ /* 0x000fc60000410000 */
[----:B------:R-:W-:Y:S02]  /*11e30*/  FSEL R7, R7, RZ, P0 ;  /* 0x000000ff07077208 */ /* 0x000fe40000000000 */
[----:B------:R-:W-:-:S03]  /*11e40*/  FSETP.NEU.FTZ.AND P0, PT, R71, -INF , PT ;  /* 0xff8000004700780b */ /* 0x000fc60003f1d000 */
[----:B------:R-:W-:Y:S01]  /*11e50*/  FFMA.FTZ R8, R70, c[0x0][0x2d0], -R7 ;  /* 0x0000b40046087a23 */ /* 0x000fe20000010807 */
[----:B------:R-:W-:Y:S02]  /*11e60*/  FSEL R6, R6, RZ, P0 ;  /* 0x000000ff06067208 */ /* 0x000fe40000000000 */
[----:B------:R-:W-:Y:S01]  /*11e70*/  ISETP.GT.AND P0, PT, R3, RZ, P1 ;  /* 0x000000ff0300720c */ /* 0x000fe20000f04270 */
[----:B------:R1:W-:Y:S01]  /*11e80*/  MUFU.EX2 R150, R8 ;  /* 0x0000000800967308 */ /* 0x0003e20000000800 */
[----:B------:R-:W-:Y:S01]  /*11e90*/  PLOP3.LUT P1, PT, PT, PT, UP2, 0x40, 0x0 ;  /* 0x000000000000781c */ /* 0x000fe20003f2e828 */
[----:B------:R-:W-:Y:S01]  /*11ea0*/  UISETP.NE.AND UP2, UPT, UR28, URZ, UPT ;  /* 0x0000003f1c00728c */ /* 0x000fe2000bf45270 */
[----:B------:R-:W-:-:S04]  /*11eb0*/  ISETP.LT.OR P0, PT, R5, 0x1, P0 ;  /* 0x000000010500780c */ /* 0x000fc80000701670 */
[----:B------:R-:W-:Y:S02]  /*11ec0*/  FSEL R69, R41, -INF , !P0 ;  /* 0xff80000029457808 */ /* 0x000fe40004000000 */
[----:B------:R-:W-:Y:S02]  /*11ed0*/  ISETP.GT.AND P0, PT, R3, 0x1, P2 ;  /* 0x000000010300780c */ /* 0x000fe40001704270 */
[----:B------:R-:W-:Y:S01]  /*11ee0*/  PLOP3.LUT P2, PT, PT, PT, UP3, 0x40, 0x0 ;  /* 0x000000000000781c */ /* 0x000fe20003f4e838 */
[----:B------:R-:W-:Y:S01]  /*11ef0*/  UISETP.NE.AND UP3, UPT, UR14, URZ, UPT ;  /* 0x0000003f0e00728c */ /* 0x000fe2000bf65270 */
[----:B------:R-:W-:Y:S01]  /*11f00*/  ISETP.LT.OR P0, PT, R5, 0x2, P0 ;  /* 0x000000020500780c */ /* 0x000fe20000701670 */
[----:B-1----:R-:W-:-:S03]  /*11f10*/  FFMA.FTZ R8, R67, c[0x0][0x2d0], -R7 ;  /* 0x0000b40043087a23 */ /* 0x002fc60000010807 */
[----:B------:R-:W-:Y:S02]  /*11f20*/  FSEL R68, R40, -INF , !P0 ;  /* 0xff80000028447808 */ /* 0x000fe40004000000 */
[----:B------:R-:W-:Y:S01]  /*11f30*/  ISETP.GT.AND P0, PT, R3, 0x8, P4 ;  /* 0x000000080300780c */ /* 0x000fe20002704270 */
[----:B------:R1:W2:Y:S01]  /*11f40*/  MUFU.EX2 R149, R8 ;  /* 0x0000000800957308 */ /* 0x0002a20000000800 */
[----:B------:R-:W-:Y:S01]  /*11f50*/  PLOP3.LUT P4, PT, PT, PT, UP1, 0x40, 0x0 ;  /* 0x000000000000781c */ /* 0x000fe20003f8e818 */
[----:B------:R-:W-:Y:S01]  /*11f60*/  UISETP.NE.AND UP1, UPT, UR25, URZ, UPT ;  /* 0x0000003f1900728c */ /* 0x000fe2000bf25270 */
[----:B------:R-:W-:-:S04]  /*11f70*/  ISETP.LT.OR P0, PT, R5, 0x9, P0 ;  /* 0x000000090500780c */ /* 0x000fc80000701670 */
[----:B------:R-:W-:Y:S02]  /*11f80*/  FSEL R74, R74, -INF , !P0 ;  /* 0xff8000004a4a7808 */ /* 0x000fe40004000000 */
[----:B------:R-:W-:Y:S02]  /*11f90*/  ISETP.GT.AND P0, PT, R3, 0x9, P5 ;  /* 0x000000090300780c */ /* 0x000fe40002f04270 */
[----:B------:R-:W-:Y:S01]  /*11fa0*/  PLOP3.LUT P5, PT, PT, PT, UP0, 0x40, 0x0 ;  /* 0x000000000000781c */ /* 0x000fe20003fae808 */
[----:B------:R-:W-:Y:S01]  /*11fb0*/  UISETP.NE.AND UP0, UPT, UR20, URZ, UPT ;  /* 0x0000003f1400728c */ /* 0x000fe2000bf05270 */
[----:B------:R-:W-:Y:S02]  /*11fc0*/  ISETP.LT.OR P0, PT, R5, 0xa, P0 ;  /* 0x0000000a0500780c */ /* 0x000fe40000701670 */
[----:B-1----:R-:W-:Y:S02]  /*11fd0*/  FMNMX.FTZ R8, R100, R101, !PT ;  /* 0x0000006564087209 */ /* 0x002fe40007810000 */
[----:B------:R-:W-:-:S02]  /*11fe0*/  FSEL R73, R44, -INF , !P0 ;  /* 0xff8000002c497808 */ /* 0x000fc40004000000 */
[----:B------:R-:W-:Y:S02]  /*11ff0*/  ISETP.GT.AND P0, PT, R3, 0x10, P3 ;  /* 0x000000100300780c */ /* 0x000fe40001f04270 */
[----:B------:R-:W-:Y:S01]  /*12000*/  PLOP3.LUT P3, PT, PT, PT, UP1, 0x40, 0x0 ;  /* 0x000000000000781c */ /* 0x000fe20003f6e818 */
[----:B------:R-:W-:Y:S01]  /*12010*/  UISETP.NE.AND UP1, UPT, UR10, URZ, UPT ;  /* 0x0000003f0a00728c */ /* 0x000fe2000bf25270 */
[----:B------:R-:W-:Y:S02]  /*12020*/  ISETP.LT.OR P0, PT, R5, 0x11, P0 ;  /* 0x000000110500780c */ /* 0x000fe40000701670 */
[----:B------:R-:W-:Y:S02]  /*12030*/  FMNMX.FTZ R8, R102, R8, !PT ;  /* 0x0000000866087209 */ /* 0x000fe40007810000 */
[----:B------:R-:W-:Y:S02]  /*12040*/  FSEL R92, R17, -INF , !P0 ;  /* 0xff800000115c7808 */ /* 0x000fe40004000000 */
[----:B------:R-:W-:-:S02]  /*12050*/  ISETP.GT.AND P0, PT, R3, 0x11, P1 ;  /* 0x000000110300780c */ /* 0x000fc40000f04270 */
[----:B------:R-:W-:Y:S01]  /*12060*/  PLOP3.LUT P1, PT, PT, PT, UP2, 0x40, 0x0 ;  /* 0x000000000000781c */ /* 0x000fe20003f2e828 */
[----:B------:R-:W-:Y:S01]  /*12070*/  UISETP.NE.AND UP2, UPT, UR11, URZ, UPT ;  /* 0x0000003f0b00728c */ /* 0x000fe2000bf45270 */
[----:B------:R-:W-:Y:S02]  /*12080*/  ISETP.LT.OR P0, PT, R5, 0x12, P0 ;  /* 0x000000120500780c */ /* 0x000fe40000701670 */
[----:B------:R-:W-:Y:S01]  /*12090*/  PLOP3.LUT P6, PT, PT, PT, UP1, 0x40, 0x0 ;  /* 0x000000000000781c */ /* 0x000fe20003fce818 */
[----:B------:R-:W-:Y:S01]  /*120a0*/  UISETP.NE.AND UP1, UPT, UR39, URZ, UPT ;  /* 0x0000003f2700728c */ /* 0x000fe2000bf25270 */
[----:B------:R-:W-:Y:S01]  /*120b0*/  FSEL R93, R16, -INF , !P0 ;  /* 0xff800000105d7808 */ /* 0x000fe20004000000 */
[----:B------:R-:W-:Y:S01]  /*120c0*/  ULDC.64 UR10, c[0x0][0x2c8] ;  /* 0x0000b200000a7ab9 */ /* 0x000fe20000000a00 */
[----:B------:R-:W-:Y:S02]  /*120d0*/  ISETP.GT.AND P0, PT, R3, 0x18, P4 ;  /* 0x000000180300780c */ /* 0x000fe40002704270 */
[----:B------:R-:W-:Y:S01]  /*120e0*/  PLOP3.LUT P4, PT, PT, PT, UP2, 0x40, 0x0 ;  /* 0x000000000000781c */ /* 0x000fe20003f8e828 */
[----:B------:R-:W-:Y:S01]  /*120f0*/  UISETP.NE.AND UP2, UPT, UR36, URZ, UPT ;  /* 0x0000003f2400728c */ /* 0x000fe2000bf45270 */
[----:B------:R-:W-:-:S04]  /*12100*/  ISETP.LT.OR P0, PT, R5, 0x19, P0 ;  /* 0x000000190500780c */ /* 0x000fc80000701670 */
[----:B------:R-:W-:Y:S01]  /*12110*/  FSEL R94, R9, -INF , !P0 ;  /* 0xff800000095e7808 */ /* 0x000fe20004000000 */
[----:B------:R-:W-:Y:S01]  /*12120*/  FFMA.FTZ R9, R75, c[0x0][0x2d0], -R7 ;  /* 0x0000b4004b097a23 */ /* 0x000fe20000010807 */
[----:B------:R-:W-:Y:S02]  /*12130*/  ISETP.GT.AND P0, PT, R3, 0x19, P5 ;  /* 0x000000190300780c */ /* 0x000fe40002f04270 */
[----:B------:R-:W-:Y:S01]  /*12140*/  PLOP3.LUT P5, PT, PT, PT, UP0, 0x40, 0x0 ;  /* 0x000000000000781c */ /* 0x000fe20003fae808 */
[----:B------:R1:W-:Y:S01]  /*12150*/  MUFU.EX2 R208, R9 ;  /* 0x0000000900d07308 */ /* 0x0003e20000000800 */
[----:B------:R-:W-:Y:S01]  /*12160*/  ISETP.LT.OR P0, PT, R5, 0x1a, P0 ;  /* 0x0000001a0500780c */ /* 0x000fe20000701670 */
[----:B------:R-:W-:-:S03]  /*12170*/  UISETP.NE.AND UP0, UPT, UR7, URZ, UPT ;  /* 0x0000003f0700728c */ /* 0x000fc6000bf05270 */
[----:B------:R-:W-:Y:S02]  /*12180*/  FSEL R95, R45, -INF , !P0 ;  /* 0xff8000002d5f7808 */ /* 0x000fe40004000000 */
[----:B------:R-:W-:Y:S02]  /*12190*/  ISETP.GT.AND P0, PT, R3, 0x20, P2 ;  /* 0x000000200300780c */ /* 0x000fe40001704270 */
        /* <DEDUP_REMOVED lines=8> */
[----:B-1----:R-:W-:Y:S01]  /*12220*/  FMNMX.FTZ R9, R103, R8, !PT ;  /* 0x0000000867097209 */ /* 0x002fe20007810000 */
[----:B------:R-:W-:Y:S01]  /*12230*/  FFMA.FTZ R8, R76, c[0x0][0x2d0], -R7 ;  /* 0x0000b4004c087a23 */ /* 0x000fe20000010807 */
[----:B------:R-:W-:Y:S01]  /*12240*/  FSEL R161, R12, -INF , !P0 ;  /* 0xff8000000ca17808 */ /* 0x000fe20004000000 */
[----:B------:R-:W-:Y:S01]  /*12250*/  LDSM.16.MT88.4 R76, [R212+0x100] ;  /* 0x00010000d44c783b */ /* 0x000fe20000004200 */
[----:B------:R-:W-:Y:S01]  /*12260*/  ISETP.GT.AND P0, PT, R3, 0x28, P3 ;  /* 0x000000280300780c */ /* 0x000fe20001f04270 */
[----:B------:R1:W3:Y:S01]  /*12270*/  MUFU.EX2 R154, R8 ;  /* 0x00000008009a7308 */ /* 0x0002e20000000800 */
[----:B------:R-:W-:-:S02]  /*12280*/  FMNMX.FTZ R9, R112, R9, !PT ;  /* 0x0000000970097209 */ /* 0x000fc40007810000 */
[----:B------:R-:W-:Y:S02]  /*12290*/  ISETP.LT.OR P0, PT, R5, 0x29, P0 ;  /* 0x000000290500780c */ /* 0x000fe40000701670 */
[----:B------:R-:W-:Y:S02]  /*122a0*/  FMNMX.FTZ R0, R113, R9, !PT ;  /* 0x0000000971007209 */ /* 0x000fe40007810000 */
[----:B------:R-:W-:Y:S02]  /*122b0*/  FSEL R162, R35, -INF , !P0 ;  /* 0xff80000023a27808 */ /* 0x000fe40004000000 */
[----:B------:R-:W-:Y:S02]  /*122c0*/  ISETP.GT.AND P0, PT, R3, 0x29, P5 ;  /* 0x000000290300780c */ /* 0x000fe40002f04270 */
[----:B------:R-:W-:Y:S02]  /*122d0*/  FMNMX.FTZ R9, R69, R68, !PT ;  /* 0x0000004445097209 */ /* 0x000fe40007810000 */
[----:B------:R-:W-:-:S02]  /*122e0*/  ISETP.LT.OR P0, PT, R5, 0x2a, P0 ;  /* 0x0000002a0500780c */ /* 0x000fc40000701670 */
[----:B------:R-:W-:Y:S01]  /*122f0*/  FMNMX.FTZ R0, R114, R0, !PT ;  /* 0x0000000072007209 */ /* 0x000fe20007810000 */
[----:B-1----:R-:W-:Y:S01]  /*12300*/  FFMA.FTZ R8, R57, c[0x0][0x2d0], -R6 ;  /* 0x0000b40039087a23 */ /* 0x002fe20000010806 */
[----:B------:R-:W-:Y:S02]  /*12310*/  FSEL R163, R18, -INF , !P0 ;  /* 0xff80000012a37808 */ /* 0x000fe40004000000 */
[----:B------:R-:W-:Y:S01]  /*12320*/  ISETP.GT.AND P0, PT, R3, 0x30, P2 ;  /* 0x000000300300780c */ /* 0x000fe20001704270 */
[----:B------:R1:W-:Y:S01]  /*12330*/  MUFU.EX2 R215, R8 ;  /* 0x0000000800d77308 */ /* 0x0003e20000000800 */
[----:B------:R-:W-:Y:S02]  /*12340*/  FMNMX.FTZ R9, R74, R9, !PT ;  /* 0x000000094a097209 */ /* 0x000fe40007810000 */
[----:B------:R-:W-:Y:S02]  /*12350*/  ISETP.LT.OR P0, PT, R5, 0x31, P0 ;  /* 0x000000310500780c */ /* 0x000fe40000701670 */
[----:B------:R-:W-:-:S02]  /*12360*/  FMNMX.FTZ R0, R115, R0, !PT ;  /* 0x0000000073007209 */ /* 0x000fc40007810000 */
[----:B------:R-:W-:Y:S02]  /*12370*/  FSEL R176, R11, -INF , !P0 ;  /* 0xff8000000bb07808 */ /* 0x000fe40004000000 */
[----:B------:R-:W-:Y:S02]  /*12380*/  ISETP.GT.AND P0, PT, R3, 0x31, P1 ;  /* 0x000000310300780c */ /* 0x000fe40000f04270 */
[----:B------:R-:W-:Y:S02]  /*12390*/  FMNMX.FTZ R9, R73, R9, !PT ;  /* 0x0000000949097209 */ /* 0x000fe40007810000 */
[----:B------:R-:W-:Y:S02]  /*123a0*/  ISETP.LT.OR P0, PT, R5, 0x32, P0 ;  /* 0x000000320500780c */ /* 0x000fe40000701670 */
[----:B------:R-:W-:Y:S01]  /*123b0*/  PLOP3.LUT P2, PT, PT, PT, UP0, 0x40, 0x0 ;  /* 0x000000000000781c */ /* 0x000fe20003f4e808 */
[----:B-1----:R-:W-:Y:S01]  /*123c0*/  FFMA.FTZ R8, R59, c[0x0][0x2d0], -R6 ;  /* 0x0000b4003b087a23 */ /* 0x002fe20000010806 */
[----:B------:R-:W-:Y:S01]  /*123d0*/  FSEL R183, R10, -INF , !P0 ;  /* 0xff8000000ab77808 */ /* 0x000fe20004000000 */
[----:B------:R-:W-:Y:S01]  /*123e0*/  UISETP.NE.AND UP0, UPT, UR37, URZ, UPT ;  /* 0x0000003f2500728c */ /* 0x000fe2000bf05270 */
[----:B------:R-:W-:Y:S01]  /*123f0*/  ISETP.GT.AND P0, PT, R3, 0x38, P4 ;  /* 0x000000380300780c */ /* 0x000fe20002704270 */
[----:B------:R1:W4:Y:S01]  /*12400*/  MUFU.EX2 R216, R8 ;  /* 0x0000000800d87308 */ /* 0x0003220000000800 */
[----:B------:R-:W-:Y:S01]  /*12410*/  PLOP3.LUT P3, PT, PT, PT, UP6, 0x40, 0x0 ;  /* 0x000000000000781c */ /* 0x000fe20003f6e868 */
[----:B------:R-:W2:Y:S01]  /*12420*/  LDSM.16.MT88.4 R56, [R209+0x100] ;  /* 0x00010000d138783b */ /* 0x000ea20000004200 */
[----:B------:R-:W-:Y:S01]  /*12430*/  ISETP.LT.OR P0, PT, R5, 0x39, P0 ;  /* 0x000000390500780c */ /* 0x000fe20000701670 */
[----:B------:R-:W-:Y:S01]  /*12440*/  UISETP.NE.AND UP6, UPT, UR23, URZ, UPT ;  /* 0x0000003f1700728c */ /* 0x000fe2000bfc5270 */
[----:B------:R-:W-:-:S02]  /*12450*/  FMNMX.FTZ R0, R167, R0, !PT ;  /* 0x00000000a7007209 */ /* 0x000fc40007810000 */
[----:B------:R-:W-:Y:S02]  /*12460*/  FSEL R185, R38, -INF , !P0 ;  /* 0xff80000026b97808 */ /* 0x000fe40004000000 */
[----:B------:R-:W-:Y:S02]  /*12470*/  ISETP.GT.AND P0, PT, R3, 0x39, P6 ;  /* 0x000000390300780c */ /* 0x000fe40003704270 */
[----:B------:R-:W-:Y:S02]  /*12480*/  FMNMX.FTZ R9, R92, R9, !PT ;  /* 0x000000095c097209 */ /* 0x000fe40007810000 */
[----:B------:R-:W-:Y:S02]  /*12490*/  ISETP.LT.OR P1, PT, R5, 0x3a, P0 ;  /* 0x0000003a0500780c */ /* 0x000fe40000721670 */
[----:B------:R-:W-:Y:S01]  /*124a0*/  ISETP.GT.AND P2, PT, R3, 0x40, P2 ;  /* 0x000000400300780c */ /* 0x000fe20001744270 */
[----:B-1----:R-:W-:Y:S01]  /*124b0*/  FFMA.FTZ R8, R65, c[0x0][0x2d0], -R6 ;  /* 0x0000b40041087a23 */ /* 0x002fe20000010806 */
[----:B------:R-:W-:-:S02]  /*124c0*/  ISETP.GT.AND P0, PT, R3, 0x41, P3 ;  /* 0x000000410300780c */ /* 0x000fc40001f04270 */
[----:B------:R-:W-:Y:S01]  /*124d0*/  FMNMX.FTZ R0, R169, R0, !PT ;  /* 0x00000000a9007209 */ /* 0x000fe20007810000 */
[----:B------:R1:W-:Y:S01]  /*124e0*/  MUFU.EX2 R146, R8 ;  /* 0x0000000800927308 */ /* 0x0003e20000000800 */
[----:B------:R-:W-:Y:S02]  /*124f0*/  FMNMX.FTZ R4, R93, R9, !PT ;  /* 0x000000095d047209 */ /* 0x000fe40007810000 */
[C---:B------:R-:W-:Y:S02]  /*12500*/  ISETP.LT.OR P3, PT, R5.reuse, 0x41, P2 ;  /* 0x000000410500780c */ /* 0x040fe40001761670 */
[----:B------:R-:W-:Y:S02]  /*12510*/  ISETP.LT.OR P0, PT, R5, 0x42, P0 ;  /* 0x000000420500780c */ /* 0x000fe40000701670 */
[----:B------:R-:W-:Y:S02]  /*12520*/  FMNMX.FTZ R0, R174, R0, !PT ;  /* 0x00000000ae007209 */ /* 0x000fe40007810000 */
[----:B------:R-:W-:Y:S01]  /*12530*/  PLOP3.LUT P5, PT, PT, PT, UP5, 0x40, 0x0 ;  /* 0x000000000000781c */ /* 0x000fe20003fae858 */
[----:B------:R-:W-:Y:S01]  /*12540*/  UISETP.NE.AND UP5, UPT, UR24, URZ, UPT ;  /* 0x0000003f1800728c */ /* 0x000fe2000bfa5270 */
[----:B------:R-:W-:-:S02]  /*12550*/  PLOP3.LUT P2, PT, PT, PT, UP4, 0x40, 0x0 ;  /* 0x000000000000781c */ /* 0x000fc40003f4e848 */
[----:B------:R-:W-:Y:S02]  /*12560*/  FSEL R186, R37, -INF , !P1 ;  /* 0xff80000025ba7808 */ /* 0x000fe40004800000 */
[----:B------:R-:W-:Y:S02]  /*12570*/  FSEL R199, R13, -INF , !P0 ;  /* 0xff8000000dc77808 */ /* 0x000fe40004000000 */
[----:B-1----:R-:W-:Y:S01]  /*12580*/  FMNMX.FTZ R8, R94, R4, !PT ;  /* 0x000000045e087209 */ /* 0x002fe20007810000 */
[----:B------:R-:W-:Y:S01]  /*12590*/  FFMA.FTZ R4, R66, c[0x0][0x2d0], -R6 ;  /* 0x0000b40042047a23 */ /* 0x000fe20000010806 */
[----:B------:R-:W-:Y:S01]  /*125a0*/  FMNMX.FTZ R0, R175, R0, !PT ;  /* 0x00000000af007209 */ /* 0x000fe20007810000 */
[----:B------:R-:W-:Y:S01]  /*125b0*/  LDSM.16.MT88.4 R64, [R212+0x900] ;  /* 0x00090000d440783b */ /* 0x000fe20000004200 */
[C---:B------:R-:W-:Y:S01]  /*125c0*/  ISETP.GT.AND P1, PT, R3.reuse, 0x48, P5 ;  /* 0x000000480300780c */ /* 0x040fe20002f24270 */
[----:B------:R1:W1:Y:S01]  /*125d0*/  MUFU.EX2 R237, R4 ;  /* 0x0000000400ed7308 */ /* 0x0002620000000800 */
[----:B------:R-:W-:-:S02]  /*125e0*/  ISETP.GT.AND P0, PT, R3, 0x49, P2 ;  /* 0x000000490300780c */ /* 0x000fc40001704270 */
[----:B------:R-:W-:Y:S02]  /*125f0*/  FMNMX.FTZ R2, R95, R8, !PT ;  /* 0x000000085f027209 */ /* 0x000fe40007810000 */
[----:B------:R-:W-:Y:S02]  /*12600*/  FMNMX.FTZ R0, R198, R0, !PT ;  /* 0x00000000c6007209 */ /* 0x000fe40007810000 */
[C---:B------:R-:W-:Y:S02]  /*12610*/  ISETP.LT.OR P1, PT, R5.reuse, 0x49, P1 ;  /* 0x000000490500780c */ /* 0x040fe40000f21670 */
[----:B------:R-:W-:Y:S02]  /*12620*/  ISETP.LT.OR P0, PT, R5, 0x4a, P0 ;  /* 0x0000004a0500780c */ /* 0x000fe40000701670 */
[----:B------:R-:W-:Y:S02]  /*12630*/  FMNMX.FTZ R2, R160, R2, !PT ;  /* 0x00000002a0027209 */ /* 0x000fe40007810000 */
[----:B------:R-:W-:-:S02]  /*12640*/  FMNMX.FTZ R0, R197, R0, !PT ;  /* 0x00000000c5007209 */ /* 0x000fc40007810000 */
[----:B------:R-:W-:Y:S01]  /*12650*/  FSEL R200, R14, -INF , !P3 ;  /* 0xff8000000ec87808 */ /* 0x000fe20005800000 */
[----:B-1----:R-:W-:Y:S01]  /*12660*/  FFMA.FTZ R4, R82, c[0x0][0x2d0], -R7 ;  /* 0x0000b40052047a23 */ /* 0x002fe20000010807 */
[----:B------:R-:W-:Y:S02]  /*12670*/  FSEL R195, R47, -INF , !P1 ;  /* 0xff8000002fc37808 */ /* 0x000fe40004800000 */
[----:B------:R-:W-:Y:S01]  /*12680*/  FSEL R194, R48, -INF , !P0 ;  /* 0xff80000030c27808 */ /* 0x000fe20004000000 */
[----:B------:R-:W-:Y:S01]  /*12690*/  MUFU.EX2 R249, R4 ;  /* 0x0000000400f97308 */ /* 0x000fe20000000800 */
[----:B------:R-:W-:Y:S02]  /*126a0*/  PLOP3.LUT P3, PT, PT, PT, UP3, 0x40, 0x0 ;  /* 0x000000000000781c */ /* 0x000fe40003f6e838 */
[----:B------:R-:W-:Y:S02]  /*126b0*/  PLOP3.LUT P4, PT, PT, PT, UP2, 0x40, 0x0 ;  /* 0x000000000000781c */ /* 0x000fe40003f8e828 */
[----:B------:R-:W-:-:S02]  /*126c0*/  PLOP3.LUT P1, PT, PT, PT, UP1, 0x40, 0x0 ;  /* 0x000000000000781c */ /* 0x000fc40003f2e818 */
[----:B------:R-:W-:Y:S02]  /*126d0*/  PLOP3.LUT P0, PT, PT, PT, UP0, 0x40, 0x0 ;  /* 0x000000000000781c */ /* 0x000fe40003f0e808 */
[----:B------:R-:W-:Y:S02]  /*126e0*/  FMNMX.FTZ R2, R161, R2, !PT ;  /* 0x00000002a1027209 */ /* 0x000fe40007810000 */
[----:B------:R-:W-:Y:S02]  /*126f0*/  FMNMX.FTZ R0, R196, R0, !PT ;  /* 0x00000000c4007209 */ /* 0x000fe40007810000 */
[C---:B------:R-:W-:Y:S02]  /*12700*/  ISETP.GT.AND P3, PT, R3.reuse, 0x50, P3 ;  /* 0x000000500300780c */ /* 0x040fe40001f64270 */
[C---:B------:R-:W-:Y:S02]  /*12710*/  ISETP.GT.AND P2, PT, R3.reuse, 0x51, P4 ;  /* 0x000000510300780c */ /* 0x040fe40002744270 */
[----:B------:R-:W-:-:S02]  /*12720*/  ISETP.GT.AND P1, PT, R3, 0x58, P1 ;  /* 0x000000580300780c */ /* 0x000fc40000f24270 */
[----:B------:R-:W-:Y:S02]  /*12730*/  ISETP.GT.AND P0, PT, R3, 0x59, P0 ;  /* 0x000000590300780c */ /* 0x000fe40000704270 */
[----:B------:R-:W-:Y:S02]  /*12740*/  FMNMX.FTZ R3, R162, R2, !PT ;  /* 0x00000002a2037209 */ /* 0x000fe40007810000 */
[----:B------:R-:W-:Y:S01]  /*12750*/  FMNMX.FTZ R2, R201, R0, !PT ;  /* 0x00000000c9027209 */ /* 0x000fe20007810000 */
[----:B------:R-:W-:Y:S01]  /*12760*/  FFMA.FTZ R0, R83, c[0x0][0x2d0], -R7 ;  /* 0x0000b40053007a23 */ /* 0x000fe20000010807 */
[----:B------:R-:W-:Y:S02]  /*12770*/  FMNMX.FTZ R3, R163, R3, !PT ;  /* 0x00000003a3037209 */ /* 0x000fe40007810000 */
[----:B------:R-:W-:Y:S01]  /*12780*/  FMNMX.FTZ R2, R227, R2, !PT ;  /* 0x00000002e3027209 */ /* 0x000fe20007810000 */
[----:B------:R1:W1:Y:S01]  /*12790*/  MUFU.EX2 R240, R0 ;  /* 0x0000000000f07308 */ /* 0x0002620000000800 */
[----:B------:R-:W-:-:S02]  /*127a0*/  FMNMX.FTZ R3, R176, R3, !PT ;  /* 0x00000003b0037209 */ /* 0x000fc40007810000 */
[----:B------:R-:W-:Y:S02]  /*127b0*/  FMNMX.FTZ R2, R226, R2, !PT ;  /* 0x00000002e2027209 */ /* 0x000fe40007810000 */
[----:B------:R-:W-:Y:S02]  /*127c0*/  FMNMX.FTZ R3, R183, R3, !PT ;  /* 0x00000003b7037209 */ /* 0x000fe40007810000 */
[----:B------:R-:W-:Y:S02]  /*127d0*/  ISETP.LT.OR P3, PT, R5, 0x51, P3 ;  /* 0x000000510500780c */ /* 0x000fe40001f61670 */
[----:B------:R-:W-:Y:S02]  /*127e0*/  FMNMX.FTZ R3, R185, R3, !PT ;  /* 0x00000003b9037209 */ /* 0x000fe40007810000 */
[----:B------:R-:W-:Y:S02]  /*127f0*/  ISETP.LT.OR P2, PT, R5, 0x52, P2 ;  /* 0x000000520500780c */ /* 0x000fe40001741670 */
[----:B------:R-:W-:-:S02]  /*12800*/  FMNMX.FTZ R3, R186, R3, !PT ;  /* 0x00000003ba037209 */ /* 0x000fc40007810000 */
[----:B------:R-:W-:Y:S01]  /*12810*/  FSEL R187, R116, -INF , !P3 ;  /* 0xff80000074bb7808 */ /* 0x000fe20005800000 */
[----:B-1----:R-:W-:Y:S01]  /*12820*/  FFMA.FTZ R0, R98, c[0x0][0x2d0], -R7 ;  /* 0x0000b40062007a23 */ /* 0x002fe20000010807 */
[----:B------:R-:W-:Y:S02]  /*12830*/  FMNMX.FTZ R3, R200, R3, !PT ;  /* 0x00000003c8037209 */ /* 0x000fe40007810000 */
[----:B------:R-:W-:Y:S01]  /*12840*/  ISETP.LT.OR P1, PT, R5, 0x59, P1 ;  /* 0x000000590500780c */ /* 0x000fe20000f21670 */
[----:B------:R1:W-:Y:S01]  /*12850*/  MUFU.EX2 R142, R0 ;  /* 0x00000000008e7308 */ /* 0x0003e20000000800 */
[----:B------:R-:W-:Y:S02]  /*12860*/  FMNMX.FTZ R3, R199, R3, !PT ;  /* 0x00000003c7037209 */ /* 0x000fe40007810000 */
[----:B------:R-:W-:Y:S02]  /*12870*/  FSEL R188, R51, -INF , !P2 ;  /* 0xff80000033bc7808 */ /* 0x000fe40005000000 */
[----:B------:R-:W-:-:S02]  /*12880*/  FMNMX.FTZ R3, R195, R3, !PT ;  /* 0x00000003c3037209 */ /* 0x000fc40007810000 */
[----:B------:R-:W-:Y:S02]  /*12890*/  ISETP.LT.OR P0, PT, R5, 0x5a, P0 ;  /* 0x0000005a0500780c */ /* 0x000fe40000701670 */
[----:B------:R-:W-:Y:S02]  /*128a0*/  FMNMX.FTZ R3, R194, R3, !PT ;  /* 0x00000003c2037209 */ /* 0x000fe40007810000 */
[----:B------:R-:W-:Y:S02]  /*128b0*/  FSEL R189, R43, -INF , !P1 ;  /* 0xff8000002bbd7808 */ /* 0x000fe40004800000 */
[----:B------:R-:W-:Y:S02]  /*128c0*/  FMNMX.FTZ R3, R187, R3, !PT ;  /* 0x00000003bb037209 */ /* 0x000fe40007810000 */
[----:B------:R-:W-:Y:S02]  /*128d0*/  FSEL R190, R39, -INF , !P0 ;  /* 0xff80000027be7808 */ /* 0x000fe40004000000 */
[----:B-1----:R-:W-:Y:S01]  /*128e0*/  FMNMX.FTZ R0, R228, R2, !PT ;  /* 0x00000002e4007209 */ /* 0x002fe20007810000 */
[----:B------:R-:W-:Y:S01]  /*128f0*/  FFMA.FTZ R2, R99, c[0x0][0x2d0], -R7 ;  /* 0x0000b40063027a23 */ /* 0x000fe20000010807 */
[----:B------:R-:W-:-:S02]  /*12900*/  FMNMX.FTZ R3, R188, R3, !PT ;  /* 0x00000003bc037209 */ /* 0x000fc40007810000 */
[----:B------:R-:W-:Y:S01]  /*12910*/  FMNMX.FTZ R0, R229, R0, !PT ;  /* 0x00000000e5007209 */ /* 0x000fe20007810000 */
[----:B------:R1:W1:Y:S01]  /*12920*/  MUFU.EX2 R147, R2 ;  /* 0x0000000200937308 */ /* 0x0002620000000800 */
[----:B------:R-:W-:Y:S02]  /*12930*/  FMNMX.FTZ R3, R189, R3, !PT ;  /* 0x00000003bd037209 */ /* 0x000fe40007810000 */
[----:B------:R-:W-:Y:S02]  /*12940*/  FMNMX.FTZ R0, R207, R0, !PT ;  /* 0x00000000cf007209 */ /* 0x000fe40007810000 */
[----:B------:R-:W-:Y:S02]  /*12950*/  FMNMX.FTZ R3, R190, R3, !PT ;  /* 0x00000003be037209 */ /* 0x000fe40007810000 */
[----:B------:R-:W-:Y:S02]  /*12960*/  FMNMX.FTZ R0, R206, R0, !PT ;  /* 0x00000000ce007209 */ /* 0x000fe40007810000 */
[----:B--2---:R-:W-:Y:S01]  /*12970*/  F2FP.BF16.PACK_AB R8, R149, R150 ;  /* 0x000000969508723e */ /* 0x004fe200000010ff */
[----:B------:R-:W2:Y:S01]  /*12980*/  SHFL.BFLY PT, R5, R3, 0x2, 0x1f ;  /* 0x0c401f0003057f89 */ /* 0x000ea200000e0000 */
[----:B------:R-:W-:-:S02]  /*12990*/  FMNMX.FTZ R0, R230, R0, !PT ;  /* 0x00000000e6007209 */ /* 0x000fc40007810000 */
[----:B---3--:R-:W-:Y:S02]  /*129a0*/  F2FP.BF16.PACK_AB R10, R154, R208 ;  /* 0x000000d09a0a723e */ /* 0x008fe400000010ff */
[----:B------:R-:W-:Y:S01]  /*129b0*/  FMNMX.FTZ R0, R231, R0, !PT ;  /* 0x00000000e7007209 */ /* 0x000fe20007810000 */
[----:B-1----:R-:W-:Y:S01]  /*129c0*/  FFMA.FTZ R2, R80, c[0x0][0x2d0], -R6 ;  /* 0x0000b40050027a23 */ /* 0x002fe20000010806 */
[----:B----4-:R-:W-:Y:S02]  /*129d0*/  F2FP.BF16.PACK_AB R9, R216, R215 ;  /* 0x000000d7d809723e */ /* 0x010fe400000010ff */
[----:B------:R-:W-:Y:S01]  /*129e0*/  F2FP.BF16.PACK_AB R11, R237, R146 ;  /* 0x00000092ed0b723e */ /* 0x000fe200000010ff */
[----:B------:R-:W1:Y:S01]  /*129f0*/  SHFL.BFLY PT, R4, R0, 0x2, 0x1f ;  /* 0x0c401f0000047f89 */ /* 0x000e6200000e0000 */
[----:B------:R3:W-:Y:S01]  /*12a00*/  MUFU.EX2 R248, R2 ;  /* 0x0000000200f87308 */ /* 0x0007e20000000800 */
[----:B------:R-:W-:Y:S02]  /*12a10*/  F2FP.BF16.PACK_AB R12, R240, R249 ;  /* 0x000000f9f00c723e */ /* 0x000fe400000010ff */
[----:B------:R-:W-:-:S02]  /*12a20*/  F2FP.BF16.PACK_AB R14, R147, R142 ;  /* 0x0000008e930e723e */ /* 0x000fc400000010ff */
[----:B------:R-:W-:Y:S01]  /*12a30*/  HMMA.16816.F32.BF16 R32, R8, R56, RZ ;  /* 0x000000380820723c */ /* 0x000fe200000418ff */
[----:B--2---:R-:W-:-:S07]  /*12a40*/  FMNMX.FTZ R3, R3, R5, !PT ;  /* 0x0000000503037209 */ /* 0x004fce0007810000 */
[C---:B------:R-:W-:Y:S01]  /*12a50*/  HMMA.16816.F32.BF16 R24, R8.reuse, R84, RZ ;  /* 0x000000540818723c */ /* 0x040fe200000418ff */
[--C-:B---3--:R-:W-:Y:S01]  /*12a60*/  FFMA.FTZ R2, R81, c[0x0][0x2d0], -R6.reuse ;  /* 0x0000b40051027a23 */ /* 0x108fe20000010806 */
[----:B------:R-:W2:Y:S03]  /*12a70*/  SHFL.BFLY PT, R5, R3, 0x1, 0x1f ;  /* 0x0c201f0003057f89 */ /* 0x000ea600000e0000 */
[----:B------:R3:W4:Y:S01]  /*12a80*/  MUFU.EX2 R241, R2 ;  /* 0x0000000200f17308 */ /* 0x0007220000000800 */
[----:B------:R-:W-:Y:S01]  /*12a90*/  LDSM.16.MT88.4 R80, [R209+0x900] ;  /* 0x00090000d150783b */ /* 0x000fe20000004200 */
[----:B-1----:R-:W-:Y:S01]  /*12aa0*/  FMNMX.FTZ R0, R0, R4, !PT ;  /* 0x0000000400007209 */ /* 0x002fe20007810000 */
[C---:B------:R-:W-:Y:S04]  /*12ab0*/  HMMA.16816.F32.BF16 R28, R8.reuse, R76, RZ ;  /* 0x0000004c081c723c */ /* 0x040fe800000418ff */
[----:B------:R-:W1:Y:S04]  /*12ac0*/  SHFL.BFLY PT, R4, R0, 0x1, 0x1f ;  /* 0x0c201f0000047f89 */ /* 0x000e6800000e0000 */
[----:B------:R-:W-:Y:S01]  /*12ad0*/  HMMA.16816.F32.BF16 R16, R8, R88, RZ ;  /* 0x000000580810723c */ /* 0x000fe200000418ff */
[----:B---3--:R-:W-:Y:S01]  /*12ae0*/  FFMA.FTZ R2, R96, c[0x0][0x2d0], -R6 ;  /* 0x0000b40060027a23 */ /* 0x008fe20000010806 */
[----:B----4-:R-:W-:-:S03]  /*12af0*/  F2FP.BF16.PACK_AB R13, R241, R248 ;  /* 0x000000f8f10d723e */ /* 0x010fc600000010ff */
[----:B------:R3:W-:Y:S03]  /*12b00*/  MUFU.EX2 R151, R2 ;  /* 0x0000000200977308 */ /* 0x0007e60000000800 */
[----:B------:R-:W-:Y:S01]  /*12b10*/  HMMA.16816.F32.BF16 R20, R8, R58, RZ ;  /* 0x0000003a0814723c */ /* 0x000fe200000418ff */
[----:B--2---:R-:W-:-:S07]  /*12b20*/  FMNMX.FTZ R3, R5, R3, !PT ;  /* 0x0000000305037209 */ /* 0x004fce0007810000 */
[C---:B------:R-:W-:Y:S01]  /*12b30*/  HMMA.16816.F32.BF16 R36, R8.reuse, R78, RZ ;  /* 0x0000004e0824723c */ /* 0x040fe200000418ff */
[----:B-1----:R-:W-:Y:S01]  /*12b40*/  FMNMX.FTZ R70, R0, R4, !PT ;  /* 0x0000000400467209 */ /* 0x002fe20007810000 */
[--C-:B------:R-:W-:Y:S02]  /*12b50*/  FFMA.FTZ R0, R106, c[0x0][0x2d0], -R6.reuse ;  /* 0x0000b4006a007a23 */ /* 0x100fe40000010806 */
[--C-:B---3--:R-:W-:Y:S01]  /*12b60*/  FFMA.FTZ R2, R97, c[0x0][0x2d0], -R6.reuse ;  /* 0x0000b40061027a23 */ /* 0x108fe20000010806 */
[----:B------:R-:W-:Y:S01]  /*12b70*/  FSETP.NEU.FTZ.AND P0, PT, R70, -INF , PT ;  /* 0xff8000004600780b */ /* 0x000fe20003f1d000 */
[----:B------:R1:W-:Y:S02]  /*12b80*/  MUFU.EX2 R145, R0 ;  /* 0x0000000000917308 */ /* 0x0003e40000000800 */
[C---:B------:R-:W-:Y:S06]  /*12b90*/  HMMA.16816.F32.BF16 R40, R8.reuse, R86, RZ ;  /* 0x000000560828723c */ /* 0x040fec00000418ff */
[----:B------:R2:W3:Y:S02]  /*12ba0*/  MUFU.EX2 R245, R2 ;  /* 0x0000000200f57308 */ /* 0x0004e40000000800 */
[----:B------:R-:W-:Y:S01]  /*12bb0*/  HMMA.16816.F32.BF16 R8, R8, R90, RZ ;  /* 0x0000005a0808723c */ /* 0x000fe200000418ff */
[----:B-1----:R-:W-:-:S05]  /*12bc0*/  FFMA.FTZ R0, R109, c[0x0][0x2d0], -R6 ;  /* 0x0000b4006d007a23 */ /* 0x002fca0000010806 */
[----:B------:R-:W-:Y:S01]  /*12bd0*/  MUFU.EX2 R75, R0 ;  /* 0x00000000004b7308 */ /* 0x000fe20000000800 */
[----:B--2---:R-:W-:Y:S01]  /*12be0*/  FFMA.FTZ R2, R107, c[0x0][0x2d0], -R7 ;  /* 0x0000b4006b027a23 */ /* 0x004fe20000010807 */
[----:B---3--:R-:W-:-:S06]  /*12bf0*/  F2FP.BF16.PACK_AB R15, R245, R151 ;  /* 0x00000097f50f723e */ /* 0x008fcc00000010ff */
[----:B------:R1:W-:Y:S01]  /*12c00*/  MUFU.EX2 R153, R2 ;  /* 0x0000000200997308 */ /* 0x0003e20000000800 */
[C---:B------:R-:W-:Y:S08]  /*12c10*/  HMMA.16816.F32.BF16 R48, R12.reuse, R80, R32 ;  /* 0x000000500c30723c */ /* 0x040ff00000041820 */
[----:B------:R-:W-:Y:S01]  /*12c20*/  HMMA.16816.F32.BF16 R32, R12, R60, R24 ;  /* 0x0000003c0c20723c */ /* 0x000fe20000041818 */
[----:B-1----:R-:W-:-:S04]  /*12c30*/  FFMA.FTZ R2, R108, c[0x0][0x2d0], -R7 ;  /* 0x0000b4006c027a23 */ /* 0x002fc80000010807 */
[----:B------:R1:W2:Y:S03]  /*12c40*/  MUFU.EX2 R247, R2 ;  /* 0x0000000200f77308 */ /* 0x0002a60000000800 */
        /* <DEDUP_REMOVED lines=8> */
[----:B------:R1:W3:Y:S03]  /*12cd0*/  MUFU.EX2 R243, R2 ;  /* 0x0000000200f37308 */ /* 0x0002e60000000800 */
[----:B------:R-:W-:Y:S07]  /*12ce0*/  HMMA.16816.F32.BF16 R12, R12, R54, R8 ;  /* 0x000000360c0c723c */ /* 0x000fee0000041808 */
[----:B--2---:R-:W-:-:S02]  /*12cf0*/  F2FP.BF16.PACK_AB R8, R247, R153 ;  /* 0x00000099f708723e */ /* 0x004fc400000010ff */
[----:B------:R-:W-:Y:S01]  /*12d00*/  F2FP.BF16.PACK_AB R11, R75, R145 ;  /* 0x000000914b0b723e */ /* 0x000fe200000010ff */
[----:B-1----:R-:W-:Y:S01]  /*12d10*/  FFMA.FTZ R2, R104, c[0x0][0x2d0], -R6 ;  /* 0x0000b40068027a23 */ /* 0x002fe20000010806 */
[----:B---3--:R-:W-:-:S03]  /*12d20*/  F2FP.BF16.PACK_AB R10, R243, R143 ;  /* 0x0000008ff30a723e */ /* 0x008fc600000010ff */
[----:B------:R1:W-:Y:S02]  /*12d30*/  MUFU.EX2 R246, R2 ;  /* 0x0000000200f67308 */ /* 0x0003e40000000800 */
[----:B-1----:R-:W-:-:S06]  /*12d40*/  FFMA.FTZ R2, R105, c[0x0][0x2d0], -R6 ;  /* 0x0000b40069027a23 */ /* 0x002fcc0000010806 */
[----:B------:R1:W2:Y:S02]  /*12d50*/  MUFU.EX2 R244, R2 ;  /* 0x0000000200f47308 */ /* 0x0002a40000000800 */
[----:B-1----:R-:W-:Y:S01]  /*12d60*/  FMUL.FTZ R2, R70, c[0x0][0x2d0] ;  /* 0x0000b40046027a20 */ /* 0x002fe20000410000 */
[----:B--2---:R-:W-:-:S04]  /*12d70*/  F2FP.BF16.PACK_AB R9, R244, R246 ;  /* 0x000000f6f409723e */ /* 0x004fc800000010ff */
[----:B------:R-:W-:Y:S02]  /*12d80*/  FSEL R2, R2, RZ, P0 ;  /* 0x000000ff02027208 */ /* 0x000fe40000000000 */
[----:B------:R-:W-:Y:S01]  /*12d90*/  FSETP.NEU.FTZ.AND P0, PT, R3, -INF , PT ;  /* 0xff8000000300780b */ /* 0x000fe20003f1d000 */
[C---:B------:R-:W-:Y:S02]  /*12da0*/  HMMA.16816.F32.BF16 R120, R8.reuse, R136, R32 ;  /* 0x000000880878723c */ /* 0x040fe40000041820 */
[--C-:B------:R-:W-:Y:S02]  /*12db0*/  FFMA.FTZ R0, R100, c[0x0][0x2d0], -R2.reuse ;  /* 0x0000b40064007a23 */ /* 0x100fe40000010802 */
[--C-:B------:R-:W-:Y:S02]  /*12dc0*/  FFMA.FTZ R4, R103, c[0x0][0x2d0], -R2.reuse ;  /* 0x0000b40067047a23 */ /* 0x100fe40000010802 */
[----:B------:R1:W-:Y:S02]  /*12dd0*/  MUFU.EX2 R213, R0 ;  /* 0x0000000000d57308 */ /* 0x0003e40000000800 */
[C---:B------:R-:W-:Y:S06]  /*12de0*/  HMMA.16816.F32.BF16 R116, R8.reuse, R132, R44 ;  /* 0x000000840874723c */ /* 0x040fec000004182c */
[----:B------:R-:W-:Y:S02]  /*12df0*/  MUFU.EX2 R238, R4 ;  /* 0x0000000400ee7308 */ /* 0x000fe40000000800 */
[----:B------:R-:W-:Y:S01]  /*12e00*/  HMMA.16816.F32.BF16 R108, R8, R128, R48 ;  /* 0x00000080086c723c */ /* 0x000fe20000041830 */
[----:B-1----:R-:W-:-:S06]  /*12e10*/  FFMA.FTZ R0, R101, c[0x0][0x2d0], -R2 ;  /* 0x0000b40065007a23 */ /* 0x002fcc0000010802 */
[----:B------:R-:W-:Y:S01]  /*12e20*/  MOV R51, R149 ;  /* 0x0000009500337202 */ /* 0x000fe20000000f00 */
[----:B------:R-:W-:Y:S01]  /*12e30*/  HMMA.16816.F32.BF16 R124, R8, R156, R28 ;  /* 0x0000009c087c723c */ /* 0x000fe2000004181c */
[----:B------:R-:W-:Y:S01]  /*12e40*/  IMAD.MOV.U32 R50, RZ, RZ, R147 ;  /* 0x000000ffff327224 */ /* 0x000fe200078e0093 */
[----:B------:R1:W2:Y:S01]  /*12e50*/  MUFU.EX2 R214, R0 ;  /* 0x0000000000d67308 */ /* 0x0002a20000000800 */
[----:B------:R-:W-:Y:S02]  /*12e60*/  IMAD.MOV.U32 R49, RZ, RZ, R146 ;  /* 0x000000ffff317224 */ /* 0x000fe400078e0092 */
[----:B------:R-:W-:-:S03]  /*12e70*/  IMAD.MOV.U32 R48, RZ, RZ, R145 ;  /* 0x000000ffff307224 */ /* 0x000fc600078e0091 */
[C---:B------:R-:W-:Y:S08]  /*12e80*/  HMMA.16816.F32.BF16 R44, R8.reuse, R130, R24 ;  /* 0x00000082082c723c */ /* 0x040ff00000041818 */
[----:B------:R-:W-:Y:S01]  /*12e90*/  HMMA.16816.F32.BF16 R96, R8, R134, R20 ;  /* 0x000000860860723c */ /* 0x000fe20000041814 */
[----:B-1----:R-:W-:-:S04]  /*12ea0*/  FFMA.FTZ R0, R102, c[0x0][0x2d0], -R2 ;  /* 0x0000b40066007a23 */ /* 0x002fc80000010802 */
[----:B------:R1:W-:Y:S03]  /*12eb0*/  MUFU.EX2 R155, R0 ;  /* 0x00000000009b7308 */ /* 0x0003e60000000800 */
[C---:B------:R-:W-:Y:S08]  /*12ec0*/  HMMA.16816.F32.BF16 R100, R8.reuse, R138, R16 ;  /* 0x0000008a0864723c */ /* 0x040ff00000041810 */
[----:B------:R-:W-:Y:S01]  /*12ed0*/  HMMA.16816.F32.BF16 R104, R8, R158, R12 ;  /* 0x0000009e0868723c */ /* 0x000fe2000004180c */
[----:B-1----:R-:W-:-:S06]  /*12ee0*/  FMUL.FTZ R0, R3, c[0x0][0x2d0] ;  /* 0x0000b40003007a20 */ /* 0x002fcc0000410000 */
[----:B--2---:R-:W-:Y:S02]  /*12ef0*/  F2FP.BF16.PACK_AB R8, R214, R213 ;  /* 0x000000d5d608723e */ /* 0x004fe400000010ff */
[----:B------:R-:W-:-:S05]  /*12f00*/  FSEL R0, R0, RZ, P0 ;  /* 0x000000ff00007208 */ /* 0x000fca0000000000 */
[----:B------:R-:W-:Y:S01]  /*12f10*/  FFMA.FTZ R4, R69, c[0x0][0x2d0], -R0 ;  /* 0x0000b40045047a23 */ /* 0x000fe20000010800 */
[----:B------:R-:W-:-:S03]  /*12f20*/  MOV R69, R143 ;  /* 0x0000008f00457202 */ /* 0x000fc60000000f00 */
[----:B------:R1:W-:Y:S02]  /*12f30*/  MUFU.EX2 R181, R4 ;  /* 0x0000000400b57308 */ /* 0x0003e40000000800 */
[----:B-1----:R-:W-:Y:S02]  /*12f40*/  FFMA.FTZ R4, R68, c[0x0][0x2d0], -R0 ;  /* 0x0000b40044047a23 */ /* 0x002fe40000010800 */
[----:B------:R-:W-:-:S04]  /*12f50*/  IMAD.MOV.U32 R68, RZ, RZ, R142 ;  /* 0x000000ffff447224 */ /* 0x000fc800078e008e */
[----:B------:R1:W2:Y:S02]  /*12f60*/  MUFU.EX2 R178, R4 ;  /* 0x0000000400b27308 */ /* 0x0002a40000000800 */
[----:B-1----:R-:W-:Y:S01]  /*12f70*/  FFMA.FTZ R4, R74, c[0x0][0x2d0], -R0 ;  /* 0x0000b4004a047a23 */ /* 0x002fe20000010800 */
[----:B--2---:R-:W-:-:S05]  /*12f80*/  F2FP.BF16.PACK_AB R9, R178, R181 ;  /* 0x000000b5b209723e */ /* 0x004fca00000010ff */
[----:B------:R1:W-:Y:S02]  /*12f90*/  MUFU.EX2 R239, R4 ;  /* 0x0000000400ef7308 */ /* 0x0003e40000000800 */
[----:B-1----:R-:W-:Y:S02]  /*12fa0*/  FFMA.FTZ R4, R73, c[0x0][0x2d0], -R0 ;  /* 0x0000b40049047a23 */ /* 0x002fe40000010800 */
[----:B------:R-:W-:-:S04]  /*12fb0*/  IMAD.MOV.U32 R73, RZ, RZ, R155 ;  /* 0x000000ffff497224 */ /* 0x000fc800078e009b */
[----:B------:R1:W2:Y:S01]  /*12fc0*/  MUFU.EX2 R177, R4 ;  /* 0x0000000400b17308 */ /* 0x0002a20000000800 */
[----:B------:R-:W-:Y:S01]  /*12fd0*/  F2FP.BF16.PACK_AB R10, R238, R73 ;  /* 0x00000049ee0a723e */ /* 0x000fe200000010ff */
[----:B-1----:R-:W-:Y:S01]  /*12fe0*/  FFMA.FTZ R4, R112, c[0x0][0x2d0], -R2 ;  /* 0x0000b40070047a23 */ /* 0x002fe20000010802 */
[----:B--2---:R-:W-:Y:S02]  /*12ff0*/  F2FP.BF16.PACK_AB R11, R177, R239 ;  /* 0x000000efb10b723e */ /* 0x004fe400000010ff */
[----:B------:R-:W-:-:S03]  /*13000*/  MOV R112, R154 ;  /* 0x0000009a00707202 */ /* 0x000fc60000000f00 */
[----:B------:R1:W-:Y:S02]  /*13010*/  MUFU.EX2 R5, R4 ;  /* 0x0000000400057308 */ /* 0x0003e40000000800 */
[C---:B------:R-:W-:Y:S08]  /*13020*/  HMMA.16816.F32.BF16 R24, R8.reuse, R76, RZ ;  /* 0x0000004c0818723c */ /* 0x040ff000000418ff */
[----:B------:R-:W-:Y:S01]  /*13030*/  HMMA.16816.F32.BF16 R28, R8, R56, RZ ;  /* 0x00000038081c723c */ /* 0x000fe200000418ff */
[----:B-1----:R-:W-:-:S02]  /*13040*/  FFMA.FTZ R4, R113, c[0x0][0x2d0], -R2 ;  /* 0x0000b40071047a23 */ /* 0x002fc40000010802 */
[----:B------:R-:W-:Y:S02]  /*13050*/  IMAD.MOV.U32 R113, RZ, RZ, R153 ;  /* 0x000000ffff717224 */ /* 0x000fe400078e0099 */
[----:B------:R1:W2:Y:S03]  /*13060*/  MUFU.EX2 R33, R4 ;  /* 0x0000000400217308 */ /* 0x0002a60000000800 */
[C---:B------:R-:W-:Y:S08]  /*13070*/  HMMA.16816.F32.BF16 R36, R8.reuse, R78, RZ ;  /* 0x0000004e0824723c */ /* 0x040ff000000418ff */
[----:B------:R-:W-:Y:S01]  /*13080*/  HMMA.16816.F32.BF16 R40, R8, R58, RZ ;  /* 0x0000003a0828723c */ /* 0x000fe200000418ff */
[----:B------:R-:W-:Y:S01]  /*13090*/  LDSM.16.MT88.4 R56, [R209+0x1900] ;  /* 0x00190000d138783b */ /* 0x000fe20000004200 */
[----:B-1----:R-:W-:-:S06]  /*130a0*/  FFMA.FTZ R4, R114, c[0x0][0x2d0], -R2 ;  /* 0x0000b40072047a23 */ /* 0x002fcc0000010802 */
[----:B------:R-:W-:Y:S01]  /*130b0*/  HMMA.16816.F32.BF16 R16, R8, R84, RZ ;  /* 0x000000540810723c */ /* 0x000fe200000418ff */
[----:B--2---:R-:W-:Y:S01]  /*130c0*/  IMAD.MOV.U32 R78, RZ, RZ, R33 ;  /* 0x000000ffff4e7224 */ /* 0x004fe200078e0021 */
[----:B------:R1:W-:Y:S01]  /*130d0*/  MUFU.EX2 R236, R4 ;  /* 0x0000000400ec7308 */ /* 0x0003e20000000800 */
[----:B------:R-:W-:-:S05]  /*130e0*/  IMAD.MOV.U32 R114, RZ, RZ, R151 ;  /* 0x000000ffff727224 */ /* 0x000fca00078e0097 */
[C---:B------:R-:W-:Y:S07]  /*130f0*/  HMMA.16816.F32.BF16 R12, R8.reuse, R88, RZ ;  /* 0x00000058080c723c */ /* 0x040fee00000418ff */
[----:B------:R-:W-:Y:S01]  /*13100*/  IMAD.MOV.U32 R88, RZ, RZ, R249 ;  /* 0x000000ffff587224 */ /* 0x000fe200078e00f9 */
[----:B------:R-:W-:Y:S01]  /*13110*/  HMMA.16816.F32.BF16 R20, R8, R90, RZ ;  /* 0x0000005a0814723c */ /* 0x000fe200000418ff */
[----:B------:R-:W-:Y:S02]  /*13120*/  IMAD.MOV.U32 R89, RZ, RZ, R245 ;  /* 0x000000ffff597224 */ /* 0x000fe400078e00f5 */
[----:B-1----:R-:W-:-:S02]  /*13130*/  FFMA.FTZ R4, R115, c[0x0][0x2d0], -R2 ;  /* 0x0000b40073047a23 */ /* 0x002fc40000010802 */
[----:B------:R-:W-:Y:S02]  /*13140*/  IMAD.MOV.U32 R115, RZ, RZ, R150 ;  /* 0x000000ffff737224 */ /* 0x000fe400078e0096 */
[----:B------:R1:W2:Y:S01]  /*13150*/  MUFU.EX2 R32, R4 ;  /* 0x0000000400207308 */ /* 0x0002a20000000800 */
[----:B------:R-:W-:Y:S02]  /*13160*/  IMAD.MOV.U32 R90, RZ, RZ, R247 ;  /* 0x000000ffff5a7224 */ /* 0x000fe400078e00f7 */
[----:B------:R-:W-:Y:S02]  /*13170*/  IMAD.MOV.U32 R91, RZ, RZ, R248 ;  /* 0x000000ffff5b7224 */ /* 0x000fe400078e00f8 */
[----:B-1----:R-:W-:Y:S01]  /*13180*/  FFMA.FTZ R4, R92, c[0x0][0x2d0], -R0 ;  /* 0x0000b4005c047a23 */ /* 0x002fe20000010800 */
[----:B------:R-:W-:-:S03]  /*13190*/  MOV R92, R246 ;  /* 0x000000f6005c7202 */ /* 0x000fc60000000f00 */
[----:B------:R1:W-:Y:S02]  /*131a0*/  MUFU.EX2 R171, R4 ;  /* 0x0000000400ab7308 */ /* 0x0003e40000000800 */
[----:B-1----:R-:W-:Y:S02]  /*131b0*/  FFMA.FTZ R4, R93, c[0x0][0x2d0], -R0 ;  /* 0x0000b4005d047a23 */ /* 0x002fe40000010800 */
[----:B------:R-:W-:-:S04]  /*131c0*/  IMAD.MOV.U32 R93, RZ, RZ, R113 ;  /* 0x000000ffff5d7224 */ /* 0x000fc800078e0071 */
[----:B------:R1:W3:Y:S02]  /*131d0*/  MUFU.EX2 R170, R4 ;  /* 0x0000000400aa7308 */ /* 0x0002e40000000800 */
[----:B-1----:R-:W-:Y:S02]  /*131e0*/  FFMA.FTZ R4, R94, c[0x0][0x2d0], -R0 ;  /* 0x0000b4005e047a23 */ /* 0x002fe40000010800 */
[----:B--2---:R-:W-:-:S04]  /*131f0*/  IMAD.MOV.U32 R94, RZ, RZ, R32 ;  /* 0x000000ffff5e7224 */ /* 0x004fc800078e0020 */
[----:B------:R1:W-:Y:S01]  /*13200*/  MUFU.EX2 R173, R4 ;  /* 0x0000000400ad7308 */ /* 0x0003e20000000800 */
[----:B------:R-:W-:Y:S07]  /*13210*/  HMMA.16816.F32.BF16 R32, R8, R86, RZ ;  /* 0x000000560820723c */ /* 0x000fee00000418ff */
[----:B------:R-:W-:Y:S02]  /*13220*/  F2FP.BF16.PACK_AB R8, R78, R5 ;  /* 0x000000054e08723e */ /* 0x000fe400000010ff */
[----:B------:R-:W-:-:S02]  /*13230*/  F2FP.BF16.PACK_AB R10, R94, R236 ;  /* 0x000000ec5e0a723e */ /* 0x000fc400000010ff */
[----:B---3--:R-:W-:Y:S01]  /*13240*/  F2FP.BF16.PACK_AB R9, R170, R171 ;  /* 0x000000abaa09723e */ /* 0x008fe200000010ff */
[----:B-1----:R-:W-:Y:S02]  /*13250*/  FFMA.FTZ R4, R95, c[0x0][0x2d0], -R0 ;  /* 0x0000b4005f047a23 */ /* 0x002fe40000010800 */
[----:B------:R-:W-:Y:S02]  /*13260*/  IMAD.MOV.U32 R95, RZ, RZ, R114 ;  /* 0x000000ffff5f7224 */ /* 0x000fe400078e0072 */
[----:B------:R1:W2:Y:S02]  /*13270*/  MUFU.EX2 R172, R4 ;  /* 0x0000000400ac7308 */ /* 0x0002a40000000800 */
[----:B-1----:R-:W-:Y:S01]  /*13280*/  FFMA.FTZ R4, R140, c[0x0][0x2d0], -R7 ;  /* 0x0000b4008c047a23 */ /* 0x002fe20000010807 */
[----:B--2---:R-:W-:-:S05]  /*13290*/  F2FP.BF16.PACK_AB R11, R172, R173 ;  /* 0x000000adac0b723e */ /* 0x004fca00000010ff */
[----:B------:R1:W-:Y:S02]  /*132a0*/  MUFU.EX2 R74, R4 ;  /* 0x00000004004a7308 */ /* 0x0003e40000000800 */
[----:B------:R-:W-:Y:S01]  /*132b0*/  HMMA.16816.F32.BF16 R84, R8, R82, R40 ;  /* 0x000000520854723c */ /* 0x000fe20000041828 */
[----:B-1----:R-:W-:-:S07]  /*132c0*/  FFMA.FTZ R4, R141, c[0x0][0x2d0], -R7 ;  /* 0x0000b4008d047a23 */ /* 0x002fce0000010807 */
[C---:B------:R-:W-:Y:S01]  /*132d0*/  HMMA.16816.F32.BF16 R140, R8.reuse, R80, R28 ;  /* 0x00000050088c723c */ /* 0x040fe2000004181c */
[----:B------:R1:W-:Y:S06]  /*132e0*/  MUFU.EX2 R76, R4 ;  /* 0x00000004004c7308 */ /* 0x0003ec0000000800 */
[----:B------:R-:W-:Y:S01]  /*132f0*/  IMAD.MOV.U32 R31, RZ, RZ, R68 ;  /* 0x000000ffff1f7224 */ /* 0x000fe200078e0044 */
[----:B------:R-:W-:Y:S01]  /*13300*/  MOV R30, R69 ;  /* 0x00000045001e7202 */ /* 0x000fe20000000f00 */
[----:B------:R-:W-:Y:S01]  /*13310*/  IMAD.MOV.U32 R69, RZ, RZ, R48 ;  /* 0x000000ffff457224 */ /* 0x000fe200078e0030 */
[----:B------:R-:W-:Y:S01]  /*13320*/  MOV R28, R51 ;  /* 0x00000033001c7202 */ /* 0x000fe20000000f00 */
[----:B------:R-:W-:Y:S01]  /*13330*/  IMAD.MOV.U32 R68, RZ, RZ, R49 ;  /* 0x000000ffff447224 */ /* 0x000fe200078e0031 */
[----:B------:R-:W-:Y:S01]  /*13340*/  HMMA.16816.F32.BF16 R80, R8, R66, R36 ;  /* 0x000000420850723c */ /* 0x000fe20000041824 */
[----:B------:R-:W-:-:S02]  /*13350*/  IMAD.MOV.U32 R29, RZ, RZ, R50 ;  /* 0x000000ffff1d7224 */ /* 0x000fc400078e0032 */
[----:B------:R-:W-:Y:S01]  /*13360*/  LDSM.16.MT88.4 R48, [R212+0x1900] ;  /* 0x00190000d430783b */ /* 0x000fe20000004200 */
[----:B-1----:R-:W-:-:S04]  /*13370*/  FFMA.FTZ R4, R144, c[0x0][0x2d0], -R7 ;  /* 0x0000b40090047a23 */ /* 0x002fc80000010807 */
[C---:B------:R-:W-:Y:S01]  /*13380*/  HMMA.16816.F32.BF16 R144, R8.reuse, R64, R24 ;  /* 0x000000400890723c */ /* 0x040fe20000041818 */
[----:B------:R1:W-:Y:S07]  /*13390*/  MUFU.EX2 R77, R4 ;  /* 0x00000004004d7308 */ /* 0x0003ee0000000800 */
[----:B------:R-:W-:Y:S01]  /*133a0*/  HMMA.16816.F32.BF16 R64, R8, R62, R32 ;  /* 0x0000003e0840723c */ /* 0x000fe20000041820 */
[----:B-1----:R-:W-:-:S07]  /*133b0*/  FFMA.FTZ R4, R148, c[0x0][0x2d0], -R7 ;  /* 0x0000b40094047a23 */ /* 0x002fce0000010807 */
[----:B------:R-:W-:Y:S01]  /*133c0*/  HMMA.16816.F32.BF16 R148, R8, R60, R16 ;  /* 0x0000003c0894723c */ /* 0x000fe20000041810 */
[----:B------:R-:W1:Y:S01]  /*133d0*/  LDSM.16.MT88.4 R60, [R210+0x1900] ;  /* 0x00190000d23c783b */ /* 0x000e620000004200 */
[----:B------:R2:W3:Y:S05]  /*133e0*/  MUFU.EX2 R79, R4 ;  /* 0x00000004004f7308 */ /* 0x0004ea0000000800 */
[----:B------:R-:W-:Y:S01]  /*133f0*/  IMAD.MOV.U32 R18, RZ, RZ, R244 ;  /* 0x000000ffff127224 */ /* 0x000fe200078e00f4 */
[----:B------:R-:W-:Y:S01]  /*13400*/  MOV R16, R30 ;  /* 0x0000001e00107202 */ /* 0x000fe20000000f00 */
[----:B------:R-:W-:Y:S02]  /*13410*/  IMAD.MOV.U32 R19, RZ, RZ, R243 ;  /* 0x000000ffff137224 */ /* 0x000fe400078e00f3 */
[----:B------:R-:W-:-:S02]  /*13420*/  IMAD.MOV.U32 R17, RZ, RZ, R31 ;  /* 0x000000ffff117224 */ /* 0x000fc400078e001f */
[----:B--2---:R-:W-:Y:S02]  /*13430*/  FFMA.FTZ R4, R152, c[0x0][0x2d0], -R7 ;  /* 0x0000b40098047a23 */ /* 0x004fe40000010807 */
[----:B------:R-:W-:Y:S02]  /*13440*/  HMMA.16816.F32.BF16 R152, R8, R52, R12 ;  /* 0x000000340898723c */ /* 0x000fe4000004180c */
[----:B------:R2:W-:Y:S05]  /*13450*/  MUFU.EX2 R252, R4 ;  /* 0x0000000400fc7308 */ /* 0x0005ea0000000800 */
[----:B------:R-:W-:Y:S02]  /*13460*/  IMAD.MOV.U32 R15, RZ, RZ, R29 ;  /* 0x000000ffff0f7224 */ /* 0x000fe400078e001d */
[----:B--2---:R-:W-:Y:S01]  /*13470*/  FFMA.FTZ R4, R164, c[0x0][0x2d0], -R6 ;  /* 0x0000b400a4047a23 */ /* 0x004fe20000010806 */
[----:B------:R-:W-:-:S03]  /*13480*/  MOV R164, R73 ;  /* 0x0000004900a47202 */ /* 0x000fc60000000f00 */
[----:B------:R2:W-:Y:S02]  /*13490*/  MUFU.EX2 R251, R4 ;  /* 0x0000000400fb7308 */ /* 0x0005e40000000800 */
[----:B--2---:R-:W-:Y:S02]  /*134a0*/  FFMA.FTZ R4, R166, c[0x0][0x2d0], -R6 ;  /* 0x0000b400a6047a23 */ /* 0x004fe40000010806 */
[----:B------:R-:W-:-:S04]  /*134b0*/  IMAD.MOV.U32 R166, RZ, RZ, R92 ;  /* 0x000000ffffa67224 */ /* 0x000fc800078e005c */
[----:B------:R2:W4:Y:S02]  /*134c0*/  MUFU.EX2 R250, R4 ;  /* 0x0000000400fa7308 */ /* 0x0005240000000800 */
[----:B--2---:R-:W-:Y:S02]  /*134d0*/  FFMA.FTZ R4, R165, c[0x0][0x2d0], -R6 ;  /* 0x0000b400a5047a23 */ /* 0x004fe40000010806 */
[----:B---3--:R-:W-:-:S04]  /*134e0*/  IMAD.MOV.U32 R165, RZ, RZ, R79 ;  /* 0x000000ffffa57224 */ /* 0x008fc800078e004f */
[----:B------:R2:W-:Y:S01]  /*134f0*/  MUFU.EX2 R247, R4 ;  /* 0x0000000400f77308 */ /* 0x0005e20000000800 */
[----:B------:R-:W-:Y:S02]  /*13500*/  IMAD.MOV.U32 R79, RZ, RZ, R112 ;  /* 0x000000ffff4f7224 */ /* 0x000fe400078e0070 */
[----:B--2---:R-:W-:-:S05]  /*13510*/  FFMA.FTZ R4, R168, c[0x0][0x2d0], -R6 ;  /* 0x0000b400a8047a23 */ /* 0x004fca0000010806 */
[----:B------:R2:W3:Y:S02]  /*13520*/  MUFU.EX2 R249, R4 ;  /* 0x0000000400f97308 */ /* 0x0004e40000000800 */
[----:B--2---:R-:W-:-:S06]  /*13530*/  FFMA.FTZ R4, R192, c[0x0][0x2d0], -R7 ;  /* 0x0000b400c0047a23 */ /* 0x004fcc0000010807 */
[----:B------:R2:W1:Y:S02]  /*13540*/  MUFU.EX2 R248, R4 ;  /* 0x0000000400f87308 */ /* 0x0004640000000800 */
[----:B--2---:R-:W-:Y:S01]  /*13550*/  FFMA.FTZ R4, R191, c[0x0][0x2d0], -R7 ;  /* 0x0000b400bf047a23 */ /* 0x004fe20000010807 */
[----:B------:R-:W-:Y:S02]  /*13560*/  MOV R191, R115 ;  /* 0x0000007300bf7202 */ /* 0x000fe40000000f00 */
[----:B------:R-:W-:Y:S01]  /*13570*/  HMMA.16816.F32.BF16 R112, R8, R54, R20 ;  /* 0x000000360870723c */ /* 0x000fe20000041814 */
[----:B------:R-:W2:Y:S02]  /*13580*/  LDSM.16.MT88.4 R52, [R211+0x1900] ;  /* 0x00190000d334783b */ /* 0x000ea40000004200 */
[----:B------:R1:W-:Y:S04]  /*13590*/  MUFU.EX2 R246, R4 ;  /* 0x0000000400f67308 */ /* 0x0003e80000000800 */
[----:B------:R-:W-:-:S02]  /*135a0*/  F2FP.BF16.PACK_AB R8, R76, R74 ;  /* 0x0000004a4c08723e */ /* 0x000fc400000010ff */
[----:B----4-:R-:W-:Y:S02]  /*135b0*/  F2FP.BF16.PACK_AB R9, R250, R251 ;  /* 0x000000fbfa09723e */ /* 0x010fe400000010ff */
[----:B------:R-:W-:Y:S02]  /*135c0*/  F2FP.BF16.PACK_AB R10, R165, R77 ;  /* 0x0000004da50a723e */ /* 0x000fe400000010ff */
[----:B---3--:R-:W-:Y:S01]  /*135d0*/  F2FP.BF16.PACK_AB R11, R249, R247 ;  /* 0x000000f7f90b723e */ /* 0x008fe200000010ff */
[----:B-1----:R-:W-:-:S06]  /*135e0*/  FFMA.FTZ R4, R193, c[0x0][0x2d0], -R7 ;  /* 0x0000b400c1047a23 */ /* 0x002fcc0000010807 */
[C---:B------:R-:W-:Y:S01]  /*135f0*/  HMMA.16816.F32.BF16 R24, R8.reuse, R60, R120 ;  /* 0x0000003c0818723c */ /* 0x040fe20000041878 */
[----:B------:R1:W-:Y:S06]  /*13600*/  MUFU.EX2 R245, R4 ;  /* 0x0000000400f57308 */ /* 0x0003ec0000000800 */
[----:B------:R-:W-:Y:S01]  /*13610*/  MOV R123, R238 ;  /* 0x000000ee007b7202 */ /* 0x000fe20000000f00 */
[----:B------:R-:W-:Y:S01]  /*13620*/  HMMA.16816.F32.BF16 R32, R8, R48, R116 ;  /* 0x000000300820723c */ /* 0x000fe20000041874 */
[----:B------:R-:W-:Y:S01]  /*13630*/  IMAD.MOV.U32 R121, RZ, RZ, R91 ;  /* 0x000000ffff797224 */ /* 0x000fe200078e005b */
[----:B------:R-:W-:Y:S01]  /*13640*/  MOV R120, R16 ;  /* 0x0000001000787202 */ /* 0x000fe20000000f00 */
[----:B------:R-:W-:-:S04]  /*13650*/  IMAD.MOV.U32 R122, RZ, RZ, R88 ;  /* 0x000000ffff7a7224 */ /* 0x000fc800078e0058 */
[----:B------:R-:W-:Y:S01]  /*13660*/  MOV R119, R90 ;  /* 0x0000005a00777202 */ /* 0x000fe20000000f00 */
[C---:B------:R-:W-:Y:S01]  /*13670*/  HMMA.16816.F32.BF16 R20, R8.reuse, R62, R100 ;  /* 0x0000003e0814723c */ /* 0x040fe20000041864 */
[----:B------:R-:W-:Y:S01]  /*13680*/  LDSM.16.MT88.4 R100, [R211+0x2100] ;  /* 0x00210000d364783b */ /* 0x000fe20000004200 */
[----:B-1----:R-:W-:Y:S02]  /*13690*/  FFMA.FTZ R4, R179, c[0x0][0x2d0], -R6 ;  /* 0x0000b400b3047a23 */ /* 0x002fe40000010806 */
[----:B------:R-:W-:Y:S02]  /*136a0*/  IMAD.MOV.U32 R179, RZ, RZ, R28 ;  /* 0x000000ffffb37224 */ /* 0x000fe400078e001c */
[----:B------:R1:W-:Y:S01]  /*136b0*/  MUFU.EX2 R244, R4 ;  /* 0x0000000400f47308 */ /* 0x0003e20000000800 */
[----:B------:R-:W-:Y:S01]  /*136c0*/  IMAD.MOV.U32 R116, RZ, RZ, R17 ;  /* 0x000000ffff747224 */ /* 0x000fe200078e0011 */
[----:B------:R-:W-:Y:S01]  /*136d0*/  HMMA.16816.F32.BF16 R28, R8, R50, R96 ;  /* 0x00000032081c723c */ /* 0x000fe20000041860 */
[----:B------:R-:W-:-:S02]  /*136e0*/  IMAD.MOV.U32 R117, RZ, RZ, R18 ;  /* 0x000000ffff757224 */ /* 0x000fc400078e0012 */
[----:B------:R-:W-:-:S04]  /*136f0*/  IMAD.MOV.U32 R118, RZ, RZ, R19 ;  /* 0x000000ffff767224 */ /* 0x000fc800078e0013 */
[----:B------:R-:W-:Y:S01]  /*13700*/  IMAD.MOV.U32 R96, RZ, RZ, R77 ;  /* 0x000000ffff607224 */ /* 0x000fe200078e004d */
[----:B------:R-:W-:Y:S01]  /*13710*/  MOV R98, R94 ;  /* 0x0000005e00627202 */ /* 0x000fe20000000f00 */
[----:B------:R-:W-:Y:S01]  /*13720*/  IMAD.MOV.U32 R77, RZ, RZ, R240 ;  /* 0x000000ffff4d7224 */ /* 0x000fe200078e00f0 */
[----:B------:R-:W-:Y:S01]  /*13730*/  HMMA.16816.F32.BF16 R40, R8, R56, R108 ;  /* 0x000000380828723c */ /* 0x000fe2000004186c */
[----:B------:R-:W-:Y:S02]  /*13740*/  IMAD.MOV.U32 R99, RZ, RZ, R93 ;  /* 0x000000ffff637224 */ /* 0x000fe400078e005d */
[----:B-1----:R-:W-:-:S04]  /*13750*/  FFMA.FTZ R4, R180, c[0x0][0x2d0], -R6 ;  /* 0x0000b400b4047a23 */ /* 0x002fc80000010806 */
[----:B------:R1:W3:Y:S01]  /*13760*/  MUFU.EX2 R243, R4 ;  /* 0x0000000400f37308 */ /* 0x0002e20000000800 */
[C---:B------:R-:W-:Y:S08]  /*13770*/  HMMA.16816.F32.BF16 R36, R8.reuse, R58, R44 ;  /* 0x0000003a0824723c */ /* 0x040ff0000004182c */
[----:B--2---:R-:W-:Y:S01]  /*13780*/  HMMA.16816.F32.BF16 R16, R8, R52, R124 ;  /* 0x000000340810723c */ /* 0x004fe2000004187c */
[----:B-1----:R-:W-:Y:S01]  /*13790*/  FFMA.FTZ R4, R182, c[0x0][0x2d0], -R6 ;  /* 0x0000b400b6047a23 */ /* 0x002fe20000010806 */
[----:B------:R-:W-:Y:S01]  /*137a0*/  MOV R182, R79 ;  /* 0x0000004f00b67202 */ /* 0x000fe20000000f00 */
[----:B------:R-:W-:-:S02]  /*137b0*/  IMAD.MOV.U32 R79, RZ, RZ, R241 ;  /* 0x000000ffff4f7224 */ /* 0x000fc400078e00f1 */
[----:B------:R1:W-:Y:S02]  /*137c0*/  MUFU.EX2 R241, R4 ;  /* 0x0000000400f17308 */ /* 0x0003e40000000800 */
[----:B-1----:R-:W-:-:S06]  /*137d0*/  FFMA.FTZ R4, R184, c[0x0][0x2d0], -R6 ;  /* 0x0000b400b8047a23 */ /* 0x002fcc0000010806 */
[----:B------:R1:W2:Y:S02]  /*137e0*/  MUFU.EX2 R240, R4 ;  /* 0x0000000400f07308 */ /* 0x0002a40000000800 */
[----:B-1----:R-:W-:Y:S01]  /*137f0*/  FFMA.FTZ R4, R167, c[0x0][0x2d0], -R2 ;  /* 0x0000b400a7047a23 */ /* 0x002fe20000010802 */
[----:B------:R-:W-:Y:S01]  /*13800*/  MOV R167, R89 ;  /* 0x0000005900a77202 */ /* 0x000fe20000000f00 */
[----:B------:R-:W-:Y:S02]  /*13810*/  IMAD.MOV.U32 R89, RZ, RZ, R95 ;  /* 0x000000ffff597224 */ /* 0x000fe400078e005f */
[----:B------:R-:W-:Y:S02]  /*13820*/  IMAD.MOV.U32 R95, RZ, RZ, R237 ;  /* 0x000000ffff5f7224 */ /* 0x000fe400078e00ed */
[----:B------:R1:W-:Y:S02]  /*13830*/  MUFU.EX2 R237, R4 ;  /* 0x0000000400ed7308 */ /* 0x0003e40000000800 */
[----:B------:R-:W-:-:S02]  /*13840*/  IMAD.MOV.U32 R97, RZ, RZ, R95 ;  /* 0x000000ffff617224 */ /* 0x000fc400078e005f */
[----:B------:R-:W4:Y:S01]  /*13850*/  LDSM.16.MT88.4 R92, [R210+0x2100] ;  /* 0x00210000d25c783b */ /* 0x000f220000004200 */
[----:B-1----:R-:W-:Y:S02]  /*13860*/  FFMA.FTZ R4, R169, c[0x0][0x2d0], -R2 ;  /* 0x0000b400a9047a23 */ /* 0x002fe40000010802 */
[----:B------:R-:W-:Y:S02]  /*13870*/  IMAD.MOV.U32 R169, RZ, RZ, R15 ;  /* 0x000000ffffa97224 */ /* 0x000fe400078e000f */
[----:B------:R1:W1:Y:S01]  /*13880*/  MUFU.EX2 R238, R4 ;  /* 0x0000000400ee7308 */ /* 0x0002620000000800 */
[----:B------:R-:W-:Y:S07]  /*13890*/  HMMA.16816.F32.BF16 R12, R8, R54, R104 ;  /* 0x00000036080c723c */ /* 0x000fee0000041868 */
[----:B------:R-:W-:Y:S01]  /*138a0*/  IMAD.MOV.U32 R104, RZ, RZ, R236 ;  /* 0x000000ffff687224 */ /* 0x000fe200078e00ec */
[----:B------:R-:W-:Y:S01]  /*138b0*/  MOV R106, R77 ;  /* 0x0000004d006a7202 */ /* 0x000fe20000000f00 */
[----:B------:R-:W-:Y:S01]  /*138c0*/  IMAD.MOV.U32 R107, RZ, RZ, R79 ;  /* 0x000000ffff6b7224 */ /* 0x000fe200078e004f */
[----:B------:R-:W-:Y:S01]  /*138d0*/  F2FP.BF16.PACK_AB R8, R248, R252 ;  /* 0x000000fcf808723e */ /* 0x000fe200000010ff */
[----:B------:R-:W-:Y:S01]  /*138e0*/  IMAD.MOV.U32 R105, RZ, RZ, R76 ;  /* 0x000000ffff697224 */ /* 0x000fe200078e004c */
[----:B---3--:R-:W-:-:S02]  /*138f0*/  F2FP.BF16.PACK_AB R9, R243, R244 ;  /* 0x000000f4f309723e */ /* 0x008fc400000010ff */
[----:B------:R-:W-:Y:S01]  /*13900*/  F2FP.BF16.PACK_AB R10, R245, R246 ;  /* 0x000000f6f50a723e */ /* 0x000fe200000010ff */
[----:B-1----:R-:W-:Y:S01]  /*13910*/  FFMA.FTZ R4, R174, c[0x0][0x2d0], -R2 ;  /* 0x0000b400ae047a23 */ /* 0x002fe20000010802 */
[----:B--2---:R-:W-:Y:S01]  /*13920*/  F2FP.BF16.PACK_AB R11, R240, R241 ;  /* 0x000000f1f00b723e */ /* 0x004fe200000010ff */
[----:B------:R-:W-:Y:S02]  /*13930*/  IMAD.MOV.U32 R174, RZ, RZ, R78 ;  /* 0x000000ffffae7224 */ /* 0x000fe400078e004e */
[----:B------:R1:W-:Y:S01]  /*13940*/  MUFU.EX2 R236, R4 ;  /* 0x0000000400ec7308 */ /* 0x0003e20000000800 */
[----:B------:R-:W2:Y:S03]  /*13950*/  LDSM.16.MT88.4 R76, [R209+0x2100] ;  /* 0x00210000d14c783b */ /* 0x000ea60000004200 */
[C---:B----4-:R-:W-:Y:S08]  /*13960*/  HMMA.16816.F32.BF16 R24, R8.reuse, R92, R24 ;  /* 0x0000005c0818723c */ /* 0x050ff00000041818 */
[----:B------:R-:W-:Y:S01]  /*13970*/  HMMA.16816.F32.BF16 R20, R8, R94, R20 ;  /* 0x0000005e0814723c */ /* 0x000fe20000041814 */
[----:B-1----:R-:W-:Y:S01]  /*13980*/  FFMA.FTZ R4, R175, c[0x0][0x2d0], -R2 ;  /* 0x0000b400af047a23 */ /* 0x002fe20000010802 */
[----:B------:R-:W-:-:S03]  /*13990*/  MOV R175, R239 ;  /* 0x000000ef00af7202 */ /* 0x000fc60000000f00 */
[----:B------:R1:W3:Y:S03]  /*139a0*/  MUFU.EX2 R239, R4 ;  /* 0x0000000400ef7308 */ /* 0x0002e60000000800 */
[C---:B------:R-:W-:Y:S08]  /*139b0*/  HMMA.16816.F32.BF16 R16, R8.reuse, R100, R16 ;  /* 0x000000640810723c */ /* 0x040ff00000041810 */
[----:B------:R-:W-:Y:S01]  /*139c0*/  HMMA.16816.F32.BF16 R12, R8, R102, R12 ;  /* 0x00000066080c723c */ /* 0x000fe2000004180c */
[----:B-1----:R-:W-:-:S02]  /*139d0*/  FFMA.FTZ R4, R160, c[0x0][0x2d0], -R0 ;  /* 0x0000b400a0047a23 */ /* 0x002fc40000010800 */
[----:B------:R-:W-:Y:S02]  /*139e0*/  IMAD.MOV.U32 R160, RZ, RZ, R89 ;  /* 0x000000ffffa07224 */ /* 0x000fe400078e0059 */
[----:B------:R-:W1:Y:S01]  /*139f0*/  LDSM.16.MT88.4 R88, [R212+0x2100] ;  /* 0x00210000d458783b */ /* 0x000e620000004200 */
[----:B------:R4:W-:Y:S02]  /*13a00*/  MUFU.EX2 R73, R4 ;  /* 0x0000000400497308 */ /* 0x0009e40000000800 */
[C---:B--2---:R-:W-:Y:S08]  /*13a10*/  HMMA.16816.F32.BF16 R40, R8.reuse, R76, R40 ;  /* 0x0000004c0828723c */ /* 0x044ff00000041828 */
[----:B------:R-:W-:Y:S01]  /*13a20*/  HMMA.16816.F32.BF16 R36, R8, R78, R36 ;  /* 0x0000004e0824723c */ /* 0x000fe20000041824 */
[----:B----4-:R-:W-:-:S02]  /*13a30*/  FFMA.FTZ R4, R161, c[0x0][0x2d0], -R0 ;  /* 0x0000b400a1047a23 */ /* 0x010fc40000010800 */
[----:B------:R-:W-:Y:S02]  /*13a40*/  IMAD.MOV.U32 R161, RZ, RZ, R74 ;  /* 0x000000ffffa17224 */ /* 0x000fe400078e004a */
[----:B------:R2:W4:Y:S02]  /*13a50*/  MUFU.EX2 R168, R4 ;  /* 0x0000000400a87308 */ /* 0x0005240000000800 */
[--C-:B--2---:R-:W-:Y:S02]  /*13a60*/  FFMA.FTZ R4, R162, c[0x0][0x2d0], -R0.reuse ;  /* 0x0000b400a2047a23 */ /* 0x104fe40000010800 */
[----:B------:R-:W-:Y:S01]  /*13a70*/  IMAD.MOV.U32 R162, RZ, RZ, R75 ;  /* 0x000000ffffa27224 */ /* 0x000fe200078e004b */
[C---:B-1----:R-:W-:Y:S03]  /*13a80*/  HMMA.16816.F32.BF16 R32, R8.reuse, R88, R32 ;  /* 0x000000580820723c */ /* 0x042fe60000041820 */
[----:B------:R1:W-:Y:S05]  /*13a90*/  MUFU.EX2 R75, R4 ;  /* 0x00000004004b7308 */ /* 0x0003ea0000000800 */
[----:B------:R-:W-:Y:S07]  /*13aa0*/  HMMA.16816.F32.BF16 R28, R8, R90, R28 ;  /* 0x0000005a081c723c */ /* 0x000fee000004181c */
[----:B------:R-:W-:Y:S01]  /*13ab0*/  F2FP.BF16.PACK_AB R8, R238, R237 ;  /* 0x000000edee08723e */ /* 0x000fe200000010ff */
[----:B-1----:R-:W-:Y:S01]  /*13ac0*/  FFMA.FTZ R4, R163, c[0x0][0x2d0], -R0 ;  /* 0x0000b400a3047a23 */ /* 0x002fe20000010800 */
[----:B---3--:R-:W-:-:S02]  /*13ad0*/  F2FP.BF16.PACK_AB R10, R239, R236 ;  /* 0x000000ecef0a723e */ /* 0x008fc400000010ff */
[----:B----4-:R-:W-:Y:S01]  /*13ae0*/  F2FP.BF16.PACK_AB R9, R168, R73 ;  /* 0x00000049a809723e */ /* 0x010fe200000010ff */
[----:B------:R1:W2:Y:S01]  /*13af0*/  MUFU.EX2 R74, R4 ;  /* 0x00000004004a7308 */ /* 0x0002a20000000800 */
[----:B------:R-:W-:Y:S01]  /*13b00*/  MOV R163, R175 ;  /* 0x000000af00a37202 */ /* 0x000fe20000000f00 */
[----:B-1----:R-:W-:Y:S01]  /*13b10*/  FFMA.FTZ R4, R235, c[0x0][0x2d0], -R7 ;  /* 0x0000b400eb047a23 */ /* 0x002fe20000010807 */
[----:B--2---:R-:W-:-:S05]  /*13b20*/  F2FP.BF16.PACK_AB R11, R74, R75 ;  /* 0x0000004b4a0b723e */ /* 0x004fca00000010ff */
[----:B------:R1:W-:Y:S02]  /*13b30*/  MUFU.EX2 R192, R4 ;  /* 0x0000000400c07308 */ /* 0x0003e40000000800 */
[C---:B------:R-:W-:Y:S08]  /*13b40*/  HMMA.16816.F32.BF16 R44, R8.reuse, R130, R84 ;  /* 0x00000082082c723c */ /* 0x040ff00000041854 */
[----:B------:R-:W-:Y:S01]  /*13b50*/  HMMA.16816.F32.BF16 R84, R8, R134, R80 ;  /* 0x000000860854723c */ /* 0x000fe20000041850 */
[----:B-1----:R-:W-:-:S06]  /*13b60*/  FFMA.FTZ R4, R234, c[0x0][0x2d0], -R7 ;  /* 0x0000b400ea047a23 */ /* 0x002fcc0000010807 */
[----:B------:R-:W-:Y:S01]  /*13b70*/  IMAD.MOV.U32 R134, RZ, RZ, R69 ;  /* 0x000000ffff867224 */ /* 0x000fe200078e0045 */
[----:B------:R1:W2:Y:S01]  /*13b80*/  MUFU.EX2 R234, R4 ;  /* 0x0000000400ea7308 */ /* 0x0002a20000000800 */
[C---:B------:R-:W-:Y:S08]  /*13b90*/  HMMA.16816.F32.BF16 R80, R8.reuse, R138, R64 ;  /* 0x0000008a0850723c */ /* 0x040ff00000041840 */
[----:B------:R-:W-:Y:S01]  /*13ba0*/  HMMA.16816.F32.BF16 R64, R8, R156, R152 ;  /* 0x0000009c0840723c */ /* 0x000fe20000041898 */
[----:B-1----:R-:W-:-:S07]  /*13bb0*/  FFMA.FTZ R4, R233, c[0x0][0x2d0], -R7 ;  /* 0x0000b400e9047a23 */ /* 0x002fce0000010807 */
[C---:B------:R-:W-:Y:S01]  /*13bc0*/  HMMA.16816.F32.BF16 R156, R8.reuse, R158, R112 ;  /* 0x0000009e089c723c */ /* 0x040fe20000041870 */
[----:B------:R-:W1:Y:S01]  /*13bd0*/  LDSM.16.MT88.4 R112, [R209+0x2900] ;  /* 0x00290000d170783b */ /* 0x000e620000004200 */
[----:B------:R-:W-:Y:S01]  /*13be0*/  FFMA.FTZ R7, R232, c[0x0][0x2d0], -R7 ;  /* 0x0000b400e8077a23 */ /* 0x000fe20000010807 */
[----:B------:R3:W-:Y:S05]  /*13bf0*/  MUFU.EX2 R233, R4 ;  /* 0x0000000400e97308 */ /* 0x0007ea0000000800 */
[C---:B------:R-:W-:Y:S03]  /*13c00*/  HMMA.16816.F32.BF16 R108, R8.reuse, R128, R140 ;  /* 0x00000080086c723c */ /* 0x040fe6000004188c */
[----:B------:R-:W4:Y:S04]  /*13c10*/  MUFU.EX2 R193, R7 ;  /* 0x0000000700c17308 */ /* 0x000f280000000800 */
[----:B------:R-:W-:Y:S01]  /*13c20*/  IMAD.MOV.U32 R129, RZ, RZ, R160 ;  /* 0x000000ffff817224 */ /* 0x000fe200078e00a0 */
[----:B------:R-:W-:Y:S01]  /*13c30*/  MOV R160, R106 ;  /* 0x0000006a00a07202 */ /* 0x000fe20000000f00 */
[C---:B------:R-:W-:Y:S01]  /*13c40*/  HMMA.16816.F32.BF16 R124, R8.reuse, R132, R144 ;  /* 0x00000084087c723c */ /* 0x040fe20000041890 */
[----:B------:R-:W-:Y:S01]  /*13c50*/  MOV R106, R169 ;  /* 0x000000a9006a7202 */ /* 0x000fe20000000f00 */
[----:B---3--:R-:W-:Y:S01]  /*13c60*/  FFMA.FTZ R4, R205, c[0x0][0x2d0], -R6 ;  /* 0x0000b400cd047a23 */ /* 0x008fe20000010806 */
[----:B------:R-:W-:Y:S01]  /*13c70*/  MOV R169, R182 ;  /* 0x000000b600a97202 */ /* 0x000fe20000000f00 */
[----:B------:R-:W-:Y:S02]  /*13c80*/  LDSM.16.MT88.4 R144, [R210+0x2900] ;  /* 0x00290000d290783b */ /* 0x000fe40000004200 */
[----:B------:R3:W-:Y:S01]  /*13c90*/  MUFU.EX2 R180, R4 ;  /* 0x0000000400b47308 */ /* 0x0007e20000000800 */
[----:B------:R-:W-:Y:S01]  /*13ca0*/  IMAD.MOV.U32 R133, RZ, RZ, R160 ;  /* 0x000000ffff857224 */ /* 0x000fe200078e00a0 */
[----:B------:R-:W-:Y:S01]  /*13cb0*/  HMMA.16816.F32.BF16 R140, R8, R136, R148 ;  /* 0x00000088088c723c */ /* 0x000fe20000041894 */
[----:B------:R-:W-:-:S06]  /*13cc0*/  IMAD.MOV.U32 R139, RZ, RZ, R106 ;  /* 0x000000ffff8b7224 */ /* 0x000fcc00078e006a */
[----:B------:R-:W-:Y:S01]  /*13cd0*/  MOV R10, R129 ;  /* 0x00000081000a7202 */ /* 0x000fe20000000f00 */
[----:B------:R-:W-:Y:S01]  /*13ce0*/  IMAD.MOV.U32 R136, RZ, RZ, R169 ;  /* 0x000000ffff887224 */ /* 0x000fe200078e00a9 */
[----:B------:R-:W-:Y:S01]  /*13cf0*/  LDSM.16.MT88.4 R128, [R212+0x2900] ;  /* 0x00290000d480783b */ /* 0x000fe20000004200 */
[----:B------:R-:W-:Y:S01]  /*13d00*/  IMAD.MOV.U32 R9, RZ, RZ, R163 ;  /* 0x000000ffff097224 */ /* 0x000fe200078e00a3 */
[----:B------:R-:W-:Y:S01]  /*13d10*/  MOV R149, R99 ;  /* 0x0000006300957202 */ /* 0x000fe20000000f00 */
[----:B------:R-:W-:Y:S01]  /*13d20*/  IMAD.MOV.U32 R137, RZ, RZ, R97 ;  /* 0x000000ffff897224 */ /* 0x000fe200078e0061 */
[----:B------:R-:W-:Y:S01]  /*13d30*/  MOV R163, R164 ;  /* 0x000000a400a37202 */ /* 0x000fe20000000f00 */
[----:B---3--:R-:W-:Y:S01]  /*13d40*/  FFMA.FTZ R4, R204, c[0x0][0x2d0], -R6 ;  /* 0x0000b400cc047a23 */ /* 0x008fe20000010806 */
[----:B--2---:R-:W-:Y:S01]  /*13d50*/  F2FP.BF16.PACK_AB R164, R234, R192 ;  /* 0x000000c0eaa4723e */ /* 0x004fe200000010ff */
[----:B------:R-:W-:Y:S02]  /*13d60*/  IMAD.MOV.U32 R204, RZ, RZ, R161 ;  /* 0x000000ffffcc7224 */ /* 0x000fe400078e00a1 */
[----:B------:R2:W3:Y:S01]  /*13d70*/  MUFU.EX2 R184, R4 ;  /* 0x0000000400b87308 */ /* 0x0004e20000000800 */
[----:B------:R-:W-:-:S02]  /*13d80*/  IMAD.MOV.U32 R161, RZ, RZ, R105 ;  /* 0x000000ffffa17224 */ /* 0x000fc400078e0069 */
[----:B------:R-:W-:Y:S02]  /*13d90*/  IMAD.MOV.U32 R105, RZ, RZ, R174 ;  /* 0x000000ffff697224 */ /* 0x000fe400078e00ae */
[----:B------:R-:W-:Y:S01]  /*13da0*/  IMAD.MOV.U32 R174, RZ, RZ, R96 ;  /* 0x000000ffffae7224 */ /* 0x000fe200078e0060 */
[----:B------:R-:W-:Y:S01]  /*13db0*/  MOV R205, R161 ;  /* 0x000000a100cd7202 */ /* 0x000fe20000000f00 */
[----:B------:R-:W-:Y:S01]  /*13dc0*/  IMAD.MOV.U32 R96, RZ, RZ, R191 ;  /* 0x000000ffff607224 */ /* 0x000fe200078e00bf */
[----:B------:R-:W-:Y:S01]  /*13dd0*/  MOV R135, R105 ;  /* 0x0000006900877202 */ /* 0x000fe20000000f00 */
[----:B------:R-:W-:Y:S01]  /*13de0*/  IMAD.MOV.U32 R148, RZ, RZ, R98 ;  /* 0x000000ffff947224 */ /* 0x000fe200078e0062 */
[----:B------:R-:W-:Y:S01]  /*13df0*/  MOV R235, R174 ;  /* 0x000000ae00eb7202 */ /* 0x000fe20000000f00 */
[----:B------:R-:W-:Y:S01]  /*13e00*/  IMAD.MOV.U32 R150, RZ, RZ, R165 ;  /* 0x000000ffff967224 */ /* 0x000fe200078e00a5 */
[----:B------:R-:W-:Y:S01]  /*13e10*/  MOV R161, R96 ;  /* 0x0000006000a17202 */ /* 0x000fe20000000f00 */
[----:B------:R-:W-:Y:S01]  /*13e20*/  IMAD.MOV.U32 R151, RZ, RZ, R166 ;  /* 0x000000ffff977224 */ /* 0x000fe200078e00a6 */
[----:B------:R-:W1:Y:S01]  /*13e30*/  LDSM.16.MT88.4 R96, [R211+0x2900] ;  /* 0x00290000d360783b */ /* 0x000e620000004200 */
[----:B----4-:R-:W-:Y:S01]  /*13e40*/  F2FP.BF16.PACK_AB R166, R193, R233 ;  /* 0x000000e9c1a6723e */ /* 0x010fe200000010ff */
[----:B--2---:R-:W-:Y:S01]  /*13e50*/  FFMA.FTZ R4, R203, c[0x0][0x2d0], -R6 ;  /* 0x0000b400cb047a23 */ /* 0x004fe20000010806 */
[----:B------:R-:W-:Y:S01]  /*13e60*/  MOV R203, R162 ;  /* 0x000000a200cb7202 */ /* 0x000fe20000000f00 */
[----:B------:R-:W-:Y:S01]  /*13e70*/  IMAD.MOV.U32 R162, RZ, RZ, R104 ;  /* 0x000000ffffa27224 */ /* 0x000fe200078e0068 */
[----:B---3--:R-:W-:Y:S01]  /*13e80*/  F2FP.BF16.PACK_AB R165, R184, R180 ;  /* 0x000000b4b8a5723e */ /* 0x008fe200000010ff */
[----:B------:R2:W-:Y:S01]  /*13e90*/  MUFU.EX2 R191, R4 ;  /* 0x0000000400bf7308 */ /* 0x0005e20000000800 */
[----:B------:R-:W-:-:S02]  /*13ea0*/  IMAD.MOV.U32 R104, RZ, RZ, R107 ;  /* 0x000000ffff687224 */ /* 0x000fc400078e006b */
[----:B------:R-:W-:Y:S02]  /*13eb0*/  FFMA.FTZ R6, R202, c[0x0][0x2d0], -R6 ;  /* 0x0000b400ca067a23 */ /* 0x000fe40000010806 */
[----:B------:R-:W-:Y:S02]  /*13ec0*/  IMAD.MOV.U32 R107, RZ, RZ, R167 ;  /* 0x000000ffff6b7224 */ /* 0x000fe400078e00a7 */
[----:B------:R-:W-:Y:S01]  /*13ed0*/  IMAD.MOV.U32 R167, RZ, RZ, R179 ;  /* 0x000000ffffa77224 */ /* 0x000fe200078e00b3 */
[----:B------:R-:W3:Y:S01]  /*13ee0*/  MUFU.EX2 R182, R6 ;  /* 0x0000000600b67308 */ /* 0x000ee20000000800 */
[----:B------:R-:W-:Y:S02]  /*13ef0*/  IMAD.MOV.U32 R8, RZ, RZ, R162 ;  /* 0x000000ffff087224 */ /* 0x000fe400078e00a2 */
[----:B------:R-:W-:Y:S02]  /*13f00*/  IMAD.MOV.U32 R162, RZ, RZ, R68 ;  /* 0x000000ffffa27224 */ /* 0x000fe400078e0044 */
[----:B------:R-:W-:-:S02]  /*13f10*/  IMAD.MOV.U32 R160, RZ, RZ, R167 ;  /* 0x000000ffffa07224 */ /* 0x000fc400078e00a7 */
[----:B------:R-:W-:Y:S02]  /*13f20*/  IMAD.MOV.U32 R132, RZ, RZ, R104 ;  /* 0x000000ffff847224 */ /* 0x000fe400078e0068 */
[----:B--2---:R-:W-:Y:S01]  /*13f30*/  FFMA.FTZ R4, R198, c[0x0][0x2d0], -R2 ;  /* 0x0000b400c6047a23 */ /* 0x004fe20000010802 */
[----:B------:R-:W-:Y:S01]  /*13f40*/  MOV R198, R134 ;  /* 0x0000008600c67202 */ /* 0x000fe20000000f00 */
[----:B------:R-:W-:Y:S02]  /*13f50*/  IMAD.MOV.U32 R232, RZ, RZ, R107 ;  /* 0x000000ffffe87224 */ /* 0x000fe400078e006b */
[----:B------:R2:W-:Y:S01]  /*13f60*/  MUFU.EX2 R175, R4 ;  /* 0x0000000400af7308 */ /* 0x0005e20000000800 */
[----:B------:R-:W-:Y:S01]  /*13f70*/  IMAD.MOV.U32 R11, RZ, RZ, R116 ;  /* 0x000000ffff0b7224 */ /* 0x000fe200078e0074 */
[----:B---3--:R-:W-:Y:S01]  /*13f80*/  F2FP.BF16.PACK_AB R167, R182, R191 ;  /* 0x000000bfb6a7723e */ /* 0x008fe200000010ff */
[----:B------:R-:W-:-:S06]  /*13f90*/  IMAD.MOV.U32 R202, RZ, RZ, R118 ;  /* 0x000000ffffca7224 */ /* 0x000fcc00078e0076 */
[----:B-1----:R-:W-:Y:S01]  /*13fa0*/  HMMA.16816.F32.BF16 R104, R164, R112, R40 ;  /* 0x00000070a468723c */ /* 0x002fe20000041828 */
[----:B--2---:R-:W-:-:S06]  /*13fb0*/  FFMA.FTZ R4, R197, c[0x0][0x2d0], -R2 ;  /* 0x0000b400c5047a23 */ /* 0x004fcc0000010802 */
[----:B------:R-:W-:Y:S01]  /*13fc0*/  MOV R41, R136 ;  /* 0x0000008800297202 */ /* 0x000fe20000000f00 */
[----:B------:R-:W-:Y:S01]  /*13fd0*/  IMAD.MOV.U32 R197, RZ, RZ, R120 ;  /* 0x000000ffffc57224 */ /* 0x000fe200078e0078 */
[----:B------:R-:W-:Y:S01]  /*13fe0*/  HMMA.16816.F32.BF16 R152, R164, R96, R16 ;  /* 0x00000060a498723c */ /* 0x000fe20000041810 */
[----:B------:R1:W-:Y:S01]  /*13ff0*/  MUFU.EX2 R179, R4 ;  /* 0x0000000400b37308 */ /* 0x0003e20000000800 */
[----:B------:R-:W-:Y:S01]  /*14000*/  IMAD.MOV.U32 R42, RZ, RZ, R232 ;  /* 0x000000ffff2a7224 */ /* 0x000fe200078e00e8 */
[----:B------:R-:W-:Y:S01]  /*14010*/  MOV R43, R139 ;  /* 0x0000008b002b7202 */ /* 0x000fe20000000f00 */
[----:B------:R-:W-:Y:S02]  /*14020*/  IMAD.MOV.U32 R232, RZ, RZ, R235 ;  /* 0x000000ffffe87224 */ /* 0x000fe400078e00eb */
[----:B------:R-:W-:Y:S02]  /*14030*/  IMAD.MOV.U32 R235, RZ, RZ, R150 ;  /* 0x000000ffffeb7224 */ /* 0x000fe400078e0096 */
[----:B-1----:R-:W-:Y:S01]  /*14040*/  FFMA.FTZ R4, R196, c[0x0][0x2d0], -R2 ;  /* 0x0000b400c4047a23 */ /* 0x002fe20000010802 */
[----:B------:R-:W-:-:S03]  /*14050*/  MOV R196, R117 ;  /* 0x0000007500c47202 */ /* 0x000fc60000000f00 */
[----:B------:R1:W-:Y:S02]  /*14060*/  MUFU.EX2 R169, R4 ;  /* 0x0000000400a97308 */ /* 0x0003e40000000800 */
[----:B-1----:R-:W-:Y:S02]  /*14070*/  FFMA.FTZ R4, R201, c[0x0][0x2d0], -R2 ;  /* 0x0000b400c9047a23 */ /* 0x002fe40000010802 */
[----:B------:R-:W-:-:S04]  /*14080*/  IMAD.MOV.U32 R201, RZ, RZ, R119 ;  /* 0x000000ffffc97224 */ /* 0x000fc800078e0077 */
[----:B------:R1:W2:Y:S01]  /*14090*/  MUFU.EX2 R174, R4 ;  /* 0x0000000400ae7308 */ /* 0x0002a20000000800 */
[----:B------:R-:W-:Y:S07]  /*140a0*/  HMMA.16816.F32.BF16 R116, R164, R114, R36 ;  /* 0x00000072a474723c */ /* 0x000fee0000041824 */
[----:B------:R-:W-:Y:S01]  /*140b0*/  MOV R37, R121 ;  /* 0x0000007900257202 */ /* 0x000fe20000000f00 */
[----:B------:R-:W-:Y:S02]  /*140c0*/  IMAD.MOV.U32 R38, RZ, RZ, R122 ;  /* 0x000000ffff267224 */ /* 0x000fe400078e007a */
[----:B------:R-:W-:-:S02]  /*140d0*/  IMAD.MOV.U32 R39, RZ, RZ, R123 ;  /* 0x000000ffff277224 */ /* 0x000fc400078e007b */
[----:B------:R-:W-:Y:S01]  /*140e0*/  HMMA.16816.F32.BF16 R120, R164, R128, R32 ;  /* 0x00000080a478723c */ /* 0x000fe20000041820 */
[----:B-1----:R-:W-:Y:S01]  /*140f0*/  FFMA.FTZ R4, R176, c[0x0][0x2d0], -R0 ;  /* 0x0000b400b0047a23 */ /* 0x002fe20000010800 */
[----:B--2---:R-:W-:Y:S01]  /*14100*/  F2FP.BF16.PACK_AB R6, R174, R169 ;  /* 0x000000a9ae06723e */ /* 0x004fe200000010ff */
[----:B------:R-:W-:Y:S02]  /*14110*/  IMAD.MOV.U32 R176, RZ, RZ, R151 ;  /* 0x000000ffffb07224 */ /* 0x000fe400078e0097 */
[----:B------:R1:W-:Y:S02]  /*14120*/  MUFU.EX2 R68, R4 ;  /* 0x0000000400447308 */ /* 0x0003e40000000800 */
[----:B------:R-:W-:Y:S01]  /*14130*/  MOV R35, R5 ;  /* 0x0000000500237202 */ /* 0x000fe20000000f00 */
[----:B------:R-:W-:Y:S01]  /*14140*/  IMAD.MOV.U32 R33, RZ, RZ, R132 ;  /* 0x000000ffff217224 */ /* 0x000fe200078e0084 */
[----:B------:R-:W-:Y:S01]  /*14150*/  MOV R32, R135 ;  /* 0x0000008700207202 */ /* 0x000fe20000000f00 */
[----:B------:R-:W-:-:S02]  /*14160*/  IMAD.MOV.U32 R34, RZ, RZ, R133 ;  /* 0x000000ffff227224 */ /* 0x000fc400078e0085 */
[----:B------:R-:W-:Y:S01]  /*14170*/  HMMA.16816.F32.BF16 R132, R164, R130, R28 ;  /* 0x00000082a484723c */ /* 0x000fe2000004181c */
[----:B-1----:R-:W-:Y:S01]  /*14180*/  FFMA.FTZ R4, R183, c[0x0][0x2d0], -R0 ;  /* 0x0000b400b7047a23 */ /* 0x002fe20000010800 */
[----:B------:R-:W-:-:S03]  /*14190*/  MOV R183, R149 ;  /* 0x0000009500b77202 */ /* 0x000fc60000000f00 */
[----:B------:R1:W2:Y:S02]  /*141a0*/  MUFU.EX2 R69, R4 ;  /* 0x0000000400457308 */ /* 0x0002a40000000800 */
[----:B-1----:R-:W-:Y:S01]  /*141b0*/  FFMA.FTZ R4, R185, c[0x0][0x2d0], -R0 ;  /* 0x0000b400b9047a23 */ /* 0x002fe20000010800 */
[----:B--2---:R-:W-:Y:S01]  /*141c0*/  F2FP.BF16.PACK_AB R5, R69, R68 ;  /* 0x000000444505723e */ /* 0x004fe200000010ff */
[----:B------:R-:W-:-:S04]  /*141d0*/  IMAD.MOV.U32 R185, RZ, RZ, R148 ;  /* 0x000000ffffb97224 */ /* 0x000fc800078e0094 */
[----:B------:R1:W-:Y:S01]  /*141e0*/  MUFU.EX2 R40, R4 ;  /* 0x0000000400287308 */ /* 0x0003e20000000800 */
[----:B------:R-:W-:Y:S01]  /*141f0*/  HMMA.16816.F32.BF16 R148, R164, R146, R20 ;  /* 0x00000092a494723c */ /* 0x000fe20000041814 */
[----:B-1----:R-:W-:Y:S02]  /*14200*/  FFMA.FTZ R4, R186, c[0x0][0x2d0], -R0 ;  /* 0x0000b400ba047a23 */ /* 0x002fe40000010800 */
[----:B------:R-:W-:-:S04]  /*14210*/  IMAD.MOV.U32 R186, RZ, RZ, R137 ;  /* 0x000000ffffba7224 */ /* 0x000fc800078e0089 */
[----:B------:R1:W2:Y:S01]  /*14220*/  MUFU.EX2 R36, R4 ;  /* 0x0000000400247308 */ /* 0x0002a20000000800 */
[C---:B------:R-:W-:Y:S08]  /*14230*/  HMMA.16816.F32.BF16 R136, R164.reuse, R144, R24 ;  /* 0x00000090a488723c */ /* 0x040ff00000041818 */
[----:B------:R-:W-:Y:S01]  /*14240*/  HMMA.16816.F32.BF16 R164, R164, R98, R12 ;  /* 0x00000062a4a4723c */ /* 0x000fe2000004180c */
[----:B-1----:R-:W-:-:S02]  /*14250*/  F2FP.BF16.PACK_AB R4, R179, R175 ;  /* 0x000000afb304723e */ /* 0x002fc400000010ff */
[----:B--2---:R-:W-:-:S07]  /*14260*/  F2FP.BF16.PACK_AB R7, R36, R40 ;  /* 0x000000282407723e */ /* 0x004fce00000010ff */
[C---:B------:R-:W-:Y:S07]  /*14270*/  HMMA.16816.F32.BF16 R108, R4.reuse, R56, R108 ;  /* 0x00000038046c723c */ /* 0x040fee000004186c */
[----:B------:R-:W-:Y:S01]  /*14280*/  MOV R56, R8 ;  /* 0x0000000800387202 */ /* 0x000fe20000000f00 */
[----:B------:R-:W-:Y:S01]  /*14290*/  FFMA.FTZ R8, R227, c[0x0][0x2d0], -R2 ;  /* 0x0000b400e3087a23 */ /* 0x000fe20000010802 */
[----:B------:R-:W-:Y:S01]  /*142a0*/  HMMA.16816.F32.BF16 R16, R4, R50, R84 ;  /* 0x000000320410723c */ /* 0x000fe20000041854 */
[----:B------:R-:W-:-:S06]  /*142b0*/  IMAD.MOV.U32 R57, RZ, RZ, R43 ;  /* 0x000000ffff397224 */ /* 0x000fcc00078e002b */
[----:B------:R-:W-:Y:S01]  /*142c0*/  IMAD.MOV.U32 R86, RZ, RZ, R37 ;  /* 0x000000ffff567224 */ /* 0x000fe200078e0025 */
[----:B------:R-:W-:Y:S01]  /*142d0*/  MOV R85, R38 ;  /* 0x0000002600557202 */ /* 0x000fe20000000f00 */
[----:B------:R1:W-:Y:S01]  /*142e0*/  MUFU.EX2 R37, R8 ;  /* 0x0000000800257308 */ /* 0x0003e20000000800 */
[----:B------:R-:W-:Y:S01]  /*142f0*/  MOV R50, R41 ;  /* 0x0000002900327202 */ /* 0x000fe20000000f00 */
[----:B------:R-:W-:Y:S01]  /*14300*/  IMAD.MOV.U32 R51, RZ, RZ, R186 ;  /* 0x000000ffff337224 */ /* 0x000fe200078e00ba */
[----:B------:R-:W-:Y:S01]  /*14310*/  HMMA.16816.F32.BF16 R12, R4, R58, R44 ;  /* 0x0000003a040c723c */ /* 0x000fe2000004182c */
[----:B------:R-:W-:Y:S02]  /*14320*/  IMAD.MOV.U32 R186, RZ, RZ, R42 ;  /* 0x000000ffffba7224 */ /* 0x000fe400078e002a */
[----:B------:R-:W-:Y:S02]  /*14330*/  IMAD.MOV.U32 R87, RZ, RZ, R35 ;  /* 0x000000ffff577224 */ /* 0x000fe400078e0023 */
[----:B------:R-:W-:-:S02]  /*14340*/  IMAD.MOV.U32 R84, RZ, RZ, R39 ;  /* 0x000000ffff547224 */ /* 0x000fc400078e0027 */
[----:B------:R-:W-:Y:S01]  /*14350*/  IMAD.MOV.U32 R58, RZ, RZ, R32 ;  /* 0x000000ffff3a7224 */ /* 0x000fe200078e0020 */
[C---:B------:R-:W-:Y:S01]  /*14360*/  HMMA.16816.F32.BF16 R124, R4.reuse, R48, R124 ;  /* 0x00000030047c723c */ /* 0x040fe2000004187c */
[----:B------:R-:W-:Y:S01]  /*14370*/  IMAD.MOV.U32 R47, RZ, RZ, R9 ;  /* 0x000000ffff2f7224 */ /* 0x000fe200078e0009 */
[----:B------:R-:W-:Y:S01]  /*14380*/  MOV R59, R11 ;  /* 0x0000000b003b7202 */ /* 0x000fe20000000f00 */
[----:B------:R-:W-:Y:S02]  /*14390*/  IMAD.MOV.U32 R46, RZ, RZ, R10 ;  /* 0x000000ffff2e7224 */ /* 0x000fe400078e000a */
[----:B-1----:R-:W-:Y:S02]  /*143a0*/  FFMA.FTZ R8, R226, c[0x0][0x2d0], -R2 ;  /* 0x0000b400e2087a23 */ /* 0x002fe40000010802 */
[----:B------:R-:W-:Y:S01]  /*143b0*/  IMAD.MOV.U32 R49, RZ, RZ, R33 ;  /* 0x000000ffff317224 */ /* 0x000fe200078e0021 */
[----:B------:R-:W-:Y:S01]  /*143c0*/  MOV R48, R34 ;  /* 0x0000002200307202 */ /* 0x000fe20000000f00 */
[----:B------:R1:W-:Y:S01]  /*143d0*/  MUFU.EX2 R38, R8 ;  /* 0x0000000800267308 */ /* 0x0003e20000000800 */
[C---:B------:R-:W-:Y:S07]  /*143e0*/  HMMA.16816.F32.BF16 R140, R4.reuse, R60, R140 ;  /* 0x0000003c048c723c */ /* 0x040fee000004188c */
[----:B------:R-:W-:Y:S01]  /*143f0*/  IMAD.MOV.U32 R60, RZ, RZ, R162 ;  /* 0x000000ffff3c7224 */ /* 0x000fe200078e00a2 */
[----:B------:R-:W-:Y:S01]  /*14400*/  HMMA.16816.F32.BF16 R20, R4, R62, R80 ;  /* 0x0000003e0414723c */ /* 0x000fe20000041850 */
[----:B------:R-:W-:-:S02]  /*14410*/  IMAD.MOV.U32 R61, RZ, RZ, R163 ;  /* 0x000000ffff3d7224 */ /* 0x000fc400078e00a3 */
[----:B-1----:R-:W-:-:S05]  /*14420*/  FFMA.FTZ R8, R228, c[0x0][0x2d0], -R2 ;  /* 0x0000b400e4087a23 */ /* 0x002fca0000010802 */
[----:B------:R-:W-:Y:S01]  /*14430*/  HMMA.16816.F32.BF16 R24, R4, R52, R64 ;  /* 0x000000340418723c */ /* 0x000fe20000041840 */
[----:B------:R-:W-:Y:S01]  /*14440*/  MOV R83, R161 ;  /* 0x000000a100537202 */ /* 0x000fe20000000f00 */
[----:B------:R-:W-:Y:S01]  /*14450*/  IMAD.MOV.U32 R82, RZ, RZ, R160 ;  /* 0x000000ffff527224 */ /* 0x000fe200078e00a0 */
[----:B------:R1:W-:Y:S02]  /*14460*/  MUFU.EX2 R41, R8 ;  /* 0x0000000800297308 */ /* 0x0003e40000000800 */
[----:B-1----:R-:W-:-:S06]  /*14470*/  FFMA.FTZ R8, R229, c[0x0][0x2d0], -R2 ;  /* 0x0000b400e5087a23 */ /* 0x002fcc0000010802 */
[----:B------:R1:W-:Y:S02]  /*14480*/  MUFU.EX2 R42, R8 ;  /* 0x00000008002a7308 */ /* 0x0003e40000000800 */
[----:B-1----:R-:W-:-:S06]  /*14490*/  FFMA.FTZ R8, R207, c[0x0][0x2d0], -R2 ;  /* 0x0000b400cf087a23 */ /* 0x002fcc0000010802 */
[----:B------:R1:W-:Y:S02]  /*144a0*/  MUFU.EX2 R44, R8 ;  /* 0x00000008002c7308 */ /* 0x0003e40000000800 */
[----:B-1----:R-:W-:-:S06]  /*144b0*/  FFMA.FTZ R8, R206, c[0x0][0x2d0], -R2 ;  /* 0x0000b400ce087a23 */ /* 0x002fcc0000010802 */
        /* <DEDUP_REMOVED lines=14> */
[----:B------:R1:W-:Y:S08]  /*145a0*/  MUFU.EX2 R43, R8 ;  /* 0x00000008002b7308 */ /* 0x0003f00000000800 */
[----:B------:R4:W2:Y:S01]  /*145b0*/  MUFU.EX2 R39, R2 ;  /* 0x0000000200277308 */ /* 0x0008a20000000800 */
[----:B-1----:R-:W-:Y:S07]  /*145c0*/  HMMA.16816.F32.BF16 R8, R4, R54, R156 ;  /* 0x000000360408723c */ /* 0x002fee000004189c */
[----:B------:R-:W-:Y:S01]  /*145d0*/  F2FP.BF16.PACK_AB R4, R38, R37 ;  /* 0x000000252604723e */ /* 0x000fe200000010ff */
[----:B----4-:R-:W-:Y:S01]  /*145e0*/  FFMA.FTZ R2, R187, c[0x0][0x2d0], -R0 ;  /* 0x0000b400bb027a23 */ /* 0x010fe20000010800 */
[----:B------:R-:W-:-:S02]  /*145f0*/  F2FP.BF16.PACK_AB R6, R42, R41 ;  /* 0x000000292a06723e */ /* 0x000fc400000010ff */
[----:B--2---:R-:W-:Y:S01]  /*14600*/  F2FP.BF16.PACK_AB R5, R33, R32 ;  /* 0x000000202105723e */ /* 0x004fe200000010ff */
[----:B------:R1:W-:Y:S01]  /*14610*/  MUFU.EX2 R31, R2 ;  /* 0x00000002001f7308 */ /* 0x0003e20000000800 */
[----:B---3--:R-:W-:Y:S01]  /*14620*/  F2FP.BF16.PACK_AB R7, R35, R34 ;  /* 0x000000222307723e */ /* 0x008fe200000010ff */
[----:B------:R-:W-:Y:S01]  /*14630*/  @UP5 UMOV UR7, UR29 ;  /* 0x0000001d00075c82 */ /* 0x000fe20008000000 */
[----:B------:R-:W-:-:S05]  /*14640*/  F2FP.BF16.PACK_AB R162, R39, R43 ;  /* 0x0000002b27a2723e */ /* 0x000fca00000010ff */
[----:B------:R-:W-:Y:S01]  /*14650*/  HMMA.16816.F32.BF16 R108, R4, R76, R108 ;  /* 0x0000004c046c723c */ /* 0x000fe2000004186c */
[----:B-1----:R-:W-:-:S07]  /*14660*/  FFMA.FTZ R2, R188, c[0x0][0x2d0], -R0 ;  /* 0x0000b400bc027a23 */ /* 0x002fce0000010800 */
[C---:B------:R-:W-:Y:S01]  /*14670*/  HMMA.16816.F32.BF16 R12, R4.reuse, R78, R12 ;  /* 0x0000004e040c723c */ /* 0x040fe2000004180c */
[----:B------:R1:W2:Y:S07]  /*14680*/  MUFU.EX2 R30, R2 ;  /* 0x00000002001e7308 */ /* 0x0002ae0000000800 */
[C---:B------:R-:W-:Y:S08]  /*14690*/  HMMA.16816.F32.BF16 R124, R4.reuse, R88, R124 ;  /* 0x00000058047c723c */ /* 0x040ff0000004187c */
        /* <DEDUP_REMOVED lines=8> */
[----:B-1----:R-:W-:-:S07]  /*14720*/  FADD.FTZ R2, R215, R216 ;  /* 0x000000d8d7027221 */ /* 0x002fce0000010000 */
[----:B------:R-:W-:Y:S01]  /*14730*/  HMMA.16816.F32.BF16 R24, R4, R100, R24 ;  /* 0x000000640418723c */ /* 0x000fe20000041818 */
[----:B------:R1:W5:Y:S01]  /*14740*/  LDL.LU R216, [R1+0x4c] ;  /* 0x00004c0001d87983 */ /* 0x0003620000300800 */
[----:B------:R-:W-:-:S03]  /*14750*/  FADD.FTZ R2, R60, R2 ;  /* 0x000000023c027221 */ /* 0x000fc60000010000 */
[----:B------:R1:W5:Y:S01]  /*14760*/  LDL.LU R215, [R1+0x48] ;  /* 0x0000480001d77983 */ /* 0x0003620000300800 */
[----:B--2---:R-:W-:Y:S02]  /*14770*/  FADD.FTZ R0, R83, R82 ;  /* 0x0000005253007221 */ /* 0x004fe40000010000 */
[----:B------:R-:W-:Y:S01]  /*14780*/  HMMA.16816.F32.BF16 R8, R4, R102, R8 ;  /* 0x000000660408723c */ /* 0x000fe20000041808 */
[----:B------:R-:W-:Y:S01]  /*14790*/  FADD.FTZ R2, R51, R2 ;  /* 0x0000000233027221 */ /* 0x000fe20000010000 */
[----:B---3--:R-:W-:Y:S01]  /*147a0*/  F2FP.BF16.PACK_AB R163, R28, R29 ;  /* 0x0000001d1ca3723e */ /* 0x008fe200000010ff */
[----:B------:R-:W-:-:S04]  /*147b0*/  FADD.FTZ R0, R208, R0 ;  /* 0x00000000d0007221 */ /* 0x000fc80000010000 */
        /* <DEDUP_REMOVED lines=14> */
[----:B------:R-:W-:Y:S01]  /*148a0*/  UIADD3 UR18, UR13, UR18, URZ ;  /* 0x000000120d127290 */ /* 0x000fe2000fffe03f */
        /* <DEDUP_REMOVED lines=11> */
[----:B------:R-:W-:Y:S01]  /*14960*/  ULDC UR7, c[0x0][0x328] ;  /* 0x0000ca0000077ab9 */ /* 0x000fe20000000800 */
        /* <DEDUP_REMOVED lines=74> */
[----:B------:R-:W-:Y:S01]  /*14e10*/  HMMA.16816.F32.BF16 R128, R160, R130, R16 ;  /* 0x00000082a080723c */ /* 0x000fe20000041810 */
[----:B------:R-:W-:-:S02]  /*14e20*/  UIADD3 UR12, UR12, -0x2, URZ ;  /* 0xfffffffe0c0c7890 */ /* 0x000fc4000fffe03f */
[----:B------:R-:W-:-:S05]  /*14e30*/  UIADD3 UR7, UR18, UR7, URZ ;  /* 0x0000000712077290 */ /* 0x000fca000fffe03f */
        /* <DEDUP_REMOVED lines=10> */
[----:B------:R-:W-:Y:S02]  /*14ee0*/  UIADD3 UR13, -UR18, URZ, URZ ;  /* 0x0000003f120d7290 */ /* 0x000fe4000fffe13f */
[----:B------:R-:W-:Y:S02]  /*14ef0*/  ULDC.64 UR10, c[0x0][0x330] ;  /* 0x0000cc00000a7ab9 */ /* 0x000fe40000000a00 */
[----:B------:R-:W-:-:S07]  /*14f00*/  UIMAD.WIDE.U32 UR28, UR13, UR10, URZ ;  /* 0x0000000a0d1c72a5 */ /* 0x000fce000f8e003f */
[----:B------:R-:W-:Y:S02]  /*14f10*/  @UP0 UMOV UR25, UR29 ;  /* 0x0000001d00190c82 */ /* 0x000fe40008000000 */
[----:B------:R-:W-:-:S04]  /*14f20*/  @UP0 USHF.R.U32.HI UR13, URZ, UR11, UR25 ;  /* 0x0000000b3f0d0299 */ /* 0x000fc80008011619 */
[----:B------:R-:W-:Y:S01]  /*14f30*/  ULOP3.LUT UR13, URZ, UR13, URZ, 0x33, !UPT ;  /* 0x0000000d3f0d7292 */ /* 0x000fe2000f8e333f */
[----:B------:R-:W-:Y:S05]  /*14f40*/  BRA `(.L_x_453) ;  /* 0x0000007000007947 */ /* 0x000fea0003800000 */
.L_x_452:
[----:B------:R-:W-:Y:S02]  /*14f50*/  UMOV UR11, 0x1 ;  /* 0x00000001000b7882 */ /* 0x000fe40000000000 */
[----:B------:R-:W-:Y:S02]  /*14f60*/  ULDC UR10, c[0x0][0x32c] ;  /* 0x0000cb00000a7ab9 */ /* 0x000fe40000000800 */
[----:B------:R-:W-:-:S03]  /*14f70*/  UISETP.NE.AND UP0, UPT, UR11, UR10, UPT ;  /* 0x0000000a0b00728c */ /* 0x000fc6000bf05270 */
[----:B------:R-:W-:Y:S02]  /*14f80*/  ULDC.64 UR10, c[0x0][0x330] ;  /* 0x0000cc00000a7ab9 */ /* 0x000fe40000000a00 */
[----:B------:R-:W-:-:S07]  /*14f90*/  UIMAD.WIDE.U32 UR28, UR13, UR10, URZ ;  /* 0x0000000a0d1c72a5 */ /* 0x000fce000f8e003f */
[----:B------:R-:W-:Y:S02]  /*14fa0*/  @UP0 UMOV UR25, UR29 ;  /* 0x0000001d00190c82 */ /* 0x000fe40008000000 */
[----:B------:R-:W-:Y:S02]  /*14fb0*/  @UP0 USHF.R.U32.HI UR13, URZ, UR11, UR25 ;  /* 0x0000000b3f0d0299 */ /* 0x000fe40008011619 */
.L_x_453:
[----:B------:R-:W-:Y:S02]  /*14fc0*/  ULDC UR10, c[0x0][0x32c] ;  /* 0x0000cb00000a7ab9 */ /* 0x000fe40000000800 */
[----:B------:R-:W-:-:S04]  /*14fd0*/  UIMAD UR10, UR13, UR10, UR10 ;  /* 0x0000000a0d0a72a4 */ /* 0x000fc8000f8e020a */
[----:B------:R-:W-:-:S04]  /*14fe0*/  UISETP.LT.AND UP0, UPT, UR7, UR10, UPT ;  /* 0x0000000a0700728c */ /* 0x000fc8000bf01270 */
[----:B------:R-:W-:-:S04]  /*14ff0*/  USEL UR7, UR7, UR10, UP0 ;  /* 0x0000000a07077287 */ /* 0x000fc80008000000 */
.L_x_451:
        /* <DEDUP_REMOVED lines=11> */
[----:B------:R-:W-:Y:S01]  /*150b0*/  MOV R102, R70 ;  /* 0x0000004600667202 */ /* 0x000fe20000000f00 */
[----:B------:R-:W-:Y:S02]  /*150c0*/  ULDC UR7, c[0x0][0x324] ;  /* 0x0000c90000077ab9 */ /* 0x000fe40000000800 */
[----:B------:R-:W-:Y:S02]  /*150d0*/  ULOP3.LUT UR7, URZ, UR7, URZ, 0x33, !UPT ;  /* 0x000000073f077292 */ /* 0x000fe4000f8e333f */
.L_x_473:
[----:B-1----:R-:W2:Y:S01]  /*150e0*/  LDL R0, [R1+0xc] ;  /* 0x00000c0001007983 */ /* 0x002ea20000100800 */
[----:B------:R-:W-:Y:S04]  /*150f0*/  DEPBAR.LE SB0, 0x0 ;  /* 0x000080000000791a */ /* 0x000fe80000000000 */
[----:B------:R-:W-:Y:S01]  /*15100*/  BAR.SYNC.DEFER_BLOCKING 0x0 ;  /* 0x0000000000007b1d */ /* 0x000fe20000010000 */
[----:B------:R-:W-:Y:S05]  /*15110*/  UISETP.GT.AND UP0, UPT, UR4, UR12, UPT ;  /* 0x0000000c0400728c */ /* 0x000fea000bf04270 */
[----:B-----5:R1:W5:Y:S01]  /*15120*/  LDL R226, [R1+0x38] ;  /* 0x0000380001e27983 */ /* 0x0203620000100800 */
[----:B------:R-:W-:Y:S03]  /*15130*/  PLOP3.LUT P0, PT, PT, PT, UP0, 0x80, 0x0 ;  /* 0x000000000000781c */ /* 0x000fe60003f0f008 */
        /* <DEDUP_REMOVED lines=16> */
[----:B--2---:R-:W-:Y:S01]  /*15240*/  ISETP.GE.AND P4, PT, R0, c[0x0][0x1d4], PT ;  /* 0x0000750000007a0c */ /* 0x004fe20003f86270 */
[----:B------:R-:W-:-:S05]  /*15250*/  @P0 BRA `(.L_x_455) ;  /* 0x000002d000000947 */ /* 0x000fca0003800000 */
[----:B-1-34-:R-:W2:Y:S04]  /*15260*/  LDL R4, [R1] ;  /* 0x0000000001047983 */ /* 0x01aea80000100800 */
[----:B------:R-:W3:Y:S01]  /*15270*/  LDL R15, [R1+0x8] ;  /* 0x00000800010f7983 */ /* 0x000ee20000100800 */
[----:B--2---:R-:W-:Y:S01]  /*15280*/  SHF.R.S32.HI R0, RZ, 0x1f, R4 ;  /* 0x0000001fff007819 */ /* 0x004fe20000011404 */
[----:B------:R-:W-:Y:S04]  /*15290*/  IMAD.WIDE.U32 R2, R4, c[0x0][0x208], RZ ;  /* 0x0000820004027a25 */ /* 0x000fe800078e00ff */
[----:B------:R-:W-:Y:S04]  /*152a0*/  IMAD R0, R0, c[0x0][0x208], RZ ;  /* 0x0000820000007a24 */ /* 0x000fe800078e02ff */
[----:B------:R-:W-:Y:S01]  /*152b0*/  IMAD R0, R4, c[0x0][0x20c], R0 ;  /* 0x0000830004007a24 */ /* 0x000fe200078e0200 */
[----:B------:R-:W-:Y:S03]  /*152c0*/  SHF.R.S32.HI R4, RZ, 0x1f, R242 ;  /* 0x0000001fff047819 */ /* 0x000fe600000114f2 */
[----:B------:R-:W-:Y:S02]  /*152d0*/  IMAD.IADD R3, R3, 0x1, R0 ;  /* 0x0000000103037824 */ /* 0x000fe400078e0200 */
[----:B------:R-:W-:Y:S02]  /*152e0*/  IMAD R4, R4, c[0x0][0x218], RZ ;  /* 0x0000860004047a24 */ /* 0x000fe400078e02ff */
[C---:B------:R-:W-:Y:S04]  /*152f0*/  IMAD.WIDE.U32 R2, R242.reuse, c[0x0][0x218], R2 ;  /* 0x00008600f2027a25 */ /* 0x040fe800078e0002 */
[----:B------:R-:W-:Y:S01]  /*15300*/  IMAD R4, R242, c[0x0][0x21c], R4 ;  /* 0x00008700f2047a24 */ /* 0x000fe200078e0204 */
[----:B------:R-:W-:Y:S04]  /*15310*/  IADD3 R0, P0, R2, UR44, RZ ;  /* 0x0000002c02007c10 */ /* 0x000fe8000ff1e0ff */
[----:B------:R-:W-:Y:S02]  /*15320*/  IADD3.X R3, R3, UR6, R4, P0, !PT ;  /* 0x0000000603037c10 */ /* 0x000fe400087fe404 */
[C---:B------:R-:W-:Y:S04]  /*15330*/  LEA R2, P0, R0.reuse, c[0x0][0x1f8], 0x1 ;  /* 0x00007e0000027a11 */ /* 0x040fe800078008ff */
[----:B------:R-:W-:Y:S01]  /*15340*/  LEA.HI.X R0, R0, c[0x0][0x1fc], R3, 0x1, P0 ;  /* 0x00007f0000007a11 */ /* 0x000fe200000f0c03 */
[----:B------:R-:W1:Y:S04]  /*15350*/  SHFL.IDX PT, R4, R2, RZ, 0x181f ;  /* 0x00181fff02047589 */ /* 0x000e6800000e0000 */
[----:B------:R-:W2:Y:S04]  /*15360*/  SHFL.IDX PT, R3, R0, RZ, 0x181f ;  /* 0x00181fff00037589 */ /* 0x000ea800000e0000 */
[----:B------:R-:W4:Y:S04]  /*15370*/  SHFL.IDX PT, R10, R2, 0x1, 0x181f ;  /* 0x00381f00020a7f89 */ /* 0x000f2800000e0000 */
[----:B------:R-:W3:Y:S04]  /*15380*/  SHFL.IDX PT, R8, R2, 0x2, 0x181f ;  /* 0x00581f0002087f89 */ /* 0x000ee800000e0000 */
[----:B------:R-:W3:Y:S04]  /*15390*/  SHFL.IDX PT, R7, R0, 0x1, 0x181f ;  /* 0x00381f0000077f89 */ /* 0x000ee800000e0000 */
[----:B------:R-:W3:Y:S04]  /*153a0*/  SHFL.IDX PT, R6, R2, 0x3, 0x181f ;  /* 0x00781f0002067f89 */ /* 0x000ee800000e0000 */
[----:B------:R-:W-:Y:S01]  /*153b0*/  SHFL.IDX PT, R9, R2, 0x4, 0x181f ;  /* 0x00981f0002097f89 */ /* 0x000fe200000e0000 */
[-C--:B-1---5:R-:W-:Y:S03]  /*153c0*/  IADD3 R4, P0, R4, R226.reuse, RZ ;  /* 0x000000e204047210 */ /* 0x0a2fe60007f1e0ff */
[----:B------:R-:W-:Y:S02]  /*153d0*/  SHFL.IDX PT, R14, R0, 0x2, 0x181f ;  /* 0x00581f00000e7f89 */ /* 0x000fe400000e0000 */
[--C-:B--2---:R-:W-:Y:S02]  /*153e0*/  IMAD.X R5, R3, 0x1, R225.reuse, P0 ;  /* 0x0000000103057824 */ /* 0x104fe400000e06e1 */
[----:B------:R-:W1:Y:S01]  /*153f0*/  SHFL.IDX PT, R13, R0, 0x3, 0x181f ;  /* 0x00781f00000d7f89 */ /* 0x000e6200000e0000 */
[-C--:B----4-:R-:W-:Y:S03]  /*15400*/  IADD3 R10, P0, R10, R226.reuse, RZ ;  /* 0x000000e20a0a7210 */ /* 0x090fe60007f1e0ff */
[----:B---3--:R2:W-:Y:S01]  /*15410*/  LDGSTS.E.BYPASS.LTC128B.128 [R15], [R4.64], !P4 ;  /* 0x00000000040f7fae */ /* 0x0085e2000e101d5a */
[-C--:B------:R-:W-:Y:S03]  /*15420*/  IADD3 R8, P3, R8, R226.reuse, RZ ;  /* 0x000000e208087210 */ /* 0x080fe60007f7e0ff */
[----:B------:R-:W3:Y:S01]  /*15430*/  SHFL.IDX PT, R2, R2, 0x5, 0x181f ;  /* 0x00b81f0002027f89 */ /* 0x000ee200000e0000 */
[--C-:B------:R-:W-:Y:S03]  /*15440*/  IMAD.X R11, R7, 0x1, R225.reuse, P0 ;  /* 0x00000001070b7824 */ /* 0x100fe600000e06e1 */
[----:B------:R-:W4:Y:S01]  /*15450*/  SHFL.IDX PT, R12, R0, 0x4, 0x181f ;  /* 0x00981f00000c7f89 */ /* 0x000f2200000e0000 */
[-C--:B------:R-:W-:Y:S03]  /*15460*/  IADD3 R6, P2, R6, R226.reuse, RZ ;  /* 0x000000e206067210 */ /* 0x080fe60007f5e0ff */
[----:B------:R-:W4:Y:S04]  /*15470*/  SHFL.IDX PT, R0, R0, 0x5, 0x181f ;  /* 0x00b81f0000007f89 */ /* 0x000f2800000e0000 */
[----:B------:R4:W-:Y:S01]  /*15480*/  LDGSTS.E.BYPASS.LTC128B.128 [R15+0x800], [R10.64], !P4 ;  /* 0x008000000a0f7fae */ /* 0x0009e2000e101d5a */
[--C-:B-1----:R-:W-:Y:S01]  /*15490*/  IMAD.X R7, R13, 0x1, R225.reuse, P2 ;  /* 0x000000010d077824 */ /* 0x102fe200010e06e1 */
[-C--:B--2---:R-:W-:Y:S02]  /*154a0*/  IADD3 R4, P1, R9, R226.reuse, RZ ;  /* 0x000000e209047210 */ /* 0x084fe40007f3e0ff */
[-C--:B------:R-:W-:Y:S02]  /*154b0*/  IADD3.X R9, R14, R225.reuse, RZ, P3, !PT ;  /* 0x000000e10e097210 */ /* 0x080fe40001ffe4ff */
[----:B---3--:R-:W-:Y:S01]  /*154c0*/  IADD3 R2, P0, R2, R226, RZ ;  /* 0x000000e202027210 */ /* 0x008fe20007f1e0ff */
[----:B----4-:R-:W-:Y:S02]  /*154d0*/  IMAD.X R5, R12, 0x1, R225, P1 ;  /* 0x000000010c057824 */ /* 0x010fe400008e06e1 */
[----:B------:R1:W-:Y:S01]  /*154e0*/  LDGSTS.E.BYPASS.LTC128B.128 [R15+0x1000], [R8.64], !P4 ;  /* 0x01000000080f7fae */ /* 0x0003e2000e101d5a */
[----:B------:R-:W-:Y:S03]  /*154f0*/  IADD3.X R3, R0, R225, RZ, P0, !PT ;  /* 0x000000e100037210 */ /* 0x000fe600007fe4ff */
[----:B------:R1:W-:Y:S04]  /*15500*/  LDGSTS.E.BYPASS.LTC128B.128 [R15+0x1800], [R6.64], !P4 ;  /* 0x01800000060f7fae */ /* 0x0003e8000e101d5a */
[----:B------:R1:W-:Y:S04]  /*15510*/  LDGSTS.E.BYPASS.LTC128B.128 [R15+0x2000], [R4.64], !P4 ;  /* 0x02000000040f7fae */ /* 0x0003e8000e101d5a */
[----:B------:R1:W-:Y:S02]  /*15520*/  LDGSTS.E.BYPASS.LTC128B.128 [R15+0x2800], [R2.64], !P4 ;  /* 0x02800000020f7fae */ /* 0x0003e4000e101d5a */
.L_x_455:
[----:B-1-34-:R-:W-:Y:S01]  /*15530*/  LDSM.16.M88.4 R204, [R214+0x5900] ;  /* 0x00590000d6cc783b */ /* 0x01afe20000000200 */
[-C--:B------:R-:W-:Y:S01]  /*15540*/  HMMA.16816.F32.BF16 R4, R96, R16.reuse, RZ ;  /* 0x000000106004723c */ /* 0x080fe200000418ff */
[----:B------:R-:W-:Y:S06]  /*15550*/  UISETP.GT.AND UP0, UPT, UR12, UR4, UPT ;  /* 0x000000040c00728c */ /* 0x000fec000bf04270 */
[----:B------:R-:W0:Y:S01]  /*15560*/  LDGDEPBAR ;  /* 0x00000000000079af */ /* 0x000e220000000000 */
[C---:B------:R-:W-:Y:S01]  /*15570*/  HMMA.16816.F32.BF16 R8, R92.reuse, R16, RZ ;  /* 0x000000105c08723c */ /* 0x040fe200000418ff */
[----:B------:R-:W-:Y:S07]  /*15580*/  PLOP3.LUT P0, PT, PT, PT, UP0, 0x80, 0x0 ;  /* 0x000000000000781c */ /* 0x000fee0003f0f008 */
        /* <DEDUP_REMOVED lines=47> */
[----:B------:R-:W1:Y:S07]  /*15880*/  LDSM.16.M88.4 R196, [R214+0x4900] ;  /* 0x00490000d6c4783b */ /* 0x000e6e0000000200 */
        /* <DEDUP_REMOVED lines=75> */
[----:B------:R-:W2:Y:S01]  /*15d40*/  MUFU.TANH R17, R17 ;  /* 0x0000001100117308 */ /* 0x000ea20000002400 */
        /* <DEDUP_REMOVED lines=20> */
[-C--:B--2---:R-:W-:Y:S03]  /*15e90*/  HMMA.16816.F32.BF16 R52, R172, R4.reuse, R52 ;  /* 0x00000004ac34723c */ /* 0x084fe60000041834 */
[----:B------:R4:W2:Y:S01]  /*15ea0*/  MUFU.TANH R16, R21 ;  /* 0x0000001500107308 */ /* 0x0008a20000002400 */
        /* <DEDUP_REMOVED lines=160> */
[----:B------:R-:W-:Y:S01]  /*168b0*/  UIMAD UR10, UR12, 0x60, UR19 ;  /* 0x000000600c0a78a4 */ /* 0x000fe2000f8e0213 */
[----:B------:R-:W-:Y:S01]  /*168c0*/  IMAD.MOV.U32 R2, RZ, RZ, c[0x0][0x2b8] ;  /* 0x0000ae00ff027624 */ /* 0x000fe200078e00ff */
[----:B------:R-:W3:Y:S04]  /*168d0*/  LDL.64 R228, [R1+0x30] ;  /* 0x0000300001e47983 */ /* 0x000ee80000100a00 */
[----:B------:R-:W4:Y:S01]  /*168e0*/  LDL R227, [R1+0x2c] ;  /* 0x00002c0001e37983 */ /* 0x000f220000100800 */
[----:B------:R-:W-:Y:S01]  /*168f0*/  ISETP.NE.AND P2, PT, R2, 0x1, PT ;  /* 0x000000010200780c */ /* 0x000fe20003f45270 */
[----:B------:R-:W-:Y:S02]  /*16900*/  IMAD.U32 R2, RZ, RZ, UR10 ;  /* 0x0000000aff027e24 */ /* 0x000fe4000f8e00ff */
[----:B------:R-:W3:Y:S03]  /*16910*/  LDL R19, [R1+0x4] ;  /* 0x0000040001137983 */ /* 0x000ee60000100800 */
[----:B--2---:R-:W-:Y:S02]  /*16920*/  IADD3 R2, R2, -0x60, R0 ;  /* 0xffffffa002027810 */ /* 0x004fe40007ffe000 */
[----:B------:R-:W-:Y:S05]  /*16930*/  ISETP.GT.AND P1, PT, R0, 0x5f, PT ;  /* 0x0000005f0000780c */ /* 0x000fea0003f24270 */
[----:B------:R-:W-:Y:S04]  /*16940*/  @P2 IMAD.HI.U32 R3, R2, c[0x0][0x2bc], RZ ;  /* 0x0000af0002032a27 */ /* 0x000fe800078e00ff */
[----:B------:R-:W-:Y:S01]  /*16950*/  IMAD.MOV.U32 R0, RZ, RZ, R2 ;  /* 0x000000ffff007224 */ /* 0x000fe200078e0002 */
[----:B------:R-:W-:Y:S04]  /*16960*/  @P2 SHF.R.U32.HI R0, RZ, c[0x0][0x2c0], R3 ;  /* 0x0000b000ff002a19 */ /* 0x000fe80000011603 */
[C---:B---3--:R-:W-:Y:S04]  /*16970*/  @!P1 IADD3 R3, P0, R0.reuse, R228, RZ ;  /* 0x000000e400039210 */ /* 0x048fe80007f1e0ff */
[----:B----4-:R-:W-:Y:S01]  /*16980*/  @!P1 LEA.HI.X.SX32 R5, R0, R227, 0x1, P0 ;  /* 0x000000e300059211 */ /* 0x010fe200000f0eff */
[----:B------:R-:W-:Y:S01]  /*16990*/  IMAD.MOV R0, RZ, RZ, -R0 ;  /* 0x000000ffff007224 */ /* 0x000fe200078e0a00 */
[C---:B------:R-:W-:Y:S03]  /*169a0*/  @!P1 LEA R4, P0, R3.reuse, c[0x0][0x2a0], 0x2 ;  /* 0x0000a80003049a11 */ /* 0x040fe600078010ff */
[----:B------:R-:W-:Y:S01]  /*169b0*/  IMAD R6, R0, c[0x0][0x2b8], R2 ;  /* 0x0000ae0000067a24 */ /* 0x000fe200078e0202 */
[----:B------:R-:W-:Y:S03]  /*169c0*/  @!P1 LEA.HI.X R5, R3, c[0x0][0x2a4], R5, 0x2, P0 ;  /* 0x0000a90003059a11 */ /* 0x000fe600000f1405 */
[----:B------:R-:W-:Y:S01]  /*169d0*/  IMAD.WIDE.U32 R2, R6, c[0x0][0x1e0], RZ ;  /* 0x0000780006027a25 */ /* 0x000fe200078e00ff */
[----:B------:R-:W-:Y:S01]  /*169e0*/  STL [R1], R6 ;  /* 0x0000000601007387 */ /* 0x000fe20000100800 */
[----:B------:R-:W-:Y:S03]  /*169f0*/  SHF.R.S32.HI R0, RZ, 0x1f, R6 ;  /* 0x0000001fff007819 */ /* 0x000fe60000011406 */
[----:B------:R-:W2:Y:S02]  /*16a00*/  @!P1 LDG.E R242, [R4.64] ;  /* 0x0000001a04f29981 */ /* 0x000ea4000c1e1900 */
        /* <DEDUP_REMOVED lines=13> */
[----:B------:R-:W4:Y:S04]  /*16ae0*/  SHFL.IDX PT, R10, R2, 0x1, 0x181f ;  /* 0x00381f00020a7f89 */ /* 0x000f2800000e0000 */
[----:B------:R-:W1:Y:S04]  /*16af0*/  SHFL.IDX PT, R8, R2, 0x2, 0x181f ;  /* 0x00581f0002087f89 */ /* 0x000e6800000e0000 */
[----:B------:R-:W1:Y:S04]  /*16b00*/  SHFL.IDX PT, R7, R0, 0x1, 0x181f ;  /* 0x00381f0000077f89 */ /* 0x000e6800000e0000 */
[----:B------:R-:W1:Y:S04]  /*16b10*/  SHFL.IDX PT, R6, R2, 0x3, 0x181f ;  /* 0x00781f0002067f89 */ /* 0x000e6800000e0000 */
[----:B------:R-:W-:Y:S01]  /*16b20*/  SHFL.IDX PT, R9, R2, 0x4, 0x181f ;  /* 0x00981f0002097f89 */ /* 0x000fe200000e0000 */
[-C--:B--2--5:R-:W-:Y:S03]  /*16b30*/  IADD3 R4, P0, R4, R226.reuse, RZ ;  /* 0x000000e204047210 */ /* 0x0a4fe60007f1e0ff */
[----:B------:R-:W-:Y:S02]  /*16b40*/  SHFL.IDX PT, R14, R0, 0x2, 0x181f ;  /* 0x00581f00000e7f89 */ /* 0x000fe400000e0000 */
[--C-:B---3--:R-:W-:Y:S02]  /*16b50*/  IMAD.X R5, R3, 0x1, R225.reuse, P0 ;  /* 0x0000000103057824 */ /* 0x108fe400000e06e1 */
[----:B------:R-:W2:Y:S01]  /*16b60*/  SHFL.IDX PT, R13, R0, 0x3, 0x181f ;  /* 0x00781f00000d7f89 */ /* 0x000ea200000e0000 */
[-C--:B----4-:R-:W-:Y:S03]  /*16b70*/  IADD3 R10, P0, R10, R226.reuse, RZ ;  /* 0x000000e20a0a7210 */ /* 0x090fe60007f1e0ff */
[----:B------:R3:W-:Y:S01]  /*16b80*/  LDGSTS.E.BYPASS.LTC128B.128 [R19+0x3100], [R4.64], !P4 ;  /* 0x0310000004137fae */ /* 0x0007e2000e101d5a */
[-C--:B-1----:R-:W-:Y:S03]  /*16b90*/  IADD3 R8, P3, R8, R226.reuse, RZ ;  /* 0x000000e208087210 */ /* 0x082fe60007f7e0ff */
[----:B------:R-:W1:Y:S01]  /*16ba0*/  SHFL.IDX PT, R2, R2, 0x5, 0x181f ;  /* 0x00b81f0002027f89 */ /* 0x000e6200000e0000 */
[--C-:B------:R-:W-:Y:S03]  /*16bb0*/  IMAD.X R11, R7, 0x1, R225.reuse, P0 ;  /* 0x00000001070b7824 */ /* 0x100fe600000e06e1 */
[----:B------:R-:W4:Y:S01]  /*16bc0*/  SHFL.IDX PT, R12, R0, 0x4, 0x181f ;  /* 0x00981f00000c7f89 */ /* 0x000f2200000e0000 */
[-C--:B------:R-:W-:Y:S03]  /*16bd0*/  IADD3 R6, P2, R6, R226.reuse, RZ ;  /* 0x000000e206067210 */ /* 0x080fe60007f5e0ff */
[----:B------:R-:W4:Y:S04]  /*16be0*/  SHFL.IDX PT, R0, R0, 0x5, 0x181f ;  /* 0x00b81f0000007f89 */ /* 0x000f2800000e0000 */
[----:B------:R4:W-:Y:S01]  /*16bf0*/  LDGSTS.E.BYPASS.LTC128B.128 [R19+0x3900], [R10.64], !P4 ;  /* 0x039000000a137fae */ /* 0x0009e2000e101d5a */
[--C-:B--2---:R-:W-:Y:S01]  /*16c00*/  IMAD.X R7, R13, 0x1, R225.reuse, P2 ;  /* 0x000000010d077824 */ /* 0x104fe200010e06e1 */
[-C--:B---3--:R-:W-:Y:S01]  /*16c10*/  IADD3 R4, P1, R9, R226.reuse, RZ ;  /* 0x000000e209047210 */ /* 0x088fe20007f3e0ff */
[--C-:B------:R-:W-:Y:S01]  /*16c20*/  IMAD.X R9, R14, 0x1, R225.reuse, P3 ;  /* 0x000000010e097824 */ /* 0x100fe200018e06e1 */
[----:B-1----:R-:W-:Y:S03]  /*16c30*/  IADD3 R2, P0, R2, R226, RZ ;  /* 0x000000e202027210 */ /* 0x002fe60007f1e0ff */
[--C-:B----4-:R-:W-:Y:S01]  /*16c40*/  IMAD.X R5, R12, 0x1, R225.reuse, P1 ;  /* 0x000000010c057824 */ /* 0x110fe200008e06e1 */
[----:B------:R1:W-:Y:S01]  /*16c50*/  LDGSTS.E.BYPASS.LTC128B.128 [R19+0x4100], [R8.64], !P4 ;  /* 0x0410000008137fae */ /* 0x0003e2000e101d5a */
[----:B------:R-:W-:Y:S03]  /*16c60*/  IMAD.X R3, R0, 0x1, R225, P0 ;  /* 0x0000000100037824 */ /* 0x000fe600000e06e1 */
[----:B------:R1:W-:Y:S04]  /*16c70*/  LDGSTS.E.BYPASS.LTC128B.128 [R19+0x4900], [R6.64], !P4 ;  /* 0x0490000006137fae */ /* 0x0003e8000e101d5a */
[----:B------:R1:W-:Y:S04]  /*16c80*/  LDGSTS.E.BYPASS.LTC128B.128 [R19+0x5100], [R4.64], !P4 ;  /* 0x0510000004137fae */ /* 0x0003e8000e101d5a */
[----:B------:R1:W-:Y:S02]  /*16c90*/  LDGSTS.E.BYPASS.LTC128B.128 [R19+0x5900], [R2.64], !P4 ;  /* 0x0590000002137fae */ /* 0x0003e4000e101d5a */
.L_x_456:
        /* <DEDUP_REMOVED lines=36> */
.L_x_459:
[----:B------:R-:W-:Y:S04]  /*16ee0*/  MOV R7, c[0x0][0x32c] ;  /* 0x0000cb0000077a02 */ /* 0x000fe80000000f00 */
[----:B------:R-:W-:Y:S11]  /*16ef0*/  ISETP.NE.AND P0, PT, R7, 0x1, PT ;  /* 0x000000010700780c */ /* 0x000ff60003f05270 */
[----:B------:R-:W-:Y:S02]  /*16f00*/  @!UPT UIADD3 URZ, URZ, URZ, URZ ;  /* 0x0000003f3f3ff290 */ /* 0x000fe4000fffe03f */
[----:B------:R-:W-:Y:S05]  /*16f10*/  @P0 IMAD.HI.U32 R7, R3, c[0x0][0x330], RZ ;  /* 0x0000cc0003070a27 */ /* 0x000fea00078e00ff */
[----:B------:R-:W-:Y:S02]  /*16f20*/  @P0 SHF.R.U32.HI R3, RZ, c[0x0][0x334], R7 ;  /* 0x0000cd00ff030a19 */ /* 0x000fe40000011607 */
.L_x_460:
[----:B------:R-:W-:Y:S05]  /*16f30*/  BSYNC B0 ;  /* 0x0000000000007941 */ /* 0x000fea0003800000 */
.L_x_458:
[----:B------:R-:W-:Y:S05]  /*16f40*/  IADD3 R7, -R9, UR10, RZ ;  /* 0x0000000a09077c10 */ /* 0x000fea000fffe1ff */
[----:B------:R-:W-:Y:S05]  /*16f50*/  IMAD R3, R3, c[0x0][0x32c], R7 ;  /* 0x0000cb0003037a24 */ /* 0x000fea00078e0207 */
[----:B------:R-:W-:Y:S02]  /*16f60*/  IADD3 R7, R3, c[0x0][0x32c], RZ ;  /* 0x0000cb0003077a10 */ /* 0x000fe40007ffe0ff */
[----:B------:R-:W-:Y:S02]  /*16f70*/  IMNMX R0, R0, R3, !PT ;  /* 0x0000000300007217 */ /* 0x000fe40007800200 */
[----:B------:R-:W-:Y:S02]  /*16f80*/  IMNMX R2, R2, R7, PT ;  /* 0x0000000702027217 */ /* 0x000fe40003800200 */
.L_x_457:
        /* <DEDUP_REMOVED lines=8> */
[----:B------:R-:W-:Y:S01]  /*17010*/  PLOP3.LUT P3, PT, PT, PT, UP2, 0x40, 0x0 ;  /* 0x000000000000781c */ /* 0x000fe20003f6e828 */
[----:B------:R-:W-:Y:S01]  /*17020*/  UISETP.GE.AND UP1, UPT, UR10, 0xa, UPT ;  /* 0x0000000a0a00788c */ /* 0x000fe2000bf26270 */
[C---:B------:R-:W-:Y:S01]  /*17030*/  ISETP.GT.AND P0, PT, R0.reuse, RZ, P0 ;  /* 0x000000ff0000720c */ /* 0x040fe20000704270 */
[----:B------:R-:W-:Y:S01]  /*17040*/  UP2UR UR34, UPR, URZ, 0x1 ;  /* 0x000000013f227883 */ /* 0x000fe20008000000 */
[C---:B------:R-:W-:Y:S01]  /*17050*/  ISETP.GT.AND P4, PT, R0.reuse, 0x1, P1 ;  /* 0x000000010000780c */ /* 0x040fe20000f84270 */
[----:B------:R-:W-:Y:S01]  /*17060*/  UISETP.GE.AND UP6, UPT, UR10, 0x42, UPT ;  /* 0x000000420a00788c */ /* 0x000fe2000bfc6270 */
[----:B------:R-:W-:Y:S01]  /*17070*/  ISETP.GT.AND P1, PT, R0, 0x8, P3 ;  /* 0x000000080000780c */ /* 0x000fe20001f24270 */
[----:B------:R-:W-:Y:S01]  /*17080*/  UISETP.GE.AND UP5, UPT, UR10, 0x49, UPT ;  /* 0x000000490a00788c */ /* 0x000fe2000bfa6270 */
[----:B------:R-:W-:Y:S01]  /*17090*/  PLOP3.LUT P3, PT, PT, PT, UP0, 0x40, 0x0 ;  /* 0x000000000000781c */ /* 0x000fe20003f6e808 */
[----:B------:R-:W-:Y:S01]  /*170a0*/  UISETP.GE.AND UP0, UPT, UR10, 0x12, UPT ;  /* 0x000000120a00788c */ /* 0x000fe2000bf06270 */
[C---:B------:R-:W-:Y:S01]  /*170b0*/  ISETP.LT.OR P2, PT, R2.reuse, 0x1, P0 ;  /* 0x000000010200780c */ /* 0x040fe20000741670 */
[----:B------:R-:W-:Y:S01]  /*170c0*/  UISETP.GE.AND UP4, UPT, UR10, 0x4a, UPT ;  /* 0x0000004a0a00788c */ /* 0x000fe2000bf86270 */
        /* <DEDUP_REMOVED lines=8> */
[----:B------:R-:W-:Y:S01]  /*17150*/  FSEL R11, R189, -INF , !P2 ;  /* 0xff800000bd0b7808 */ /* 0x000fe20005000000 */
[----:B------:R-:W-:Y:S01]  /*17160*/  UISETP.GE.AND UP2, UPT, UR10, 0x52, UPT ;  /* 0x000000520a00788c */ /* 0x000fe2000bf46270 */
[----:B------:R-:W-:Y:S01]  /*17170*/  ISETP.LT.OR P2, PT, R2, 0x9, P1 ;  /* 0x000000090200780c */ /* 0x000fe20000f41670 */
[----:B------:R-:W-:Y:S01]  /*17180*/  UP2UR UR32, UPR, URZ, 0x1 ;  /* 0x000000013f207883 */ /* 0x000fe20008000000 */
[----:B------:R-:W-:Y:S01]  /*17190*/  ISETP.GT.AND P1, PT, R0, 0x10, P3 ;  /* 0x000000100000780c */ /* 0x000fe20001f24270 */
[----:B------:R-:W-:Y:S01]  /*171a0*/  UISETP.GE.AND UP1, UPT, UR10, 0x59, UPT ;  /* 0x000000590a00788c */ /* 0x000fe2000bf26270 */
[----:B------:R-:W-:Y:S01]  /*171b0*/  PLOP3.LUT P3, PT, PT, PT, UP0, 0x40, 0x0 ;  /* 0x000000000000781c */ /* 0x000fe20003f6e808 */
[----:B------:R-:W-:Y:S01]  /*171c0*/  UISETP.GE.AND UP0, UPT, UR10, 0x1a, UPT ;  /* 0x0000001a0a00788c */ /* 0x000fe2000bf06270 */
[----:B------:R-:W-:Y:S01]  /*171d0*/  FSEL R19, R187, -INF , !P5 ;  /* 0xff800000bb137808 */ /* 0x000fe20006800000 */
        /* <DEDUP_REMOVED lines=53> */
[----:B------:R-:W-:Y:S02]  /*17530*/  FSEL R176, R15, -INF , !P2 ;  /* 0xff8000000fb07808 */ /* 0x000fe40005000000 */
[----:B------:R-:W-:Y:S02]  /*17540*/  ISETP.GT.AND P4, PT, R0, 0x31, P0 ;  /* 0x000000310000780c */ /* 0x000fe40000784270 */
[----:B------:R-:W-:Y:S02]  /*17550*/  ISETP.LT.OR P2, PT, R2, 0x31, P1 ;  /* 0x000000310200780c */ /* 0x000fe40000f41670 */
[----:B------:R-:W-:Y:S01]  /*17560*/  PLOP3.LUT P0, PT, PT, PT, UP0, 0x40, 0x0 ;  /* 0x000000000000781c */ /* 0x000fe20003f0e808 */
[----:B------:R-:W-:Y:S01]  /*17570*/  UISETP.GE.AND UP0, UPT, UR10, 0x41, UPT ;  /* 0x000000410a00788c */ /* 0x000fe2000bf06270 */
[----:B------:R-:W-:Y:S02]  /*17580*/  ISETP.GT.AND P1, PT, R0, 0x38, P3 ;  /* 0x000000380000780c */ /* 0x000fe40001f24270 */
[----:B------:R-:W-:Y:S01]  /*17590*/  FSEL R177, R49, -INF , !P5 ;  /* 0xff80000031b17808 */ /* 0x000fe20006800000 */
[----:B------:R-:W-:Y:S01]  /*175a0*/  UP2UR UR13, UPR, URZ, 0x1 ;  /* 0x000000013f0d7883 */ /* 0x000fe20008000000 */
[----:B------:R-:W-:Y:S02]  /*175b0*/  ISETP.LT.OR P5, PT, R2, 0x32, P4 ;  /* 0x000000320200780c */ /* 0x000fe400027a1670 */
[----:B------:R-:W-:Y:S02]  /*175c0*/  ISETP.GT.AND P4, PT, R0, 0x39, P0 ;  /* 0x000000390000780c */ /* 0x000fe40000784270 */
[----:B------:R-:W-:Y:S02]  /*175d0*/  ISETP.LT.OR P0, PT, R2, 0x39, P1 ;  /* 0x000000390200780c */ /* 0x000fe40000f01670 */
[----:B------:R-:W-:Y:S02]  /*175e0*/  FSEL R179, R52, -INF , !P2 ;  /* 0xff80000034b37808 */ /* 0x000fe40005000000 */
[----:B------:R-:W-:Y:S01]  /*175f0*/  PLOP3.LUT P2, PT, PT, PT, UP6, 0x40, 0x0 ;  /* 0x000000000000781c */ /* 0x000fe20003f4e868 */
[----:B------:R-:W-:Y:S01]  /*17600*/  UISETP.NE.AND UP6, UPT, UR23, URZ, UPT ;  /* 0x0000003f1700728c */ /* 0x000fe2000bfc5270 */
[----:B------:R-:W-:Y:S02]  /*17610*/  FSEL R196, R64, -INF , !P0 ;  /* 0xff80000040c47808 */ /* 0x000fe40004000000 */
[----:B------:R-:W-:Y:S02]  /*17620*/  PLOP3.LUT P1, PT, PT, PT, UP5, 0x40, 0x0 ;  /* 0x000000000000781c */ /* 0x000fe40003f2e858 */
[----:B------:R-:W-:Y:S02]  /*17630*/  PLOP3.LUT P0, PT, PT, PT, UP4, 0x40, 0x0 ;  /* 0x000000000000781c */ /* 0x000fe40003f0e848 */
[C---:B------:R-:W-:Y:S02]  /*17640*/  ISETP.GT.AND P2, PT, R0.reuse, 0x41, P2 ;  /* 0x000000410000780c */ /* 0x040fe40001744270 */
[C---:B------:R-:W-:Y:S02]  /*17650*/  ISETP.GT.AND P1, PT, R0.reuse, 0x48, P1 ;  /* 0x000000480000780c */ /* 0x040fe40000f24270 */
[----:B------:R-:W-:Y:S02]  /*17660*/  ISETP.GT.AND P0, PT, R0, 0x49, P0 ;  /* 0x000000490000780c */ /* 0x000fe40000704270 */
[----:B------:R-:W-:Y:S01]  /*17670*/  PLOP3.LUT P3, PT, PT, PT, UP0, 0x40, 0x0 ;  /* 0x000000000000781c */ /* 0x000fe20003f6e808 */
[----:B------:R-:W-:Y:S01]  /*17680*/  UISETP.GE.AND UP0, UPT, UR10, 0x5a, UPT ;  /* 0x0000005a0a00788c */ /* 0x000fe2000bf06270 */
[C---:B------:R-:W-:Y:S02]  /*17690*/  ISETP.LT.OR P2, PT, R2.reuse, 0x42, P2 ;  /* 0x000000420200780c */ /* 0x040fe40001741670 */
[C---:B------:R-:W-:Y:S02]  /*176a0*/  ISETP.LT.OR P1, PT, R2.reuse, 0x49, P1 ;  /* 0x000000490200780c */ /* 0x040fe40000f21670 */
[----:B------:R-:W-:Y:S02]  /*176b0*/  ISETP.LT.OR P0, PT, R2, 0x4a, P0 ;  /* 0x0000004a0200780c */ /* 0x000fe40000701670 */
[----:B------:R-:W-:Y:S02]  /*176c0*/  ISETP.GT.AND P3, PT, R0, 0x40, P3 ;  /* 0x000000400000780c */ /* 0x000fe40001f64270 */
[----:B------:R-:W-:Y:S02]  /*176d0*/  FSEL R230, R69, -INF , !P2 ;  /* 0xff80000045e67808 */ /* 0x000fe40005000000 */
[----:B------:R-:W-:Y:S02]  /*176e0*/  PLOP3.LUT P2, PT, PT, PT, UP2, 0x40, 0x0 ;  /* 0x000000000000781c */ /* 0x000fe40003f4e828 */
[----:B------:R-:W-:Y:S02]  /*176f0*/  FSEL R233, R80, -INF , !P1 ;  /* 0xff80000050e97808 */ /* 0x000fe40004800000 */
[----:B------:R-:W-:Y:S02]  /*17700*/  PLOP3.LUT P1, PT, PT, PT, UP1, 0x40, 0x0 ;  /* 0x000000000000781c */ /* 0x000fe40003f2e818 */
[----:B------:R-:W-:Y:S02]  /*17710*/  FSEL R234, R81, -INF , !P0 ;  /* 0xff80000051ea7808 */ /* 0x000fe40004000000 */
[----:B------:R-:W-:Y:S02]  /*17720*/  PLOP3.LUT P0, PT, PT, PT, UP0, 0x40, 0x0 ;  /* 0x000000000000781c */ /* 0x000fe40003f0e808 */
[----:B------:R-:W-:Y:S02]  /*17730*/  ISETP.LT.OR P3, PT, R2, 0x41, P3 ;  /* 0x000000410200780c */ /* 0x000fe40001f61670 */
[C---:B------:R-:W-:Y:S02]  /*17740*/  ISETP.GT.AND P2, PT, R0.reuse, 0x51, P2 ;  /* 0x000000510000780c */ /* 0x040fe40001744270 */
[C---:B------:R-:W-:Y:S02]  /*17750*/  ISETP.GT.AND P1, PT, R0.reuse, 0x58, P1 ;  /* 0x000000580000780c */ /* 0x040fe40000f24270 */
[----:B------:R-:W-:Y:S02]  /*17760*/  ISETP.GT.AND P0, PT, R0, 0x59, P0 ;  /* 0x000000590000780c */ /* 0x000fe40000704270 */
[----:B------:R-:W-:Y:S02]  /*17770*/  ISETP.LT.OR P4, PT, R2, 0x3a, P4 ;  /* 0x0000003a0200780c */ /* 0x000fe40002781670 */
[----:B------:R-:W-:Y:S02]  /*17780*/  FSEL R198, R68, -INF , !P3 ;  /* 0xff80000044c67808 */ /* 0x000fe40005800000 */
[C---:B------:R-:W-:Y:S02]  /*17790*/  ISETP.LT.OR P3, PT, R2.reuse, 0x52, P2 ;  /* 0x000000520200780c */ /* 0x040fe40001761670 */
[C---:B------:R-:W-:Y:S02]  /*177a0*/  ISETP.LT.OR P2, PT, R2.reuse, 0x59, P1 ;  /* 0x000000590200780c */ /* 0x040fe40000f41670 */
[----:B------:R-:W-:Y:S02]  /*177b0*/  ISETP.LT.OR P1, PT, R2, 0x5a, P0 ;  /* 0x0000005a0200780c */ /* 0x000fe40000721670 */
[----:B------:R-:W-:Y:S01]  /*177c0*/  PLOP3.LUT P0, PT, PT, PT, UP6, 0x40, 0x0 ;  /* 0x000000000000781c */ /* 0x000fe20003f0e868 */
[----:B------:R-:W-:Y:S01]  /*177d0*/  UISETP.NE.AND UP6, UPT, UR39, URZ, UPT ;  /* 0x0000003f2700728c */ /* 0x000fe2000bfc5270 */
[----:B------:R-:W-:Y:S02]  /*177e0*/  FSEL R197, R65, -INF , !P4 ;  /* 0xff80000041c57808 */ /* 0x000fe40006000000 */
[----:B------:R-:W-:Y:S02]  /*177f0*/  PLOP3.LUT P4, PT, PT, PT, UP3, 0x40, 0x0 ;  /* 0x000000000000781c */ /* 0x000fe40003f8e838 */
[----:B------:R-:W-:Y:S02]  /*17800*/  FSEL R189, R53, -INF , !P5 ;  /* 0xff80000035bd7808 */ /* 0x000fe40006800000 */
[----:B------:R-:W-:Y:S01]  /*17810*/  ISETP.GT.AND P4, PT, R0, 0x50, P4 ;  /* 0x000000500000780c */ /* 0x000fe20002784270 */
[--C-:B-1----:R-:W-:Y:S01]  /*17820*/  IMAD.IADD R0, R6, 0x1, R3.reuse ;  /* 0x0000000106007824 */ /* 0x102fe200078e0203 */
[----:B------:R-:W-:Y:S02]  /*17830*/  FSEL R244, R85, -INF , !P3 ;  /* 0xff80000055f47808 */ /* 0x000fe40005800000 */
[----:B------:R-:W-:Y:S01]  /*17840*/  ISETP.LT.OR P4, PT, R2, 0x51, P4 ;  /* 0x000000510200780c */ /* 0x000fe20002781670 */
[----:B------:R-:W-:Y:S01]  /*17850*/  IMAD.IADD R2, R5, 0x1, R3 ;  /* 0x0000000105027824 */ /* 0x000fe200078e0203 */
        /* <DEDUP_REMOVED lines=18> */
.L_x_463:
[----:B------:R-:W-:Y:S04]  /*17980*/  MOV R2, c[0x0][0x32c] ;  /* 0x0000cb0000027a02 */ /* 0x000fe80000000f00 */
[----:B------:R-:W-:Y:S11]  /*17990*/  ISETP.NE.AND P0, PT, R2, 0x1, PT ;  /* 0x000000010200780c */ /* 0x000ff60003f05270 */
[----:B------:R-:W-:Y:S02]  /*179a0*/  @!UPT UIADD3 URZ, URZ, URZ, URZ ;  /* 0x0000003f3f3ff290 */ /* 0x000fe4000fffe03f */
[----:B------:R-:W-:Y:S05]  /*179b0*/  @P0 IMAD.HI.U32 R2, R0, c[0x0][0x330], RZ ;  /* 0x0000cc0000020a27 */ /* 0x000fea00078e00ff */
[----:B------:R-:W-:Y:S02]  /*179c0*/  @P0 SHF.R.U32.HI R0, RZ, c[0x0][0x334], R2 ;  /* 0x0000cd00ff000a19 */ /* 0x000fe40000011602 */
.L_x_464:
[----:B------:R-:W-:Y:S05]  /*179d0*/  BSYNC B0 ;  /* 0x0000000000007941 */ /* 0x000fea0003800000 */
.L_x_462:
        /* <DEDUP_REMOVED lines=11> */
.L_x_461:
        /* <DEDUP_REMOVED lines=19> */
[----:B------:R-:W-:Y:S01]  /*17bc0*/  FSEL R10, R193, -INF , !P2 ;  /* 0xff800000c10a7808 */ /* 0x000fe20005000000 */
[----:B------:R-:W-:Y:S01]  /*17bd0*/  UISETP.NE.AND UP2, UPT, UR33, URZ, UPT ;  /* 0x0000003f2100728c */ /* 0x000fe2000bf45270 */
[C---:B------:R-:W-:Y:S01]  /*17be0*/  ISETP.GT.AND P4, PT, R0.reuse, 0x1, P1 ;  /* 0x000000010000780c */ /* 0x040fe20000f84270 */
[----:B------:R-:W-:Y:S01]  /*17bf0*/  UISETP.NE.AND UP1, UPT, UR32, URZ, UPT ;  /* 0x0000003f2000728c */ /* 0x000fe2000bf25270 */
[----:B------:R-:W-:Y:S01]  /*17c00*/  ISETP.GT.AND P1, PT, R0, 0x8, P3 ;  /* 0x000000080000780c */ /* 0x000fe20001f24270 */
[----:B------:R-:W-:Y:S01]  /*17c10*/  UISETP.NE.AND UP0, UPT, UR31, URZ, UPT ;  /* 0x0000003f1f00728c */ /* 0x000fe2000bf05270 */
[----:B------:R-:W-:Y:S01]  /*17c20*/  PLOP3.LUT P0, PT, PT, PT, UP3, 0x40, 0x0 ;  /* 0x000000000000781c */ /* 0x000fe20003f0e838 */
[----:B------:R-:W-:Y:S01]  /*17c30*/  UISETP.NE.AND UP3, UPT, UR30, URZ, UPT ;  /* 0x0000003f1e00728c */ /* 0x000fe2000bf65270 */
[----:B------:R-:W-:Y:S01]  /*17c40*/  PLOP3.LUT P3, PT, PT, PT, UP4, 0x40, 0x0 ;  /* 0x000000000000781c */ /* 0x000fe20003f6e848 */
[----:B------:R-:W-:Y:S01]  /*17c50*/  UISETP.NE.AND UP4, UPT, UR20, URZ, UPT ;  /* 0x0000003f1400728c */ /* 0x000fe2000bf85270 */
[----:B------:R-:W-:Y:S02]  /*17c60*/  ISETP.LT.OR P5, PT, R2, 0x2, P4 ;  /* 0x000000020200780c */ /* 0x000fe400027a1670 */
[----:B------:R-:W-:Y:S02]  /*17c70*/  ISETP.GT.AND P4, PT, R0, 0x9, P0 ;  /* 0x000000090000780c */ /* 0x000fe40000784270 */
[----:B------:R-:W-:Y:S02]  /*17c80*/  ISETP.LT.OR P2, PT, R2, 0x9, P1 ;  /* 0x000000090200780c */ /* 0x000fe40000f41670 */
[----:B------:R-:W-:Y:S01]  /*17c90*/  PLOP3.LUT P0, PT, PT, PT, UP2, 0x40, 0x0 ;  /* 0x000000000000781c */ /* 0x000fe20003f0e828 */
[----:B------:R-:W-:Y:S01]  /*17ca0*/  UISETP.NE.AND UP2, UPT, UR29, URZ, UPT ;  /* 0x0000003f1d00728c */ /* 0x000fe2000bf45270 */
[----:B------:R-:W-:Y:S02]  /*17cb0*/  ISETP.GT.AND P1, PT, R0, 0x10, P3 ;  /* 0x000000100000780c */ /* 0x000fe40001f24270 */
[----:B------:R-:W-:Y:S01]  /*17cc0*/  PLOP3.LUT P3, PT, PT, PT, UP1, 0x40, 0x0 ;  /* 0x000000000000781c */ /* 0x000fe20003f6e818 */
[----:B------:R-:W-:Y:S01]  /*17cd0*/  UISETP.NE.AND UP1, UPT, UR28, URZ, UPT ;  /* 0x0000003f1c00728c */ /* 0x000fe2000bf25270 */
[----:B------:R-:W-:Y:S02]  /*17ce0*/  FSEL R17, R192, -INF , !P5 ;  /* 0xff800000c0117808 */ /* 0x000fe40006800000 */
[----:B------:R-:W-:Y:S02]  /*17cf0*/  ISETP.LT.OR P5, PT, R2, 0xa, P4 ;  /* 0x0000000a0200780c */ /* 0x000fe400027a1670 */
[----:B------:R-:W-:Y:S02]  /*17d00*/  FSEL R20, R183, -INF , !P2 ;  /* 0xff800000b7147808 */ /* 0x000fe40005000000 */
        /* <DEDUP_REMOVED lines=35> */
[----:B------:R-:W-:Y:S02]  /*17f40*/  FSEL R174, R50, -INF , !P2 ;  /* 0xff80000032ae7808 */ /* 0x000fe40005000000 */
[----:B------:R-:W-:Y:S01]  /*17f50*/  PLOP3.LUT P2, PT, PT, PT, UP2, 0x40, 0x0 ;  /* 0x000000000000781c */ /* 0x000fe20003f4e828 */
[----:B------:R-:W-:Y:S01]  /*17f60*/  UISETP.NE.AND UP2, UPT, UR41, URZ, UPT ;  /* 0x0000003f2900728c */ /* 0x000fe2000bf45270 */
        /* <DEDUP_REMOVED lines=8> */
[C---:B------:R-:W-:Y:S01]  /*17ff0*/  ISETP.LT.OR P4, PT, R2.reuse, 0x2a, P4 ;  /* 0x0000002a0200780c */ /* 0x040fe20002781670 */
[----:B------:R-:W-:Y:S01]  /*18000*/  UP2UR UR39, UPR, URZ, 0x40 ;  /* 0x000000403f277883 */ /* 0x000fe20008000000 */
[----:B------:R-:W-:Y:S02]  /*18010*/  ISETP.LT.OR P3, PT, R2, 0x32, P3 ;  /* 0x000000320200780c */ /* 0x000fe40001f61670 */
[----:B------:R-:W-:Y:S02]  /*18020*/  ISETP.GT.AND P1, PT, R0, 0x39, P1 ;  /* 0x000000390000780c */ /* 0x000fe40000f24270 */
[----:B------:R-:W-:Y:S02]  /*18030*/  ISETP.LT.OR P2, PT, R2, 0x39, P2 ;  /* 0x000000390200780c */ /* 0x000fe40001741670 */
[----:B------:R-:W-:Y:S02]  /*18040*/  ISETP.GT.AND P0, PT, R0, 0x40, P0 ;  /* 0x000000400000780c */ /* 0x000fe40000704270 */
[----:B------:R-:W-:Y:S02]  /*18050*/  FSEL R175, R51, -INF , !P4 ;  /* 0xff80000033af7808 */ /* 0x000fe40006000000 */
[----:B------:R-:W-:Y:S02]  /*18060*/  FSEL R183, R55, -INF , !P3 ;  /* 0xff80000037b77808 */ /* 0x000fe40005800000 */
[----:B------:R-:W-:Y:S01]  /*18070*/  PLOP3.LUT P4, PT, PT, PT, UP6, 0x40, 0x0 ;  /* 0x000000000000781c */ /* 0x000fe20003f8e868 */
[----:B------:R-:W-:Y:S01]  /*18080*/  UISETP.NE.AND UP6, UPT, UR23, URZ, UPT ;  /* 0x0000003f1700728c */ /* 0x000fe2000bfc5270 */
[----:B------:R-:W-:Y:S02]  /*18090*/  ISETP.LT.OR P1, PT, R2, 0x3a, P1 ;  /* 0x0000003a0200780c */ /* 0x000fe40000f21670 */
[----:B------:R-:W-:Y:S02]  /*180a0*/  FSEL R193, R66, -INF , !P2 ;  /* 0xff80000042c17808 */ /* 0x000fe40005000000 */
[----:B------:R-:W-:Y:S02]  /*180b0*/  PLOP3.LUT P3, PT, PT, PT, UP5, 0x40, 0x0 ;  /* 0x000000000000781c */ /* 0x000fe40003f6e858 */
[----:B------:R-:W-:Y:S02]  /*180c0*/  ISETP.LT.OR P2, PT, R2, 0x41, P0 ;  /* 0x000000410200780c */ /* 0x000fe40000741670 */
[----:B------:R-:W-:Y:S02]  /*180d0*/  PLOP3.LUT P0, PT, PT, PT, UP4, 0x40, 0x0 ;  /* 0x000000000000781c */ /* 0x000fe40003f0e848 */
[----:B------:R-:W-:Y:S02]  /*180e0*/  FSEL R195, R67, -INF , !P1 ;  /* 0xff80000043c37808 */ /* 0x000fe40004800000 */
[----:B------:R-:W-:Y:S02]  /*180f0*/  ISETP.GT.AND P1, PT, R0, 0x41, P4 ;  /* 0x000000410000780c */ /* 0x000fe40002724270 */
[----:B------:R-:W-:Y:S02]  /*18100*/  FSEL R200, R70, -INF , !P2 ;  /* 0xff80000046c87808 */ /* 0x000fe40005000000 */
[C---:B------:R-:W-:Y:S02]  /*18110*/  ISETP.GT.AND P2, PT, R0.reuse, 0x48, P3 ;  /* 0x000000480000780c */ /* 0x040fe40001f44270 */
[----:B------:R-:W-:Y:S02]  /*18120*/  ISETP.GT.AND P0, PT, R0, 0x49, P0 ;  /* 0x000000490000780c */ /* 0x000fe40000704270 */
[C---:B------:R-:W-:Y:S02]  /*18130*/  ISETP.LT.OR P3, PT, R2.reuse, 0x42, P1 ;  /* 0x000000420200780c */ /* 0x040fe40000f61670 */
[C---:B------:R-:W-:Y:S02]  /*18140*/  ISETP.LT.OR P1, PT, R2.reuse, 0x49, P2 ;  /* 0x000000490200780c */ /* 0x040fe40001721670 */
[----:B------:R-:W-:Y:S02]  /*18150*/  ISETP.LT.OR P0, PT, R2, 0x4a, P0 ;  /* 0x0000004a0200780c */ /* 0x000fe40000701670 */
[----:B------:R-:W-:Y:S02]  /*18160*/  PLOP3.LUT P2, PT, PT, PT, UP2, 0x40, 0x0 ;  /* 0x000000000000781c */ /* 0x000fe40003f4e828 */
[----:B------:R-:W-:Y:S02]  /*18170*/  FSEL R231, R82, -INF , !P1 ;  /* 0xff80000052e77808 */ /* 0x000fe40004800000 */
[----:B------:R-:W-:Y:S02]  /*18180*/  PLOP3.LUT P1, PT, PT, PT, UP1, 0x40, 0x0 ;  /* 0x000000000000781c */ /* 0x000fe40003f2e818 */
[----:B------:R-:W-:Y:S02]  /*18190*/  FSEL R232, R83, -INF , !P0 ;  /* 0xff80000053e87808 */ /* 0x000fe40004000000 */
[----:B------:R-:W-:Y:S02]  /*181a0*/  PLOP3.LUT P0, PT, PT, PT, UP0, 0x40, 0x0 ;  /* 0x000000000000781c */ /* 0x000fe40003f0e808 */
[C---:B------:R-:W-:Y:S02]  /*181b0*/  ISETP.GT.AND P2, PT, R0.reuse, 0x51, P2 ;  /* 0x000000510000780c */ /* 0x040fe40001744270 */
[C---:B------:R-:W-:Y:S02]  /*181c0*/  ISETP.GT.AND P1, PT, R0.reuse, 0x58, P1 ;  /* 0x000000580000780c */ /* 0x040fe40000f24270 */
[----:B------:R-:W-:Y:S02]  /*181d0*/  ISETP.GT.AND P0, PT, R0, 0x59, P0 ;  /* 0x000000590000780c */ /* 0x000fe40000704270 */
[----:B------:R-:W-:Y:S02]  /*181e0*/  FSEL R227, R71, -INF , !P3 ;  /* 0xff80000047e37808 */ /* 0x000fe40005800000 */
[C---:B------:R-:W-:Y:S02]  /*181f0*/  ISETP.LT.OR P3, PT, R2.reuse, 0x52, P2 ;  /* 0x000000520200780c */ /* 0x040fe40001761670 */
[C---:B------:R-:W-:Y:S02]  /*18200*/  ISETP.LT.OR P2, PT, R2.reuse, 0x59, P1 ;  /* 0x000000590200780c */ /* 0x040fe40000f41670 */
[----:B------:R-:W-:Y:S02]  /*18210*/  ISETP.LT.OR P1, PT, R2, 0x5a, P0 ;  /* 0x0000005a0200780c */ /* 0x000fe40000721670 */
[----:B------:R-:W-:Y:S01]  /*18220*/  PLOP3.LUT P0, PT, PT, PT, UP6, 0x40, 0x0 ;  /* 0x000000000000781c */ /* 0x000fe20003f0e868 */
[----:B------:R-:W-:Y:S01]  /*18230*/  UISETP.NE.AND UP6, UPT, UR39, URZ, UPT ;  /* 0x0000003f2700728c */ /* 0x000fe2000bfc5270 */
[----:B------:R-:W-:Y:S02]  /*18240*/  PLOP3.LUT P4, PT, PT, PT, UP3, 0x40, 0x0 ;  /* 0x000000000000781c */ /* 0x000fe40003f8e838 */
[----:B------:R-:W-:Y:S02]  /*18250*/  FSEL R95, R39, -INF , !P5 ;  /* 0xff800000275f7808 */ /* 0x000fe40006800000 */
[----:B------:R-:W-:Y:S02]  /*18260*/  ISETP.GT.AND P4, PT, R0, 0x50, P4 ;  /* 0x000000500000780c */ /* 0x000fe40002784270 */
[----:B------:R-:W-:Y:S02]  /*18270*/  IADD3 R0, -R8, UR15, R7 ;  /* 0x0000000f08007c10 */ /* 0x000fe4000fffe107 */
        /* <DEDUP_REMOVED lines=24> */
.L_x_467:
[----:B------:R-:W-:Y:S04]  /*18400*/  MOV R7, c[0x0][0x32c] ;  /* 0x0000cb0000077a02 */ /* 0x000fe80000000f00 */
[----:B------:R-:W-:Y:S11]  /*18410*/  ISETP.NE.AND P0, PT, R7, 0x1, PT ;  /* 0x000000010700780c */ /* 0x000ff60003f05270 */
[----:B------:R-:W-:Y:S02]  /*18420*/  @!UPT UIADD3 URZ, URZ, URZ, URZ ;  /* 0x0000003f3f3ff290 */ /* 0x000fe4000fffe03f */
[----:B------:R-:W-:Y:S05]  /*18430*/  @P0 IMAD.HI.U32 R7, R3, c[0x0][0x330], RZ ;  /* 0x0000cc0003070a27 */ /* 0x000fea00078e00ff */
[----:B------:R-:W-:Y:S02]  /*18440*/  @P0 SHF.R.U32.HI R3, RZ, c[0x0][0x334], R7 ;  /* 0x0000cd00ff030a19 */ /* 0x000fe40000011607 */
.L_x_468:
[----:B------:R-:W-:Y:S05]  /*18450*/  BSYNC B0 ;  /* 0x0000000000007941 */ /* 0x000fea0003800000 */
.L_x_466:
[----:B------:R-:W-:Y:S05]  /*18460*/  MOV R7, UR12 ;  /* 0x0000000c00077c02 */ /* 0x000fea0008000f00 */
[----:B------:R-:W-:Y:S04]  /*18470*/  IMAD R7, R7, -0x60, -R9 ;  /* 0xffffffa007077824 */ /* 0x000fe800078e0a09 */
[----:B------:R-:W-:Y:S05]  /*18480*/  IMAD R3, R3, c[0x0][0x32c], R7 ;  /* 0x0000cb0003037a24 */ /* 0x000fea00078e0207 */
[----:B------:R-:W-:Y:S02]  /*18490*/  IADD3 R7, R3, c[0x0][0x32c], RZ ;  /* 0x0000cb0003077a10 */ /* 0x000fe40007ffe0ff */
[----:B------:R-:W-:Y:S02]  /*184a0*/  IMNMX R0, R0, R3, !PT ;  /* 0x0000000300007217 */ /* 0x000fe40007800200 */
[----:B------:R-:W-:Y:S02]  /*184b0*/  IMNMX R2, R2, R7, PT ;  /* 0x0000000702027217 */ /* 0x000fe40003800200 */
.L_x_465:
        /* <DEDUP_REMOVED lines=63> */
[----:B------:R-:W-:Y:S02]  /*188b0*/  ISETP.LT.OR P5, PT, R2, 0x22, P4 ;  /* 0x000000220200780c */ /* 0x000fe400027a1670 */
[----:B------:R-:W-:Y:S02]  /*188c0*/  FSEL R98, R18, -INF , !P2 ;  /* 0xff80000012627808 */ /* 0x000fe40005000000 */
[----:B------:R-:W-:Y:S02]  /*188d0*/  ISETP.GT.AND P4, PT, R0, 0x29, P0 ;  /* 0x000000290000780c */ /* 0x000fe40000784270 */
[----:B------:R-:W-:Y:S02]  /*188e0*/  ISETP.LT.OR P0, PT, R2, 0x29, P1 ;  /* 0x000000290200780c */ /* 0x000fe40000f01670 */
[----:B------:R-:W-:Y:S01]  /*188f0*/  PLOP3.LUT P2, PT, PT, PT, UP3, 0x40, 0x0 ;  /* 0x000000000000781c */ /* 0x000fe20003f4e838 */
[----:B------:R-:W-:Y:S01]  /*18900*/  UISETP.NE.AND UP3, UPT, UR42, URZ, UPT ;  /* 0x0000003f2a00728c */ /* 0x000fe2000bf65270 */
[----:B------:R-:W-:Y:S01]  /*18910*/  PLOP3.LUT P3, PT, PT, PT, UP4, 0x40, 0x0 ;  /* 0x000000000000781c */ /* 0x000fe20003f6e848 */
[----:B------:R-:W-:Y:S01]  /*18920*/  UISETP.NE.AND UP4, UPT, UR43, URZ, UPT ;  /* 0x0000003f2b00728c */ /* 0x000fe2000bf85270 */
[----:B------:R-:W-:Y:S02]  /*18930*/  FSEL R170, R170, -INF , !P0 ;  /* 0xff800000aaaa7808 */ /* 0x000fe40004000000 */
[----:B------:R-:W-:Y:S01]  /*18940*/  PLOP3.LUT P1, PT, PT, PT, UP2, 0x40, 0x0 ;  /* 0x000000000000781c */ /* 0x000fe20003f2e828 */
[----:B------:R-:W-:Y:S01]  /*18950*/  UISETP.NE.AND UP2, UPT, UR41, URZ, UPT ;  /* 0x0000003f2900728c */ /* 0x000fe2000bf45270 */
[C---:B------:R-:W-:Y:S02]  /*18960*/  ISETP.GT.AND P2, PT, R0.reuse, 0x31, P2 ;  /* 0x000000310000780c */ /* 0x040fe40001744270 */
[----:B------:R-:W-:Y:S01]  /*18970*/  PLOP3.LUT P0, PT, PT, PT, UP1, 0x40, 0x0 ;  /* 0x000000000000781c */ /* 0x000fe20003f0e818 */
[----:B------:R-:W-:Y:S01]  /*18980*/  UISETP.NE.AND UP1, UPT, UR40, URZ, UPT ;  /* 0x0000003f2800728c */ /* 0x000fe2000bf25270 */
[----:B------:R-:W-:Y:S02]  /*18990*/  ISETP.GT.AND P3, PT, R0, 0x30, P3 ;  /* 0x000000300000780c */ /* 0x000fe40001f64270 */
[----:B------:R-:W-:Y:S02]  /*189a0*/  ISETP.LT.OR P4, PT, R2, 0x2a, P4 ;  /* 0x0000002a0200780c */ /* 0x000fe40002781670 */
[----:B------:R-:W-:Y:S02]  /*189b0*/  ISETP.GT.AND P1, PT, R0, 0x38, P1 ;  /* 0x000000380000780c */ /* 0x000fe40000f24270 */
[----:B------:R-:W-:Y:S02]  /*189c0*/  ISETP.LT.OR P2, PT, R2, 0x32, P2 ;  /* 0x000000320200780c */ /* 0x000fe40001741670 */
[----:B------:R-:W-:Y:S02]  /*189d0*/  ISETP.GT.AND P0, PT, R0, 0x39, P0 ;  /* 0x000000390000780c */ /* 0x000fe40000704270 */
[C---:B------:R-:W-:Y:S02]  /*189e0*/  ISETP.LT.OR P3, PT, R2.reuse, 0x31, P3 ;  /* 0x000000310200780c */ /* 0x040fe40001f61670 */
[----:B------:R-:W-:Y:S02]  /*189f0*/  FSEL R172, R45, -INF , !P4 ;  /* 0xff8000002dac7808 */ /* 0x000fe40006000000 */
[----:B------:R-:W-:Y:S01]  /*18a00*/  PLOP3.LUT P4, PT, PT, PT, UP0, 0x40, 0x0 ;  /* 0x000000000000781c */ /* 0x000fe20003f8e808 */
[----:B------:R-:W-:Y:S01]  /*18a10*/  UISETP.NE.AND UP0, UPT, UR39, URZ, UPT ;  /* 0x0000003f2700728c */ /* 0x000fe2000bf05270 */
[C---:B------:R-:W-:Y:S01]  /*18a20*/  ISETP.LT.OR P1, PT, R2.reuse, 0x39, P1 ;  /* 0x000000390200780c */ /* 0x040fe20000f21670 */
[----:B------:R-:W-:Y:S01]  /*18a30*/  UP2UR UR39, UPR, URZ, 0x40 ;  /* 0x000000403f277883 */ /* 0x000fe20008000000 */
[----:B------:R-:W-:Y:S02]  /*18a40*/  FSEL R185, R57, -INF , !P2 ;  /* 0xff80000039b97808 */ /* 0x000fe40005000000 */
[----:B------:R-:W-:Y:S02]  /*18a50*/  ISETP.LT.OR P2, PT, R2, 0x3a, P0 ;  /* 0x0000003a0200780c */ /* 0x000fe40000741670 */
[----:B------:R-:W-:Y:S02]  /*18a60*/  FSEL R182, R56, -INF , !P3 ;  /* 0xff80000038b67808 */ /* 0x000fe40005800000 */
[----:B------:R-:W-:Y:S01]  /*18a70*/  PLOP3.LUT P3, PT, PT, PT, UP6, 0x40, 0x0 ;  /* 0x000000000000781c */ /* 0x000fe20003f6e868 */
[----:B------:R-:W-:Y:S01]  /*18a80*/  UISETP.NE.AND UP6, UPT, UR23, URZ, UPT ;  /* 0x0000003f1700728c */ /* 0x000fe2000bfc5270 */
[----:B------:R-:W-:Y:S02]  /*18a90*/  FSEL R187, R60, -INF , !P1 ;  /* 0xff8000003cbb7808 */ /* 0x000fe40004800000 */
[----:B------:R-:W-:Y:S02]  /*18aa0*/  PLOP3.LUT P0, PT, PT, PT, UP5, 0x40, 0x0 ;  /* 0x000000000000781c */ /* 0x000fe40003f0e858 */
[C---:B------:R-:W-:Y:S02]  /*18ab0*/  ISETP.GT.AND P1, PT, R0.reuse, 0x40, P4 ;  /* 0x000000400000780c */ /* 0x040fe40002724270 */
[----:B------:R-:W-:Y:S02]  /*18ac0*/  FSEL R190, R61, -INF , !P2 ;  /* 0xff8000003dbe7808 */ /* 0x000fe40005000000 */
[----:B------:R-:W-:Y:S02]  /*18ad0*/  PLOP3.LUT P2, PT, PT, PT, UP4, 0x40, 0x0 ;  /* 0x000000000000781c */ /* 0x000fe40003f4e848 */
[----:B------:R-:W-:Y:S02]  /*18ae0*/  ISETP.GT.AND P3, PT, R0, 0x41, P3 ;  /* 0x000000410000780c */ /* 0x000fe40001f64270 */
[----:B------:R-:W-:Y:S02]  /*18af0*/  ISETP.LT.OR P4, PT, R2, 0x41, P1 ;  /* 0x000000410200780c */ /* 0x000fe40000f81670 */
[C---:B------:R-:W-:Y:S02]  /*18b00*/  ISETP.GT.AND P1, PT, R0.reuse, 0x48, P0 ;  /* 0x000000480000780c */ /* 0x040fe40000724270 */
[----:B------:R-:W-:Y:S02]  /*18b10*/  ISETP.GT.AND P0, PT, R0, 0x49, P2 ;  /* 0x000000490000780c */ /* 0x000fe40001704270 */
[C---:B------:R-:W-:Y:S02]  /*18b20*/  ISETP.LT.OR P2, PT, R2.reuse, 0x42, P3 ;  /* 0x000000420200780c */ /* 0x040fe40001f41670 */
[C---:B------:R-:W-:Y:S02]  /*18b30*/  ISETP.LT.OR P1, PT, R2.reuse, 0x49, P1 ;  /* 0x000000490200780c */ /* 0x040fe40000f21670 */
[----:B------:R-:W-:Y:S02]  /*18b40*/  ISETP.LT.OR P0, PT, R2, 0x4a, P0 ;  /* 0x0000004a0200780c */ /* 0x000fe40000701670 */
[----:B-----5:R-:W-:Y:S02]  /*18b50*/  FSEL R226, R73, -INF , !P2 ;  /* 0xff80000049e27808 */ /* 0x020fe40005000000 */
        /* <DEDUP_REMOVED lines=39> */
.L_x_471:
[----:B------:R-:W-:Y:S04]  /*18dd0*/  MOV R2, c[0x0][0x32c] ;  /* 0x0000cb0000027a02 */ /* 0x000fe80000000f00 */
[----:B------:R-:W-:Y:S11]  /*18de0*/  ISETP.NE.AND P0, PT, R2, 0x1, PT ;  /* 0x000000010200780c */ /* 0x000ff60003f05270 */
[----:B------:R-:W-:Y:S02]  /*18df0*/  @!UPT UIADD3 URZ, URZ, URZ, URZ ;  /* 0x0000003f3f3ff290 */ /* 0x000fe4000fffe03f */
[----:B------:R-:W-:Y:S05]  /*18e00*/  @P0 IMAD.HI.U32 R2, R0, c[0x0][0x330], RZ ;  /* 0x0000cc0000020a27 */ /* 0x000fea00078e00ff */
[----:B------:R-:W-:Y:S02]  /*18e10*/  @P0 SHF.R.U32.HI R0, RZ, c[0x0][0x334], R2 ;  /* 0x0000cd00ff000a19 */ /* 0x000fe40000011602 */
.L_x_472:
[----:B------:R-:W-:Y:S05]  /*18e20*/  BSYNC B0 ;  /* 0x0000000000007941 */ /* 0x000fea0003800000 */
.L_x_470:
        /* <DEDUP_REMOVED lines=11> */
.L_x_469:
        /* <DEDUP_REMOVED lines=33> */
[----:B------:R-:W-:Y:S01]  /*190f0*/  PLOP3.LUT P0, PT, PT, PT, UP5, 0x40, 0x0 ;  /* 0x000000000000781c */ /* 0x000fe20003f0e858 */
[----:B------:R-:W-:Y:S01]  /*19100*/  UISETP.NE.AND UP5, UPT, UR10, URZ, UPT ;  /* 0x0000003f0a00728c */ /* 0x000fe2000bfa5270 */
[----:B------:R-:W-:Y:S02]  /*19110*/  FMNMX.FTZ R72, R176, R72, !PT ;  /* 0x00000048b0487209 */ /* 0x000fe40007810000 */
[----:B------:R-:W-:Y:S02]  /*19120*/  FMNMX.FTZ R3, R95, R3, !PT ;  /* 0x000000035f037209 */ /* 0x000fe40007810000 */
[----:B------:R-:W-:Y:S02]  /*19130*/  FMNMX.FTZ R72, R177, R72, !PT ;  /* 0x00000048b1487209 */ /* 0x000fe40007810000 */
[----:B------:R-:W-:Y:S02]  /*19140*/  ISETP.GT.AND P0, PT, R0, RZ, P0 ;  /* 0x000000ff0000720c */ /* 0x000fe40000704270 */
[----:B------:R-:W-:Y:S02]  /*19150*/  FMNMX.FTZ R72, R179, R72, !PT ;  /* 0x00000048b3487209 */ /* 0x000fe40007810000 */
[----:B------:R-:W-:Y:S02]  /*19160*/  FMNMX.FTZ R3, R174, R3, !PT ;  /* 0x00000003ae037209 */ /* 0x000fe40007810000 */
[----:B------:R-:W-:Y:S02]  /*19170*/  FMNMX.FTZ R72, R189, R72, !PT ;  /* 0x00000048bd487209 */ /* 0x000fe40007810000 */
[----:B------:R-:W-:Y:S02]  /*19180*/  ISETP.LT.OR P0, PT, R2, 0x1, P0 ;  /* 0x000000010200780c */ /* 0x000fe40000701670 */
[----:B------:R-:W-:Y:S01]  /*19190*/  PLOP3.LUT P1, PT, PT, PT, UP1, 0x40, 0x0 ;  /* 0x000000000000781c */ /* 0x000fe20003f2e818 */
[----:B------:R-:W-:Y:S01]  /*191a0*/  UISETP.NE.AND UP1, UPT, UR32, URZ, UPT ;  /* 0x0000003f2000728c */ /* 0x000fe2000bf25270 */
[----:B------:R-:W-:Y:S02]  /*191b0*/  FMNMX.FTZ R72, R196, R72, !PT ;  /* 0x00000048c4487209 */ /* 0x000fe40007810000 */
[----:B------:R-:W-:Y:S02]  /*191c0*/  FMNMX.FTZ R3, R175, R3, !PT ;  /* 0x00000003af037209 */ /* 0x000fe40007810000 */
[----:B------:R-:W-:Y:S02]  /*191d0*/  FSEL R9, R250, -INF , !P0 ;  /* 0xff800000fa097808 */ /* 0x000fe40004000000 */
[----:B------:R-:W-:Y:S02]  /*191e0*/  ISETP.GT.AND P0, PT, R0, 0x1, P1 ;  /* 0x000000010000780c */ /* 0x000fe40000f04270 */
        /* <DEDUP_REMOVED lines=38> */
[----:B------:R-:W-:Y:S01]  /*19450*/  ISETP.LT.OR P0, PT, R2, 0x12, P0 ;  /* 0x000000120200780c */ /* 0x000fe20000701670 */
[----:B------:R-:W1:Y:S01]  /*19460*/  SHFL.BFLY PT, R5, R72, 0x2, 0x1f ;  /* 0x0c401f0048057f89 */ /* 0x000e6200000e0000 */
[----:B------:R-:W-:Y:S01]  /*19470*/  PLOP3.LUT P1, PT, PT, PT, UP1, 0x40, 0x0 ;  /* 0x000000000000781c */ /* 0x000fe20003f2e818 */
[----:B------:R-:W-:Y:S01]  /*19480*/  UISETP.NE.AND UP1, UPT, UR28, URZ, UPT ;  /* 0x0000003f1c00728c */ /* 0x000fe2000bf25270 */
[----:B------:R-:W-:Y:S02]  /*19490*/  FMNMX.FTZ R3, R237, R3, !PT ;  /* 0x00000003ed037209 */ /* 0x000fe40007810000 */
[----:B------:R-:W-:Y:S02]  /*194a0*/  FSEL R58, R201, -INF , !P0 ;  /* 0xff800000c93a7808 */ /* 0x000fe40004000000 */
[----:B------:R-:W-:Y:S02]  /*194b0*/  ISETP.GT.AND P0, PT, R0, 0x18, P1 ;  /* 0x000000180000780c */ /* 0x000fe40000f04270 */
[----:B------:R-:W-:Y:S02]  /*194c0*/  FMNMX.FTZ R3, R243, R3, !PT ;  /* 0x00000003f3037209 */ /* 0x000fe40007810000 */
[----:B------:R-:W-:Y:S02]  /*194d0*/  ISETP.LT.OR P0, PT, R2, 0x19, P0 ;  /* 0x000000190200780c */ /* 0x000fe40000701670 */
[----:B------:R-:W-:Y:S01]  /*194e0*/  PLOP3.LUT P5, PT, PT, PT, UP0, 0x40, 0x0 ;  /* 0x000000000000781c */ /* 0x000fe20003fae808 */
[----:B------:R-:W-:Y:S01]  /*194f0*/  UISETP.NE.AND UP0, UPT, UR25, URZ, UPT ;  /* 0x0000003f1900728c */ /* 0x000fe2000bf05270 */
[----:B------:R-:W-:Y:S02]  /*19500*/  FMNMX.FTZ R3, R245, R3, !PT ;  /* 0x00000003f5037209 */ /* 0x000fe40007810000 */
[----:B------:R-:W-:Y:S02]  /*19510*/  FSEL R62, R199, -INF , !P0 ;  /* 0xff800000c73e7808 */ /* 0x000fe40004000000 */
[----:B------:R-:W-:Y:S01]  /*19520*/  ISETP.GT.AND P0, PT, R0, 0x19, P5 ;  /* 0x000000190000780c */ /* 0x000fe20002f04270 */
[----:B------:R-:W2:Y:S01]  /*19530*/  SHFL.BFLY PT, R6, R3, 0x2, 0x1f ;  /* 0x0c401f0003067f89 */ /* 0x000ea200000e0000 */
[----:B------:R-:W-:Y:S01]  /*19540*/  PLOP3.LUT P4, PT, PT, PT, UP3, 0x40, 0x0 ;  /* 0x000000000000781c */ /* 0x000fe20003f8e838 */
[----:B------:R-:W-:Y:S01]  /*19550*/  UISETP.NE.AND UP3, UPT, UR18, URZ, UPT ;  /* 0x0000003f1200728c */ /* 0x000fe2000bf65270 */
[----:B------:R-:W-:Y:S02]  /*19560*/  ISETP.LT.OR P0, PT, R2, 0x1a, P0 ;  /* 0x0000001a0200780c */ /* 0x000fe40000701670 */
[----:B------:R-:W-:Y:S01]  /*19570*/  PLOP3.LUT P2, PT, PT, PT, UP2, 0x40, 0x0 ;  /* 0x000000000000781c */ /* 0x000fe20003f4e828 */
[----:B------:R-:W-:Y:S01]  /*19580*/  UISETP.NE.AND UP2, UPT, UR16, URZ, UPT ;  /* 0x0000003f1000728c */ /* 0x000fe2000bf45270 */
[----:B------:R-:W-:Y:S02]  /*19590*/  FSEL R88, R194, -INF , !P0 ;  /* 0xff800000c2587808 */ /* 0x000fe40004000000 */
[----:B------:R-:W-:Y:S02]  /*195a0*/  ISETP.GT.AND P0, PT, R0, 0x20, P4 ;  /* 0x000000200000780c */ /* 0x000fe40002704270 */
[----:B------:R-:W-:Y:S02]  /*195b0*/  FMNMX.FTZ R4, R8, R102, !PT ;  /* 0x0000006608047209 */ /* 0x000fe40007810000 */
[----:B------:R-:W-:Y:S02]  /*195c0*/  ISETP.LT.OR P0, PT, R2, 0x21, P0 ;  /* 0x000000210200780c */ /* 0x000fe40000701670 */
[----:B------:R-:W-:Y:S01]  /*195d0*/  PLOP3.LUT P1, PT, PT, PT, UP1, 0x40, 0x0 ;  /* 0x000000000000781c */ /* 0x000fe20003f2e818 */
[----:B------:R-:W-:Y:S01]  /*195e0*/  UISETP.NE.AND UP1, UPT, UR14, URZ, UPT ;  /* 0x0000003f0e00728c */ /* 0x000fe2000bf25270 */
[----:B------:R-:W-:Y:S02]  /*195f0*/  FSEL R99, R184, -INF , !P0 ;  /* 0xff800000b8637808 */ /* 0x000fe40004000000 */
[----:B------:R-:W-:Y:S02]  /*19600*/  ISETP.GT.AND P0, PT, R0, 0x21, P2 ;  /* 0x000000210000780c */ /* 0x000fe40001704270 */
[----:B------:R-:W-:Y:S02]  /*19610*/  FMNMX.FTZ R4, R12, R4, !PT ;  /* 0x000000040c047209 */ /* 0x000fe40007810000 */
[----:B------:R-:W-:Y:S02]  /*19620*/  ISETP.LT.OR P0, PT, R2, 0x22, P0 ;  /* 0x000000220200780c */ /* 0x000fe40000701670 */
[----:B-1----:R-:W-:Y:S02]  /*19630*/  FMNMX.FTZ R72, R72, R5, !PT ;  /* 0x0000000548487209 */ /* 0x002fe40007810000 */
[----:B------:R-:W-:Y:S02]  /*19640*/  FSEL R169, R43, -INF , !P0 ;  /* 0xff8000002ba97808 */ /* 0x000fe40004000000 */
[----:B------:R-:W-:Y:S01]  /*19650*/  ISETP.GT.AND P0, PT, R0, 0x28, P1 ;  /* 0x000000280000780c */ /* 0x000fe20000f04270 */
[----:B------:R-:W1:Y:S01]  /*19660*/  SHFL.BFLY PT, R7, R72, 0x1, 0x1f ;  /* 0x0c201f0048077f89 */ /* 0x000e6200000e0000 */
[----:B------:R-:W-:Y:S02]  /*19670*/  FMNMX.FTZ R5, R9, R103, !PT ;  /* 0x0000006709057209 */ /* 0x000fe40007810000 */
[----:B------:R-:W-:Y:S02]  /*19680*/  ISETP.LT.OR P0, PT, R2, 0x29, P0 ;  /* 0x000000290200780c */ /* 0x000fe40000701670 */
[----:B------:R-:W-:Y:S02]  /*19690*/  FMNMX.FTZ R4, R13, R4, !PT ;  /* 0x000000040d047209 */ /* 0x000fe40007810000 */
[----:B------:R-:W-:Y:S01]  /*196a0*/  PLOP3.LUT P5, PT, PT, PT, UP0, 0x40, 0x0 ;  /* 0x000000000000781c */ /* 0x000fe20003fae808 */
[----:B------:R-:W-:Y:S01]  /*196b0*/  UISETP.NE.AND UP0, UPT, UR13, URZ, UPT ;  /* 0x0000003f0d00728c */ /* 0x000fe2000bf05270 */
[----:B--2---:R-:W-:Y:S02]  /*196c0*/  FMNMX.FTZ R3, R3, R6, !PT ;  /* 0x0000000603037209 */ /* 0x004fe40007810000 */
[----:B------:R-:W-:Y:S02]  /*196d0*/  FMNMX.FTZ R5, R14, R5, !PT ;  /* 0x000000050e057209 */ /* 0x000fe40007810000 */
[----:B------:R-:W-:Y:S01]  /*196e0*/  FSEL R171, R46, -INF , !P0 ;  /* 0xff8000002eab7808 */ /* 0x000fe20004000000 */
[----:B------:R-:W2:Y:S01]  /*196f0*/  SHFL.BFLY PT, R71, R3, 0x1, 0x1f ;  /* 0x0c201f0003477f89 */ /* 0x000ea200000e0000 */
[----:B------:R-:W-:Y:S02]  /*19700*/  ISETP.GT.AND P0, PT, R0, 0x29, P5 ;  /* 0x000000290000780c */ /* 0x000fe40002f04270 */
[----:B------:R-:W-:Y:S02]  /*19710*/  FMNMX.FTZ R4, R15, R4, !PT ;  /* 0x000000040f047209 */ /* 0x000fe40007810000 */
[----:B------:R-:W-:Y:S02]  /*19720*/  FMNMX.FTZ R5, R16, R5, !PT ;  /* 0x0000000510057209 */ /* 0x000fe40007810000 */
[----:B------:R-:W-:Y:S02]  /*19730*/  ISETP.LT.OR P0, PT, R2, 0x2a, P0 ;  /* 0x0000002a0200780c */ /* 0x000fe40000701670 */
[----:B------:R-:W-:Y:S02]  /*19740*/  FMNMX.FTZ R4, R32, R4, !PT ;  /* 0x0000000420047209 */ /* 0x000fe40007810000 */
[----:B------:R-:W-:Y:S01]  /*19750*/  PLOP3.LUT P3, PT, PT, PT, UP4, 0x40, 0x0 ;  /* 0x000000000000781c */ /* 0x000fe20003f6e848 */
[----:B------:R-:W-:Y:S01]  /*19760*/  UISETP.NE.AND UP4, UPT, UR38, URZ, UPT ;  /* 0x0000003f2600728c */ /* 0x000fe2000bf85270 */
[----:B------:R-:W-:Y:S02]  /*19770*/  FMNMX.FTZ R5, R18, R5, !PT ;  /* 0x0000000512057209 */ /* 0x000fe40007810000 */
[----:B------:R-:W-:Y:S02]  /*19780*/  FSEL R173, R47, -INF , !P0 ;  /* 0xff8000002fad7808 */ /* 0x000fe40004000000 */
[----:B------:R-:W-:Y:S02]  /*19790*/  ISETP.GT.AND P0, PT, R0, 0x30, P3 ;  /* 0x000000300000780c */ /* 0x000fe40001f04270 */
[----:B------:R-:W-:Y:S02]  /*197a0*/  FMNMX.FTZ R4, R40, R4, !PT ;  /* 0x0000000428047209 */ /* 0x000fe40007810000 */
[----:B------:R-:W-:Y:S02]  /*197b0*/  FMNMX.FTZ R5, R56, R5, !PT ;  /* 0x0000000538057209 */ /* 0x000fe40007810000 */
[----:B-1----:R-:W-:Y:S02]  /*197c0*/  FMNMX.FTZ R72, R72, R7, !PT ;  /* 0x0000000748487209 */ /* 0x002fe40007810000 */
[----:B------:R-:W-:Y:S02]  /*197d0*/  ISETP.LT.OR P0, PT, R2, 0x31, P0 ;  /* 0x000000310200780c */ /* 0x000fe40000701670 */
[----:B------:R-:W-:Y:S01]  /*197e0*/  FMNMX.FTZ R4, R41, R4, !PT ;  /* 0x0000000429047209 */ /* 0x000fe20007810000 */
[----:B------:R-:W-:Y:S01]  /*197f0*/  FMUL.FTZ R74, R72, c[0x0][0x2d0] ;  /* 0x0000b400484a7a20 */ /* 0x000fe20000410000 */
[----:B------:R-:W-:Y:S01]  /*19800*/  PLOP3.LUT P2, PT, PT, PT, UP3, 0x40, 0x0 ;  /* 0x000000000000781c */ /* 0x000fe20003f4e838 */
[----:B------:R-:W-:Y:S01]  /*19810*/  UISETP.NE.AND UP3, UPT, UR33, URZ, UPT ;  /* 0x0000003f2100728c */ /* 0x000fe2000bf65270 */
[----:B------:R-:W-:Y:S02]  /*19820*/  FMNMX.FTZ R5, R58, R5, !PT ;  /* 0x000000053a057209 */ /* 0x000fe40007810000 */
[----:B------:R-:W-:Y:S02]  /*19830*/  FSEL R181, R181, -INF , !P0 ;  /* 0xff800000b5b57808 */ /* 0x000fe40004000000 */
[----:B------:R-:W-:Y:S02]  /*19840*/  ISETP.GT.AND P0, PT, R0, 0x31, P2 ;  /* 0x000000310000780c */ /* 0x000fe40001704270 */
[----:B------:R-:W-:Y:S02]  /*19850*/  FMNMX.FTZ R4, R44, R4, !PT ;  /* 0x000000042c047209 */ /* 0x000fe40007810000 */
[----:B------:R-:W-:Y:S02]  /*19860*/  FSETP.NEU.FTZ.AND P2, PT, R72, -INF , PT ;  /* 0xff8000004800780b */ /* 0x000fe40003f5d000 */
[----:B------:R-:W-:Y:S02]  /*19870*/  FMNMX.FTZ R5, R62, R5, !PT ;  /* 0x000000053e057209 */ /* 0x000fe40007810000 */
[----:B------:R-:W-:Y:S02]  /*19880*/  FMNMX.FTZ R4, R98, R4, !PT ;  /* 0x0000000462047209 */ /* 0x000fe40007810000 */
[----:B------:R-:W-:Y:S02]  /*19890*/  FSEL R74, R74, RZ, P2 ;  /* 0x000000ff4a4a7208 */ /* 0x000fe40001000000 */
[----:B------:R-:W-:Y:S02]  /*198a0*/  FMNMX.FTZ R5, R88, R5, !PT ;  /* 0x0000000558057209 */ /* 0x000fe40007810000 */
[----:B------:R-:W-:Y:S01]  /*198b0*/  FMNMX.FTZ R4, R168, R4, !PT ;  /* 0x00000004a8047209 */ /* 0x000fe20007810000 */
[--C-:B------:R-:W-:Y:S01]  /*198c0*/  FFMA.FTZ R48, R48, c[0x0][0x2d0], -R74.reuse ;  /* 0x0000b40030307a23 */ /* 0x100fe2000001084a */
[----:B--2---:R-:W-:Y:S02]  /*198d0*/  FMNMX.FTZ R71, R3, R71, !PT ;  /* 0x0000004703477209 */ /* 0x004fe40007810000 */
[----:B------:R-:W-:Y:S01]  /*198e0*/  FMNMX.FTZ R3, R99, R5, !PT ;  /* 0x0000000563037209 */ /* 0x000fe20007810000 */
[--C-:B------:R-:W-:Y:S01]  /*198f0*/  FFMA.FTZ R5, R19, c[0x0][0x2d0], -R74.reuse ;  /* 0x0000b40013057a23 */ /* 0x100fe2000001084a */
[----:B------:R-:W-:Y:S02]  /*19900*/  FMNMX.FTZ R4, R170, R4, !PT ;  /* 0x00000004aa047209 */ /* 0x000fe40007810000 */
[----:B------:R-:W-:Y:S01]  /*19910*/  ISETP.LT.OR P0, PT, R2, 0x32, P0 ;  /* 0x000000320200780c */ /* 0x000fe20000701670 */
[----:B------:R1:W-:Y:S01]  /*19920*/  MUFU.EX2 R50, R5 ;  /* 0x0000000500327308 */ /* 0x0003e20000000800 */
        /* <DEDUP_REMOVED lines=8> */
[----:B------:R-:W-:Y:S02]  /*199b0*/  FMNMX.FTZ R3, R173, R3, !PT ;  /* 0x00000003ad037209 */ /* 0x000fe40007810000 */
[----:B------:R-:W-:Y:S02]  /*199c0*/  FMNMX.FTZ R4, R190, R4, !PT ;  /* 0x00000004be047209 */ /* 0x000fe40007810000 */
[----:B------:R-:W-:Y:S02]  /*199d0*/  FSEL R184, R59, -INF , !P0 ;  /* 0xff8000003bb87808 */ /* 0x000fe40004000000 */
[----:B------:R-:W-:Y:S02]  /*199e0*/  FMNMX.FTZ R4, R203, R4, !PT ;  /* 0x00000004cb047209 */ /* 0x000fe40007810000 */
[----:B------:R-:W-:Y:S01]  /*199f0*/  ISETP.GT.AND P0, PT, R0, 0x38, P1 ;  /* 0x000000380000780c */ /* 0x000fe20000f04270 */
[--C-:B-1----:R-:W-:Y:S01]  /*19a00*/  FFMA.FTZ R5, R21, c[0x0][0x2d0], -R74.reuse ;  /* 0x0000b40015057a23 */ /* 0x102fe2000001084a */
        /* <DEDUP_REMOVED lines=16> */
[----:B-1----:R-:W-:Y:S01]  /*19b10*/  FMNMX.FTZ R5, R186, R3, !PT ;  /* 0x00000003ba057209 */ /* 0x002fe20007810000 */
[--C-:B------:R-:W-:Y:S01]  /*19b20*/  FFMA.FTZ R3, R23, c[0x0][0x2d0], -R74.reuse ;  /* 0x0000b40017037a23 */ /* 0x100fe2000001084a */
[----:B------:R-:W-:Y:S01]  /*19b30*/  FSEL R178, R63, -INF , !P0 ;  /* 0xff8000003fb27808 */ /* 0x000fe20004000000 */
[----:B------:R-:W1:Y:S01]  /*19b40*/  SHFL.BFLY PT, R6, R4, 0x2, 0x1f ;  /* 0x0c401f0004067f89 */ /* 0x000e6200000e0000 */
[----:B------:R-:W-:Y:S01]  /*19b50*/  PLOP3.LUT P5, PT, PT, PT, UP0, 0x40, 0x0 ;  /* 0x000000000000781c */ /* 0x000fe20003fae808 */
[----:B------:R2:W3:Y:S01]  /*19b60*/  MUFU.EX2 R61, R3 ;  /* 0x00000003003d7308 */ /* 0x0004e20000000800 */
[----:B------:R-:W-:Y:S01]  /*19b70*/  PLOP3.LUT P4, PT, PT, PT, UP6, 0x40, 0x0 ;  /* 0x000000000000781c */ /* 0x000fe20003f8e868 */
[----:B------:R-:W-:Y:S01]  /*19b80*/  UISETP.NE.AND UP0, UPT, UR37, URZ, UPT ;  /* 0x0000003f2500728c */ /* 0x000fe2000bf05270 */
[C---:B------:R-:W-:Y:S02]  /*19b90*/  ISETP.GT.AND P0, PT, R0.reuse, 0x40, P5 ;  /* 0x000000400000780c */ /* 0x040fe40002f04270 */
[----:B------:R-:W-:Y:S02]  /*19ba0*/  ISETP.GT.AND P1, PT, R0, 0x41, P4 ;  /* 0x000000410000780c */ /* 0x000fe40002724270 */
[----:B------:R-:W-:Y:S02]  /*19bb0*/  ISETP.LT.OR P0, PT, R2, 0x41, P0 ;  /* 0x000000410200780c */ /* 0x000fe40000701670 */
[----:B------:R-:W-:Y:S02]  /*19bc0*/  PLOP3.LUT P3, PT, PT, PT, UP5, 0x40, 0x0 ;  /* 0x000000000000781c */ /* 0x000fe40003f6e858 */
[----:B------:R-:W-:Y:S02]  /*19bd0*/  FSEL R188, R188, -INF , !P0 ;  /* 0xff800000bcbc7808 */ /* 0x000fe40004000000 */
[----:B------:R-:W-:Y:S02]  /*19be0*/  PLOP3.LUT P0, PT, PT, PT, UP4, 0x40, 0x0 ;  /* 0x000000000000781c */ /* 0x000fe40003f0e848 */
[----:B------:R-:W-:Y:S02]  /*19bf0*/  ISETP.LT.OR P1, PT, R2, 0x42, P1 ;  /* 0x000000420200780c */ /* 0x000fe40000f21670 */
[C---:B------:R-:W-:Y:S02]  /*19c00*/  ISETP.GT.AND P3, PT, R0.reuse, 0x48, P3 ;  /* 0x000000480000780c */ /* 0x040fe40001f64270 */
[----:B------:R-:W-:Y:S02]  /*19c10*/  ISETP.GT.AND P0, PT, R0, 0x49, P0 ;  /* 0x000000490000780c */ /* 0x000fe40000704270 */
[----:B------:R-:W-:Y:S02]  /*19c20*/  FMNMX.FTZ R5, R178, R5, !PT ;  /* 0x00000005b2057209 */ /* 0x000fe40007810000 */
[----:B------:R-:W-:Y:S02]  /*19c30*/  ISETP.LT.OR P0, PT, R2, 0x4a, P0 ;  /* 0x0000004a0200780c */ /* 0x000fe40000701670 */
[----:B-1----:R-:W-:Y:S01]  /*19c40*/  FMNMX.FTZ R4, R4, R6, !PT ;  /* 0x0000000604047209 */ /* 0x002fe20007810000 */
[----:B------:R-:W-:Y:S01]  /*19c50*/  FFMA.FTZ R6, R11, c[0x0][0x2d0], -R74 ;  /* 0x0000b4000b067a23 */ /* 0x000fe2000001084a */
[----:B------:R-:W-:Y:S01]  /*19c60*/  FSEL R191, R75, -INF , !P1 ;  /* 0xff8000004bbf7808 */ /* 0x000fe20004800000 */
[----:B------:R-:W-:Y:S01]  /*19c70*/  FMUL.FTZ R75, R71, c[0x0][0x2d0] ;  /* 0x0000b400474b7a20 */ /* 0x000fe20000410000 */
[----:B------:R-:W-:Y:S01]  /*19c80*/  ISETP.LT.OR P1, PT, R2, 0x49, P3 ;  /* 0x000000490200780c */ /* 0x000fe20001f21670 */
[----:B------:R-:W-:Y:S01]  /*19c90*/  MUFU.EX2 R38, R6 ;  /* 0x0000000600267308 */ /* 0x000fe20000000800 */
[----:B------:R-:W-:Y:S01]  /*19ca0*/  PLOP3.LUT P3, PT, PT, PT, UP2, 0x40, 0x0 ;  /* 0x000000000000781c */ /* 0x000fe20003f6e828 */
[----:B------:R-:W1:Y:S01]  /*19cb0*/  SHFL.BFLY PT, R70, R4, 0x1, 0x1f ;  /* 0x0c201f0004467f89 */ /* 0x000e6200000e0000 */
[----:B--2---:R-:W-:Y:S02]  /*19cc0*/  FMNMX.FTZ R3, R188, R5, !PT ;  /* 0x00000005bc037209 */ /* 0x004fe40007810000 */
[----:B------:R-:W-:Y:S02]  /*19cd0*/  PLOP3.LUT P4, PT, PT, PT, UP3, 0x40, 0x0 ;  /* 0x000000000000781c */ /* 0x000fe40003f8e838 */
[----:B------:R-:W-:Y:S02]  /*19ce0*/  FSEL R192, R78, -INF , !P1 ;  /* 0xff8000004ec07808 */ /* 0x000fe40004800000 */
[----:B------:R-:W-:Y:S02]  /*19cf0*/  FSEL R194, R79, -INF , !P0 ;  /* 0xff8000004fc27808 */ /* 0x000fe40004000000 */
[C---:B------:R-:W-:Y:S02]  /*19d00*/  ISETP.GT.AND P4, PT, R0.reuse, 0x50, P4 ;  /* 0x000000500000780c */ /* 0x040fe40002784270 */
[----:B------:R-:W-:Y:S02]  /*19d10*/  ISETP.GT.AND P0, PT, R0, 0x51, P3 ;  /* 0x000000510000780c */ /* 0x000fe40001f04270 */
[----:B------:R-:W-:Y:S02]  /*19d20*/  FMNMX.FTZ R3, R191, R3, !PT ;  /* 0x00000003bf037209 */ /* 0x000fe40007810000 */
[----:B------:R-:W-:Y:S02]  /*19d30*/  FSETP.NEU.FTZ.AND P1, PT, R71, -INF , PT ;  /* 0xff8000004700780b */ /* 0x000fe40003f3d000 */
[C---:B------:R-:W-:Y:S02]  /*19d40*/  ISETP.LT.OR P3, PT, R2.reuse, 0x51, P4 ;  /* 0x000000510200780c */ /* 0x040fe40002761670 */
[----:B------:R-:W-:Y:S02]  /*19d50*/  ISETP.LT.OR P0, PT, R2, 0x52, P0 ;  /* 0x000000520200780c */ /* 0x000fe40000701670 */
[----:B------:R-:W-:Y:S02]  /*19d60*/  FMNMX.FTZ R3, R192, R3, !PT ;  /* 0x00000003c0037209 */ /* 0x000fe40007810000 */
[----:B------:R-:W-:Y:S02]  /*19d70*/  FSEL R75, R75, RZ, P1 ;  /* 0x000000ff4b4b7208 */ /* 0x000fe40000800000 */
[----:B------:R-:W-:Y:S02]  /*19d80*/  FSEL R202, R91, -INF , !P0 ;  /* 0xff8000005bca7808 */ /* 0x000fe40004000000 */
[----:B------:R-:W-:Y:S01]  /*19d90*/  FMNMX.FTZ R3, R194, R3, !PT ;  /* 0x00000003c2037209 */ /* 0x000fe20007810000 */
[--C-:B------:R-:W-:Y:S01]  /*19da0*/  FFMA.FTZ R5, R10, c[0x0][0x2d0], -R75.reuse ;  /* 0x0000b4000a057a23 */ /* 0x100fe2000001084b */
[----:B------:R-:W-:Y:S01]  /*19db0*/  FSEL R199, R42, -INF , !P3 ;  /* 0xff8000002ac77808 */ /* 0x000fe20005800000 */
[--C-:B------:R-:W-:Y:S01]  /*19dc0*/  FFMA.FTZ R92, R95, c[0x0][0x2d0], -R75.reuse ;  /* 0x0000b4005f5c7a23 */ /* 0x100fe2000001084b */
[----:B------:R-:W-:Y:S01]  /*19dd0*/  PLOP3.LUT P3, PT, PT, PT, UP1, 0x40, 0x0 ;  /* 0x000000000000781c */ /* 0x000fe20003f6e818 */
[----:B------:R2:W-:Y:S01]  /*19de0*/  MUFU.EX2 R84, R5 ;  /* 0x0000000500547308 */ /* 0x0005e20000000800 */
[----:B------:R-:W-:Y:S01]  /*19df0*/  PLOP3.LUT P0, PT, PT, PT, UP0, 0x40, 0x0 ;  /* 0x000000000000781c */ /* 0x000fe20003f0e808 */
[----:B------:R-:W-:Y:S01]  /*19e00*/  UISETP.GT.AND UP0, UPT, UR12, UR11, UPT ;  /* 0x0000000b0c00728c */ /* 0x000fe2000bf04270 */
[C---:B------:R-:W-:Y:S01]  /*19e10*/  ISETP.GT.AND P3, PT, R0.reuse, 0x58, P3 ;  /* 0x000000580000780c */ /* 0x040fe20001f64270 */
[----:B------:R-:W-:Y:S01]  /*19e20*/  UIADD3 UR12, UR12, -0x1, URZ ;  /* 0xffffffff0c0c7890 */ /* 0x000fe2000fffe03f */
[----:B------:R-:W-:Y:S02]  /*19e30*/  ISETP.GT.AND P0, PT, R0, 0x59, P0 ;  /* 0x000000590000780c */ /* 0x000fe40000704270 */
[----:B------:R-:W-:Y:S01]  /*19e40*/  FMNMX.FTZ R0, R199, R3, !PT ;  /* 0x00000003c7007209 */ /* 0x000fe20007810000 */
[--C-:B------:R-:W-:Y:S01]  /*19e50*/  FFMA.FTZ R3, R22, c[0x0][0x2d0], -R75.reuse ;  /* 0x0000b40016037a23 */ /* 0x100fe2000001084b */
[----:B---3--:R-:W-:Y:S02]  /*19e60*/  F2FP.BF16.PACK_AB R78, R61, R87 ;  /* 0x000000573d4e723e */ /* 0x008fe400000010ff */
[----:B------:R-:W-:Y:S01]  /*19e70*/  ISETP.LT.OR P0, PT, R2, 0x5a, P0 ;  /* 0x0000005a0200780c */ /* 0x000fe20000701670 */
[----:B------:R3:W-:Y:S01]  /*19e80*/  MUFU.EX2 R60, R3 ;  /* 0x00000003003c7308 */ /* 0x0007e20000000800 */
[----:B-1----:R-:W-:Y:S02]  /*19e90*/  FMNMX.FTZ R70, R4, R70, !PT ;  /* 0x0000004604467209 */ /* 0x002fe40007810000 */
[----:B------:R-:W-:Y:S02]  /*19ea0*/  FSEL R73, R34, -INF , !P0 ;  /* 0xff80000022497808 */ /* 0x000fe40004000000 */
[C---:B------:R-:W-:Y:S01]  /*19eb0*/  FSETP.NEU.FTZ.AND P0, PT, R70.reuse, -INF , PT ;  /* 0xff8000004600780b */ /* 0x040fe20003f1d000 */
[----:B------:R-:W-:Y:S01]  /*19ec0*/  FMUL.FTZ R96, R70, c[0x0][0x2d0] ;  /* 0x0000b40046607a20 */ /* 0x000fe20000410000 */
[----:B------:R-:W-:Y:S01]  /*19ed0*/  ISETP.LT.OR P3, PT, R2, 0x59, P3 ;  /* 0x000000590200780c */ /* 0x000fe20001f61670 */
[--C-:B------:R-:W-:Y:S01]  /*19ee0*/  FFMA.FTZ R2, R20, c[0x0][0x2d0], -R75.reuse ;  /* 0x0000b40014027a23 */ /* 0x100fe2000001084b */
[----:B------:R-:W-:Y:S01]  /*19ef0*/  FMNMX.FTZ R0, R202, R0, !PT ;  /* 0x00000000ca007209 */ /* 0x000fe20007810000 */
[----:B------:R-:W-:Y:S01]  /*19f00*/  LDSM.16.MT88.4 R20, [R209+0x100] ;  /* 0x00010000d114783b */ /* 0x000fe20000004200 */
[----:B------:R-:W-:Y:S01]  /*19f10*/  FSEL R96, R96, RZ, P0 ;  /* 0x000000ff60607208 */ /* 0x000fe20000000000 */
[----:B------:R1:W4:Y:S01]  /*19f20*/  MUFU.EX2 R86, R2 ;  /* 0x0000000200567308 */ /* 0x0003220000000800 */
[----:B------:R-:W-:Y:S01]  /*19f30*/  FSEL R201, R35, -INF , !P3 ;  /* 0xff80000023c97808 */ /* 0x000fe20005800000 */
[--C-:B--2---:R-:W-:Y:S02]  /*19f40*/  FFMA.FTZ R5, R17, c[0x0][0x2d0], -R75.reuse ;  /* 0x0000b40011057a23 */ /* 0x104fe4000001084b */
[--C-:B------:R-:W-:Y:S01]  /*19f50*/  FFMA.FTZ R4, R15, c[0x0][0x2d0], -R96.reuse ;  /* 0x0000b4000f047a23 */ /* 0x100fe20000010860 */
[----:B------:R-:W-:Y:S01]  /*19f60*/  FMNMX.FTZ R0, R201, R0, !PT ;  /* 0x00000000c9007209 */ /* 0x000fe20007810000 */
[--C-:B------:R-:W-:Y:S02]  /*19f70*/  FFMA.FTZ R32, R32, c[0x0][0x2d0], -R96.reuse ;  /* 0x0000b40020207a23 */ /* 0x100fe40000010860 */
[--C-:B------:R-:W-:Y:S01]  /*19f80*/  FFMA.FTZ R44, R44, c[0x0][0x2d0], -R96.reuse ;  /* 0x0000b4002c2c7a23 */ /* 0x100fe20000010860 */
[----:B------:R-:W-:Y:S01]  /*19f90*/  FMNMX.FTZ R0, R73, R0, !PT ;  /* 0x0000000049007209 */ /* 0x000fe20007810000 */
[----:B------:R-:W-:Y:S01]  /*19fa0*/  MUFU.EX2 R36, R4 ;  /* 0x0000000400247308 */ /* 0x000fe20000000800 */
[--C-:B---3--:R-:W-:Y:S02]  /*19fb0*/  FFMA.FTZ R3, R8, c[0x0][0x2d0], -R96.reuse ;  /* 0x0000b40008037a23 */ /* 0x108fe40000010860 */
[--C-:B------:R-:W-:Y:S07]  /*19fc0*/  FFMA.FTZ R8, R25, c[0x0][0x2d0], -R75.reuse ;  /* 0x0000b40019087a23 */ /* 0x100fee000001084b */
[----:B------:R2:W-:Y:S01]  /*19fd0*/  MUFU.EX2 R57, R3 ;  /* 0x0000000300397308 */ /* 0x0005e20000000800 */
[----:B-1----:R-:W1:Y:S01]  /*19fe0*/  SHFL.BFLY PT, R2, R0, 0x2, 0x1f ;  /* 0x0c401f0000027f89 */ /* 0x002e6200000e0000 */
[----:B----4-:R-:W-:Y:S08]  /*19ff0*/  F2FP.BF16.PACK_AB R79, R60, R86 ;  /* 0x000000563c4f723e */ /* 0x010ff000000010ff */
[----:B------:R-:W3:Y:S10]  /*1a000*/  MUFU.EX2 R49, R5 ;  /* 0x0000000500317308 */ /* 0x000ef40000000800 */
[----:B------:R-:W-:Y:S01]  /*1a010*/  MUFU.EX2 R63, R8 ;  /* 0x00000008003f7308 */ /* 0x000fe20000000800 */
[--C-:B--2---:R-:W-:Y:S02]  /*1a020*/  FFMA.FTZ R3, R12, c[0x0][0x2d0], -R96.reuse ;  /* 0x0000b4000c037a23 */ /* 0x104fe40000010860 */
[--C-:B------:R-:W-:Y:S07]  /*1a030*/  FFMA.FTZ R12, R27, c[0x0][0x2d0], -R75.reuse ;  /* 0x0000b4001b0c7a23 */ /* 0x100fee000001084b */
[----:B------:R2:W4:Y:S01]  /*1a040*/  MUFU.EX2 R37, R3 ;  /* 0x0000000300257308 */ /* 0x0005220000000800 */
[----:B---3--:R-:W-:Y:S09]  /*1a050*/  F2FP.BF16.PACK_AB R77, R49, R84 ;  /* 0x00000054314d723e */ /* 0x008ff200000010ff */
[----:B------:R-:W-:Y:S01]  /*1a060*/  MUFU.EX2 R51, R12 ;  /* 0x0000000c00337308 */ /* 0x000fe20000000800 */
[----:B--2---:R-:W-:Y:S09]  /*1a070*/  FFMA.FTZ R3, R13, c[0x0][0x2d0], -R96 ;  /* 0x0000b4000d037a23 */ /* 0x004ff20000010860 */
[----:B------:R1:W-:Y:S02]  /*1a080*/  MUFU.EX2 R85, R3 ;  /* 0x0000000300557308 */ /* 0x0003e40000000800 */
[----:B-1----:R-:W-:Y:S01]  /*1a090*/  FMNMX.FTZ R3, R0, R2, !PT ;  /* 0x0000000200037209 */ /* 0x002fe20007810000 */
[----:B------:R-:W-:Y:S01]  /*1a0a0*/  FFMA.FTZ R2, R24, c[0x0][0x2d0], -R74 ;  /* 0x0000b40018027a23 */ /* 0x000fe2000001084a */
[----:B------:R-:W-:Y:S01]  /*1a0b0*/  FSEL R0, R72, RZ, P2 ;  /* 0x000000ff48007208 */ /* 0x000fe20001000000 */
[--C-:B------:R-:W-:Y:S05]  /*1a0c0*/  FFMA.FTZ R24, R28, c[0x0][0x2d0], -R75.reuse ;  /* 0x0000b4001c187a23 */ /* 0x100fea000001084b */
[----:B------:R1:W-:Y:S01]  /*1a0d0*/  MUFU.EX2 R89, R2 ;  /* 0x0000000200597308 */ /* 0x0003e20000000800 */
[----:B------:R-:W2:Y:S01]  /*1a0e0*/  SHFL.BFLY PT, R4, R3, 0x1, 0x1f ;  /* 0x0c201f0003047f89 */ /* 0x000ea200000e0000 */
[----:B------:R-:W-:Y:S01]  /*1a0f0*/  FADD.FTZ R0, -R0, R100 ;  /* 0x0000006400007221 */ /* 0x000fe20000010100 */
[----:B------:R-:W-:Y:S01]  /*1a100*/  MOV R100, R38 ;  /* 0x0000002600647202 */ /* 0x000fe20000000f00 */
[----:B------:R-:W-:Y:S02]  /*1a110*/  FFMA.FTZ R28, R30, c[0x0][0x2d0], -R75 ;  /* 0x0000b4001e1c7a23 */ /* 0x000fe4000001084b */
[----:B------:R-:W-:Y:S01]  /*1a120*/  FMUL.FTZ R0, R0, c[0x0][0x2d0] ;  /* 0x0000b40000007a20 */ /* 0x000fe20000410000 */
[----:B------:R-:W-:Y:S03]  /*1a130*/  F2FP.BF16.PACK_AB R76, R50, R100 ;  /* 0x00000064324c723e */ /* 0x000fe600000010ff */
[----:B------:R3:W5:Y:S10]  /*1a140*/  MUFU.EX2 R69, R0 ;  /* 0x0000000000457308 */ /* 0x0007740000000800 */
[----:B------:R-:W-:Y:S01]  /*1a150*/  MUFU.EX2 R34, R24 ;  /* 0x0000001800227308 */ /* 0x000fe20000000800 */
        /* <DEDUP_REMOVED lines=9> */
[----:B-----5:R-:W-:Y:S02]  /*1a1f0*/  FMUL.FTZ R5, R69, R105 ;  /* 0x0000006945057220 */ /* 0x020fe40000410000 */
[----:B------:R-:W-:Y:S01]  /*1a200*/  FADD.FTZ R0, -R0, R102 ;  /* 0x0000006600007221 */ /* 0x000fe20000010100 */
[----:B------:R-:W-:Y:S01]  /*1a210*/  FSEL R97, R97, RZ, P0 ;  /* 0x000000ff61617208 */ /* 0x000fe20000000000 */
[----:B------:R-:W-:Y:S01]  /*1a220*/  FMUL.FTZ R17, R69, R117 ;  /* 0x0000007545117220 */ /* 0x000fe20000410000 */
[-C--:B------:R-:W-:Y:S01]  /*1a230*/  F2FP.BF16.PACK_AB R64, R101, R57.reuse ;  /* 0x000000396540723e */ /* 0x080fe200000010ff */
[----:B------:R-:W-:Y:S01]  /*1a240*/  FMUL.FTZ R0, R0, c[0x0][0x2d0] ;  /* 0x0000b40000007a20 */ /* 0x000fe20000410000 */
[----:B------:R-:W-:Y:S01]  /*1a250*/  MOV R117, R57 ;  /* 0x0000003900757202 */ /* 0x000fe20000000f00 */
[--C-:B------:R-:W-:Y:S01]  /*1a260*/  FFMA.FTZ R4, R16, c[0x0][0x2d0], -R97.reuse ;  /* 0x0000b40010047a23 */ /* 0x100fe20000010861 */
[----:B------:R-:W-:Y:S01]  /*1a270*/  MUFU.EX2 R105, R92 ;  /* 0x0000005c00697308 */ /* 0x000fe20000000800 */
[--C-:B------:R-:W-:Y:S02]  /*1a280*/  FFMA.FTZ R58, R58, c[0x0][0x2d0], -R97.reuse ;  /* 0x0000b4003a3a7a23 */ /* 0x100fe40000010861 */
[--C-:B------:R-:W-:Y:S02]  /*1a290*/  FFMA.FTZ R62, R62, c[0x0][0x2d0], -R97.reuse ;  /* 0x0000b4003e3e7a23 */ /* 0x100fe40000010861 */
[----:B------:R-:W-:Y:S05]  /*1a2a0*/  FFMA.FTZ R16, R29, c[0x0][0x2d0], -R74 ;  /* 0x0000b4001d107a23 */ /* 0x000fea000001084a */
[----:B------:R2:W3:Y:S01]  /*1a2b0*/  MUFU.EX2 R2, R0 ;  /* 0x0000000000027308 */ /* 0x0004e20000000800 */
[C---:B-1----:R-:W-:Y:S02]  /*1a2c0*/  FMUL.FTZ R19, R68.reuse, R119 ;  /* 0x0000007744137220 */ /* 0x042fe40000410000 */
[C---:B------:R-:W-:Y:S02]  /*1a2d0*/  FMUL.FTZ R35, R68.reuse, R135 ;  /* 0x0000008744237220 */ /* 0x040fe40000410000 */
[C---:B------:R-:W-:Y:S01]  /*1a2e0*/  FMUL.FTZ R7, R68.reuse, R107 ;  /* 0x0000006b44077220 */ /* 0x040fe20000410000 */
[----:B------:R-:W-:Y:S04]  /*1a2f0*/  MOV R107, R36 ;  /* 0x00000024006b7202 */ /* 0x000fe80000000f00 */
[----:B------:R1:W-:Y:S01]  /*1a300*/  MUFU.EX2 R206, R4 ;  /* 0x0000000400ce7308 */ /* 0x0003e20000000800 */
[----:B------:R-:W-:Y:S01]  /*1a310*/  FMUL.FTZ R6, R68, R106 ;  /* 0x0000006a44067220 */ /* 0x000fe20000410000 */
[----:B------:R-:W4:Y:S01]  /*1a320*/  LDSM.16.MT88.4 R36, [R212+0x100] ;  /* 0x00010000d424783b */ /* 0x000f220000004200 */
[----:B------:R-:W-:Y:S07]  /*1a330*/  F2FP.BF16.PACK_AB R66, R107, R85 ;  /* 0x000000556b42723e */ /* 0x000fee00000010ff */
[----:B------:R5:W-:Y:S01]  /*1a340*/  MUFU.EX2 R33, R16 ;  /* 0x0000001000217308 */ /* 0x000be20000000800 */
[--C-:B--2---:R-:W-:Y:S02]  /*1a350*/  FFMA.FTZ R0, R9, c[0x0][0x2d0], -R97.reuse ;  /* 0x0000b40009007a23 */ /* 0x104fe40000010861 */
[C---:B---3--:R-:W-:Y:S02]  /*1a360*/  FMUL.FTZ R8, R2.reuse, R108 ;  /* 0x0000006c02087220 */ /* 0x048fe40000410000 */
[C---:B------:R-:W-:Y:S05]  /*1a370*/  FMUL.FTZ R9, R2.reuse, R109 ;  /* 0x0000006d02097220 */ /* 0x040fea0000410000 */
[----:B------:R2:W-:Y:S01]  /*1a380*/  MUFU.EX2 R204, R0 ;  /* 0x0000000000cc7308 */ /* 0x0005e20000000800 */
[C---:B------:R-:W-:Y:S01]  /*1a390*/  FMUL.FTZ R12, R2.reuse, R112 ;  /* 0x00000070020c7220 */ /* 0x040fe20000410000 */
[----:B------:R-:W-:Y:S01]  /*1a3a0*/  MOV R112, R87 ;  /* 0x0000005700707202 */ /* 0x000fe20000000f00 */
[----:B------:R-:W-:Y:S02]  /*1a3b0*/  FMUL.FTZ R13, R2, R113 ;  /* 0x00000071020d7220 */ /* 0x000fe40000410000 */
[--C-:B-1----:R-:W-:Y:S02]  /*1a3c0*/  FFMA.FTZ R4, R18, c[0x0][0x2d0], -R97.reuse ;  /* 0x0000b40012047a23 */ /* 0x102fe40000010861 */
[----:B------:R-:W-:Y:S02]  /*1a3d0*/  FMUL.FTZ R18, R68, R118 ;  /* 0x0000007644127220 */ /* 0x000fe40000410000 */
[----:B------:R-:W-:Y:S01]  /*1a3e0*/  IMAD.MOV.U32 R113, RZ, RZ, R84 ;  /* 0x000000ffff717224 */ /* 0x000fe200078e0054 */
[----:B------:R1:W3:Y:S01]  /*1a3f0*/  MUFU.EX2 R207, R4 ;  /* 0x0000000400cf7308 */ /* 0x0002e20000000800 */
[C---:B------:R-:W-:Y:S02]  /*1a400*/  FMUL.FTZ R24, R2.reuse, R124 ;  /* 0x0000007c02187220 */ /* 0x040fe40000410000 */
[C---:B------:R-:W-:Y:S02]  /*1a410*/  FMUL.FTZ R25, R2.reuse, R125 ;  /* 0x0000007d02197220 */ /* 0x040fe40000410000 */
[----:B-----5:R-:W-:Y:S02]  /*1a420*/  FMUL.FTZ R16, R69, R116 ;  /* 0x0000007445107220 */ /* 0x020fe40000410000 */
[C---:B------:R-:W-:Y:S02]  /*1a430*/  FMUL.FTZ R29, R2.reuse, R129 ;  /* 0x00000081021d7220 */ /* 0x040fe40000410000 */
[C---:B------:R-:W-:Y:S01]  /*1a440*/  FMUL.FTZ R45, R2.reuse, R145 ;  /* 0x00000091022d7220 */ /* 0x040fe20000410000 */
[----:B------:R5:W-:Y:S01]  /*1a450*/  MUFU.EX2 R124, R32 ;  /* 0x00000020007c7308 */ /* 0x000be20000000800 */
[----:B------:R-:W-:Y:S02]  /*1a460*/  FMUL.FTZ R57, R2, R157 ;  /* 0x0000009d02397220 */ /* 0x000fe40000410000 */
[----:B------:R-:W-:Y:S02]  /*1a470*/  IMAD.MOV.U32 R116, RZ, RZ, R86 ;  /* 0x000000ffff747224 */ /* 0x000fe400078e0056 */
[----:B--2---:R-:W-:Y:S02]  /*1a480*/  FFMA.FTZ R0, R14, c[0x0][0x2d0], -R97 ;  /* 0x0000b4000e007a23 */ /* 0x004fe40000010861 */
[----:B------:R-:W-:Y:S02]  /*1a490*/  IMAD.MOV.U32 R108, RZ, RZ, R60 ;  /* 0x000000ffff6c7224 */ /* 0x000fe400078e003c */
[----:B------:R-:W-:Y:S01]  /*1a4a0*/  FMUL.FTZ R60, R2, R160 ;  /* 0x000000a0023c7220 */ /* 0x000fe20000410000 */
[----:B------:R2:W2:Y:S01]  /*1a4b0*/  MUFU.EX2 R205, R0 ;  /* 0x0000000000cd7308 */ /* 0x0004a20000000800 */
[----:B------:R-:W-:Y:S01]  /*1a4c0*/  MOV R160, R116 ;  /* 0x0000007400a07202 */ /* 0x000fe20000000f00 */
[----:B-1----:R-:W-:Y:S01]  /*1a4d0*/  FFMA.FTZ R4, R26, c[0x0][0x2d0], -R74 ;  /* 0x0000b4001a047a23 */ /* 0x002fe2000001084a */
[----:B---3--:R-:W-:Y:S07]  /*1a4e0*/  F2FP.BF16.PACK_AB R67, R207, R206 ;  /* 0x000000cecf43723e */ /* 0x008fee00000010ff */
[----:B------:R1:W-:Y:S01]  /*1a4f0*/  MUFU.EX2 R91, R4 ;  /* 0x00000004005b7308 */ /* 0x0003e20000000800 */
[----:B-----5:R-:W-:Y:S01]  /*1a500*/  FMUL.FTZ R32, R69, R132 ;  /* 0x0000008445207220 */ /* 0x020fe20000410000 */
[----:B--2---:R-:W-:Y:S02]  /*1a510*/  FSEL R0, R3, RZ, P0 ;  /* 0x000000ff03007208 */ /* 0x004fe40000000000 */
[----:B------:R-:W-:Y:S02]  /*1a520*/  F2FP.BF16.PACK_AB R65, R205, R204 ;  /* 0x000000cccd41723e */ /* 0x000fe400000010ff */
[----:B------:R-:W-:Y:S01]  /*1a530*/  PLOP3.LUT P0, PT, PT, PT, UP0, 0x80, 0x0 ;  /* 0x000000000000781c */ /* 0x000fe20003f0f008 */
[----:B------:R-:W-:Y:S04]  /*1a540*/  FADD.FTZ R0, -R0, R103 ;  /* 0x0000006700007221 */ /* 0x000fe80000010100 */
[----:B------:R-:W-:Y:S02]  /*1a550*/  FMUL.FTZ R0, R0, c[0x0][0x2d0] ;  /* 0x0000b40000007a20 */ /* 0x000fe40000410000 */
[----:B-1----:R-:W-:Y:S02]  /*1a560*/  FMUL.FTZ R4, R69, R104 ;  /* 0x0000006845047220 */ /* 0x002fe40000410000 */
[----:B------:R-:W-:Y:S02]  /*1a570*/  IMAD.MOV.U32 R104, RZ, RZ, R89 ;  /* 0x000000ffff687224 */ /* 0x000fe400078e0059 */
[----:B------:R-:W1:Y:S03]  /*1a580*/  MUFU.EX2 R0, R0 ;  /* 0x0000000000007308 */ /* 0x000e660000000800 */
[-C--:B------:R-:W-:Y:S01]  /*1a590*/  HMMA.16816.F32.BF16 R4, R76, R20.reuse, R4 ;  /* 0x000000144c04723c */ /* 0x080fe20000041804 */
[C---:B-1----:R-:W-:Y:S01]  /*1a5a0*/  FMUL.FTZ R10, R0.reuse, R110 ;  /* 0x0000006e000a7220 */ /* 0x042fe20000410000 */
[----:B------:R-:W-:Y:S01]  /*1a5b0*/  MOV R110, R61 ;  /* 0x0000003d006e7202 */ /* 0x000fe20000000f00 */
[C---:B------:R-:W-:Y:S01]  /*1a5c0*/  FMUL.FTZ R11, R0.reuse, R111 ;  /* 0x0000006f000b7220 */ /* 0x040fe20000410000 */
[----:B------:R-:W-:Y:S01]  /*1a5d0*/  MOV R111, R63 ;  /* 0x0000003f006f7202 */ /* 0x000fe20000000f00 */
[C---:B------:R-:W-:Y:S02]  /*1a5e0*/  FMUL.FTZ R63, R0.reuse, R163 ;  /* 0x000000a3003f7220 */ /* 0x040fe40000410000 */
[C---:B------:R-:W-:Y:S01]  /*1a5f0*/  FMUL.FTZ R14, R0.reuse, R114 ;  /* 0x00000072000e7220 */ /* 0x040fe20000410000 */
[----:B------:R-:W-:Y:S01]  /*1a600*/  MOV R114, R85 ;  /* 0x0000005500727202 */ /* 0x000fe20000000f00 */
[C---:B------:R-:W-:Y:S01]  /*1a610*/  FMUL.FTZ R47, R0.reuse, R147 ;  /* 0x00000093002f7220 */ /* 0x040fe20000410000 */
[C---:B------:R-:W-:Y:S02]  /*1a620*/  HMMA.16816.F32.BF16 R8, R64.reuse, R20, R8 ;  /* 0x000000144008723c */ /* 0x040fe40000041808 */
[----:B------:R-:W-:Y:S01]  /*1a630*/  FMUL.FTZ R15, R0, R115 ;  /* 0x00000073000f7220 */ /* 0x000fe20000410000 */
[----:B------:R-:W1:Y:S01]  /*1a640*/  LDSM.16.MT88.4 R84, [R209+0x900] ;  /* 0x00090000d154783b */ /* 0x000e620000004200 */
[----:B------:R-:W-:Y:S01]  /*1a650*/  FMUL.FTZ R61, R2, R161 ;  /* 0x000000a1023d7220 */ /* 0x000fe20000410000 */
[----:B------:R-:W-:Y:S01]  /*1a660*/  MUFU.EX2 R115, R44 ;  /* 0x0000002c00737308 */ /* 0x000fe20000000800 */
[----:B------:R-:W-:Y:S02]  /*1a670*/  IMAD.MOV.U32 R161, RZ, RZ, R112 ;  /* 0x000000ffffa17224 */ /* 0x000fe400078e0070 */
[----:B------:R-:W-:Y:S01]  /*1a680*/  FFMA.FTZ R20, R31, c[0x0][0x2d0], -R74 ;  /* 0x0000b4001f147a23 */ /* 0x000fe2000001084a */
[-C--:B------:R-:W-:Y:S03]  /*1a690*/  HMMA.16816.F32.BF16 R12, R64, R22.reuse, R12 ;  /* 0x00000016400c723c */ /* 0x080fe6000004180c */
[C---:B------:R-:W-:Y:S02]  /*1a6a0*/  FMUL.FTZ R21, R69.reuse, R121 ;  /* 0x0000007945157220 */ /* 0x040fe40000410000 */
[C---:B------:R-:W-:Y:S01]  /*1a6b0*/  FMUL.FTZ R26, R0.reuse, R126 ;  /* 0x0000007e001a7220 */ /* 0x040fe20000410000 */
[----:B------:R2:W3:Y:S01]  /*1a6c0*/  MUFU.EX2 R59, R20 ;  /* 0x00000014003b7308 */ /* 0x0004e20000000800 */
[C---:B------:R-:W-:Y:S01]  /*1a6d0*/  FMUL.FTZ R27, R0.reuse, R127 ;  /* 0x0000007f001b7220 */ /* 0x040fe20000410000 */
[C---:B------:R-:W-:Y:S01]  /*1a6e0*/  HMMA.16816.F32.BF16 R16, R76.reuse, R22, R16 ;  /* 0x000000164c10723c */ /* 0x040fe20000041810 */
[C---:B------:R-:W-:Y:S03]  /*1a6f0*/  FMUL.FTZ R30, R0.reuse, R130 ;  /* 0x00000082001e7220 */ /* 0x040fe60000410000 */
[----:B------:R-:W-:Y:S01]  /*1a700*/  FMUL.FTZ R31, R0, R131 ;  /* 0x00000083001f7220 */ /* 0x000fe20000410000 */
[----:B------:R-:W-:Y:S01]  /*1a710*/  MOV R131, R33 ;  /* 0x0000002100837202 */ /* 0x000fe20000000f00 */
[C---:B------:R-:W-:Y:S02]  /*1a720*/  FMUL.FTZ R33, R69.reuse, R133 ;  /* 0x0000008545217220 */ /* 0x040fe40000410000 */
[C---:B------:R-:W-:Y:S02]  /*1a730*/  FMUL.FTZ R22, R68.reuse, R122 ;  /* 0x0000007a44167220 */ /* 0x040fe40000410000 */
[----:B------:R5:W-:Y:S02]  /*1a740*/  MUFU.EX2 R122, R48 ;  /* 0x00000030007a7308 */ /* 0x000be40000000800 */
[C---:B------:R-:W-:Y:S02]  /*1a750*/  FMUL.FTZ R23, R68.reuse, R123 ;  /* 0x0000007b44177220 */ /* 0x040fe40000410000 */
[----:B------:R-:W-:Y:S02]  /*1a760*/  IMAD.MOV.U32 R130, RZ, RZ, R34 ;  /* 0x000000ffff827224 */ /* 0x000fe400078e0022 */
[----:B------:R-:W-:Y:S02]  /*1a770*/  FMUL.FTZ R34, R68, R134 ;  /* 0x0000008644227220 */ /* 0x000fe40000410000 */
[C---:B------:R-:W-:Y:S01]  /*1a780*/  FMUL.FTZ R42, R0.reuse, R142 ;  /* 0x0000008e002a7220 */ /* 0x040fe20000410000 */
[----:B------:R-:W-:Y:S01]  /*1a790*/  LDSM.16.MT88.4 R132, [R212+0x2900] ;  /* 0x00290000d484783b */ /* 0x000fe20000004200 */
[----:B------:R-:W-:Y:S02]  /*1a7a0*/  FMUL.FTZ R43, R0, R143 ;  /* 0x0000008f002b7220 */ /* 0x000fe40000410000 */
[C---:B--2---:R-:W-:Y:S02]  /*1a7b0*/  FMUL.FTZ R20, R69.reuse, R120 ;  /* 0x0000007845147220 */ /* 0x044fe40000410000 */
[----:B------:R2:W-:Y:S01]  /*1a7c0*/  MUFU.EX2 R120, R28 ;  /* 0x0000001c00787308 */ /* 0x0005e20000000800 */
[----:B------:R-:W-:Y:S02]  /*1a7d0*/  FMUL.FTZ R44, R2, R144 ;  /* 0x00000090022c7220 */ /* 0x000fe40000410000 */
[C---:B------:R-:W-:Y:S02]  /*1a7e0*/  FMUL.FTZ R46, R0.reuse, R146 ;  /* 0x00000092002e7220 */ /* 0x040fe40000410000 */
[-C--:B----4-:R-:W-:Y:S01]  /*1a7f0*/  HMMA.16816.F32.BF16 R20, R76, R36.reuse, R20 ;  /* 0x000000244c14723c */ /* 0x090fe20000041814 */
[----:B---3--:R-:W-:Y:S02]  /*1a800*/  IMAD.MOV.U32 R123, RZ, RZ, R59 ;  /* 0x000000ffff7b7224 */ /* 0x008fe400078e003b */
[----:B------:R-:W-:Y:S02]  /*1a810*/  FMUL.FTZ R59, R0, R159 ;  /* 0x0000009f003b7220 */ /* 0x000fe40000410000 */
[C---:B-----5:R-:W-:Y:S02]  /*1a820*/  FMUL.FTZ R48, R69.reuse, R148 ;  /* 0x0000009445307220 */ /* 0x060fe40000410000 */
[----:B------:R-:W-:Y:S01]  /*1a830*/  IMAD.MOV.U32 R148, RZ, RZ, R49 ;  /* 0x000000ffff947224 */ /* 0x000fe200078e0031 */
[C---:B------:R-:W-:Y:S01]  /*1a840*/  HMMA.16816.F32.BF16 R24, R64.reuse, R36, R24 ;  /* 0x000000244018723c */ /* 0x040fe20000041818 */
[----:B------:R-:W-:Y:S03]  /*1a850*/  FMUL.FTZ R49, R69, R149 ;  /* 0x0000009545317220 */ /* 0x000fe60000410000 */
[----:B------:R-:W-:Y:S01]  /*1a860*/  MOV R149, R50 ;  /* 0x0000003200957202 */ /* 0x000fe20000000f00 */
[----:B------:R-:W-:Y:S02]  /*1a870*/  FMUL.FTZ R50, R68, R150 ;  /* 0x0000009644327220 */ /* 0x000fe40000410000 */
[--C-:B------:R-:W-:Y:S02]  /*1a880*/  FFMA.FTZ R36, R40, c[0x0][0x2d0], -R96.reuse ;  /* 0x0000b40028247a23 */ /* 0x100fe40000010860 */
[----:B------:R-:W-:Y:S02]  /*1a890*/  FFMA.FTZ R40, R41, c[0x0][0x2d0], -R96 ;  /* 0x0000b40029287a23 */ /* 0x000fe40000010860 */
[----:B------:R3:W-:Y:S01]  /*1a8a0*/  MUFU.EX2 R129, R36 ;  /* 0x0000002400817308 */ /* 0x0007e20000000800 */
[C---:B--2---:R-:W-:Y:S02]  /*1a8b0*/  FMUL.FTZ R28, R2.reuse, R128 ;  /* 0x00000080021c7220 */ /* 0x044fe40000410000 */
[----:B------:R-:W-:Y:S02]  /*1a8c0*/  IMAD.MOV.U32 R150, RZ, RZ, R51 ;  /* 0x000000ffff967224 */ /* 0x000fe400078e0033 */
[----:B------:R-:W-:Y:S02]  /*1a8d0*/  FMUL.FTZ R41, R2, R141 ;  /* 0x0000008d02297220 */ /* 0x000fe40000410000 */
[C---:B------:R-:W-:Y:S01]  /*1a8e0*/  FMUL.FTZ R51, R68.reuse, R151 ;  /* 0x0000009744337220 */ /* 0x040fe20000410000 */
[-C--:B------:R-:W-:Y:S01]  /*1a8f0*/  HMMA.16816.F32.BF16 R28, R64, R38.reuse, R28 ;  /* 0x00000026401c723c */ /* 0x080fe2000004181c */
[----:B------:R-:W-:Y:S01]  /*1a900*/  MOV R151, R91 ;  /* 0x0000005b00977202 */ /* 0x000fe20000000f00 */
[----:B------:R2:W-:Y:S01]  /*1a910*/  MUFU.EX2 R128, R40 ;  /* 0x0000002800807308 */ /* 0x0005e20000000800 */
[C---:B------:R-:W-:Y:S05]  /*1a920*/  FMUL.FTZ R37, R69.reuse, R137 ;  /* 0x0000008945257220 */ /* 0x040fea0000410000 */
[C---:B------:R-:W-:Y:S04]  /*1a930*/  HMMA.16816.F32.BF16 R32, R76.reuse, R38, R32 ;  /* 0x000000264c20723c */ /* 0x040fe80000041820 */
[----:B------:R4:W-:Y:S03]  /*1a940*/  MUFU.EX2 R137, R58 ;  /* 0x0000003a00897308 */ /* 0x0009e60000000800 */
[C---:B------:R-:W-:Y:S02]  /*1a950*/  FMUL.FTZ R38, R68.reuse, R138 ;  /* 0x0000008a44267220 */ /* 0x040fe40000410000 */
[C---:B---3--:R-:W-:Y:S03]  /*1a960*/  FMUL.FTZ R36, R69.reuse, R136 ;  /* 0x0000008845247220 */ /* 0x048fe60000410000 */
[----:B------:R-:W-:Y:S02]  /*1a970*/  FMUL.FTZ R39, R68, R139 ;  /* 0x0000008b44277220 */ /* 0x000fe40000410000 */
[----:B------:R3:W-:Y:S01]  /*1a980*/  MUFU.EX2 R136, R62 ;  /* 0x0000003e00887308 */ /* 0x0007e20000000800 */
[----:B--2---:R-:W-:Y:S04]  /*1a990*/  FMUL.FTZ R40, R2, R140 ;  /* 0x0000008c02287220 */ /* 0x004fe80000410000 */
[-C--:B------:R-:W-:Y:S08]  /*1a9a0*/  HMMA.16816.F32.BF16 R36, R76, R52.reuse, R36 ;  /* 0x000000344c24723c */ /* 0x080ff00000041824 */
[C---:B------:R-:W-:Y:S01]  /*1a9b0*/  HMMA.16816.F32.BF16 R40, R64.reuse, R52, R40 ;  /* 0x000000344028723c */ /* 0x040fe20000041828 */
[----:B----4-:R-:W-:Y:S06]  /*1a9c0*/  FMUL.FTZ R58, R0, R158 ;  /* 0x0000009e003a7220 */ /* 0x010fec0000410000 */
[--C-:B------:R-:W-:Y:S01]  /*1a9d0*/  FFMA.FTZ R52, R56, c[0x0][0x2d0], -R97.reuse ;  /* 0x0000b40038347a23 */ /* 0x100fe20000010861 */
[-C--:B------:R-:W-:Y:S01]  /*1a9e0*/  HMMA.16816.F32.BF16 R44, R64, R54.reuse, R44 ;  /* 0x00000036402c723c */ /* 0x080fe2000004182c */
[C---:B------:R-:W-:Y:S02]  /*1a9f0*/  FMUL.FTZ R53, R69.reuse, R153 ;  /* 0x0000009945357220 */ /* 0x040fe40000410000 */
[----:B------:R2:W4:Y:S01]  /*1aa00*/  MUFU.EX2 R138, R52 ;  /* 0x00000034008a7308 */ /* 0x0005220000000800 */
[----:B------:R-:W-:Y:S02]  /*1aa10*/  FMUL.FTZ R56, R2, R156 ;  /* 0x0000009c02387220 */ /* 0x000fe40000410000 */
[----:B---3--:R-:W-:Y:S01]  /*1aa20*/  FMUL.FTZ R62, R0, R162 ;  /* 0x000000a2003e7220 */ /* 0x008fe20000410000 */
[----:B------:R-:W-:Y:S01]  /*1aa30*/  MOV R162, R101 ;  /* 0x0000006500a27202 */ /* 0x000fe20000000f00 */
[C---:B------:R-:W-:Y:S07]  /*1aa40*/  HMMA.16816.F32.BF16 R48, R76.reuse, R54, R48 ;  /* 0x000000364c30723c */ /* 0x040fee0000041830 */
[C---:B------:R-:W-:Y:S02]  /*1aa50*/  FMUL.FTZ R54, R68.reuse, R154 ;  /* 0x0000009a44367220 */ /* 0x040fe40000410000 */
[----:B------:R-:W-:Y:S03]  /*1aa60*/  FMUL.FTZ R55, R68, R155 ;  /* 0x0000009b44377220 */ /* 0x000fe60000410000 */
[----:B--2---:R-:W-:Y:S07]  /*1aa70*/  FMUL.FTZ R52, R69, R152 ;  /* 0x0000009845347220 */ /* 0x004fee0000410000 */
        /* <DEDUP_REMOVED lines=93> */
[----:B------:R-:W-:Y:S04]  /*1b050*/  IMAD.MOV.U32 R197, RZ, RZ, R100 ;  /* 0x000000ffffc57224 */ /* 0x000fe800078e0064 */
        /* <DEDUP_REMOVED lines=18> */
[--C-:B--2---:R-:W-:Y:S09]  /*1b180*/  FFMA.FTZ R84, R187, c[0x0][0x2d0], -R96.reuse ;  /* 0x0000b400bb547a23 */ /* 0x104ff20000010860 */
[----:B------:R2:W-:Y:S01]  /*1b190*/  MUFU.EX2 R185, R84 ;  /* 0x0000005400b97308 */ /* 0x0005e20000000800 */
[----:B---3--:R-:W-:Y:S01]  /*1b1a0*/  FFMA.FTZ R92, R186, c[0x0][0x2d0], -R97 ;  /* 0x0000b400ba5c7a23 */ /* 0x008fe20000010861 */
[----:B------:R-:W-:Y:S08]  /*1b1b0*/  MOV R186, R106 ;  /* 0x0000006a00ba7202 */ /* 0x000ff00000000f00 */
[----:B------:R3:W-:Y:S01]  /*1b1c0*/  MUFU.EX2 R103, R92 ;  /* 0x0000005c00677308 */ /* 0x0007e20000000800 */
[----:B-1----:R-:W1:Y:S01]  /*1b1d0*/  LDSM.16.MT88.4 R88, [R211+0x1100] ;  /* 0x00110000d358783b */ /* 0x002e620000004200 */
[----:B--2---:R-:W-:Y:S02]  /*1b1e0*/  FFMA.FTZ R84, R190, c[0x0][0x2d0], -R96 ;  /* 0x0000b400be547a23 */ /* 0x004fe40000010860 */
[----:B------:R-:W-:Y:S06]  /*1b1f0*/  IMAD.MOV.U32 R190, RZ, RZ, R109 ;  /* 0x000000ffffbe7224 */ /* 0x000fec00078e006d */
[----:B------:R2:W4:Y:S01]  /*1b200*/  MUFU.EX2 R187, R84 ;  /* 0x0000005400bb7308 */ /* 0x0005220000000800 */
[----:B---3--:R-:W-:Y:S01]  /*1b210*/  FFMA.FTZ R92, R227, c[0x0][0x2d0], -R75 ;  /* 0x0000b400e35c7a23 */ /* 0x008fe2000001084b */
[----:B------:R-:W-:Y:S02]  /*1b220*/  MOV R227, R120 ;  /* 0x0000007800e37202 */ /* 0x000fe40000000f00 */
[----:B------:R-:W-:Y:S01]  /*1b230*/  MOV R120, R110 ;  /* 0x0000006e00787202 */ /* 0x000fe20000000f00 */
        /* <DEDUP_REMOVED lines=8> */
[--C-:B------:R-:W-:Y:S01]  /*1b2c0*/  FFMA.FTZ R80, R230, c[0x0][0x2d0], -R74.reuse ;  /* 0x0000b400e6507a23 */ /* 0x100fe2000001084a */
        /* <DEDUP_REMOVED lines=13> */
[----:B-1----:R-:W-:Y:S02]  /*1b3a0*/  FFMA.FTZ R80, R200, c[0x0][0x2d0], -R75 ;  /* 0x0000b400c8507a23 */ /* 0x002fe4000001084b */
[----:B------:R-:W-:Y:S07]  /*1b3b0*/  IMAD.MOV.U32 R200, RZ, RZ, R115 ;  /* 0x000000ffffc87224 */ /* 0x000fee00078e0073 */
        /* <DEDUP_REMOVED lines=9> */
[----:B------:R-:W-:Y:S02]  /*1b450*/  IMAD.MOV.U32 R233, RZ, RZ, R123 ;  /* 0x000000ffffe97224 */ /* 0x000fe400078e007b */
[----:B------:R1:W-:Y:S01]  /*1b460*/  MUFU.EX2 R158, R84 ;  /* 0x00000054009e7308 */ /* 0x0003e20000000800 */
[----:B------:R-:W-:Y:S04]  /*1b470*/  MOV R123, R114 ;  /* 0x00000072007b7202 */ /* 0x000fe80000000f00 */
[C---:B------:R-:W-:Y:S08]  /*1b480*/  HMMA.16816.F32.BF16 R16, R76.reuse, R86, R16 ;  /* 0x000000564c10723c */ /* 0x040ff00000041810 */
[-C--:B------:R-:W-:Y:S08]  /*1b490*/  HMMA.16816.F32.BF16 R20, R76, R88.reuse, R20 ;  /* 0x000000584c14723c */ /* 0x080ff00000041814 */
[C---:B------:R-:W-:Y:S01]  /*1b4a0*/  HMMA.16816.F32.BF16 R24, R80.reuse, R88, R24 ;  /* 0x000000585018723c */ /* 0x040fe20000041818 */
[----:B-1----:R-:W-:Y:S03]  /*1b4b0*/  FFMA.FTZ R84, R234, c[0x0][0x2d0], -R74 ;  /* 0x0000b400ea547a23 */ /* 0x002fe6000001084a */
[----:B------:R-:W-:Y:S03]  /*1b4c0*/  MOV R234, R160 ;  /* 0x000000a000ea7202 */ /* 0x000fe60000000f00 */
[--C-:B------:R-:W-:Y:S01]  /*1b4d0*/  FFMA.FTZ R88, R226, c[0x0][0x2d0], -R96.reuse ;  /* 0x0000b400e2587a23 */ /* 0x100fe20000010860 */
[-C--:B------:R-:W-:Y:S01]  /*1b4e0*/  HMMA.16816.F32.BF16 R28, R80, R90.reuse, R28 ;  /* 0x0000005a501c723c */ /* 0x080fe2000004181c */
[----:B------:R1:W-:Y:S03]  /*1b4f0*/  MUFU.EX2 R180, R84 ;  /* 0x0000005400b47308 */ /* 0x0003e60000000800 */
[----:B------:R-:W-:Y:S04]  /*1b500*/  MOV R226, R108 ;  /* 0x0000006c00e27202 */ /* 0x000fe80000000f00 */
[C---:B------:R-:W-:Y:S03]  /*1b510*/  HMMA.16816.F32.BF16 R32, R76.reuse, R90, R32 ;  /* 0x0000005a4c20723c */ /* 0x040fe60000041820 */
[----:B------:R3:W-:Y:S05]  /*1b520*/  MUFU.EX2 R156, R88 ;  /* 0x00000058009c7308 */ /* 0x0007ea0000000800 */
[-C--:B--2---:R-:W-:Y:S08]  /*1b530*/  HMMA.16816.F32.BF16 R36, R76, R92.reuse, R36 ;  /* 0x0000005c4c24723c */ /* 0x084ff00000041824 */
[C---:B------:R-:W-:Y:S01]  /*1b540*/  HMMA.16816.F32.BF16 R40, R80.reuse, R92, R40 ;  /* 0x0000005c5028723c */ /* 0x040fe20000041828 */
[----:B-1----:R-:W-:Y:S03]  /*1b550*/  FFMA.FTZ R84, R231, c[0x0][0x2d0], -R75 ;  /* 0x0000b400e7547a23 */ /* 0x002fe6000001084b */
[----:B------:R-:W-:Y:S01]  /*1b560*/  IMAD.MOV.U32 R231, RZ, RZ, R161 ;  /* 0x000000ffffe77224 */ /* 0x000fe200078e00a1 */
[----:B------:R1:W-:Y:S02]  /*1b570*/  MUFU.EX2 R157, R84 ;  /* 0x00000054009d7308 */ /* 0x0003e40000000800 */
[----:B------:R-:W-:Y:S01]  /*1b580*/  FFMA.FTZ R92, R191, c[0x0][0x2d0], -R97 ;  /* 0x0000b400bf5c7a23 */ /* 0x000fe20000010861 */
[-C--:B------:R-:W-:Y:S01]  /*1b590*/  HMMA.16816.F32.BF16 R44, R80, R94.reuse, R44 ;  /* 0x0000005e502c723c */ /* 0x080fe2000004182c */
[--C-:B---3--:R-:W-:Y:S03]  /*1b5a0*/  FFMA.FTZ R88, R228, c[0x0][0x2d0], -R96.reuse ;  /* 0x0000b400e4587a23 */ /* 0x108fe60000010860 */
[----:B------:R-:W-:Y:S03]  /*1b5b0*/  MOV R228, R162 ;  /* 0x000000a200e47202 */ /* 0x000fe60000000f00 */
[----:B------:R2:W-:Y:S01]  /*1b5c0*/  MUFU.EX2 R100, R92 ;  /* 0x0000005c00647308 */ /* 0x0005e20000000800 */
[C---:B------:R-:W-:Y:S09]  /*1b5d0*/  HMMA.16816.F32.BF16 R48, R76.reuse, R94, R48 ;  /* 0x0000005e4c30723c */ /* 0x040ff20000041830 */
[----:B------:R3:W-:Y:S03]  /*1b5e0*/  MUFU.EX2 R178, R88 ;  /* 0x0000005800b27308 */ /* 0x0007e60000000800 */
[----:B-1----:R-:W-:Y:S02]  /*1b5f0*/  FFMA.FTZ R84, R232, c[0x0][0x2d0], -R75 ;  /* 0x0000b400e8547a23 */ /* 0x002fe4000001084b */
[----:B------:R-:W4:Y:S05]  /*1b600*/  LDL.LU R232, [R1+0x1c] ;  /* 0x00001c0001e87983 */ /* 0x000f2a0000300800 */
[----:B------:R1:W-:Y:S01]  /*1b610*/  MUFU.EX2 R179, R84 ;  /* 0x0000005400b37308 */ /* 0x0003e20000000800 */
[----:B------:R-:W5:Y:S01]  /*1b620*/  LDL.LU R163, [R1+0x14] ;  /* 0x0000140001a37983 */ /* 0x000f620000300800 */
[----:B--2---:R-:W-:Y:S03]  /*1b630*/  FFMA.FTZ R92, R192, c[0x0][0x2d0], -R97 ;  /* 0x0000b400c05c7a23 */ /* 0x004fe60000010861 */
[----:B------:R-:W2:Y:S05]  /*1b640*/  LDL.LU R112, [R1+0x18] ;  /* 0x0000180001707983 */ /* 0x000eaa0000300800 */
[----:B------:R1:W-:Y:S01]  /*1b650*/  MUFU.EX2 R99, R92 ;  /* 0x0000005c00637308 */ /* 0x0003e20000000800 */
[--C-:B---3--:R-:W-:Y:S09]  /*1b660*/  FFMA.FTZ R88, R229, c[0x0][0x2d0], -R96.reuse ;  /* 0x0000b400e5587a23 */ /* 0x108ff20000010860 */
[----:B------:R3:W3:Y:S01]  /*1b670*/  MUFU.EX2 R177, R88 ;  /* 0x0000005800b17308 */ /* 0x0006e20000000800 */
[----:B-1----:R-:W-:Y:S02]  /*1b680*/  FFMA.FTZ R84, R203, c[0x0][0x2d0], -R96 ;  /* 0x0000b400cb547a23 */ /* 0x002fe40000010860 */
[----:B------:R-:W-:Y:S02]  /*1b690*/  IMAD.MOV.U32 R203, RZ, RZ, R117 ;  /* 0x000000ffffcb7224 */ /* 0x000fe400078e0075 */
[----:B------:R-:W-:Y:S05]  /*1b6a0*/  LDSM.16.MT88.4 R116, [R209+0x2900] ;  /* 0x00290000d174783b */ /* 0x000fea0000004200 */
[----:B------:R1:W-:Y:S01]  /*1b6b0*/  MUFU.EX2 R155, R84 ;  /* 0x00000054009b7308 */ /* 0x0003e20000000800 */
[----:B------:R-:W-:Y:S09]  /*1b6c0*/  FFMA.FTZ R92, R237, c[0x0][0x2d0], -R75 ;  /* 0x0000b400ed5c7a23 */ /* 0x000ff2000001084b */
[----:B------:R1:W-:Y:S01]  /*1b6d0*/  MUFU.EX2 R172, R92 ;  /* 0x0000005c00ac7308 */ /* 0x0003e20000000800 */
[--C-:B---3--:R-:W-:Y:S09]  /*1b6e0*/  FFMA.FTZ R88, R236, c[0x0][0x2d0], -R74.reuse ;  /* 0x0000b400ec587a23 */ /* 0x108ff2000001084a */
[----:B------:R3:W-:Y:S01]  /*1b6f0*/  MUFU.EX2 R176, R88 ;  /* 0x0000005800b07308 */ /* 0x0007e20000000800 */
[----:B-1----:R-:W1:Y:S08]  /*1b700*/  LDSM.16.MT88.4 R84, [R211+0x1900] ;  /* 0x00190000d354783b */ /* 0x002e700000004200 */
[----:B------:R-:W-:Y:S01]  /*1b710*/  LDSM.16.MT88.4 R92, [R210+0x2100] ;  /* 0x00210000d25c783b */ /* 0x000fe20000004200 */
[--C-:B---3--:R-:W-:Y:S04]  /*1b720*/  FFMA.FTZ R88, R188, c[0x0][0x2d0], -R97.reuse ;  /* 0x0000b400bc587a23 */ /* 0x108fe80000010861 */
[----:B------:R3:W3:Y:S01]  /*1b730*/  MUFU.EX2 R101, R88 ;  /* 0x0000005800657308 */ /* 0x0006e20000000800 */
        /* <DEDUP_REMOVED lines=9> */
[----:B------:R-:W-:Y:S01]  /*1b7d0*/  F2FP.BF16.PACK_AB R81, R100, R101 ;  /* 0x000000656451723e */ /* 0x000fe200000010ff */
[----:B------:R1:W1:Y:S02]  /*1b7e0*/  MUFU.EX2 R175, R80 ;  /* 0x0000005000af7308 */ /* 0x0002640000000800 */
[----:B------:R-:W-:Y:S02]  /*1b7f0*/  F2FP.BF16.PACK_AB R76, R182, R183 ;  /* 0x000000b7b64c723e */ /* 0x000fe400000010ff */
[----:B------:R-:W-:Y:S03]  /*1b800*/  F2FP.BF16.PACK_AB R77, R181, R159 ;  /* 0x0000009fb54d723e */ /* 0x000fe600000010ff */
[----:B------:R-:W-:Y:S02]  /*1b810*/  F2FP.BF16.PACK_AB R78, R180, R158 ;  /* 0x0000009eb44e723e */ /* 0x000fe400000010ff */
[----:B------:R-:W-:Y:S01]  /*1b820*/  F2FP.BF16.PACK_AB R79, R179, R157 ;  /* 0x0000009db34f723e */ /* 0x000fe200000010ff */
[----:B---3--:R-:W3:Y:S01]  /*1b830*/  LDSM.16.MT88.4 R84, [R212+0x2100] ;  /* 0x00210000d454783b */ /* 0x008ee20000004200 */
[----:B------:R-:W-:Y:S05]  /*1b840*/  F2FP.BF16.PACK_AB R83, R98, R99 ;  /* 0x000000636253723e */ /* 0x000fea00000010ff */
[-C--:B-1----:R-:W-:Y:S01]  /*1b850*/  HMMA.16816.F32.BF16 R4, R76, R88.reuse, R4 ;  /* 0x000000584c04723c */ /* 0x082fe20000041804 */
[--C-:B------:R-:W-:Y:S01]  /*1b860*/  FFMA.FTZ R80, R235, c[0x0][0x2d0], -R75.reuse ;  /* 0x0000b400eb507a23 */ /* 0x100fe2000001084b */
[----:B------:R-:W-:Y:S03]  /*1b870*/  F2FP.BF16.PACK_AB R164, R175, R176 ;  /* 0x000000b0afa4723e */ /* 0x000fe600000010ff */
[----:B------:R1:W1:Y:S02]  /*1b880*/  MUFU.EX2 R174, R80 ;  /* 0x0000005000ae7308 */ /* 0x0002640000000800 */
[----:B-1----:R-:W-:Y:S02]  /*1b890*/  F2FP.BF16.PACK_AB R80, R156, R155 ;  /* 0x0000009b9c50723e */ /* 0x002fe400000010ff */
[----:B------:R-:W-:Y:S05]  /*1b8a0*/  F2FP.BF16.PACK_AB R165, R172, R174 ;  /* 0x000000aeaca5723e */ /* 0x000fea00000010ff */
[C---:B------:R-:W-:Y:S07]  /*1b8b0*/  HMMA.16816.F32.BF16 R8, R80.reuse, R88, R8 ;  /* 0x000000585008723c */ /* 0x040fee0000041808 */
[--C-:B------:R-:W-:Y:S01]  /*1b8c0*/  FFMA.FTZ R88, R247, c[0x0][0x2d0], -R74.reuse ;  /* 0x0000b400f7587a23 */ /* 0x100fe2000001084a */
[-C--:B------:R-:W-:Y:S01]  /*1b8d0*/  HMMA.16816.F32.BF16 R12, R80, R90.reuse, R12 ;  /* 0x0000005a500c723c */ /* 0x080fe2000004180c */
[----:B------:R-:W-:Y:S02]  /*1b8e0*/  FFMA.FTZ R74, R249, c[0x0][0x2d0], -R74 ;  /* 0x0000b400f94a7a23 */ /* 0x000fe4000001084a */
[----:B------:R1:W-:Y:S05]  /*1b8f0*/  MUFU.EX2 R173, R88 ;  /* 0x0000005800ad7308 */ /* 0x0003ea0000000800 */
[C---:B------:R-:W-:Y:S05]  /*1b900*/  HMMA.16816.F32.BF16 R16, R76.reuse, R90, R16 ;  /* 0x0000005a4c10723c */ /* 0x040fea0000041810 */
[----:B------:R1:W1:Y:S03]  /*1b910*/  MUFU.EX2 R171, R74 ;  /* 0x0000004a00ab7308 */ /* 0x0002660000000800 */
[-C--:B---3--:R-:W-:Y:S08]  /*1b920*/  HMMA.16816.F32.BF16 R20, R76, R84.reuse, R20 ;  /* 0x000000544c14723c */ /* 0x088ff00000041814 */
[C---:B------:R-:W-:Y:S01]  /*1b930*/  HMMA.16816.F32.BF16 R24, R80.reuse, R84, R24 ;  /* 0x000000545018723c */ /* 0x040fe20000041818 */
[----:B-1----:R-:W1:Y:S07]  /*1b940*/  LDSM.16.MT88.4 R88, [R211+0x2100] ;  /* 0x00210000d358783b */ /* 0x002e6e0000004200 */
[-C--:B------:R-:W-:Y:S01]  /*1b950*/  HMMA.16816.F32.BF16 R28, R80, R86.reuse, R28 ;  /* 0x00000056501c723c */ /* 0x080fe2000004181c */
[--C-:B------:R-:W-:Y:S03]  /*1b960*/  FFMA.FTZ R74, R243, c[0x0][0x2d0], -R75.reuse ;  /* 0x0000b400f34a7a23 */ /* 0x100fe6000001084b */
[----:B------:R-:W-:Y:S01]  /*1b970*/  F2FP.BF16.PACK_AB R166, R171, R173 ;  /* 0x000000adaba6723e */ /* 0x000fe200000010ff */
[----:B------:R-:W-:Y:S03]  /*1b980*/  FFMA.FTZ R75, R245, c[0x0][0x2d0], -R75 ;  /* 0x0000b400f54b7a23 */ /* 0x000fe6000001084b */
[C---:B------:R-:W-:Y:S01]  /*1b990*/  HMMA.16816.F32.BF16 R32, R76.reuse, R86, R32 ;  /* 0x000000564c20723c */ /* 0x040fe20000041820 */
[----:B------:R3:W-:Y:S07]  /*1b9a0*/  MUFU.EX2 R170, R74 ;  /* 0x0000004a00aa7308 */ /* 0x0007ee0000000800 */
[-C--:B------:R-:W-:Y:S03]  /*1b9b0*/  HMMA.16816.F32.BF16 R36, R76, R92.reuse, R36 ;  /* 0x0000005c4c24723c */ /* 0x080fe60000041824 */
[----:B------:R-:W1:Y:S05]  /*1b9c0*/  MUFU.EX2 R169, R75 ;  /* 0x0000004b00a97308 */ /* 0x000e6a0000000800 */
[C---:B------:R-:W-:Y:S08]  /*1b9d0*/  HMMA.16816.F32.BF16 R40, R80.reuse, R92, R40 ;  /* 0x0000005c5028723c */ /* 0x040ff00000041828 */
[-C--:B------:R-:W-:Y:S01]  /*1b9e0*/  HMMA.16816.F32.BF16 R44, R80, R94.reuse, R44 ;  /* 0x0000005e502c723c */ /* 0x080fe2000004182c */
[--C-:B---3--:R-:W-:Y:S04]  /*1b9f0*/  FFMA.FTZ R74, R238, c[0x0][0x2d0], -R96.reuse ;  /* 0x0000b400ee4a7a23 */ /* 0x108fe80000010860 */
[----:B------:R3:W-:Y:S03]  /*1ba00*/  MUFU.EX2 R168, R74 ;  /* 0x0000004a00a87308 */ /* 0x0007e60000000800 */
[C---:B------:R-:W-:Y:S01]  /*1ba10*/  HMMA.16816.F32.BF16 R48, R76.reuse, R94, R48 ;  /* 0x0000005e4c30723c */ /* 0x040fe20000041830 */
[----:B-1----:R-:W-:Y:S07]  /*1ba20*/  F2FP.BF16.PACK_AB R167, R169, R170 ;  /* 0x000000aaa9a7723e */ /* 0x002fee00000010ff */
[-C--:B------:R-:W-:Y:S08]  /*1ba30*/  HMMA.16816.F32.BF16 R52, R76, R88.reuse, R52 ;  /* 0x000000584c34723c */ /* 0x080ff00000041834 */
[C---:B------:R-:W-:Y:S01]  /*1ba40*/  HMMA.16816.F32.BF16 R56, R80.reuse, R88, R56 ;  /* 0x000000585038723c */ /* 0x040fe20000041838 */
[--C-:B---3--:R-:W-:Y:S07]  /*1ba50*/  FFMA.FTZ R74, R239, c[0x0][0x2d0], -R96.reuse ;  /* 0x0000b400ef4a7a23 */ /* 0x108fee0000010860 */
[-C--:B------:R-:W-:Y:S01]  /*1ba60*/  HMMA.16816.F32.BF16 R60, R80, R90.reuse, R60 ;  /* 0x0000005a503c723c */ /* 0x080fe2000004183c */
[----:B------:R1:W3:Y:S07]  /*1ba70*/  MUFU.EX2 R85, R74 ;  /* 0x0000004a00557308 */ /* 0x0002ee0000000800 */
[----:B------:R-:W-:Y:S01]  /*1ba80*/  HMMA.16816.F32.BF16 R64, R76, R90, R64 ;  /* 0x0000005a4c40723c */ /* 0x000fe20000041840 */
[----:B-----5:R-:W-:Y:S07]  /*1ba90*/  FFMA.FTZ R69, R69, R163, R197 ;  /* 0x000000a345457223 */ /* 0x020fee00000100c5 */
[-C--:B------:R-:W-:Y:S01]  /*1baa0*/  HMMA.16816.F32.BF16 R104, R164, R116.reuse, R4 ;  /* 0x00000074a468723c */ /* 0x080fe20000041804 */
[----:B------:R-:W-:Y:S03]  /*1bab0*/  IMAD.MOV.U32 R197, RZ, RZ, R111 ;  /* 0x000000ffffc57224 */ /* 0x000fe600078e006f */
[----:B--2---:R-:W-:Y:S03]  /*1bac0*/  FFMA.FTZ R68, R68, R112, R113 ;  /* 0x0000007044447223 */ /* 0x004fe60000010071 */
[----:B----4-:R-:W-:Y:S01]  /*1bad0*/  FFMA.FTZ R4, R2, R232, R203 ;  /* 0x000000e802047223 */ /* 0x010fe200000100cb */
[----:B------:R-:W-:Y:S01]  /*1bae0*/  MOV R203, R151 ;  /* 0x0000009700cb7202 */ /* 0x000fe20000000f00 */
[--C-:B-1----:R-:W-:Y:S03]  /*1baf0*/  FFMA.FTZ R74, R240, c[0x0][0x2d0], -R96.reuse ;  /* 0x0000b400f04a7a23 */ /* 0x102fe60000010860 */
[----:B------:R-:W-:Y:S01]  /*1bb00*/  FFMA.FTZ R96, R241, c[0x0][0x2d0], -R96 ;  /* 0x0000b400f1607a23 */ /* 0x000fe20000010860 */
[----:B------:R1:W-:Y:S01]  /*1bb10*/  MUFU.EX2 R86, R74 ;  /* 0x0000004a00567308 */ /* 0x0003e20000000800 */
[----:B------:R-:W-:Y:S01]  /*1bb20*/  FADD.FTZ R2, R149, R69 ;  /* 0x0000004595027221 */ /* 0x000fe20000010000 */
[----:B------:R-:W-:Y:S01]  /*1bb30*/  MOV R232, R150 ;  /* 0x0000009600e87202 */ /* 0x000fe20000000f00 */
[----:B------:R-:W-:Y:S01]  /*1bb40*/  FADD.FTZ R6, R148, R68 ;  /* 0x0000004494067221 */ /* 0x000fe20000010000 */
[----:B---3--:R-:W-:Y:S01]  /*1bb50*/  F2FP.BF16.PACK_AB R160, R85, R168 ;  /* 0x000000a855a0723e */ /* 0x008fe200000010ff */
[----:B------:R-:W-:Y:S01]  /*1bb60*/  FADD.FTZ R4, R228, R4 ;  /* 0x00000004e4047221 */ /* 0x000fe20000010000 */
[----:B------:R-:W2:Y:S01]  /*1bb70*/  LDSM.16.MT88.4 R148, [R210+0x2900] ;  /* 0x00290000d294783b */ /* 0x000ea20000004200 */
[----:B------:R-:W-:Y:S02]  /*1bb80*/  FADD.FTZ R2, R231, R2 ;  /* 0x00000002e7027221 */ /* 0x000fe40000010000 */
[----:B------:R-:W-:Y:S01]  /*1bb90*/  FADD.FTZ R6, R234, R6 ;  /* 0x00000006ea067221 */ /* 0x000fe20000010000 */
[----:B------:R-:W3:Y:S01]  /*1bba0*/  MUFU.EX2 R96, R96 ;  /* 0x0000006000607308 */ /* 0x000ee20000000800 */
[----:B------:R-:W-:Y:S01]  /*1bbb0*/  IMAD.MOV.U32 R231, RZ, RZ, R233 ;  /* 0x000000ffffe77224 */ /* 0x000fe200078e00e9 */
[----:B------:R-:W-:Y:S01]  /*1bbc0*/  MOV R234, R227 ;  /* 0x000000e300ea7202 */ /* 0x000fe20000000f00 */
[----:B------:R-:W-:Y:S01]  /*1bbd0*/  FADD.FTZ R5, R123, R4 ;  /* 0x000000047b057221 */ /* 0x000fe20000010000 */
[----:B------:R-:W-:Y:S01]  /*1bbe0*/  MOV R233, R200 ;  /* 0x000000c800e97202 */ /* 0x000fe20000000f00 */
        /* <DEDUP_REMOVED lines=8> */
[----:B-1----:R-:W-:Y:S02]  /*1bc70*/  FFMA.FTZ R74, R199, c[0x0][0x2d0], -R97 ;  /* 0x0000b400c74a7a23 */ /* 0x002fe40000010861 */
[----:B------:R-:W-:Y:S02]  /*1bc80*/  FADD.FTZ R5, R124, R2 ;  /* 0x000000027c057221 */ /* 0x000fe40000010000 */
[----:B------:R-:W-:Y:S01]  /*1bc90*/  FADD.FTZ R4, R203, R7 ;  /* 0x00000007cb047221 */ /* 0x000fe20000010000 */
[----:B------:R1:W-:Y:S01]  /*1bca0*/  MUFU.EX2 R84, R74 ;  /* 0x0000004a00547308 */ /* 0x0003e20000000800 */
[----:B------:R-:W-:Y:S02]  /*1bcb0*/  FADD.FTZ R2, R232, R6 ;  /* 0x00000006e8027221 */ /* 0x000fe40000010000 */
[----:B------:R-:W-:Y:S01]  /*1bcc0*/  FADD.FTZ R7, R131, R4 ;  /* 0x0000000483077221 */ /* 0x000fe20000010000 */
[----:B---3--:R-:W-:Y:S01]  /*1bcd0*/  F2FP.BF16.PACK_AB R162, R96, R86 ;  /* 0x0000005660a2723e */ /* 0x008fe200000010ff */
[----:B------:R-:W-:Y:S02]  /*1bce0*/  FADD.FTZ R6, R130, R2 ;  /* 0x0000000282067221 */ /* 0x000fe40000010000 */
[----:B------:R-:W-:Y:S02]  /*1bcf0*/  FADD.FTZ R2, R231, R7 ;  /* 0x00000007e7027221 */ /* 0x000fe40000010000 */
[----:B------:R-:W-:Y:S02]  /*1bd00*/  IMAD.MOV.U32 R227, RZ, RZ, R122 ;  /* 0x000000ffffe37224 */ /* 0x000fe400078e007a */
[----:B------:R-:W-:Y:S01]  /*1bd10*/  IMAD.MOV.U32 R186, RZ, RZ, R184 ;  /* 0x000000ffffba7224 */ /* 0x000fe200078e00b8 */
[----:B------:R-:W-:Y:S01]  /*1bd20*/  MOV R184, R190 ;  /* 0x000000be00b87202 */ /* 0x000fe20000000f00 */
[----:B------:R-:W-:Y:S01]  /*1bd30*/  IMAD.MOV.U32 R197, RZ, RZ, R126 ;  /* 0x000000ffffc57224 */ /* 0x000fe200078e007e */
[----:B------:R-:W-:Y:S01]  /*1bd40*/  MOV R190, R125 ;  /* 0x0000007d00be7202 */ /* 0x000fe20000000f00 */
[--C-:B-1----:R-:W-:Y:S04]  /*1bd50*/  FFMA.FTZ R74, R202, c[0x0][0x2d0], -R97.reuse ;  /* 0x0000b400ca4a7a23 */ /* 0x102fe80000010861 */
[----:B------:R1:W3:Y:S02]  /*1bd60*/  MUFU.EX2 R75, R74 ;  /* 0x0000004a004b7308 */ /* 0x0002e40000000800 */
[--C-:B-1----:R-:W-:Y:S01]  /*1bd70*/  FFMA.FTZ R74, R201, c[0x0][0x2d0], -R97.reuse ;  /* 0x0000b400c94a7a23 */ /* 0x102fe20000010861 */
[----:B---3--:R-:W-:Y:S01]  /*1bd80*/  F2FP.BF16.PACK_AB R161, R75, R84 ;  /* 0x000000544ba1723e */ /* 0x008fe200000010ff */
[----:B------:R-:W-:Y:S02]  /*1bd90*/  FFMA.FTZ R97, R73, c[0x0][0x2d0], -R97 ;  /* 0x0000b40049617a23 */ /* 0x000fe40000010861 */
[----:B------:R-:W3:Y:S04]  /*1bda0*/  LDL.LU R73, [R1+0x20] ;  /* 0x0000200001497983 */ /* 0x000ee80000300800 */
[----:B------:R-:W-:Y:S10]  /*1bdb0*/  MUFU.EX2 R74, R74 ;  /* 0x0000004a004a7308 */ /* 0x000ff40000000800 */
[----:B------:R-:W1:Y:S02]  /*1bdc0*/  MUFU.EX2 R97, R97 ;  /* 0x0000006100617308 */ /* 0x000e640000000800 */
[----:B-1----:R-:W-:Y:S07]  /*1bdd0*/  F2FP.BF16.PACK_AB R163, R97, R74 ;  /* 0x0000004a61a3723e */ /* 0x002fee00000010ff */
[C---:B------:R-:W-:Y:S07]  /*1bde0*/  HMMA.16816.F32.BF16 R108, R160.reuse, R116, R8 ;  /* 0x00000074a06c723c */ /* 0x040fee0000041808 */
[----:B------:R-:W-:Y:S01]  /*1bdf0*/  FADD.FTZ R9, R227, R2 ;  /* 0x00000002e3097221 */ /* 0x000fe20000010000 */
[-C--:B------:R-:W-:Y:S08]  /*1be00*/  HMMA.16816.F32.BF16 R112, R160, R118.reuse, R12 ;  /* 0x00000076a070723c */ /* 0x080ff0000004180c */
[C---:B------:R-:W-:Y:S08]  /*1be10*/  HMMA.16816.F32.BF16 R116, R164.reuse, R118, R16 ;  /* 0x00000076a474723c */ /* 0x040ff00000041810 */
[-C--:B------:R-:W-:Y:S08]  /*1be20*/  HMMA.16816.F32.BF16 R120, R164, R132.reuse, R20 ;  /* 0x00000084a478723c */ /* 0x080ff00000041814 */
[C---:B------:R-:W-:Y:S01]  /*1be30*/  HMMA.16816.F32.BF16 R124, R160.reuse, R132, R24 ;  /* 0x00000084a07c723c */ /* 0x040fe20000041818 */
[----:B---3--:R-:W-:Y:S04]  /*1be40*/  FFMA.FTZ R0, R0, R73, R204 ;  /* 0x0000004900007223 */ /* 0x008fe800000100cc */
        /* <DEDUP_REMOVED lines=10> */
[----:B------:R-:W1:Y:S01]  /*1bef0*/  LDSM.16.MT88.4 R4, [R211+0x2900] ;  /* 0x00290000d304783b */ /* 0x000e620000004200 */
        /* <DEDUP_REMOVED lines=40> */
[-C--:B-1----:R-:W-:Y:S01]  /*1c180*/  HMMA.16816.F32.BF16 R152, R164, R4.reuse, R52 ;  /* 0x00000004a498723c */ /* 0x082fe20000041834 */
        /* <DEDUP_REMOVED lines=42> */
.L_x_454:
        /* <DEDUP_REMOVED lines=28> */
.L_x_475:
[----:B------:R-:W-:Y:S02]  /*1c5f0*/  UMOV UR11, 0x1 ;  /* 0x00000001000b7882 */ /* 0x000fe40000000000 */
[----:B------:R-:W-:Y:S02]  /*1c600*/  ULDC UR10, c[0x0][0x32c] ;  /* 0x0000cb00000a7ab9 */ /* 0x000fe40000000800 */
[----:B------:R-:W-:-:S03]  /*1c610*/  UISETP.NE.AND UP0, UPT, UR11, UR10, UPT ;  /* 0x0000000a0b00728c */ /* 0x000fc6000bf05270 */
[----:B------:R-:W-:Y:S02]  /*1c620*/  ULDC.64 UR10, c[0x0][0x330] ;  /* 0x0000cc00000a7ab9 */ /* 0x000fe40000000a00 */
[----:B------:R-:W-:-:S07]  /*1c630*/  UIMAD.WIDE.U32 UR28, UR13, UR10, URZ ;  /* 0x0000000a0d1c72a5 */ /* 0x000fce000f8e003f */
[----:B------:R-:W-:Y:S02]  /*1c640*/  @UP0 UMOV UR25, UR29 ;  /* 0x0000001d00190c82 */ /* 0x000fe40008000000 */
[----:B------:R-:W-:Y:S02]  /*1c650*/  @UP0 USHF.R.U32.HI UR13, URZ, UR11, UR25 ;  /* 0x0000000b3f0d0299 */ /* 0x000fe40008011619 */
.L_x_476:
[----:B------:R-:W-:Y:S02]  /*1c660*/  ULDC UR10, c[0x0][0x32c] ;  /* 0x0000cb00000a7ab9 */ /* 0x000fe40000000800 */
[----:B------:R-:W-:-:S04]  /*1c670*/  UIMAD UR10, UR13, UR10, URZ ;  /* 0x0000000a0d0a72a4 */ /* 0x000fc8000f8e023f */
[----:B------:R-:W-:-:S04]  /*1c680*/  UISETP.LT.AND UP0, UPT, UR7, UR10, UPT ;  /* 0x0000000a0700728c */ /* 0x000fc8000bf01270 */
[----:B------:R-:W-:-:S04]  /*1c690*/  USEL UR7, UR7, UR10, !UP0 ;  /* 0x0000000a07077287 */ /* 0x000fc8000c000000 */
.L_x_474:
        /* <DEDUP_REMOVED lines=13> */
.L_x_480:
[----:B--2---:R-:W2:Y:S01]  /*1c770*/  LDL R0, [R1+0xc] ;  /* 0x00000c0001007983 */ /* 0x004ea20000100800 */
[----:B------:R-:W-:Y:S04]  /*1c780*/  DEPBAR.LE SB0, 0x0 ;  /* 0x000080000000791a */ /* 0x000fe80000000000 */
[----:B------:R-:W-:Y:S01]  /*1c790*/  BAR.SYNC.DEFER_BLOCKING 0x0 ;  /* 0x0000000000007b1d */ /* 0x000fe20000010000 */
[----:B------:R-:W-:Y:S06]  /*1c7a0*/  UISETP.GT.AND UP0, UPT, UR4, UR12, UPT ;  /* 0x0000000c0400728c */ /* 0x000fec000bf04270 */
[----:B------:R-:W-:Y:S01]  /*1c7b0*/  PLOP3.LUT P0, PT, PT, PT, UP0, 0x80, 0x0 ;  /* 0x000000000000781c */ /* 0x000fe20003f0f008 */
[----:B-----5:R1:W3:Y:S04]  /*1c7c0*/  LDSM.16.M88.4 R96, [R215+0x6100] ;  /* 0x00610000d760783b */ /* 0x0202e80000000200 */
        /* <DEDUP_REMOVED lines=18> */
[----:B------:R-:W3:Y:S04]  /*1c8f0*/  LDL R20, [R1+0x38] ;  /* 0x0000380001147983 */ /* 0x000ee80000100800 */
[----:B------:R-:W4:Y:S01]  /*1c900*/  LDL R15, [R1+0x8] ;  /* 0x00000800010f7983 */ /* 0x000f220000100800 */
[----:B--2---:R-:W-:Y:S01]  /*1c910*/  SHF.R.S32.HI R0, RZ, 0x1f, R3 ;  /* 0x0000001fff007819 */ /* 0x004fe20000011403 */
[C---:B------:R-:W-:Y:S04]  /*1c920*/  IMAD.WIDE.U32 R4, R3.reuse, c[0x0][0x208], RZ ;  /* 0x0000820003047a25 */ /* 0x040fe800078e00ff */
        /* <DEDUP_REMOVED lines=11> */
[----:B------:R-:W-:Y:S04]  /*1c9e0*/  SHFL.IDX PT, R12, R3, 0x1, 0x181f ;  /* 0x00381f00030c7f89 */ /* 0x000fe800000e0000 */
[----:B------:R-:W3:Y:S04]  /*1c9f0*/  SHFL.IDX PT, R4, R3, RZ, 0x181f ;  /* 0x00181fff03047589 */ /* 0x000ee800000e0000 */
[----:B------:R-:W1:Y:S04]  /*1ca00*/  SHFL.IDX PT, R5, R0, RZ, 0x181f ;  /* 0x00181fff00057589 */ /* 0x000e6800000e0000 */
[----:B------:R-:W2:Y:S04]  /*1ca10*/  SHFL.IDX PT, R10, R3, 0x2, 0x181f ;  /* 0x00581f00030a7f89 */ /* 0x000ea800000e0000 */
[----:B------:R-:W5:Y:S04]  /*1ca20*/  SHFL.IDX PT, R6, R0, 0x1, 0x181f ;  /* 0x00381f0000067f89 */ /* 0x000f6800000e0000 */
[----:B------:R-:W5:Y:S04]  /*1ca30*/  SHFL.IDX PT, R8, R3, 0x3, 0x181f ;  /* 0x00781f0003087f89 */ /* 0x000f6800000e0000 */
[----:B------:R-:W5:Y:S04]  /*1ca40*/  SHFL.IDX PT, R11, R0, 0x2, 0x181f ;  /* 0x00581f00000b7f89 */ /* 0x000f6800000e0000 */
[----:B------:R-:W5:Y:S01]  /*1ca50*/  SHFL.IDX PT, R7, R3, 0x4, 0x181f ;  /* 0x00981f0003077f89 */ /* 0x000f6200000e0000 */
[-C--:B---3--:R-:W-:Y:S03]  /*1ca60*/  IADD3 R4, P0, R4, R20.reuse, RZ ;  /* 0x0000001404047210 */ /* 0x088fe60007f1e0ff */
[----:B------:R-:W3:Y:S02]  /*1ca70*/  SHFL.IDX PT, R9, R0, 0x3, 0x181f ;  /* 0x00781f0000097f89 */ /* 0x000ee400000e0000 */
[--C-:B-1----:R-:W-:Y:S01]  /*1ca80*/  IMAD.X R5, R5, 0x1, R225.reuse, P0 ;  /* 0x0000000105057824 */ /* 0x102fe200000e06e1 */
[-C--:B------:R-:W-:Y:S01]  /*1ca90*/  IADD3 R12, P0, R12, R20.reuse, RZ ;  /* 0x000000140c0c7210 */ /* 0x080fe20007f1e0ff */
[----:B------:R-:W1:Y:S01]  /*1caa0*/  SHFL.IDX PT, R3, R3, 0x5, 0x181f ;  /* 0x00b81f0003037f89 */ /* 0x000e6200000e0000 */
[-C--:B--2---:R-:W-:Y:S03]  /*1cab0*/  IADD3 R10, P3, R10, R20.reuse, RZ ;  /* 0x000000140a0a7210 */ /* 0x084fe60007f7e0ff */
[----:B----4-:R1:W-:Y:S01]  /*1cac0*/  LDGSTS.E.BYPASS.LTC128B.128 [R15], [R4.64], !P4 ;  /* 0x00000000040f7fae */ /* 0x0103e2000e101d5a */
[--C-:B-----5:R-:W-:Y:S03]  /*1cad0*/  IMAD.X R13, R6, 0x1, R225.reuse, P0 ;  /* 0x00000001060d7824 */ /* 0x120fe600000e06e1 */
[----:B------:R-:W2:Y:S01]  /*1cae0*/  SHFL.IDX PT, R14, R0, 0x4, 0x181f ;  /* 0x00981f00000e7f89 */ /* 0x000ea200000e0000 */
[-C--:B------:R-:W-:Y:S03]  /*1caf0*/  IADD3 R8, P2, R8, R20.reuse, RZ ;  /* 0x0000001408087210 */ /* 0x080fe60007f5e0ff */
[----:B------:R-:W4:Y:S01]  /*1cb00*/  SHFL.IDX PT, R0, R0, 0x5, 0x181f ;  /* 0x00b81f0000007f89 */ /* 0x000f2200000e0000 */
[-C--:B------:R-:W-:Y:S03]  /*1cb10*/  IADD3.X R11, R11, R225.reuse, RZ, P3, !PT ;  /* 0x000000e10b0b7210 */ /* 0x080fe60001ffe4ff */
[----:B------:R4:W-:Y:S01]  /*1cb20*/  LDGSTS.E.BYPASS.LTC128B.128 [R15+0x800], [R12.64], !P4 ;  /* 0x008000000c0f7fae */ /* 0x0009e2000e101d5a */
[-C--:B------:R-:W-:Y:S03]  /*1cb30*/  IADD3 R6, P1, R7, R20.reuse, RZ ;  /* 0x0000001407067210 */ /* 0x080fe60007f3e0ff */
[----:B------:R4:W-:Y:S01]  /*1cb40*/  LDGSTS.E.BYPASS.LTC128B.128 [R15+0x1000], [R10.64], !P4 ;  /* 0x010000000a0f7fae */ /* 0x0009e2000e101d5a */
[--C-:B---3--:R-:W-:Y:S05]  /*1cb50*/  IMAD.X R9, R9, 0x1, R225.reuse, P2 ;  /* 0x0000000109097824 */ /* 0x108fea00010e06e1 */
[----:B------:R3:W-:Y:S01]  /*1cb60*/  LDGSTS.E.BYPASS.LTC128B.128 [R15+0x1800], [R8.64], !P4 ;  /* 0x01800000080f7fae */ /* 0x0007e2000e101d5a */
[----:B-1----:R-:W-:Y:S01]  /*1cb70*/  IADD3 R4, P0, R3, R20, RZ ;  /* 0x0000001403047210 */ /* 0x002fe20007f1e0ff */
[----:B--2---:R-:W-:Y:S03]  /*1cb80*/  IMAD.X R7, R14, 0x1, R225, P1 ;  /* 0x000000010e077824 */ /* 0x004fe600008e06e1 */
[----:B----4-:R-:W-:Y:S02]  /*1cb90*/  IADD3.X R5, R0, R225, RZ, P0, !PT ;  /* 0x000000e100057210 */ /* 0x010fe400007fe4ff */
[----:B------:R3:W-:Y:S04]  /*1cba0*/  LDGSTS.E.BYPASS.LTC128B.128 [R15+0x2000], [R6.64], !P4 ;  /* 0x02000000060f7fae */ /* 0x0007e8000e101d5a */
[----:B------:R3:W-:Y:S03]  /*1cbb0*/  LDGSTS.E.BYPASS.LTC128B.128 [R15+0x2800], [R4.64], !P4 ;  /* 0x02800000040f7fae */ /* 0x0007e6000e101d5a */
.L_x_478:
        /* <DEDUP_REMOVED lines=312> */
[----:B------:R-:W-:Y:S01]  /*1df40*/  UIMAD UR10, UR12, 0x60, UR19 ;  /* 0x000000600c0a78a4 */ /* 0x000fe2000f8e0213 */
[----:B------:R-:W-:Y:S01]  /*1df50*/  IMAD.MOV.U32 R3, RZ, RZ, c[0x0][0x2b8] ;  /* 0x0000ae00ff037624 */ /* 0x000fe200078e00ff */
[----:B-1----:R-:W3:Y:S04]  /*1df60*/  LDL.64 R36, [R1+0x30] ;  /* 0x0000300001247983 */ /* 0x002ee80000100a00 */
[----:B------:R-:W4:Y:S01]  /*1df70*/  LDL R13, [R1+0x2c] ;  /* 0x00002c00010d7983 */ /* 0x000f220000100800 */
[----:B------:R-:W-:Y:S01]  /*1df80*/  ISETP.NE.AND P2, PT, R3, 0x1, PT ;  /* 0x000000010300780c */ /* 0x000fe20003f45270 */
[----:B------:R-:W-:Y:S02]  /*1df90*/  IMAD.U32 R3, RZ, RZ, UR10 ;  /* 0x0000000aff037e24 */ /* 0x000fe4000f8e00ff */
[----:B------:R-:W5:Y:S04]  /*1dfa0*/  LDL R12, [R1+0x38] ;  /* 0x00003800010c7983 */ /* 0x000f680000100800 */
[----:B------:R-:W4:Y:S01]  /*1dfb0*/  LDL R31, [R1+0x4] ;  /* 0x00000400011f7983 */ /* 0x000f220000100800 */
[----:B--2---:R-:W-:Y:S02]  /*1dfc0*/  IADD3 R3, R3, -0x60, R14 ;  /* 0xffffffa003037810 */ /* 0x004fe40007ffe00e */
[----:B------:R-:W-:Y:S03]  /*1dfd0*/  ISETP.GT.AND P1, PT, R14, 0x5f, PT ;  /* 0x0000005f0e00780c */ /* 0x000fe60003f24270 */
[----:B------:R-:W-:Y:S04]  /*1dfe0*/  @P2 IMAD.HI.U32 R4, R3, c[0x0][0x2bc], RZ ;  /* 0x0000af0003042a27 */ /* 0x000fe800078e00ff */
[--C-:B------:R-:W-:Y:S01]  /*1dff0*/  IMAD.MOV.U32 R0, RZ, RZ, R3.reuse ;  /* 0x000000ffff007224 */ /* 0x100fe200078e0003 */
[----:B------:R-:W-:Y:S05]  /*1e000*/  @P2 SHF.R.U32.HI R0, RZ, c[0x0][0x2c0], R4 ;  /* 0x0000b000ff002a19 */ /* 0x000fea0000011604 */
[C---:B---3--:R-:W-:Y:S01]  /*1e010*/  @!P1 IADD3 R5, P0, R0.reuse, R36, RZ ;  /* 0x0000002400059210 */ /* 0x048fe20007f1e0ff */
[----:B-----5:R-:W-:Y:S03]  /*1e020*/  IMAD.MOV.U32 R36, RZ, RZ, R12 ;  /* 0x000000ffff247224 */ /* 0x020fe600078e000c */
[----:B----4-:R-:W-:Y:S01]  /*1e030*/  @!P1 LEA.HI.X.SX32 R6, R0, R13, 0x1, P0 ;  /* 0x0000000d00069211 */ /* 0x010fe200000f0eff */
[----:B------:R-:W-:Y:S01]  /*1e040*/  IMAD.MOV R0, RZ, RZ, -R0 ;  /* 0x000000ffff007224 */ /* 0x000fe200078e0a00 */
[C---:B------:R-:W-:Y:S03]  /*1e050*/  @!P1 LEA R4, P0, R5.reuse, c[0x0][0x2a0], 0x2 ;  /* 0x0000a80005049a11 */ /* 0x040fe600078010ff */
[----:B------:R-:W-:Y:S01]  /*1e060*/  IMAD R3, R0, c[0x0][0x2b8], R3 ;  /* 0x0000ae0000037a24 */ /* 0x000fe200078e0203 */
[----:B------:R-:W-:Y:S04]  /*1e070*/  @!P1 LEA.HI.X R5, R5, c[0x0][0x2a4], R6, 0x2, P0 ;  /* 0x0000a90005059a11 */ /* 0x000fe800000f1406 */
[----:B------:R1:W-:Y:S01]  /*1e080*/  STL [R1], R3 ;  /* 0x0000000301007387 */ /* 0x0003e20000100800 */
[----:B------:R-:W-:Y:S03]  /*1e090*/  SHF.R.S32.HI R0, RZ, 0x1f, R3 ;  /* 0x0000001fff007819 */ /* 0x000fe60000011403 */
[----:B------:R2:W1:Y:S02]  /*1e0a0*/  @!P1 LDG.E R242, [R4.64] ;  /* 0x0000001a04f29981 */ /* 0x000464000c1e1900 */
[----:B------:R-:W-:Y:S04]  /*1e0b0*/  IMAD R0, R0, c[0x0][0x1e0], RZ ;  /* 0x0000780000007a24 */ /* 0x000fe800078e02ff */
[C---:B------:R-:W-:Y:S02]  /*1e0c0*/  IMAD R0, R3.reuse, c[0x0][0x1e4], R0 ;  /* 0x0000790003007a24 */ /* 0x040fe400078e0200 */
[----:B--2---:R-:W-:Y:S05]  /*1e0d0*/  IMAD.WIDE.U32 R4, R3, c[0x0][0x1e0], RZ ;  /* 0x0000780003047a25 */ /* 0x004fea00078e00ff */
[----:B------:R-:W-:Y:S02]  /*1e0e0*/  IADD3 R5, R5, R0, RZ ;  /* 0x0000000005057210 */ /* 0x000fe40007ffe0ff */
[----:B-1----:R-:W-:Y:S03]  /*1e0f0*/  SHF.R.S32.HI R3, RZ, 0x1f, R242 ;  /* 0x0000001fff037819 */ /* 0x002fe600000114f2 */
        /* <DEDUP_REMOVED lines=21> */
[----:B------:R2:W-:Y:S01]  /*1e250*/  LDGSTS.E.BYPASS.LTC128B.128 [R31+0x3100], [R4.64], !P4 ;  /* 0x03100000041f7fae */ /* 0x0005e2000e101d5a */
[--C-:B----4-:R-:W-:Y:S03]  /*1e260*/  IMAD.X R13, R6, 0x1, R225.reuse, P0 ;  /* 0x00000001060d7824 */ /* 0x110fe600000e06e1 */
[----:B------:R-:W3:Y:S01]  /*1e270*/  SHFL.IDX PT, R14, R0, 0x4, 0x181f ;  /* 0x00981f00000e7f89 */ /* 0x000ee200000e0000 */
[-C--:B-----5:R-:W-:Y:S03]  /*1e280*/  IADD3 R8, P2, R8, R36.reuse, RZ ;  /* 0x0000002408087210 */ /* 0x0a0fe60007f5e0ff */
[----:B------:R-:W4:Y:S01]  /*1e290*/  SHFL.IDX PT, R0, R0, 0x5, 0x181f ;  /* 0x00b81f0000007f89 */ /* 0x000f2200000e0000 */
[--C-:B------:R-:W-:Y:S03]  /*1e2a0*/  IMAD.X R11, R11, 0x1, R225.reuse, P3 ;  /* 0x000000010b0b7824 */ /* 0x100fe600018e06e1 */
[----:B------:R4:W-:Y:S01]  /*1e2b0*/  LDGSTS.E.BYPASS.LTC128B.128 [R31+0x3900], [R12.64], !P4 ;  /* 0x039000000c1f7fae */ /* 0x0009e2000e101d5a */
[-C--:B------:R-:W-:Y:S03]  /*1e2c0*/  IADD3 R6, P1, R7, R36.reuse, RZ ;  /* 0x0000002407067210 */ /* 0x080fe60007f3e0ff */
[----:B------:R4:W-:Y:S01]  /*1e2d0*/  LDGSTS.E.BYPASS.LTC128B.128 [R31+0x4100], [R10.64], !P4 ;  /* 0x041000000a1f7fae */ /* 0x0009e2000e101d5a */
[----:B-1----:R-:W-:Y:S05]  /*1e2e0*/  IADD3.X R9, R9, R225, RZ, P2, !PT ;  /* 0x000000e109097210 */ /* 0x002fea00017fe4ff */
[----:B------:R1:W-:Y:S01]  /*1e2f0*/  LDGSTS.E.BYPASS.LTC128B.128 [R31+0x4900], [R8.64], !P4 ;  /* 0x04900000081f7fae */ /* 0x0003e2000e101d5a */
[----:B--2---:R-:W-:Y:S01]  /*1e300*/  IADD3 R4, P0, R3, R36, RZ ;  /* 0x0000002403047210 */ /* 0x004fe20007f1e0ff */
[--C-:B---3--:R-:W-:Y:S04]  /*1e310*/  IMAD.X R7, R14, 0x1, R225.reuse, P1 ;  /* 0x000000010e077824 */ /* 0x108fe800008e06e1 */
[----:B----4-:R-:W-:Y:S01]  /*1e320*/  IMAD.X R5, R0, 0x1, R225, P0 ;  /* 0x0000000100057824 */ /* 0x010fe200000e06e1 */
[----:B------:R1:W-:Y:S04]  /*1e330*/  LDGSTS.E.BYPASS.LTC128B.128 [R31+0x5100], [R6.64], !P4 ;  /* 0x05100000061f7fae */ /* 0x0003e8000e101d5a */
[----:B------:R1:W-:Y:S03]  /*1e340*/  LDGSTS.E.BYPASS.LTC128B.128 [R31+0x5900], [R4.64], !P4 ;  /* 0x05900000041f7fae */ /* 0x0003e6000e101d5a */
.L_x_479:
        /* <DEDUP_REMOVED lines=72> */
[----:B------:R-:W-:Y:S01]  /*1e7d0*/  SHFL.BFLY PT, R6, R72, 0x2, 0x1f ;  /* 0x0c401f0048067f89 */ /* 0x000fe200000e0000 */
        /* <DEDUP_REMOVED lines=24> */
[----:B------:R-:W-:Y:S01]  /*1e960*/  MOV R84, R30 ;  /* 0x0000001e00547202 */ /* 0x000fe20000000f00 */
[----:B------:R-:W1:Y:S01]  /*1e970*/  SHFL.BFLY PT, R5, R3, 0x2, 0x1f ;  /* 0x0c401f0003057f89 */ /* 0x000e6200000e0000 */
[----:B------:R-:W-:Y:S02]  /*1e980*/  FMNMX.FTZ R4, R245, R4, !PT ;  /* 0x00000004f5047209 */ /* 0x000fe40007810000 */
[----:B------:R-:W-:Y:S02]  /*1e990*/  MOV R90, R23 ;  /* 0x00000017005a7202 */ /* 0x000fe40000000f00 */
[----:B------:R-:W-:Y:S02]  /*1e9a0*/  FMNMX.FTZ R4, R248, R4, !PT ;  /* 0x00000004f8047209 */ /* 0x000fe40007810000 */
[----:B------:R-:W-:Y:S02]  /*1e9b0*/  MOV R86, R28 ;  /* 0x0000001c00567202 */ /* 0x000fe40000000f00 */
[----:B------:R-:W-:Y:S02]  /*1e9c0*/  FMNMX.FTZ R4, R252, R4, !PT ;  /* 0x00000004fc047209 */ /* 0x000fe40007810000 */
[----:B------:R-:W-:Y:S02]  /*1e9d0*/  PLOP3.LUT P0, PT, PT, PT, UP0, 0x80, 0x0 ;  /* 0x000000000000781c */ /* 0x000fe40003f0f008 */
[----:B------:R-:W-:Y:S02]  /*1e9e0*/  FMNMX.FTZ R4, R84, R4, !PT ;  /* 0x0000000454047209 */ /* 0x000fe40007810000 */
[----:B-1----:R-:W-:Y:S02]  /*1e9f0*/  FMNMX.FTZ R3, R3, R5, !PT ;  /* 0x0000000503037209 */ /* 0x002fe40007810000 */
[----:B------:R-:W-:Y:S02]  /*1ea00*/  FMNMX.FTZ R72, R72, R6, !PT ;  /* 0x0000000648487209 */ /* 0x000fe40007810000 */
[----:B------:R-:W-:Y:S01]  /*1ea10*/  FMNMX.FTZ R70, R0, R70, !PT ;  /* 0x0000004600467209 */ /* 0x000fe20007810000 */
[----:B------:R-:W1:Y:S01]  /*1ea20*/  SHFL.BFLY PT, R71, R3, 0x1, 0x1f ;  /* 0x0c201f0003477f89 */ /* 0x000e6200000e0000 */
[----:B------:R-:W-:Y:S04]  /*1ea30*/  FMNMX.FTZ R0, R62, R4, !PT ;  /* 0x000000043e007209 */ /* 0x000fe80007810000 */
[----:B------:R-:W-:Y:S03]  /*1ea40*/  FMNMX.FTZ R0, R90, R0, !PT ;  /* 0x000000005a007209 */ /* 0x000fe60007810000 */
[----:B------:R-:W2:Y:S01]  /*1ea50*/  SHFL.BFLY PT, R6, R72, 0x1, 0x1f ;  /* 0x0c201f0048067f89 */ /* 0x000ea200000e0000 */
[----:B------:R-:W-:Y:S04]  /*1ea60*/  FMNMX.FTZ R4, R86, R0, !PT ;  /* 0x0000000056047209 */ /* 0x000fe80007810000 */
[----:B------:R-:W-:Y:S03]  /*1ea70*/  FMNMX.FTZ R4, R178, R4, !PT ;  /* 0x00000004b2047209 */ /* 0x000fe60007810000 */
[----:B------:R-:W3:Y:S01]  /*1ea80*/  SHFL.BFLY PT, R5, R70, 0x1, 0x1f ;  /* 0x0c201f0046057f89 */ /* 0x000ee200000e0000 */
[----:B-1----:R-:W-:Y:S05]  /*1ea90*/  FMNMX.FTZ R71, R3, R71, !PT ;  /* 0x0000004703477209 */ /* 0x002fea0007810000 */
[----:B------:R-:W-:Y:S01]  /*1eaa0*/  FMUL.FTZ R97, R71, c[0x0][0x2d0] ;  /* 0x0000b40047617a20 */ /* 0x000fe20000410000 */
[----:B--2---:R-:W-:Y:S05]  /*1eab0*/  FMNMX.FTZ R72, R72, R6, !PT ;  /* 0x0000000648487209 */ /* 0x004fea0007810000 */
[C---:B------:R-:W-:Y:S02]  /*1eac0*/  FADD.FTZ R0, -R72.reuse, R2 ;  /* 0x0000000248007221 */ /* 0x040fe40000010100 */
[----:B------:R-:W-:Y:S01]  /*1ead0*/  FMUL.FTZ R96, R72, c[0x0][0x2d0] ;  /* 0x0000b40048607a20 */ /* 0x000fe20000410000 */
[----:B---3--:R-:W-:Y:S01]  /*1eae0*/  FMNMX.FTZ R70, R70, R5, !PT ;  /* 0x0000000546467209 */ /* 0x008fe20007810000 */
[----:B------:R-:W-:Y:S01]  /*1eaf0*/  FMUL.FTZ R2, R0, c[0x0][0x2d0] ;  /* 0x0000b40000027a20 */ /* 0x000fe20000410000 */
[----:B------:R-:W-:Y:S01]  /*1eb00*/  FMNMX.FTZ R0, R179, R4, !PT ;  /* 0x00000004b3007209 */ /* 0x000fe20007810000 */
[--C-:B------:R-:W-:Y:S02]  /*1eb10*/  FFMA.FTZ R5, R20, c[0x0][0x2d0], -R96.reuse ;  /* 0x0000b40014057a23 */ /* 0x100fe40000010860 */
[----:B------:R1:W2:Y:S01]  /*1eb20*/  MUFU.EX2 R73, R2 ;  /* 0x0000000200497308 */ /* 0x0002a20000000800 */
[----:B------:R-:W-:Y:S01]  /*1eb30*/  FMNMX.FTZ R0, R74, R0, !PT ;  /* 0x000000004a007209 */ /* 0x000fe20007810000 */
[----:B------:R-:W-:Y:S02]  /*1eb40*/  FMUL.FTZ R98, R70, c[0x0][0x2d0] ;  /* 0x0000b40046627a20 */ /* 0x000fe40000410000 */
[----:B------:R-:W-:Y:S01]  /*1eb50*/  FFMA.FTZ R4, R168, c[0x0][0x2d0], -R96 ;  /* 0x0000b400a8047a23 */ /* 0x000fe20000010860 */
[----:B------:R-:W-:Y:S05]  /*1eb60*/  FMNMX.FTZ R0, R75, R0, !PT ;  /* 0x000000004b007209 */ /* 0x000fea0007810000 */
[----:B------:R2:W-:Y:S01]  /*1eb70*/  MUFU.EX2 R40, R5 ;  /* 0x0000000500287308 */ /* 0x0005e20000000800 */
[----:B------:R-:W3:Y:S01]  /*1eb80*/  SHFL.BFLY PT, R3, R0, 0x2, 0x1f ;  /* 0x0c401f0000037f89 */ /* 0x000ee200000e0000 */
[----:B-1----:R-:W-:Y:S08]  /*1eb90*/  FADD.FTZ R2, -R71, R100 ;  /* 0x0000006447027221 */ /* 0x002ff00000010100 */
[----:B------:R-:W-:Y:S01]  /*1eba0*/  MUFU.EX2 R100, R4 ;  /* 0x0000000400647308 */ /* 0x000fe20000000800 */
[----:B------:R-:W-:Y:S02]  /*1ebb0*/  FMUL.FTZ R2, R2, c[0x0][0x2d0] ;  /* 0x0000b40002027a20 */ /* 0x000fe40000410000 */
[----:B--2---:R-:W-:Y:S01]  /*1ebc0*/  FMUL.FTZ R5, R73, R105 ;  /* 0x0000006949057220 */ /* 0x004fe20000410000 */
[----:B---3--:R-:W-:Y:S06]  /*1ebd0*/  FMNMX.FTZ R0, R0, R3, !PT ;  /* 0x0000000300007209 */ /* 0x008fec0007810000 */
[----:B------:R1:W2:Y:S01]  /*1ebe0*/  MUFU.EX2 R69, R2 ;  /* 0x0000000200457308 */ /* 0x0002a20000000800 */
[--C-:B------:R-:W-:Y:S02]  /*1ebf0*/  FFMA.FTZ R3, R17, c[0x0][0x2d0], -R96.reuse ;  /* 0x0000b40011037a23 */ /* 0x100fe40000010860 */
[----:B------:R-:W-:Y:S01]  /*1ec00*/  FMUL.FTZ R17, R73, R117 ;  /* 0x0000007549117220 */ /* 0x000fe20000410000 */
[----:B------:R-:W-:Y:S06]  /*1ec10*/  MOV R117, R62 ;  /* 0x0000003e00757202 */ /* 0x000fec0000000f00 */
[----:B------:R3:W4:Y:S01]  /*1ec20*/  MUFU.EX2 R11, R3 ;  /* 0x00000003000b7308 */ /* 0x0007220000000800 */
[----:B-1----:R-:W-:Y:S02]  /*1ec30*/  FADD.FTZ R2, -R70, R101 ;  /* 0x0000006546027221 */ /* 0x002fe40000010100 */
[----:B--2---:R-:W-:Y:S02]  /*1ec40*/  FMUL.FTZ R6, R69, R106 ;  /* 0x0000006a45067220 */ /* 0x004fe40000410000 */
[----:B------:R-:W-:Y:S05]  /*1ec50*/  FMUL.FTZ R2, R2, c[0x0][0x2d0] ;  /* 0x0000b40002027a20 */ /* 0x000fea0000410000 */
[----:B------:R1:W2:Y:S01]  /*1ec60*/  MUFU.EX2 R68, R2 ;  /* 0x0000000200447308 */ /* 0x0002a20000000800 */
[--C-:B---3--:R-:W-:Y:S01]  /*1ec70*/  FFMA.FTZ R3, R169, c[0x0][0x2d0], -R97.reuse ;  /* 0x0000b400a9037a23 */ /* 0x108fe20000010861 */
[----:B----4-:R-:W-:Y:S08]  /*1ec80*/  MOV R106, R11 ;  /* 0x0000000b006a7202 */ /* 0x010ff00000000f00 */
[----:B------:R3:W-:Y:S01]  /*1ec90*/  MUFU.EX2 R101, R3 ;  /* 0x0000000300657308 */ /* 0x0007e20000000800 */
[--C-:B-1----:R-:W-:Y:S01]  /*1eca0*/  FFMA.FTZ R2, R184, c[0x0][0x2d0], -R96.reuse ;  /* 0x0000b400b8027a23 */ /* 0x102fe20000010860 */
[----:B------:R-:W-:Y:S01]  /*1ecb0*/  MOV R184, R92 ;  /* 0x0000005c00b87202 */ /* 0x000fe20000000f00 */
[--C-:B------:R-:W-:Y:S07]  /*1ecc0*/  FFMA.FTZ R92, R199, c[0x0][0x2d0], -R97.reuse ;  /* 0x0000b400c75c7a23 */ /* 0x100fee0000010861 */
[----:B------:R1:W4:Y:S01]  /*1ecd0*/  MUFU.EX2 R88, R2 ;  /* 0x0000000200587308 */ /* 0x0003220000000800 */
[C---:B--2---:R-:W-:Y:S02]  /*1ece0*/  FMUL.FTZ R29, R68.reuse, R129 ;  /* 0x00000081441d7220 */ /* 0x044fe40000410000 */
[----:B------:R-:W-:Y:S02]  /*1ecf0*/  FMUL.FTZ R45, R68, R145 ;  /* 0x00000091442d7220 */ /* 0x000fe40000410000 */
[--C-:B---3--:R-:W-:Y:S01]  /*1ed00*/  FFMA.FTZ R3, R185, c[0x0][0x2d0], -R97.reuse ;  /* 0x0000b400b9037a23 */ /* 0x108fe20000010861 */
[----:B------:R-:W-:Y:S04]  /*1ed10*/  MOV R185, R90 ;  /* 0x0000005a00b97202 */ /* 0x000fe80000000f00 */
[----:B------:R2:W3:Y:S01]  /*1ed20*/  MUFU.EX2 R58, R3 ;  /* 0x00000003003a7308 */ /* 0x0004e20000000800 */
[----:B-1----:R-:W-:Y:S01]  /*1ed30*/  FFMA.FTZ R2, R16, c[0x0][0x2d0], -R96 ;  /* 0x0000b40010027a23 */ /* 0x002fe20000010860 */
[----:B----4-:R-:W-:Y:S01]  /*1ed40*/  F2FP.BF16.PACK_AB R76, R88, R100 ;  /* 0x00000064584c723e */ /* 0x010fe200000010ff */
[--C-:B------:R-:W-:Y:S07]  /*1ed50*/  FFMA.FTZ R16, R35, c[0x0][0x2d0], -R97.reuse ;  /* 0x0000b40023107a23 */ /* 0x100fee0000010861 */
[----:B------:R1:W4:Y:S01]  /*1ed60*/  MUFU.EX2 R57, R2 ;  /* 0x0000000200397308 */ /* 0x0003220000000800 */
[C---:B------:R-:W-:Y:S02]  /*1ed70*/  FMUL.FTZ R35, R69.reuse, R135 ;  /* 0x0000008745237220 */ /* 0x040fe40000410000 */
[--C-:B--2---:R-:W-:Y:S01]  /*1ed80*/  FFMA.FTZ R3, R18, c[0x0][0x2d0], -R97.reuse ;  /* 0x0000b40012037a23 */ /* 0x104fe20000010861 */
[----:B---3--:R-:W-:Y:S01]  /*1ed90*/  F2FP.BF16.PACK_AB R77, R58, R101 ;  /* 0x000000653a4d723e */ /* 0x008fe200000010ff */
[----:B------:R-:W-:Y:S05]  /*1eda0*/  FMUL.FTZ R18, R69, R118 ;  /* 0x0000007645127220 */ /* 0x000fea0000410000 */
[----:B------:R-:W-:Y:S10]  /*1edb0*/  MUFU.EX2 R7, R3 ;  /* 0x0000000300077308 */ /* 0x000ff40000000800 */
[----:B------:R2:W-:Y:S01]  /*1edc0*/  MUFU.EX2 R94, R16 ;  /* 0x00000010005e7308 */ /* 0x0005e20000000800 */
[----:B-1----:R-:W1:Y:S01]  /*1edd0*/  SHFL.BFLY PT, R2, R0, 0x1, 0x1f ;  /* 0x0c201f0000027f89 */ /* 0x002e6200000e0000 */
[----:B----4-:R-:W-:Y:S01]  /*1ede0*/  F2FP.BF16.PACK_AB R78, R106, R57 ;  /* 0x000000396a4e723e */ /* 0x010fe200000010ff */
[----:B--2---:R-:W-:Y:S01]  /*1edf0*/  FMUL.FTZ R16, R73, R116 ;  /* 0x0000007449107220 */ /* 0x004fe20000410000 */
[----:B------:R-:W-:Y:S02]  /*1ee00*/  MOV R116, R84 ;  /* 0x0000005400747202 */ /* 0x000fe40000000f00 */
[----:B-1----:R-:W-:Y:S01]  /*1ee10*/  FMNMX.FTZ R3, R2, R0, !PT ;  /* 0x0000000002037209 */ /* 0x002fe20007810000 */
[--C-:B------:R-:W-:Y:S01]  /*1ee20*/  FFMA.FTZ R2, R183, c[0x0][0x2d0], -R98.reuse ;  /* 0x0000b400b7027a23 */ /* 0x100fe20000010862 */
[----:B------:R-:W-:Y:S01]  /*1ee30*/  MOV R183, R60 ;  /* 0x0000003c00b77202 */ /* 0x000fe20000000f00 */
[--C-:B------:R-:W-:Y:S02]  /*1ee40*/  FFMA.FTZ R0, R19, c[0x0][0x2d0], -R97.reuse ;  /* 0x0000b40013007a23 */ /* 0x100fe40000010861 */
[----:B------:R1:W-:Y:S01]  /*1ee50*/  MUFU.EX2 R14, R2 ;  /* 0x00000002000e7308 */ /* 0x0003e20000000800 */
[----:B------:R-:W-:Y:S02]  /*1ee60*/  FMUL.FTZ R19, R69, R119 ;  /* 0x0000007745137220 */ /* 0x000fe40000410000 */
[--C-:B------:R-:W-:Y:S07]  /*1ee70*/  FFMA.FTZ R60, R198, c[0x0][0x2d0], -R97.reuse ;  /* 0x0000b400c63c7a23 */ /* 0x100fee0000010861 */
[----:B------:R2:W3:Y:S01]  /*1ee80*/  MUFU.EX2 R12, R0 ;  /* 0x00000000000c7308 */ /* 0x0004e20000000800 */
[----:B-1----:R-:W-:Y:S01]  /*1ee90*/  FFMA.FTZ R2, R186, c[0x0][0x2d0], -R98 ;  /* 0x0000b400ba027a23 */ /* 0x002fe20000010862 */
[----:B------:R-:W-:Y:S08]  /*1eea0*/  MOV R186, R89 ;  /* 0x0000005900ba7202 */ /* 0x000ff00000000f00 */
[----:B------:R1:W4:Y:S01]  /*1eeb0*/  MUFU.EX2 R56, R2 ;  /* 0x0000000200387308 */ /* 0x0003220000000800 */
[----:B--2---:R-:W-:Y:S01]  /*1eec0*/  FADD.FTZ R0, -R3, R102 ;  /* 0x0000006603007221 */ /* 0x004fe20000010100 */
[----:B---3--:R-:W-:Y:S01]  /*1eed0*/  MOV R105, R12 ;  /* 0x0000000c00697202 */ /* 0x008fe20000000f00 */
[--C-:B------:R-:W-:Y:S02]  /*1eee0*/  FFMA.FTZ R12, R34, c[0x0][0x2d0], -R97.reuse ;  /* 0x0000b400220c7a23 */ /* 0x100fe40000010861 */
[----:B------:R-:W-:Y:S05]  /*1eef0*/  FMUL.FTZ R0, R0, c[0x0][0x2d0] ;  /* 0x0000b40000007a20 */ /* 0x000fea0000410000 */
[----:B------:R2:W-:Y:S01]  /*1ef00*/  MUFU.EX2 R169, R12 ;  /* 0x0000000c00a97308 */ /* 0x0005e20000000800 */
[----:B------:R-:W-:Y:S09]  /*1ef10*/  FMUL.FTZ R34, R69, R134 ;  /* 0x0000008645227220 */ /* 0x000ff20000410000 */
[----:B------:R-:W3:Y:S01]  /*1ef20*/  MUFU.EX2 R0, R0 ;  /* 0x0000000000007308 */ /* 0x000ee20000000800 */
[--C-:B-1----:R-:W-:Y:S01]  /*1ef30*/  FFMA.FTZ R2, R180, c[0x0][0x2d0], -R98.reuse ;  /* 0x0000b400b4027a23 */ /* 0x102fe20000010862 */
[----:B------:R-:W-:Y:S08]  /*1ef40*/  MOV R180, R86 ;  /* 0x0000005600b47202 */ /* 0x000ff00000000f00 */
[----:B------:R1:W-:Y:S01]  /*1ef50*/  MUFU.EX2 R9, R2 ;  /* 0x0000000200097308 */ /* 0x0003e20000000800 */
[----:B--2---:R-:W-:Y:S01]  /*1ef60*/  FMUL.FTZ R12, R68, R112 ;  /* 0x00000070440c7220 */ /* 0x004fe20000410000 */
[----:B----4-:R-:W-:Y:S01]  /*1ef70*/  MOV R112, R56 ;  /* 0x0000003800707202 */ /* 0x010fe20000000f00 */
[C---:B---3--:R-:W-:Y:S01]  /*1ef80*/  FMUL.FTZ R11, R0.reuse, R111 ;  /* 0x0000006f000b7220 */ /* 0x048fe20000410000 */
[----:B------:R-:W-:Y:S01]  /*1ef90*/  MOV R111, R57 ;  /* 0x00000039006f7202 */ /* 0x000fe20000000f00 */
[C---:B------:R-:W-:Y:S01]  /*1efa0*/  FMUL.FTZ R26, R0.reuse, R126 ;  /* 0x0000007e001a7220 */ /* 0x040fe20000410000 */
[----:B------:R-:W-:Y:S01]  /*1efb0*/  MOV R126, R94 ;  /* 0x0000005e007e7202 */ /* 0x000fe20000000f00 */
[C---:B------:R-:W-:Y:S02]  /*1efc0*/  FMUL.FTZ R27, R0.reuse, R127 ;  /* 0x0000007f001b7220 */ /* 0x040fe40000410000 */
[C---:B------:R-:W-:Y:S02]  /*1efd0*/  FMUL.FTZ R42, R0.reuse, R142 ;  /* 0x0000008e002a7220 */ /* 0x040fe40000410000 */
[----:B------:R-:W-:Y:S02]  /*1efe0*/  FMUL.FTZ R43, R0, R143 ;  /* 0x0000008f002b7220 */ /* 0x000fe40000410000 */
[----:B-1----:R-:W-:Y:S01]  /*1eff0*/  FFMA.FTZ R2, R170, c[0x0][0x2d0], -R98 ;  /* 0x0000b400aa027a23 */ /* 0x002fe20000010862 */
[----:B------:R-:W-:Y:S01]  /*1f000*/  MOV R170, R63 ;  /* 0x0000003f00aa7202 */ /* 0x000fe20000000f00 */
[C---:B------:R-:W-:Y:S02]  /*1f010*/  FMUL.FTZ R46, R0.reuse, R146 ;  /* 0x00000092002e7220 */ /* 0x040fe40000410000 */
[----:B------:R1:W-:Y:S01]  /*1f020*/  MUFU.EX2 R13, R2 ;  /* 0x00000002000d7308 */ /* 0x0003e20000000800 */
[----:B------:R-:W-:Y:S02]  /*1f030*/  FMUL.FTZ R47, R0, R147 ;  /* 0x00000093002f7220 */ /* 0x000fe40000410000 */
[----:B------:R-:W-:Y:S02]  /*1f040*/  FMUL.FTZ R57, R68, R157 ;  /* 0x0000009d44397220 */ /* 0x000fe40000410000 */
[C---:B------:R-:W-:Y:S02]  /*1f050*/  FMUL.FTZ R62, R0.reuse, R162 ;  /* 0x000000a2003e7220 */ /* 0x040fe40000410000 */
[----:B------:R-:W-:Y:S02]  /*1f060*/  FMUL.FTZ R63, R0, R163 ;  /* 0x000000a3003f7220 */ /* 0x000fe40000410000 */
[----:B-1----:R-:W-:Y:S04]  /*1f070*/  FMUL.FTZ R2, R3, c[0x0][0x2d0] ;  /* 0x0000b40003027a20 */ /* 0x002fe80000410000 */
[--C-:B------:R-:W-:Y:S01]  /*1f080*/  FFMA.FTZ R4, R181, c[0x0][0x2d0], -R2.reuse ;  /* 0x0000b400b5047a23 */ /* 0x100fe20000010802 */
[----:B------:R-:W-:Y:S01]  /*1f090*/  MOV R181, R7 ;  /* 0x0000000700b57202 */ /* 0x000fe20000000f00 */
[--C-:B------:R-:W-:Y:S02]  /*1f0a0*/  FFMA.FTZ R28, R188, c[0x0][0x2d0], -R2.reuse ;  /* 0x0000b400bc1c7a23 */ /* 0x100fe40000010802 */
[----:B------:R1:W-:Y:S01]  /*1f0b0*/  MUFU.EX2 R102, R4 ;  /* 0x0000000400667308 */ /* 0x0003e20000000800 */
[--C-:B------:R-:W-:Y:S01]  /*1f0c0*/  FFMA.FTZ R7, R103, c[0x0][0x2d0], -R97.reuse ;  /* 0x0000b40067077a23 */ /* 0x100fe20000010861 */
[----:B------:R-:W-:Y:S01]  /*1f0d0*/  F2FP.BF16.PACK_AB R79, R105, R181 ;  /* 0x000000b5694f723e */ /* 0x000fe200000010ff */
[--C-:B------:R-:W-:Y:S01]  /*1f0e0*/  FFMA.FTZ R44, R194, c[0x0][0x2d0], -R2.reuse ;  /* 0x0000b400c22c7a23 */ /* 0x100fe20000010802 */
[----:B------:R-:W-:Y:S01]  /*1f0f0*/  MOV R103, R14 ;  /* 0x0000000e00677202 */ /* 0x000fe20000000f00 */
[--C-:B------:R-:W-:Y:S02]  /*1f100*/  FFMA.FTZ R48, R196, c[0x0][0x2d0], -R2.reuse ;  /* 0x0000b400c4307a23 */ /* 0x100fe40000010802 */
[----:B------:R-:W-:Y:S01]  /*1f110*/  FFMA.FTZ R74, R74, c[0x0][0x2d0], -R2 ;  /* 0x0000b4004a4a7a23 */ /* 0x000fe20000010802 */
[----:B------:R-:W-:Y:S01]  /*1f120*/  F2FP.BF16.PACK_AB R64, R56, R103 ;  /* 0x000000673840723e */ /* 0x000fe200000010ff */
[----:B------:R-:W-:Y:S01]  /*1f130*/  FFMA.FTZ R56, R193, c[0x0][0x2d0], -R96 ;  /* 0x0000b400c1387a23 */ /* 0x000fe20000010860 */
[----:B------:R2:W-:Y:S01]  /*1f140*/  MUFU.EX2 R168, R7 ;  /* 0x0000000700a87308 */ /* 0x0005e20000000800 */
[----:B------:R-:W-:Y:S09]  /*1f150*/  FMUL.FTZ R14, R0, R114 ;  /* 0x00000072000e7220 */ /* 0x000ff20000410000 */
[----:B------:R3:W-:Y:S01]  /*1f160*/  MUFU.EX2 R50, R44 ;  /* 0x0000002c00327308 */ /* 0x0007e20000000800 */
[--C-:B-1----:R-:W-:Y:S09]  /*1f170*/  FFMA.FTZ R4, R187, c[0x0][0x2d0], -R2.reuse ;  /* 0x0000b400bb047a23 */ /* 0x102ff20000010802 */
[----:B------:R1:W4:Y:S01]  /*1f180*/  MUFU.EX2 R187, R4 ;  /* 0x0000000400bb7308 */ /* 0x0003220000000800 */
[----:B--2---:R-:W-:Y:S09]  /*1f190*/  FMUL.FTZ R7, R69, R107 ;  /* 0x0000006b45077220 */ /* 0x004ff20000410000 */
[----:B------:R2:W-:Y:S01]  /*1f1a0*/  MUFU.EX2 R114, R48 ;  /* 0x0000003000727308 */ /* 0x0005e20000000800 */
[----:B---3--:R-:W-:Y:S09]  /*1f1b0*/  FMUL.FTZ R44, R68, R144 ;  /* 0x00000090442c7220 */ /* 0x008ff20000410000 */
[----:B------:R3:W-:Y:S01]  /*1f1c0*/  MUFU.EX2 R119, R56 ;  /* 0x0000003800777308 */ /* 0x0007e20000000800 */
[--C-:B-1----:R-:W-:Y:S01]  /*1f1d0*/  FFMA.FTZ R4, R182, c[0x0][0x2d0], -R2.reuse ;  /* 0x0000b400b6047a23 */ /* 0x102fe20000010802 */
[----:B----4-:R-:W-:Y:S02]  /*1f1e0*/  F2FP.BF16.PACK_AB R65, R187, R102 ;  /* 0x00000066bb41723e */ /* 0x010fe400000010ff */
[----:B------:R-:W-:Y:S01]  /*1f1f0*/  MOV R182, R59 ;  /* 0x0000003b00b67202 */ /* 0x000fe20000000f00 */
[----:B------:R-:W-:Y:S05]  /*1f200*/  FMUL.FTZ R59, R0, R159 ;  /* 0x0000009f003b7220 */ /* 0x000fea0000410000 */
[----:B------:R1:W4:Y:S01]  /*1f210*/  MUFU.EX2 R8, R4 ;  /* 0x0000000400087308 */ /* 0x0003220000000800 */
[----:B--2---:R-:W-:Y:S02]  /*1f220*/  FMUL.FTZ R48, R73, R148 ;  /* 0x0000009449307220 */ /* 0x004fe40000410000 */
[C---:B---3--:R-:W-:Y:S02]  /*1f230*/  FMUL.FTZ R56, R68.reuse, R156 ;  /* 0x0000009c44387220 */ /* 0x048fe40000410000 */
[----:B-1----:R-:W-:Y:S01]  /*1f240*/  FFMA.FTZ R4, R171, c[0x0][0x2d0], -R2 ;  /* 0x0000b400ab047a23 */ /* 0x002fe20000010802 */
[----:B----4-:R-:W-:Y:S01]  /*1f250*/  MOV R107, R8 ;  /* 0x00000008006b7202 */ /* 0x010fe20000000f00 */
[C---:B------:R-:W-:Y:S01]  /*1f260*/  FMUL.FTZ R8, R68.reuse, R108 ;  /* 0x0000006c44087220 */ /* 0x040fe20000410000 */
[----:B------:R-:W-:Y:S02]  /*1f270*/  MOV R108, R9 ;  /* 0x00000009006c7202 */ /* 0x000fe40000000f00 */
[----:B------:R1:W2:Y:S01]  /*1f280*/  MUFU.EX2 R10, R4 ;  /* 0x00000004000a7308 */ /* 0x0002a20000000800 */
[----:B------:R-:W-:Y:S01]  /*1f290*/  FMUL.FTZ R9, R68, R109 ;  /* 0x0000006d44097220 */ /* 0x000fe20000410000 */
[----:B------:R-:W-:Y:S01]  /*1f2a0*/  MOV R171, R85 ;  /* 0x0000005500ab7202 */ /* 0x000fe20000000f00 */
[--C-:B-1----:R-:W-:Y:S01]  /*1f2b0*/  FFMA.FTZ R4, R21, c[0x0][0x2d0], -R96.reuse ;  /* 0x0000b40015047a23 */ /* 0x102fe20000010860 */
[----:B--2---:R-:W-:Y:S01]  /*1f2c0*/  MOV R109, R10 ;  /* 0x0000000a006d7202 */ /* 0x004fe20000000f00 */
[----:B------:R-:W1:Y:S01]  /*1f2d0*/  LDSM.16.MT88.4 R20, [R209+0x100] ;  /* 0x00010000d114783b */ /* 0x000e620000004200 */
[C---:B------:R-:W-:Y:S04]  /*1f2e0*/  FMUL.FTZ R10, R0.reuse, R110 ;  /* 0x0000006e000a7220 */ /* 0x040fe80000410000 */
[----:B------:R2:W-:Y:S01]  /*1f2f0*/  MUFU.EX2 R41, R4 ;  /* 0x0000000400297308 */ /* 0x0005e20000000800 */
[----:B------:R-:W-:Y:S02]  /*1f300*/  F2FP.BF16.PACK_AB R67, R109, R107 ;  /* 0x0000006b6d43723e */ /* 0x000fe400000010ff */
[----:B------:R-:W-:Y:S01]  /*1f310*/  MOV R110, R88 ;  /* 0x00000058006e7202 */ /* 0x000fe20000000f00 */
[--C-:B--2---:R-:W-:Y:S02]  /*1f320*/  FFMA.FTZ R4, R15, c[0x0][0x2d0], -R97.reuse ;  /* 0x0000b4000f047a23 */ /* 0x104fe40000010861 */
[----:B------:R-:W-:Y:S01]  /*1f330*/  FMUL.FTZ R15, R0, R115 ;  /* 0x00000073000f7220 */ /* 0x000fe20000410000 */
[----:B------:R-:W-:Y:S03]  /*1f340*/  MOV R115, R87 ;  /* 0x0000005700737202 */ /* 0x000fe60000000f00 */
[----:B------:R2:W-:Y:S01]  /*1f350*/  MUFU.EX2 R31, R4 ;  /* 0x00000004001f7308 */ /* 0x0005e20000000800 */
[----:B------:R-:W3:Y:S01]  /*1f360*/  LDSM.16.MT88.4 R84, [R209+0x900] ;  /* 0x00090000d154783b */ /* 0x000ee20000004200 */
[----:B--2---:R-:W-:Y:S02]  /*1f370*/  FFMA.FTZ R4, R32, c[0x0][0x2d0], -R96 ;  /* 0x0000b40020047a23 */ /* 0x004fe40000010860 */
[----:B------:R-:W-:Y:S06]  /*1f380*/  FFMA.FTZ R32, R189, c[0x0][0x2d0], -R2 ;  /* 0x0000b400bd207a23 */ /* 0x000fec0000010802 */
[----:B------:R2:W4:Y:S02]  /*1f390*/  MUFU.EX2 R93, R4 ;  /* 0x00000004005d7308 */ /* 0x0005240000000800 */
[----:B--2---:R-:W-:Y:S01]  /*1f3a0*/  FFMA.FTZ R4, R33, c[0x0][0x2d0], -R96 ;  /* 0x0000b40021047a23 */ /* 0x004fe20000010860 */
[----:B----4-:R-:W-:Y:S01]  /*1f3b0*/  MOV R127, R93 ;  /* 0x0000005d007f7202 */ /* 0x010fe20000000f00 */
[C---:B------:R-:W-:Y:S06]  /*1f3c0*/  FMUL.FTZ R33, R73.reuse, R133 ;  /* 0x0000008549217220 */ /* 0x040fec0000410000 */
[----:B------:R2:W4:Y:S02]  /*1f3d0*/  MUFU.EX2 R49, R4 ;  /* 0x0000000400317308 */ /* 0x0005240000000800 */
[C---:B--2---:R-:W-:Y:S01]  /*1f3e0*/  FMUL.FTZ R4, R73.reuse, R104 ;  /* 0x0000006849047220 */ /* 0x044fe20000410000 */
[----:B------:R-:W-:Y:S01]  /*1f3f0*/  MOV R104, R13 ;  /* 0x0000000d00687202 */ /* 0x000fe20000000f00 */
[----:B------:R-:W-:Y:S01]  /*1f400*/  FMUL.FTZ R13, R68, R113 ;  /* 0x00000071440d7220 */ /* 0x000fe20000410000 */
[----:B----4-:R-:W-:Y:S01]  /*1f410*/  MOV R148, R49 ;  /* 0x0000003100947202 */ /* 0x010fe20000000f00 */
[----:B------:R-:W-:Y:S01]  /*1f420*/  FMUL.FTZ R49, R73, R149 ;  /* 0x0000009549317220 */ /* 0x000fe20000410000 */
[----:B------:R-:W-:Y:S01]  /*1f430*/  MOV R149, R50 ;  /* 0x0000003200957202 */ /* 0x000fe20000000f00 */
[----:B------:R-:W-:Y:S01]  /*1f440*/  FMUL.FTZ R50, R69, R150 ;  /* 0x0000009645327220 */ /* 0x000fe20000410000 */
[-C--:B-1----:R-:W-:Y:S05]  /*1f450*/  HMMA.16816.F32.BF16 R4, R76, R20.reuse, R4 ;  /* 0x000000144c04723c */ /* 0x082fea0000041804 */
[----:B------:R-:W-:Y:S02]  /*1f460*/  F2FP.BF16.PACK_AB R66, R104, R108 ;  /* 0x0000006c6842723e */ /* 0x000fe400000010ff */
        /* <DEDUP_REMOVED lines=10> */
[C---:B------:R-:W-:Y:S01]  /*1f510*/  HMMA.16816.F32.BF16 R16, R76.reuse, R22, R16 ;  /* 0x000000164c10723c */ /* 0x040fe20000041810 */
[----:B------:R-:W4:Y:S03]  /*1f520*/  LDSM.16.MT88.4 R88, [R212+0x900] ;  /* 0x00090000d458783b */ /* 0x000f260000004200 */
[C---:B------:R-:W-:Y:S01]  /*1f530*/  FMUL.FTZ R25, R68.reuse, R125 ;  /* 0x0000007d44197220 */ /* 0x040fe20000410000 */
[----:B------:R5:W3:Y:S02]  /*1f540*/  MUFU.EX2 R30, R24 ;  /* 0x00000018001e7308 */ /* 0x000ae40000000800 */
[C---:B------:R-:W-:Y:S02]  /*1f550*/  FMUL.FTZ R23, R69.reuse, R123 ;  /* 0x0000007b45177220 */ /* 0x040fe40000410000 */
[----:B------:R-:W-:Y:S06]  /*1f560*/  FMUL.FTZ R22, R69, R122 ;  /* 0x0000007a45167220 */ /* 0x000fec0000410000 */
[----:B------:R4:W-:Y:S01]  /*1f570*/  MUFU.EX2 R123, R28 ;  /* 0x0000001c007b7308 */ /* 0x0009e20000000800 */
[----:B-1----:R-:W-:Y:S01]  /*1f580*/  FMUL.FTZ R20, R73, R120 ;  /* 0x0000007849147220 */ /* 0x002fe20000410000 */
[----:B--2---:R-:W-:Y:S06]  /*1f590*/  MOV R122, R95 ;  /* 0x0000005f007a7202 */ /* 0x004fec0000000f00 */
[-C--:B------:R-:W-:Y:S03]  /*1f5a0*/  HMMA.16816.F32.BF16 R20, R76, R36.reuse, R20 ;  /* 0x000000244c14723c */ /* 0x080fe60000041814 */
[----:B-----5:R-:W-:Y:S01]  /*1f5b0*/  FMUL.FTZ R24, R68, R124 ;  /* 0x0000007c44187220 */ /* 0x020fe20000410000 */
[----:B---3--:R-:W-:Y:S01]  /*1f5c0*/  MOV R129, R30 ;  /* 0x0000001e00817202 */ /* 0x008fe20000000f00 */
[C---:B------:R-:W-:Y:S01]  /*1f5d0*/  FMUL.FTZ R30, R0.reuse, R130 ;  /* 0x00000082001e7220 */ /* 0x040fe20000410000 */
[----:B------:R-:W-:Y:S01]  /*1f5e0*/  MOV R130, R31 ;  /* 0x0000001f00827202 */ /* 0x000fe20000000f00 */
[----:B------:R-:W-:Y:S01]  /*1f5f0*/  FMUL.FTZ R31, R0, R131 ;  /* 0x00000083001f7220 */ /* 0x000fe20000410000 */
[----:B------:R-:W-:Y:S01]  /*1f600*/  MOV R124, R40 ;  /* 0x00000028007c7202 */ /* 0x000fe20000000f00 */
[--C-:B------:R-:W-:Y:S01]  /*1f610*/  FFMA.FTZ R40, R191, c[0x0][0x2d0], -R98.reuse ;  /* 0x0000b400bf287a23 */ /* 0x100fe20000010862 */
[C---:B------:R-:W-:Y:S03]  /*1f620*/  HMMA.16816.F32.BF16 R24, R64.reuse, R36, R24 ;  /* 0x000000244018723c */ /* 0x040fe60000041818 */
[----:B------:R1:W-:Y:S01]  /*1f630*/  MUFU.EX2 R120, R40 ;  /* 0x0000002800787308 */ /* 0x0003e20000000800 */
[C---:B----4-:R-:W-:Y:S01]  /*1f640*/  FMUL.FTZ R28, R68.reuse, R128 ;  /* 0x00000080441c7220 */ /* 0x050fe20000410000 */
        /* <DEDUP_REMOVED lines=19> */
[----:B------:R-:W-:Y:S04]  /*1f780*/  FMUL.FTZ R61, R68, R161 ;  /* 0x000000a1443d7220 */ /* 0x000fe80000410000 */
[-C--:B------:R-:W-:Y:S01]  /*1f790*/  HMMA.16816.F32.BF16 R36, R76, R52.reuse, R36 ;  /* 0x000000344c24723c */ /* 0x080fe20000041824 */
[----:B-1----:R-:W1:Y:S07]  /*1f7a0*/  LDSM.16.MT88.4 R92, [R210+0x900] ;  /* 0x00090000d25c783b */ /* 0x002e6e0000004200 */
        /* <DEDUP_REMOVED lines=38> */
[-C--:B------:R-:W-:Y:S08]  /*1fa10*/  HMMA.16816.F32.BF16 R20, R76, R88.reuse, R20 ;  /* 0x000000584c14723c */ /* 0x080ff00000041814 */
[C---:B------:R-:W-:Y:S04]  /*1fa20*/  HMMA.16816.F32.BF16 R24, R80.reuse, R88, R24 ;  /* 0x000000585018723c */ /* 0x040fe80000041818 */
[----:B--2---:R-:W-:Y:S01]  /*1fa30*/  FFMA.FTZ R84, R204, c[0x0][0x2d0], -R98 ;  /* 0x0000b400cc547a23 */ /* 0x004fe20000010862 */
[----:B---3--:R-:W-:Y:S02]  /*1fa40*/  MOV R204, R134 ;  /* 0x0000008600cc7202 */ /* 0x008fe40000000f00 */
        /* <DEDUP_REMOVED lines=9> */
[-C--:B-1----:R-:W-:Y:S04]  /*1fae0*/  HMMA.16816.F32.BF16 R36, R76, R92.reuse, R36 ;  /* 0x0000005c4c24723c */ /* 0x082fe80000041824 */
[----:B------:R-:W-:Y:S04]  /*1faf0*/  MOV R112, R187 ;  /* 0x000000bb00707202 */ /* 0x000fe80000000f00 */
[C---:B------:R-:W-:Y:S04]  /*1fb00*/  HMMA.16816.F32.BF16 R40, R80.reuse, R92, R40 ;  /* 0x0000005c5028723c */ /* 0x040fe80000041828 */
[----:B--2---:R-:W-:Y:S01]  /*1fb10*/  FFMA.FTZ R84, R203, c[0x0][0x2d0], -R98 ;  /* 0x0000b400cb547a23 */ /* 0x004fe20000010862 */
[----:B------:R-:W-:Y:S02]  /*1fb20*/  MOV R203, R133 ;  /* 0x0000008500cb7202 */ /* 0x000fe40000000f00 */
[----:B------:R-:W-:Y:S01]  /*1fb30*/  FFMA.FTZ R92, R227, c[0x0][0x2d0], -R96 ;  /* 0x0000b400e35c7a23 */ /* 0x000fe20000010860 */
        /* <DEDUP_REMOVED lines=8> */
[----:B------:R-:W-:Y:S07]  /*1fbc0*/  MOV R227, R126 ;  /* 0x0000007e00e37202 */ /* 0x000fee0000000f00 */
[----:B------:R3:W-:Y:S01]  /*1fbd0*/  MUFU.EX2 R147, R92 ;  /* 0x0000005c00937308 */ /* 0x0007e20000000800 */
[----:B-1----:R-:W-:Y:S01]  /*1fbe0*/  FFMA.FTZ R84, R205, c[0x0][0x2d0], -R2 ;  /* 0x0000b400cd547a23 */ /* 0x002fe20000010802 */
[----:B------:R-:W-:Y:S02]  /*1fbf0*/  MOV R205, R132 ;  /* 0x0000008400cd7202 */ /* 0x000fe40000000f00 */
[----:B------:R-:W-:Y:S06]  /*1fc00*/  MOV R132, R184 ;  /* 0x000000b800847202 */ /* 0x000fec0000000f00 */
        /* <DEDUP_REMOVED lines=73> */
[----:B------:R2:W3:Y:S10]  /*200a0*/  MUFU.EX2 R192, R84 ;  /* 0x0000005400c07308 */ /* 0x0004f40000000800 */
        /* <DEDUP_REMOVED lines=34> */
[--C-:B---3--:R-:W-:Y:S04]  /*202d0*/  FFMA.FTZ R80, R251, c[0x0][0x2d0], -R97.reuse ;  /* 0x0000b400fb507a23 */ /* 0x108fe80000010861 */
        /* <DEDUP_REMOVED lines=16> */
[----:B------:R2:W-:Y:S01]  /*203e0*/  MUFU.EX2 R158, R88 ;  /* 0x00000058009e7308 */ /* 0x0005e20000000800 */
[----:B------:R-:W-:Y:S04]  /*203f0*/  MOV R126, R125 ;  /* 0x0000007d007e7202 */ /* 0x000fe80000000f00 */
        /* <DEDUP_REMOVED lines=15> */
[----:B------:R3:W-:Y:S03]  /*204f0*/  MUFU.EX2 R181, R92 ;  /* 0x0000005c00b57308 */ /* 0x0007e60000000800 */
[----:B------:R-:W-:Y:S01]  /*20500*/  MOV R244, R120 ;  /* 0x0000007800f47202 */ /* 0x000fe20000000f00 */
[----:B-1----:R-:W-:Y:S01]  /*20510*/  FFMA.FTZ R84, R132, c[0x0][0x2d0], -R98 ;  /* 0x0000b40084547a23 */ /* 0x002fe20000010862 */
[----:B------:R-:W-:Y:S02]  /*20520*/  MOV R132, R168 ;  /* 0x000000a800847202 */ /* 0x000fe40000000f00 */
[----:B------:R-:W-:Y:S03]  /*20530*/  MOV R120, R110 ;  /* 0x0000006e00787202 */ /* 0x000fe60000000f00 */
        /* <DEDUP_REMOVED lines=218> */
.L_x_477:
        /* <DEDUP_REMOVED lines=9> */
.L_x_499:
[----:B------:R-:W3:Y:S01]  /*21370*/  LDL R188, [R1] ;  /* 0x0000000001bc7983 */ /* 0x000ee20000100800 */
[----:B------:R-:W-:Y:S04]  /*21380*/  DEPBAR.LE SB0, 0x0 ;  /* 0x000080000000791a */ /* 0x000fe80000000000 */
[----:B------:R-:W-:Y:S01]  /*21390*/  BAR.SYNC.DEFER_BLOCKING 0x0 ;  /* 0x0000000000007b1d */ /* 0x000fe20000010000 */
[----:B------:R-:W-:Y:S07]  /*213a0*/  UISETP.GT.AND UP0, UPT, UR12, UR4, UPT ;  /* 0x000000040c00728c */ /* 0x000fee000bf04270 */
[----:B-----5:R-:W-:Y:S08]  /*213b0*/  LDSM.16.M88.4 R96, [R215+0x6100] ;  /* 0x00610000d760783b */ /* 0x020ff00000000200 */
[----:B------:R-:W4:Y:S04]  /*213c0*/  LDL R226, [R1+0x38] ;  /* 0x0000380001e27983 */ /* 0x000f280000100800 */
[----:B-1----:R-:W1:Y:S08]  /*213d0*/  LDSM.16.M88.4 R16, [R208+0x3100] ;  /* 0x00310000d010783b */ /* 0x002e700000000200 */
[----:B--2---:R-:W2:Y:S04]  /*213e0*/  LDL R197, [R1+0x8] ;  /* 0x0000080001c57983 */ /* 0x004ea80000100800 */
[----:B------:R-:W1:Y:S08]  /*213f0*/  LDSM.16.M88.4 R92, [R215+0x8100] ;  /* 0x00810000d75c783b */ /* 0x000e700000000200 */
[----:B------:R-:W2:Y:S04]  /*21400*/  LDL R198, [R1+0xc] ;  /* 0x00000c0001c67983 */ /* 0x000ea80000100800 */
[----:B------:R-:W1:Y:S08]  /*21410*/  LDSM.16.M88.4 R32, [R208+0x3900] ;  /* 0x00390000d020783b */ /* 0x000e700000000200 */
[----:B------:R-:W1:Y:S08]  /*21420*/  LDSM.16.M88.4 R48, [R208+0x4100] ;  /* 0x00410000d030783b */ /* 0x000e700000000200 */
[----:B------:R-:W1:Y:S08]  /*21430*/  LDSM.16.M88.4 R64, [R208+0x4900] ;  /* 0x00490000d040783b */ /* 0x000e700000000200 */
[----:B------:R-:W1:Y:S08]  /*21440*/  LDSM.16.M88.4 R80, [R208+0x5100] ;  /* 0x00510000d050783b */ /* 0x000e700000000200 */
[----:B------:R-:W1:Y:S08]  /*21450*/  LDSM.16.M88.4 R168, [R208+0x5900] ;  /* 0x00590000d0a8783b */ /* 0x000e700000000200 */
[----:B------:R-:W-:Y:S08]  /*21460*/  LDSM.16.M88.4 R172, [R218+0x6100] ;  /* 0x00610000daac783b */ /* 0x000ff00000000200 */
[----:B------:R-:W1:Y:S08]  /*21470*/  LDSM.16.M88.4 R176, [R219] ;  /* 0x00000000dbb0783b */ /* 0x000e700000000200 */
[----:B------:R-:W1:Y:S08]  /*21480*/  LDSM.16.M88.4 R180, [R218+0x8100] ;  /* 0x00810000dab4783b */ /* 0x000e700000000200 */
[----:B------:R-:W1:Y:S01]  /*21490*/  LDSM.16.M88.4 R184, [R224] ;  /* 0x00000000e0b8783b */ /* 0x000e620000000200 */
[----:B--2---:R-:W-:Y:S01]  /*214a0*/  ISETP.GE.AND P4, PT, R198, c[0x0][0x1d4], PT ;  /* 0x00007500c6007a0c */ /* 0x004fe20003f86270 */
[-C--:B-1----:R-:W-:Y:S03]  /*214b0*/  HMMA.16816.F32.BF16 R4, R96, R16.reuse, RZ ;  /* 0x000000106004723c */ /* 0x082fe600000418ff */
[----:B---3--:R-:W-:Y:S01]  /*214c0*/  SHF.R.S32.HI R0, RZ, 0x1f, R188 ;  /* 0x0000001fff007819 */ /* 0x008fe200000114bc */
[----:B------:R-:W-:Y:S04]  /*214d0*/  IMAD.WIDE.U32 R2, R188, c[0x0][0x208], RZ ;  /* 0x00008200bc027a25 */ /* 0x000fe800078e00ff */
[C---:B------:R-:W-:Y:S04]  /*214e0*/  HMMA.16816.F32.BF16 R8, R92.reuse, R16, RZ ;  /* 0x000000105c08723c */ /* 0x040fe800000418ff */
[----:B------:R-:W-:Y:S04]  /*214f0*/  IMAD R0, R0, c[0x0][0x208], RZ ;  /* 0x0000820000007a24 */ /* 0x000fe800078e02ff */
[-C--:B------:R-:W-:Y:S01]  /*21500*/  HMMA.16816.F32.BF16 R12, R92, R18.reuse, RZ ;  /* 0x000000125c0c723c */ /* 0x080fe200000418ff */
[----:B------:R-:W-:Y:S05]  /*21510*/  IMAD R0, R188, c[0x0][0x20c], R0 ;  /* 0x00008300bc007a24 */ /* 0x000fea00078e0200 */
[----:B------:R-:W-:Y:S02]  /*21520*/  IADD3 R3, R3, R0, RZ ;  /* 0x0000000003037210 */ /* 0x000fe40007ffe0ff */
[C---:B------:R-:W-:Y:S04]  /*21530*/  HMMA.16816.F32.BF16 R16, R96.reuse, R18, RZ ;  /* 0x000000126010723c */ /* 0x040fe800000418ff */
[----:B------:R-:W-:Y:S01]  /*21540*/  IMAD.WIDE.U32 R2, R242, c[0x0][0x218], R2 ;  /* 0x00008600f2027a25 */ /* 0x000fe200078e0002 */
[----:B------:R-:W-:Y:S03]  /*21550*/  SHF.R.S32.HI R0, RZ, 0x1f, R242 ;  /* 0x0000001fff007819 */ /* 0x000fe600000114f2 */
[-C--:B------:R-:W-:Y:S04]  /*21560*/  HMMA.16816.F32.BF16 R20, R96, R32.reuse, RZ ;  /* 0x000000206014723c */ /* 0x080fe800000418ff */
[----:B------:R-:W-:Y:S04]  /*21570*/  IMAD R0, R0, c[0x0][0x218], RZ ;  /* 0x0000860000007a24 */ /* 0x000fe800078e02ff */
        /* <DEDUP_REMOVED lines=24> */
[----:B------:R-:W2:Y:S07]  /*21700*/  LDSM.16.M88.4 R176, [R222] ;  /* 0x00000000deb0783b */ /* 0x000eae0000000200 */
[-C--:B------:R-:W-:Y:S08]  /*21710*/  HMMA.16816.F32.BF16 R20, R172, R184.reuse, R20 ;  /* 0x000000b8ac14723c */ /* 0x080ff00000041814 */
        /* <DEDUP_REMOVED lines=16> */
[-C--:B--2---:R-:W-:Y:S03]  /*21820*/  HMMA.16816.F32.BF16 R52, R172, R176.reuse, R52 ;  /* 0x000000b0ac34723c */ /* 0x084fe60000041834 */
        /* <DEDUP_REMOVED lines=10> */
[----:B------:R-:W4:Y:S05]  /*218d0*/  SHFL.IDX PT, R190, R2, 0x1, 0x181f ;  /* 0x00381f0002be7f89 */ /* 0x000f2a00000e0000 */
[-C--:B------:R-:W-:Y:S03]  /*218e0*/  HMMA.16816.F32.BF16 R76, R180, R170.reuse, R76 ;  /* 0x000000aab44c723c */ /* 0x080fe6000004184c */
[----:B------:R-:W1:Y:S05]  /*218f0*/  SHFL.IDX PT, R188, R2, 0x2, 0x181f ;  /* 0x00581f0002bc7f89 */ /* 0x000e6a00000e0000 */
[C---:B------:R-:W-:Y:S03]  /*21900*/  HMMA.16816.F32.BF16 R80, R172.reuse, R170, R80 ;  /* 0x000000aaac50723c */ /* 0x040fe60000041850 */
[----:B------:R2:W-:Y:S01]  /*21910*/  SHFL.IDX PT, R189, R2, 0x3, 0x181f ;  /* 0x00781f0002bd7f89 */ /* 0x0005e200000e0000 */
[-C--:B----4-:R-:W-:Y:S07]  /*21920*/  IADD3 R190, P0, R190, R226.reuse, RZ ;  /* 0x000000e2bebe7210 */ /* 0x090fee0007f1e0ff */
[----:B------:R-:W-:Y:S01]  /*21930*/  SHFL.IDX PT, R0, R0, 0x5, 0x181f ;  /* 0x00b81f0000007f89 */ /* 0x000fe200000e0000 */
[-C--:B------:R-:W-:Y:S02]  /*21940*/  IADD3.X R191, R184, R225.reuse, RZ, P0, !PT ;  /* 0x000000e1b8bf7210 */ /* 0x080fe400007fe4ff */
[-C--:B-1----:R-:W-:Y:S02]  /*21950*/  IADD3 R188, P0, R188, R226.reuse, RZ ;  /* 0x000000e2bcbc7210 */ /* 0x082fe40007f1e0ff */
[-C--:B--2---:R-:W-:Y:S04]  /*21960*/  IADD3 R2, P1, R3, R226.reuse, RZ ;  /* 0x000000e203027210 */ /* 0x084fe80007f3e0ff */
        /* <DEDUP_REMOVED lines=291> */
[----:B------:R-:W5:Y:S03]  /*22ba0*/  LDL R22, [R1+0x4] ;  /* 0x0000040001167983 */ /* 0x000f660000100800 */
        /* <DEDUP_REMOVED lines=37> */
[-C--:B----4-:R-:W-:Y:S03]  /*22e00*/  IADD3 R10, P0, R10, R226.reuse, RZ ;  /* 0x000000e20a0a7210 */ /* 0x090fe60007f1e0ff */
[----:B-----5:R3:W-:Y:S01]  /*22e10*/  LDGSTS.E.BYPASS.LTC128B.128 [R22+0x3100], [R4.64], !P4 ;  /* 0x0310000004167fae */ /* 0x0207e2000e101d5a */
        /* <DEDUP_REMOVED lines=17> */
.L_x_482:
        /* <DEDUP_REMOVED lines=37> */
.L_x_485:
[----:B------:R-:W-:Y:S04]  /*23180*/  MOV R8, c[0x0][0x32c] ;  /* 0x0000cb0000087a02 */ /* 0x000fe80000000f00 */
[----:B------:R-:W-:Y:S11]  /*23190*/  ISETP.NE.AND P0, PT, R8, 0x1, PT ;  /* 0x000000010800780c */ /* 0x000ff60003f05270 */
[----:B------:R-:W-:Y:S02]  /*231a0*/  @!UPT UIADD3 URZ, URZ, URZ, URZ ;  /* 0x0000003f3f3ff290 */ /* 0x000fe4000fffe03f */
[----:B------:R-:W-:Y:S05]  /*231b0*/  @P0 IMAD.HI.U32 R8, R3, c[0x0][0x330], RZ ;  /* 0x0000cc0003080a27 */ /* 0x000fea00078e00ff */
[----:B------:R-:W-:Y:S02]  /*231c0*/  @P0 SHF.R.U32.HI R3, RZ, c[0x0][0x334], R8 ;  /* 0x0000cd00ff030a19 */ /* 0x000fe40000011608 */
.L_x_486:
[----:B------:R-:W-:Y:S05]  /*231d0*/  BSYNC B0 ;  /* 0x0000000000007941 */ /* 0x000fea0003800000 */
.L_x_484:
[----:B------:R-:W-:Y:S05]  /*231e0*/  IMAD R3, R3, c[0x0][0x32c], R7 ;  /* 0x0000cb0003037a24 */ /* 0x000fea00078e0207 */
[----:B------:R-:W-:Y:S02]  /*231f0*/  IADD3 R8, R3, c[0x0][0x32c], RZ ;  /* 0x0000cb0003087a10 */ /* 0x000fe40007ffe0ff */
[----:B------:R-:W-:Y:S02]  /*23200*/  IMNMX R0, R0, R3, !PT ;  /* 0x0000000300007217 */ /* 0x000fe40007800200 */
[----:B------:R-:W-:Y:S02]  /*23210*/  IMNMX R2, R2, R8, PT ;  /* 0x0000000802027217 */ /* 0x000fe40003800200 */
.L_x_483:
        /* <DEDUP_REMOVED lines=159> */
.L_x_489:
[----:B------:R-:W-:Y:S04]  /*23c10*/  MOV R8, c[0x0][0x32c] ;  /* 0x0000cb0000087a02 */ /* 0x000fe80000000f00 */
[----:B------:R-:W-:Y:S11]  /*23c20*/  ISETP.NE.AND P0, PT, R8, 0x1, PT ;  /* 0x000000010800780c */ /* 0x000ff60003f05270 */
[----:B------:R-:W-:Y:S02]  /*23c30*/  @!UPT UIADD3 URZ, URZ, URZ, URZ ;  /* 0x0000003f3f3ff290 */ /* 0x000fe4000fffe03f */
[----:B------:R-:W-:Y:S05]  /*23c40*/  @P0 IMAD.HI.U32 R8, R3, c[0x0][0x330], RZ ;  /* 0x0000cc0003080a27 */ /* 0x000fea00078e00ff */
[----:B------:R-:W-:Y:S02]  /*23c50*/  @P0 SHF.R.U32.HI R3, RZ, c[0x0][0x334], R8 ;  /* 0x0000cd00ff030a19 */ /* 0x000fe40000011608 */
.L_x_490:
[----:B------:R-:W-:Y:S05]  /*23c60*/  BSYNC B0 ;  /* 0x0000000000007941 */ /* 0x000fea0003800000 */
.L_x_488:
[----:B------:R-:W-:Y:S05]  /*23c70*/  IMAD R3, R3, c[0x0][0x32c], R7 ;  /* 0x0000cb0003037a24 */ /* 0x000fea00078e0207 */
[----:B------:R-:W-:Y:S02]  /*23c80*/  IADD3 R8, R3, c[0x0][0x32c], RZ ;  /* 0x0000cb0003087a10 */ /* 0x000fe40007ffe0ff */
[----:B------:R-:W-:Y:S02]  /*23c90*/  IMNMX R0, R0, R3, !PT ;  /* 0x0000000300007217 */ /* 0x000fe40007800200 */
[----:B------:R-:W-:Y:S02]  /*23ca0*/  IMNMX R2, R2, R8, PT ;  /* 0x0000000802027217 */ /* 0x000fe40003800200 */
.L_x_487:
        /* <DEDUP_REMOVED lines=145> */
.L_x_493:
[----:B------:R-:W-:Y:S04]  /*245c0*/  MOV R8, c[0x0][0x32c] ;  /* 0x0000cb0000087a02 */ /* 0x000fe80000000f00 */
[----:B------:R-:W-:Y:S11]  /*245d0*/  ISETP.NE.AND P0, PT, R8, 0x1, PT ;  /* 0x000000010800780c */ /* 0x000ff60003f05270 */
[----:B------:R-:W-:Y:S02]  /*245e0*/  @!UPT UIADD3 URZ, URZ, URZ, URZ ;  /* 0x0000003f3f3ff290 */ /* 0x000fe4000fffe03f */
[----:B------:R-:W-:Y:S05]  /*245f0*/  @P0 IMAD.HI.U32 R8, R3, c[0x0][0x330], RZ ;  /* 0x0000cc0003080a27 */ /* 0x000fea00078e00ff */
[----:B------:R-:W-:Y:S02]  /*24600*/  @P0 SHF.R.U32.HI R3, RZ, c[0x0][0x334], R8 ;  /* 0x0000cd00ff030a19 */ /* 0x000fe40000011608 */
.L_x_494:
[----:B------:R-:W-:Y:S05]  /*24610*/  BSYNC B0 ;  /* 0x0000000000007941 */ /* 0x000fea0003800000 */
.L_x_492:
[----:B------:R-:W-:Y:S05]  /*24620*/  IMAD R3, R3, c[0x0][0x32c], R7 ;  /* 0x0000cb0003037a24 */ /* 0x000fea00078e0207 */
[----:B------:R-:W-:Y:S02]  /*24630*/  IADD3 R8, R3, c[0x0][0x32c], RZ ;  /* 0x0000cb0003087a10 */ /* 0x000fe40007ffe0ff */
[----:B------:R-:W-:Y:S02]  /*24640*/  IMNMX R0, R0, R3, !PT ;  /* 0x0000000300007217 */ /* 0x000fe40007800200 */
[----:B------:R-:W-:Y:S02]  /*24650*/  IMNMX R2, R2, R8, PT ;  /* 0x0000000802027217 */ /* 0x000fe40003800200 */
.L_x_491:
        /* <DEDUP_REMOVED lines=145> */
.L_x_497:
[----:B------:R-:W-:Y:S04]  /*24f70*/  MOV R4, c[0x0][0x32c] ;  /* 0x0000cb0000047a02 */ /* 0x000fe80000000f00 */
[----:B------:R-:W-:Y:S11]  /*24f80*/  ISETP.NE.AND P0, PT, R4, 0x1, PT ;  /* 0x000000010400780c */ /* 0x000ff60003f05270 */
[----:B------:R-:W-:Y:S02]  /*24f90*/  @!UPT UIADD3 URZ, URZ, URZ, URZ ;  /* 0x0000003f3f3ff290 */ /* 0x000fe4000fffe03f */
[----:B------:R-:W-:Y:S05]  /*24fa0*/  @P0 IMAD.HI.U32 R4, R3, c[0x0][0x330], RZ ;  /* 0x0000cc0003040a27 */ /* 0x000fea00078e00ff */
[----:B------:R-:W-:Y:S02]  /*24fb0*/  @P0 SHF.R.U32.HI R3, RZ, c[0x0][0x334], R4 ;  /* 0x0000cd00ff030a19 */ /* 0x000fe40000011604 */
.L_x_498:
[----:B------:R-:W-:Y:S05]  /*24fc0*/  BSYNC B0 ;  /* 0x0000000000007941 */ /* 0x000fea0003800000 */
.L_x_496:
[----:B------:R-:W-:Y:S05]  /*24fd0*/  IMAD R7, R3, c[0x0][0x32c], R7 ;  /* 0x0000cb0003077a24 */ /* 0x000fea00078e0207 */
[----:B------:R-:W-:Y:S02]  /*24fe0*/  IADD3 R3, R7, c[0x0][0x32c], RZ ;  /* 0x0000cb0007037a10 */ /* 0x000fe40007ffe0ff */
[----:B------:R-:W-:Y:S02]  /*24ff0*/  IMNMX R0, R0, R7, !PT ;  /* 0x0000000700007217 */ /* 0x000fe40007800200 */
[----:B------:R-:W-:Y:S02]  /*25000*/  IMNMX R2, R2, R3, PT ;  /* 0x0000000302027217 */ /* 0x000fe40003800200 */
.L_x_495:
        /* <DEDUP_REMOVED lines=128> */
[----:B------:R-:W-:Y:S01]  /*25810*/  FMNMX.FTZ R4, R19, R4, !PT ;  /* 0x0000000413047209 */ /* 0x000fe20007810000 */
[----:B------:R-:W2:Y:S01]  /*25820*/  SHFL.BFLY PT, R71, R3, 0x1, 0x1f ;  /* 0x0c201f0003477f89 */ /* 0x000ea200000e0000 */
[----:B------:R-:W-:Y:S02]  /*25830*/  FSEL R174, R46, -INF , !P0 ;  /* 0xff8000002eae7808 */ /* 0x000fe40004000000 */
[----:B------:R-:W-:Y:S02]  /*25840*/  ISETP.GT.AND P0, PT, R0, 0x29, P5 ;  /* 0x000000290000780c */ /* 0x000fe40002f04270 */
        /* <DEDUP_REMOVED lines=31> */
[----:B------:R-:W-:Y:S01]  /*25a40*/  FMNMX.FTZ R3, R172, R3, !PT ;  /* 0x00000003ac037209 */ /* 0x000fe20007810000 */
[----:B------:R1:W-:Y:S01]  /*25a50*/  MUFU.EX2 R50, R5 ;  /* 0x0000000500327308 */ /* 0x0003e20000000800 */
[----:B------:R-:W-:Y:S02]  /*25a60*/  FMNMX.FTZ R4, R173, R4, !PT ;  /* 0x00000004ad047209 */ /* 0x000fe40007810000 */
[----:B------:R-:W-:Y:S02]  /*25a70*/  ISETP.LT.OR P0, PT, R2, 0x32, P0 ;  /* 0x000000320200780c */ /* 0x000fe40000701670 */
        /* <DEDUP_REMOVED lines=8> */
[----:B------:R-:W-:Y:S02]  /*25b00*/  ISETP.GT.AND P0, PT, R0, 0x38, P1 ;  /* 0x000000380000780c */ /* 0x000fe40000f04270 */
[----:B------:R-:W-:Y:S02]  /*25b10*/  FMNMX.FTZ R4, R202, R4, !PT ;  /* 0x00000004ca047209 */ /* 0x000fe40007810000 */
[----:B------:R-:W-:Y:S01]  /*25b20*/  FMNMX.FTZ R3, R176, R3, !PT ;  /* 0x00000003b0037209 */ /* 0x000fe20007810000 */
[--C-:B-1----:R-:W-:Y:S01]  /*25b30*/  FFMA.FTZ R5, R12, c[0x0][0x2d0], -R74.reuse ;  /* 0x0000b4000c057a23 */ /* 0x102fe2000001084a */
[----:B------:R-:W-:Y:S02]  /*25b40*/  FMNMX.FTZ R4, R206, R4, !PT ;  /* 0x00000004ce047209 */ /* 0x000fe40007810000 */
[----:B------:R-:W-:Y:S01]  /*25b50*/  ISETP.LT.OR P0, PT, R2, 0x39, P0 ;  /* 0x000000390200780c */ /* 0x000fe20000701670 */
[----:B------:R1:W-:Y:S01]  /*25b60*/  MUFU.EX2 R87, R5 ;  /* 0x0000000500577308 */ /* 0x0003e20000000800 */
[----:B------:R-:W-:Y:S02]  /*25b70*/  FMNMX.FTZ R4, R228, R4, !PT ;  /* 0x00000004e4047209 */ /* 0x000fe40007810000 */
[----:B------:R-:W-:Y:S02]  /*25b80*/  FMNMX.FTZ R3, R184, R3, !PT ;  /* 0x00000003b8037209 */ /* 0x000fe40007810000 */
[----:B------:R-:W-:Y:S02]  /*25b90*/  FMNMX.FTZ R4, R230, R4, !PT ;  /* 0x00000004e6047209 */ /* 0x000fe40007810000 */
[----:B------:R-:W-:Y:S02]  /*25ba0*/  FSEL R191, R23, -INF , !P0 ;  /* 0xff80000017bf7808 */ /* 0x000fe40004000000 */
[----:B------:R-:W-:Y:S02]  /*25bb0*/  FMNMX.FTZ R4, R238, R4, !PT ;  /* 0x00000004ee047209 */ /* 0x000fe40007810000 */
[----:B------:R-:W-:Y:S02]  /*25bc0*/  FMNMX.FTZ R3, R186, R3, !PT ;  /* 0x00000003ba037209 */ /* 0x000fe40007810000 */
        /* <DEDUP_REMOVED lines=25> */
[----:B-1----:R-:W-:Y:S01]  /*25d60*/  FMNMX.FTZ R4, R4, R6, !PT ;  /* 0x0000000604047209 */ /* 0x002fe20007810000 */
[----:B------:R-:W-:Y:S01]  /*25d70*/  FFMA.FTZ R6, R9, c[0x0][0x2d0], -R74 ;  /* 0x0000b40009067a23 */ /* 0x000fe2000001084a */
[----:B------:R-:W-:Y:S01]  /*25d80*/  FSEL R193, R75, -INF , !P1 ;  /* 0xff8000004bc17808 */ /* 0x000fe20004800000 */
[----:B------:R-:W-:Y:S01]  /*25d90*/  FMUL.FTZ R75, R71, c[0x0][0x2d0] ;  /* 0x0000b400474b7a20 */ /* 0x000fe20000410000 */
[C---:B------:R-:W-:Y:S01]  /*25da0*/  ISETP.LT.OR P1, PT, R2.reuse, 0x49, P3 ;  /* 0x000000490200780c */ /* 0x040fe20001f21670 */
[----:B------:R-:W-:Y:S01]  /*25db0*/  MUFU.EX2 R45, R6 ;  /* 0x00000006002d7308 */ /* 0x000fe20000000800 */
[----:B------:R-:W-:Y:S01]  /*25dc0*/  ISETP.LT.OR P0, PT, R2, 0x4a, P0 ;  /* 0x0000004a0200780c */ /* 0x000fe20000701670 */
[----:B------:R-:W1:Y:S01]  /*25dd0*/  SHFL.BFLY PT, R70, R4, 0x1, 0x1f ;  /* 0x0c201f0004467f89 */ /* 0x000e6200000e0000 */
[----:B------:R-:W-:Y:S02]  /*25de0*/  PLOP3.LUT P3, PT, PT, PT, UP2, 0x40, 0x0 ;  /* 0x000000000000781c */ /* 0x000fe40003f6e828 */
        /* <DEDUP_REMOVED lines=18> */
[----:B------:R2:W-:Y:S01]  /*25f10*/  MUFU.EX2 R84, R5 ;  /* 0x0000000500547308 */ /* 0x0005e20000000800 */
[----:B------:R-:W-:Y:S01]  /*25f20*/  PLOP3.LUT P0, PT, PT, PT, UP0, 0x40, 0x0 ;  /* 0x000000000000781c */ /* 0x000fe20003f0e808 */
[--C-:B------:R-:W-:Y:S01]  /*25f30*/  FFMA.FTZ R12, R28, c[0x0][0x2d0], -R75.reuse ;  /* 0x0000b4001c0c7a23 */ /* 0x100fe2000001084b */
[C---:B------:R-:W-:Y:S01]  /*25f40*/  ISETP.GT.AND P3, PT, R0.reuse, 0x58, P3 ;  /* 0x000000580000780c */ /* 0x040fe20001f64270 */
[--C-:B------:R-:W-:Y:S01]  /*25f50*/  FFMA.FTZ R28, R33, c[0x0][0x2d0], -R75.reuse ;  /* 0x0000b400211c7a23 */ /* 0x100fe2000001084b */
[----:B------:R-:W-:Y:S01]  /*25f60*/  ISETP.GT.AND P0, PT, R0, 0x59, P0 ;  /* 0x000000590000780c */ /* 0x000fe20000704270 */
[----:B------:R-:W-:Y:S01]  /*25f70*/  UISETP.GT.AND UP0, UPT, UR12, UR4, UPT ;  /* 0x000000040c00728c */ /* 0x000fe2000bf04270 */
[----:B------:R-:W-:Y:S01]  /*25f80*/  FMNMX.FTZ R0, R200, R3, !PT ;  /* 0x00000003c8007209 */ /* 0x000fe20007810000 */
[--C-:B------:R-:W-:Y:S01]  /*25f90*/  FFMA.FTZ R3, R20, c[0x0][0x2d0], -R75.reuse ;  /* 0x0000b40014037a23 */ /* 0x100fe2000001084b */
[----:B---3--:R-:W-:Y:S01]  /*25fa0*/  F2FP.BF16.PACK_AB R78, R61, R87 ;  /* 0x000000573d4e723e */ /* 0x008fe200000010ff */
[----:B------:R-:W-:Y:S01]  /*25fb0*/  MUFU.EX2 R51, R12 ;  /* 0x0000000c00337308 */ /* 0x000fe20000000800 */
[----:B------:R-:W-:Y:S01]  /*25fc0*/  ISETP.LT.OR P0, PT, R2, 0x5a, P0 ;  /* 0x0000005a0200780c */ /* 0x000fe20000701670 */
[----:B------:R-:W-:Y:S01]  /*25fd0*/  UIADD3 UR12, UR12, -0x1, URZ ;  /* 0xffffffff0c0c7890 */ /* 0x000fe2000fffe03f */
[----:B-1----:R-:W-:Y:S02]  /*25fe0*/  FMNMX.FTZ R70, R4, R70, !PT ;  /* 0x0000004604467209 */ /* 0x002fe40007810000 */
[----:B------:R-:W-:Y:S02]  /*25ff0*/  FSEL R73, R34, -INF , !P0 ;  /* 0xff80000022497808 */ /* 0x000fe40004000000 */
[C---:B------:R-:W-:Y:S01]  /*26000*/  FSETP.NEU.FTZ.AND P0, PT, R70.reuse, -INF , PT ;  /* 0xff8000004600780b */ /* 0x040fe20003f1d000 */
[----:B------:R-:W-:Y:S01]  /*26010*/  FMUL.FTZ R96, R70, c[0x0][0x2d0] ;  /* 0x0000b40046607a20 */ /* 0x000fe20000410000 */
[----:B------:R-:W-:Y:S01]  /*26020*/  ISETP.LT.OR P3, PT, R2, 0x59, P3 ;  /* 0x000000590200780c */ /* 0x000fe20001f61670 */
[----:B------:R1:W-:Y:S01]  /*26030*/  MUFU.EX2 R60, R3 ;  /* 0x00000003003c7308 */ /* 0x0003e20000000800 */
[--C-:B------:R-:W-:Y:S01]  /*26040*/  FFMA.FTZ R2, R17, c[0x0][0x2d0], -R75.reuse ;  /* 0x0000b40011027a23 */ /* 0x100fe2000001084b */
[----:B------:R-:W-:Y:S02]  /*26050*/  FMNMX.FTZ R0, R204, R0, !PT ;  /* 0x00000000cc007209 */ /* 0x000fe40007810000 */
[----:B------:R-:W-:Y:S01]  /*26060*/  FSEL R96, R96, RZ, P0 ;  /* 0x000000ff60607208 */ /* 0x000fe20000000000 */
[--C-:B--2---:R-:W-:Y:S01]  /*26070*/  FFMA.FTZ R5, R13, c[0x0][0x2d0], -R75.reuse ;  /* 0x0000b4000d057a23 */ /* 0x104fe2000001084b */
[----:B------:R-:W-:Y:S03]  /*26080*/  FSEL R203, R35, -INF , !P3 ;  /* 0xff80000023cb7808 */ /* 0x000fe60005800000 */
[--C-:B------:R-:W-:Y:S01]  /*26090*/  FFMA.FTZ R4, R19, c[0x0][0x2d0], -R96.reuse ;  /* 0x0000b40013047a23 */ /* 0x100fe20000010860 */
[----:B------:R2:W3:Y:S01]  /*260a0*/  MUFU.EX2 R86, R2 ;  /* 0x0000000200567308 */ /* 0x0004e20000000800 */
[----:B------:R-:W-:Y:S01]  /*260b0*/  FMNMX.FTZ R0, R203, R0, !PT ;  /* 0x00000000cb007209 */ /* 0x000fe20007810000 */
[--C-:B------:R-:W-:Y:S02]  /*260c0*/  FFMA.FTZ R32, R32, c[0x0][0x2d0], -R96.reuse ;  /* 0x0000b40020207a23 */ /* 0x100fe40000010860 */
[--C-:B------:R-:W-:Y:S01]  /*260d0*/  FFMA.FTZ R44, R44, c[0x0][0x2d0], -R96.reuse ;  /* 0x0000b4002c2c7a23 */ /* 0x100fe20000010860 */
[----:B------:R-:W-:Y:S05]  /*260e0*/  FMNMX.FTZ R0, R73, R0, !PT ;  /* 0x0000000049007209 */ /* 0x000fea0007810000 */
[----:B------:R-:W-:Y:S01]  /*260f0*/  MUFU.EX2 R36, R4 ;  /* 0x0000000400247308 */ /* 0x000fe20000000800 */
[--C-:B-1----:R-:W-:Y:S02]  /*26100*/  FFMA.FTZ R3, R8, c[0x0][0x2d0], -R96.reuse ;  /* 0x0000b40008037a23 */ /* 0x102fe40000010860 */
[----:B------:R-:W-:Y:S07]  /*26110*/  FFMA.FTZ R8, R26, c[0x0][0x2d0], -R75 ;  /* 0x0000b4001a087a23 */ /* 0x000fee000001084b */
[----:B------:R1:W-:Y:S01]  /*26120*/  MUFU.EX2 R57, R3 ;  /* 0x0000000300397308 */ /* 0x0003e20000000800 */
[----:B--2---:R-:W2:Y:S01]  /*26130*/  SHFL.BFLY PT, R2, R0, 0x2, 0x1f ;  /* 0x0c401f0000027f89 */ /* 0x004ea200000e0000 */
[----:B---3--:R-:W-:Y:S08]  /*26140*/  F2FP.BF16.PACK_AB R79, R60, R86 ;  /* 0x000000563c4f723e */ /* 0x008ff000000010ff */
[----:B------:R-:W3:Y:S10]  /*26150*/  MUFU.EX2 R49, R5 ;  /* 0x0000000500317308 */ /* 0x000ef40000000800 */
[----:B------:R-:W-:Y:S01]  /*26160*/  MUFU.EX2 R63, R8 ;  /* 0x00000008003f7308 */ /* 0x000fe20000000800 */
[--C-:B-1----:R-:W-:Y:S09]  /*26170*/  FFMA.FTZ R3, R15, c[0x0][0x2d0], -R96.reuse ;  /* 0x0000b4000f037a23 */ /* 0x102ff20000010860 */
[----:B------:R1:W4:Y:S01]  /*26180*/  MUFU.EX2 R37, R3 ;  /* 0x0000000300257308 */ /* 0x0003220000000800 */
[----:B---3--:R-:W-:Y:S01]  /*26190*/  F2FP.BF16.PACK_AB R77, R49, R84 ;  /* 0x00000054314d723e */ /* 0x008fe200000010ff */
[----:B-1----:R-:W-:Y:S02]  /*261a0*/  FFMA.FTZ R3, R16, c[0x0][0x2d0], -R96 ;  /* 0x0000b40010037a23 */ /* 0x002fe40000010860 */
[--C-:B------:R-:W-:Y:S06]  /*261b0*/  FFMA.FTZ R16, R29, c[0x0][0x2d0], -R74.reuse ;  /* 0x0000b4001d107a23 */ /* 0x100fec000001084a */
[----:B------:R2:W-:Y:S10]  /*261c0*/  MUFU.EX2 R85, R3 ;  /* 0x0000000300557308 */ /* 0x0005f40000000800 */
[----:B------:R-:W-:Y:S01]  /*261d0*/  MUFU.EX2 R34, R16 ;  /* 0x0000001000227308 */ /* 0x000fe20000000800 */
[----:B--2---:R-:W-:Y:S01]  /*261e0*/  FMNMX.FTZ R3, R0, R2, !PT ;  /* 0x0000000200037209 */ /* 0x004fe20007810000 */
[----:B------:R-:W-:Y:S01]  /*261f0*/  FFMA.FTZ R2, R22, c[0x0][0x2d0], -R74 ;  /* 0x0000b40016027a23 */ /* 0x000fe2000001084a */
[----:B------:R-:W-:Y:S07]  /*26200*/  FSEL R0, R72, RZ, P2 ;  /* 0x000000ff48007208 */ /* 0x000fee0001000000 */
[----:B------:R1:W-:Y:S01]  /*26210*/  MUFU.EX2 R89, R2 ;  /* 0x0000000200597308 */ /* 0x0003e20000000800 */
[----:B------:R-:W2:Y:S01]  /*26220*/  SHFL.BFLY PT, R4, R3, 0x1, 0x1f ;  /* 0x0c201f0003047f89 */ /* 0x000ea200000e0000 */
[----:B------:R-:W-:Y:S01]  /*26230*/  FADD.FTZ R0, -R0, R100 ;  /* 0x0000006400007221 */ /* 0x000fe20000010100 */
[----:B------:R-:W-:Y:S03]  /*26240*/  MOV R100, R45 ;  /* 0x0000002d00647202 */ /* 0x000fe60000000f00 */
[----:B------:R-:W-:Y:S01]  /*26250*/  FMUL.FTZ R0, R0, c[0x0][0x2d0] ;  /* 0x0000b40000007a20 */ /* 0x000fe20000410000 */
[----:B------:R-:W-:Y:S03]  /*26260*/  F2FP.BF16.PACK_AB R76, R50, R100 ;  /* 0x00000064324c723e */ /* 0x000fe600000010ff */
        /* <DEDUP_REMOVED lines=14> */
[----:B------:R-:W-:Y:S01]  /*26350*/  F2FP.BF16.PACK_AB R64, R101, R57 ;  /* 0x000000396540723e */ /* 0x000fe200000010ff */
[----:B------:R-:W-:Y:S02]  /*26360*/  FMUL.FTZ R0, R0, c[0x0][0x2d0] ;  /* 0x0000b40000007a20 */ /* 0x000fe40000410000 */
[C---:B------:R-:W-:Y:S01]  /*26370*/  FMUL.FTZ R33, R69.reuse, R133 ;  /* 0x0000008545217220 */ /* 0x040fe20000410000 */
[----:B------:R-:W-:Y:S01]  /*26380*/  MUFU.EX2 R105, R92 ;  /* 0x0000005c00697308 */ /* 0x000fe20000000800 */
[----:B------:R-:W-:Y:S02]  /*26390*/  IMAD.MOV.U32 R116, RZ, RZ, R86 ;  /* 0x000000ffff747224 */ /* 0x000fe400078e0056 */
[--C-:B------:R-:W-:Y:S02]  /*263a0*/  FFMA.FTZ R4, R24, c[0x0][0x2d0], -R97.reuse ;  /* 0x0000b40018047a23 */ /* 0x100fe40000010861 */
[----:B------:R-:W-:Y:S01]  /*263b0*/  FMUL.FTZ R17, R69, R117 ;  /* 0x0000007545117220 */ /* 0x000fe20000410000 */
[----:B------:R-:W-:Y:S01]  /*263c0*/  MOV R117, R57 ;  /* 0x0000003900757202 */ /* 0x000fe20000000f00 */
[--C-:B------:R-:W-:Y:S02]  /*263d0*/  FFMA.FTZ R58, R58, c[0x0][0x2d0], -R97.reuse ;  /* 0x0000b4003a3a7a23 */ /* 0x100fe40000010861 */
[----:B------:R-:W-:Y:S01]  /*263e0*/  FFMA.FTZ R62, R62, c[0x0][0x2d0], -R97 ;  /* 0x0000b4003e3e7a23 */ /* 0x000fe20000010861 */
[----:B------:R2:W3:Y:S01]  /*263f0*/  MUFU.EX2 R2, R0 ;  /* 0x0000000000027308 */ /* 0x0004e20000000800 */
[----:B------:R-:W-:Y:S02]  /*26400*/  FFMA.FTZ R24, R30, c[0x0][0x2d0], -R75 ;  /* 0x0000b4001e187a23 */ /* 0x000fe4000001084b */
[C---:B-1----:R-:W-:Y:S02]  /*26410*/  FMUL.FTZ R19, R68.reuse, R119 ;  /* 0x0000007744137220 */ /* 0x042fe40000410000 */
[C---:B------:R-:W-:Y:S01]  /*26420*/  FMUL.FTZ R7, R68.reuse, R107 ;  /* 0x0000006b44077220 */ /* 0x040fe20000410000 */
[----:B------:R-:W-:Y:S01]  /*26430*/  MOV R107, R36 ;  /* 0x00000024006b7202 */ /* 0x000fe20000000f00 */
[----:B------:R-:W-:Y:S01]  /*26440*/  FMUL.FTZ R6, R68, R106 ;  /* 0x0000006a44067220 */ /* 0x000fe20000410000 */
[----:B------:R-:W-:Y:S02]  /*26450*/  LDSM.16.MT88.4 R36, [R212+0x100] ;  /* 0x00010000d424783b */ /* 0x000fe40000004200 */
[----:B------:R1:W-:Y:S01]  /*26460*/  MUFU.EX2 R227, R4 ;  /* 0x0000000400e37308 */ /* 0x0003e20000000800 */
[----:B------:R-:W-:Y:S09]  /*26470*/  F2FP.BF16.PACK_AB R66, R107, R85 ;  /* 0x000000556b42723e */ /* 0x000ff200000010ff */
[----:B------:R4:W-:Y:S01]  /*26480*/  MUFU.EX2 R35, R24 ;  /* 0x0000001800237308 */ /* 0x0009e20000000800 */
[--C-:B--2---:R-:W-:Y:S02]  /*26490*/  FFMA.FTZ R0, R18, c[0x0][0x2d0], -R97.reuse ;  /* 0x0000b40012007a23 */ /* 0x104fe40000010861 */
[----:B------:R-:W-:Y:S02]  /*264a0*/  FMUL.FTZ R18, R68, R118 ;  /* 0x0000007644127220 */ /* 0x000fe40000410000 */
[C---:B---3--:R-:W-:Y:S05]  /*264b0*/  FMUL.FTZ R8, R2.reuse, R108 ;  /* 0x0000006c02087220 */ /* 0x048fea0000410000 */
[----:B------:R2:W-:Y:S01]  /*264c0*/  MUFU.EX2 R205, R0 ;  /* 0x0000000000cd7308 */ /* 0x0005e20000000800 */
[C---:B------:R-:W-:Y:S02]  /*264d0*/  FMUL.FTZ R9, R2.reuse, R109 ;  /* 0x0000006d02097220 */ /* 0x040fe40000410000 */
[C---:B------:R-:W-:Y:S01]  /*264e0*/  FMUL.FTZ R12, R2.reuse, R112 ;  /* 0x00000070020c7220 */ /* 0x040fe20000410000 */
[----:B------:R-:W-:Y:S01]  /*264f0*/  MOV R112, R87 ;  /* 0x0000005700707202 */ /* 0x000fe20000000f00 */
[--C-:B-1----:R-:W-:Y:S02]  /*26500*/  FFMA.FTZ R4, R25, c[0x0][0x2d0], -R97.reuse ;  /* 0x0000b40019047a23 */ /* 0x102fe40000010861 */
[C---:B------:R-:W-:Y:S02]  /*26510*/  FMUL.FTZ R13, R2.reuse, R113 ;  /* 0x00000071020d7220 */ /* 0x040fe40000410000 */
[----:B------:R-:W-:Y:S01]  /*26520*/  IMAD.MOV.U32 R113, RZ, RZ, R84 ;  /* 0x000000ffff717224 */ /* 0x000fe200078e0054 */
[----:B------:R1:W3:Y:S01]  /*26530*/  MUFU.EX2 R229, R4 ;  /* 0x0000000400e57308 */ /* 0x0002e20000000800 */
[C---:B------:R-:W-:Y:S02]  /*26540*/  FMUL.FTZ R25, R2.reuse, R125 ;  /* 0x0000007d02197220 */ /* 0x040fe40000410000 */
[C---:B------:R-:W-:Y:S02]  /*26550*/  FMUL.FTZ R29, R2.reuse, R129 ;  /* 0x00000081021d7220 */ /* 0x040fe40000410000 */
[C---:B----4-:R-:W-:Y:S02]  /*26560*/  FMUL.FTZ R24, R2.reuse, R124 ;  /* 0x0000007c02187220 */ /* 0x050fe40000410000 */
[C---:B------:R-:W-:Y:S02]  /*26570*/  FMUL.FTZ R45, R2.reuse, R145 ;  /* 0x00000091022d7220 */ /* 0x040fe40000410000 */
[C---:B------:R-:W-:Y:S01]  /*26580*/  FMUL.FTZ R57, R2.reuse, R157 ;  /* 0x0000009d02397220 */ /* 0x040fe20000410000 */
[----:B------:R4:W-:Y:S01]  /*26590*/  MUFU.EX2 R124, R32 ;  /* 0x00000020007c7308 */ /* 0x0009e20000000800 */
[----:B------:R-:W-:Y:S02]  /*265a0*/  IMAD.MOV.U32 R108, RZ, RZ, R60 ;  /* 0x000000ffff6c7224 */ /* 0x000fe400078e003c */
[----:B------:R-:W-:Y:S01]  /*265b0*/  FMUL.FTZ R60, R2, R160 ;  /* 0x000000a0023c7220 */ /* 0x000fe20000410000 */
[----:B------:R-:W-:Y:S01]  /*265c0*/  MOV R160, R116 ;  /* 0x0000007400a07202 */ /* 0x000fe20000000f00 */
[----:B--2---:R-:W-:Y:S02]  /*265d0*/  FFMA.FTZ R0, R21, c[0x0][0x2d0], -R97 ;  /* 0x0000b40015007a23 */ /* 0x004fe40000010861 */
[----:B------:R-:W2:Y:S03]  /*265e0*/  LDSM.16.MT88.4 R20, [R209+0x100] ;  /* 0x00010000d114783b */ /* 0x000ea60000004200 */
[----:B------:R5:W5:Y:S01]  /*265f0*/  MUFU.EX2 R207, R0 ;  /* 0x0000000000cf7308 */ /* 0x000b620000000800 */
[----:B-1----:R-:W-:Y:S01]  /*26600*/  FFMA.FTZ R4, R27, c[0x0][0x2d0], -R74 ;  /* 0x0000b4001b047a23 */ /* 0x002fe2000001084a */
[----:B---3--:R-:W-:Y:S08]  /*26610*/  F2FP.BF16.PACK_AB R67, R229, R227 ;  /* 0x000000e3e543723e */ /* 0x008ff000000010ff */
[----:B------:R1:W-:Y:S01]  /*26620*/  MUFU.EX2 R91, R4 ;  /* 0x00000004005b7308 */ /* 0x0003e20000000800 */
[----:B----4-:R-:W-:Y:S01]  /*26630*/  FMUL.FTZ R32, R69, R132 ;  /* 0x0000008445207220 */ /* 0x010fe20000410000 */
[----:B-----5:R-:W-:Y:S02]  /*26640*/  FSEL R0, R3, RZ, P0 ;  /* 0x000000ff03007208 */ /* 0x020fe40000000000 */
[----:B------:R-:W-:Y:S02]  /*26650*/  F2FP.BF16.PACK_AB R65, R207, R205 ;  /* 0x000000cdcf41723e */ /* 0x000fe400000010ff */
[----:B------:R-:W-:Y:S01]  /*26660*/  PLOP3.LUT P0, PT, PT, PT, UP0, 0x80, 0x0 ;  /* 0x000000000000781c */ /* 0x000fe20003f0f008 */
[----:B------:R-:W-:Y:S04]  /*26670*/  FADD.FTZ R0, -R0, R103 ;  /* 0x0000006700007221 */ /* 0x000fe80000010100 */
[----:B------:R-:W-:Y:S02]  /*26680*/  FMUL.FTZ R0, R0, c[0x0][0x2d0] ;  /* 0x0000b40000007a20 */ /* 0x000fe40000410000 */
[----:B-1----:R-:W-:Y:S02]  /*26690*/  FMUL.FTZ R4, R69, R104 ;  /* 0x0000006845047220 */ /* 0x002fe40000410000 */
[----:B------:R-:W-:Y:S02]  /*266a0*/  IMAD.MOV.U32 R104, RZ, RZ, R89 ;  /* 0x000000ffff687224 */ /* 0x000fe400078e0059 */
[----:B------:R-:W1:Y:S03]  /*266b0*/  MUFU.EX2 R0, R0 ;  /* 0x0000000000007308 */ /* 0x000e660000000800 */
[-C--:B--2---:R-:W-:Y:S01]  /*266c0*/  HMMA.16816.F32.BF16 R4, R76, R20.reuse, R4 ;  /* 0x000000144c04723c */ /* 0x084fe20000041804 */
        /* <DEDUP_REMOVED lines=37> */
[-C--:B------:R-:W-:Y:S01]  /*26920*/  HMMA.16816.F32.BF16 R20, R76, R36.reuse, R20 ;  /* 0x000000244c14723c */ /* 0x080fe20000041814 */
[----:B---3--:R-:W-:Y:S02]  /*26930*/  IMAD.MOV.U32 R123, RZ, RZ, R59 ;  /* 0x000000ffff7b7224 */ /* 0x008fe400078e003b */
[----:B------:R-:W-:Y:S02]  /*26940*/  FMUL.FTZ R59, R0, R159 ;  /* 0x0000009f003b7220 */ /* 0x000fe40000410000 */
[C---:B----4-:R-:W-:Y:S02]  /*26950*/  FMUL.FTZ R48, R69.reuse, R148 ;  /* 0x0000009445307220 */ /* 0x050fe40000410000 */
        /* <DEDUP_REMOVED lines=148> */
[----:B--2---:R-:W-:Y:S01]  /*272a0*/  FFMA.FTZ R92, R191, c[0x0][0x2d0], -R97 ;  /* 0x0000b400bf5c7a23 */ /* 0x004fe20000010861 */
[----:B------:R-:W-:Y:S08]  /*272b0*/  MOV R191, R106 ;  /* 0x0000006a00bf7202 */ /* 0x000ff00000000f00 */
[----:B------:R2:W-:Y:S01]  /*272c0*/  MUFU.EX2 R103, R92 ;  /* 0x0000005c00677308 */ /* 0x0005e20000000800 */
[--C-:B---3--:R-:W-:Y:S09]  /*272d0*/  FFMA.FTZ R84, R187, c[0x0][0x2d0], -R96.reuse ;  /* 0x0000b400bb547a23 */ /* 0x108ff20000010860 */
[----:B------:R3:W-:Y:S01]  /*272e0*/  MUFU.EX2 R185, R84 ;  /* 0x0000005400b97308 */ /* 0x0007e20000000800 */
[----:B-1----:R-:W1:Y:S01]  /*272f0*/  LDSM.16.MT88.4 R88, [R211+0x1100] ;  /* 0x00110000d358783b */ /* 0x002e620000004200 */
[----:B--2---:R-:W-:Y:S01]  /*27300*/  FFMA.FTZ R92, R201, c[0x0][0x2d0], -R75 ;  /* 0x0000b400c95c7a23 */ /* 0x004fe2000001084b */
[----:B------:R-:W-:Y:S02]  /*27310*/  MOV R201, R120 ;  /* 0x0000007800c97202 */ /* 0x000fe40000000f00 */
[----:B------:R-:W-:Y:S05]  /*27320*/  MOV R120, R110 ;  /* 0x0000006e00787202 */ /* 0x000fea0000000f00 */
[----:B------:R2:W-:Y:S01]  /*27330*/  MUFU.EX2 R181, R92 ;  /* 0x0000005c00b57308 */ /* 0x0005e20000000800 */
[----:B---3--:R-:W-:Y:S02]  /*27340*/  FFMA.FTZ R84, R189, c[0x0][0x2d0], -R96 ;  /* 0x0000b400bd547a23 */ /* 0x008fe40000010860 */
[----:B------:R-:W-:Y:S07]  /*27350*/  IMAD.MOV.U32 R189, RZ, RZ, R100 ;  /* 0x000000ffffbd7224 */ /* 0x000fee00078e0064 */
[----:B------:R3:W4:Y:S01]  /*27360*/  MUFU.EX2 R187, R84 ;  /* 0x0000005400bb7308 */ /* 0x0007220000000800 */
[----:B--2---:R-:W-:Y:S01]  /*27370*/  LDSM.16.MT88.4 R92, [R210+0x1900] ;  /* 0x00190000d25c783b */ /* 0x004fe20000004200 */
[-C--:B-1----:R-:W-:Y:S08]  /*27380*/  HMMA.16816.F32.BF16 R52, R76, R88.reuse, R52 ;  /* 0x000000584c34723c */ /* 0x082ff00000041834 */
[C---:B------:R-:W-:Y:S01]  /*27390*/  HMMA.16816.F32.BF16 R56, R80.reuse, R88, R56 ;  /* 0x000000585038723c */ /* 0x040fe20000041838 */
[--C-:B---3--:R-:W-:Y:S03]  /*273a0*/  FFMA.FTZ R84, R198, c[0x0][0x2d0], -R74.reuse ;  /* 0x0000b400c6547a23 */ /* 0x108fe6000001084a */
[----:B------:R-:W-:Y:S01]  /*273b0*/  IMAD.MOV.U32 R198, RZ, RZ, R109 ;  /* 0x000000ffffc67224 */ /* 0x000fe200078e006d */
[----:B------:R1:W-:Y:S02]  /*273c0*/  MUFU.EX2 R183, R84 ;  /* 0x0000005400b77308 */ /* 0x0003e40000000800 */
[----:B------:R-:W-:Y:S01]  /*273d0*/  FFMA.FTZ R88, R178, c[0x0][0x2d0], -R97 ;  /* 0x0000b400b2587a23 */ /* 0x000fe20000010861 */
        /* <DEDUP_REMOVED lines=16> */
[----:B---3--:R-:W-:Y:S02]  /*274e0*/  FFMA.FTZ R80, R199, c[0x0][0x2d0], -R75 ;  /* 0x0000b400c7507a23 */ /* 0x008fe4000001084b */
[----:B------:R-:W-:Y:S05]  /*274f0*/  IMAD.MOV.U32 R199, RZ, RZ, R115 ;  /* 0x000000ffffc77224 */ /* 0x000fea00078e0073 */
        /* <DEDUP_REMOVED lines=26> */
[----:B------:R1:W-:Y:S02]  /*276a0*/  MUFU.EX2 R157, R84 ;  /* 0x00000054009d7308 */ /* 0x0003e40000000800 */
[----:B------:R-:W-:Y:S01]  /*276b0*/  FFMA.FTZ R92, R193, c[0x0][0x2d0], -R97 ;  /* 0x0000b400c15c7a23 */ /* 0x000fe20000010861 */
[-C--:B------:R-:W-:Y:S01]  /*276c0*/  HMMA.16816.F32.BF16 R44, R80, R94.reuse, R44 ;  /* 0x0000005e502c723c */ /* 0x080fe2000004182c */
[--C-:B--2---:R-:W-:Y:S03]  /*276d0*/  FFMA.FTZ R88, R228, c[0x0][0x2d0], -R96.reuse ;  /* 0x0000b400e4587a23 */ /* 0x104fe60000010860 */
        /* <DEDUP_REMOVED lines=74> */
[----:B---3--:R-:W-:Y:S07]  /*27b80*/  FFMA.FTZ R74, R239, c[0x0][0x2d0], -R96 ;  /* 0x0000b400ef4a7a23 */ /* 0x008fee0000010860 */
        /* <DEDUP_REMOVED lines=157> */
.L_x_481:
        /* <DEDUP_REMOVED lines=121> */
.L_x_383:
[----:B------:R-:W-:Y:S01]  /*28cf0*/  USHF.R.S32.HI UR9, URZ, 0x1f, UR17 ;  /* 0x0000001f3f097899 */ /* 0x000fe20008011411 */
[----:B------:R-:W-:Y:S05]  /*28d00*/  @P4 BRA `(.L_x_500) ;  /* 0x000014d000004947 */ /* 0x000fea0003800000 */
[----:B------:R-:W1:Y:S01]  /*28d10*/  S2R R40, SR_TID.X ;  /* 0x0000000000287919 */ /* 0x000e620000002100 */
[----:B------:R-:W-:Y:S01]  /*28d20*/  IMAD.MOV.U32 R6, RZ, RZ, -0x10 ;  /* 0xfffffff0ff067424 */ /* 0x000fe200078e00ff */
[----:B------:R-:W-:Y:S01]  /*28d30*/  F2FP.BF16.PACK_AB R5, R105, R104 ;  /* 0x000000686905723e */ /* 0x000fe200000010ff */
[----:B------:R-:W-:Y:S01]  /*28d40*/  ULDC.64 UR6, c[0x0][0x500] ;  /* 0x0001400000067ab9 */ /* 0x000fe20000000a00 */
[----:B------:R-:W-:Y:S01]  /*28d50*/  F2FP.BF16.PACK_AB R26, R26, R106 ;  /* 0x0000006a1a1a723e */ /* 0x000fe200000010ff */
[----:B------:R-:W-:Y:S01]  /*28d60*/  UISETP.NE.U32.AND UP1, UPT, URZ, UR6, UPT ;  /* 0x000000063f00728c */ /* 0x000fe2000bf25070 */
[----:B------:R-:W-:Y:S01]  /*28d70*/  F2FP.BF16.PACK_AB R7, R117, R116 ;  /* 0x000000747507723e */ /* 0x000fe200000010ff */
[----:B------:R-:W-:Y:S01]  /*28d80*/  ULDC.64 UR4, c[0x0][0x508] ;  /* 0x0001420000047ab9 */ /* 0x000fe20000000a00 */
[----:B------:R-:W-:Y:S01]  /*28d90*/  F2FP.BF16.PACK_AB R29, R29, R118 ;  /* 0x000000761d1d723e */ /* 0x000fe200000010ff */
[----:B------:R-:W-:Y:S01]  /*28da0*/  UISETP.NE.AND.EX UP1, UPT, URZ, UR7, UPT, UP1 ;  /* 0x000000073f00728c */ /* 0x000fe2000bf25310 */
[----:B------:R-:W-:Y:S01]  /*28db0*/  F2FP.BF16.PACK_AB R33, R33, R108 ;  /* 0x0000006c2121723e */ /* 0x000fe200000010ff */
[----:B------:R-:W-:Y:S01]  /*28dc0*/  UISETP.NE.U32.AND UP0, UPT, URZ, UR4, UPT ;  /* 0x000000043f00728c */ /* 0x000fe2000bf05070 */
[----:B------:R-:W-:Y:S01]  /*28dd0*/  F2FP.BF16.PACK_AB R110, R111, R110 ;  /* 0x0000006e6f6e723e */ /* 0x000fe200000010ff */
[----:B------:R-:W-:Y:S01]  /*28de0*/  ULDC.64 UR6, c[0x0][0x500] ;  /* 0x0001400000067ab9 */ /* 0x000fe20000000a00 */
[----:B------:R-:W-:Y:S01]  /*28df0*/  F2FP.BF16.PACK_AB R32, R32, R112 ;  /* 0x000000702020723e */ /* 0x000fe200000010ff */
[----:B------:R-:W-:Y:S01]  /*28e00*/  UMOV UR4, 0x4 ;  /* 0x0000000400047882 */ /* 0x000fe20000000000 */
[----:B------:R-:W-:Y:S01]  /*28e10*/  F2FP.BF16.PACK_AB R114, R115, R114 ;  /* 0x000000727372723e */ /* 0x000fe200000010ff */
[----:B------:R-:W-:Y:S01]  /*28e20*/  UIMAD.WIDE UR6, UR22, UR4, UR6 ;  /* 0x00000004160672a5 */ /* 0x000fe2000f8e0206 */
[----:B------:R-:W-:Y:S01]  /*28e30*/  F2FP.BF16.PACK_AB R28, R28, R120 ;  /* 0x000000781c1c723e */ /* 0x000fe200000010ff */
[----:B------:R-:W-:Y:S01]  /*28e40*/  UISETP.NE.AND.EX UP0, UPT, URZ, UR5, UPT, UP0 ;  /* 0x000000053f00728c */ /* 0x000fe2000bf05300 */
[----:B------:R-:W-:-:S02]  /*28e50*/  F2FP.BF16.PACK_AB R27, R27, R122 ;  /* 0x0000007a1b1b723e */ /* 0x000fc400000010ff */
[----:B------:R-:W-:Y:S02]  /*28e60*/  F2FP.BF16.PACK_AB R21, R21, R132 ;  /* 0x000000841515723e */ /* 0x000fe400000010ff */
[----:B-1----:R-:W-:Y:S02]  /*28e70*/  SHF.R.S32.HI R41, RZ, 0x1f, R40 ;  /* 0x0000001fff297819 */ /* 0x002fe40000011428 */
[----:B------:R-:W-:Y:S02]  /*28e80*/  F2FP.BF16.PACK_AB R25, R25, R134 ;  /* 0x000000861919723e */ /* 0x000fe400000010ff */
[CC--:B------:R-:W-:Y:S02]  /*28e90*/  LEA.HI R2, R41.reuse, R40.reuse, RZ, 0x2 ;  /* 0x0000002829027211 */ /* 0x0c0fe400078f10ff */
[----:B------:R-:W-:Y:S02]  /*28ea0*/  LEA.HI R35, R41, R40, RZ, 0x5 ;  /* 0x0000002829237211 */ /* 0x000fe400078f28ff */
[----:B------:R-:W-:-:S02]  /*28eb0*/  SHF.R.S32.HI R3, RZ, 0x2, R2 ;  /* 0x00000002ff037819 */ /* 0x000fc40000011402 */
[----:B------:R-:W-:Y:S02]  /*28ec0*/  SHF.R.S32.HI R0, RZ, 0x1f, R2 ;  /* 0x0000001fff007819 */ /* 0x000fe40000011402 */
[----:B------:R-:W-:Y:S02]  /*28ed0*/  SHF.R.S32.HI R34, RZ, 0x5, R35 ;  /* 0x00000005ff227819 */ /* 0x000fe40000011423 */
[----:B------:R-:W-:Y:S02]  /*28ee0*/  LEA.HI R0, R0, R3, RZ, 0x3 ;  /* 0x0000000300007211 */ /* 0x000fe400078f18ff */
[----:B------:R-:W-:Y:S02]  /*28ef0*/  F2FP.BF16.PACK_AB R31, R31, R124 ;  /* 0x0000007c1f1f723e */ /* 0x000fe400000010ff */
[----:B------:R-:W-:Y:S02]  /*28f00*/  LOP3.LUT R0, R0, 0xfffffff8, RZ, 0xc0, !PT ;  /* 0xfffffff800007812 */ /* 0x000fe400078ec0ff */
[----:B------:R-:W-:-:S02]  /*28f10*/  F2FP.BF16.PACK_AB R126, R127, R126 ;  /* 0x0000007e7f7e723e */ /* 0x000fc400000010ff */
[----:B------:R-:W-:Y:S01]  /*28f20*/  F2FP.BF16.PACK_AB R30, R30, R128 ;  /* 0x000000801e1e723e */ /* 0x000fe200000010ff */
[----:B------:R-:W-:Y:S01]  /*28f30*/  IMAD.IADD R3, R3, 0x1, -R0 ;  /* 0x0000000103037824 */ /* 0x000fe200078e0a00 */
[----:B------:R-:W-:Y:S02]  /*28f40*/  LOP3.LUT R0, R2, 0xfffffffc, RZ, 0xc0, !PT ;  /* 0xfffffffc02007812 */ /* 0x000fe400078ec0ff */
[----:B------:R-:W-:Y:S01]  /*28f50*/  F2FP.BF16.PACK_AB R130, R131, R130 ;  /* 0x000000828382723e */ /* 0x000fe200000010ff */
[----:B------:R-:W-:Y:S01]  /*28f60*/  IMAD.SHL.U32 R2, R3, 0x40, RZ ;  /* 0x0000004003027824 */ /* 0x000fe200078e00ff */
[----:B------:R-:W-:Y:S01]  /*28f70*/  F2FP.BF16.PACK_AB R24, R24, R136 ;  /* 0x000000881818723e */ /* 0x000fe200000010ff */
[----:B------:R-:W-:Y:S01]  /*28f80*/  IMAD.IADD R17, R40, 0x1, -R0 ;  /* 0x0000000128117824 */ /* 0x000fe200078e0a00 */
[----:B------:R-:W-:Y:S02]  /*28f90*/  F2FP.BF16.PACK_AB R23, R23, R138 ;  /* 0x0000008a1717723e */ /* 0x000fe400000010ff */
[----:B------:R-:W-:Y:S01]  /*28fa0*/  LOP3.LUT R0, R2, 0x1c0, RZ, 0xc0, !PT ;  /* 0x000001c002007812 */ /* 0x000fe200078ec0ff */
[----:B------:R-:W-:Y:S01]  /*28fb0*/  IMAD R4, R34, 0x200, R17 ;  /* 0x0000020022047824 */ /* 0x000fe200078e0211 */
[----:B------:R-:W-:-:S02]  /*28fc0*/  F2FP.BF16.PACK_AB R19, R19, R148 ;  /* 0x000000941313723e */ /* 0x000fc400000010ff */
[----:B------:R-:W-:Y:S02]  /*28fd0*/  LEA.HI R2, R0, R0, RZ, 0x1d ;  /* 0x0000000000027211 */ /* 0x000fe400078fe8ff */
[----:B------:R-:W-:Y:S02]  /*28fe0*/  LOP3.LUT R0, R3, 0x1, RZ, 0xc0, !PT ;  /* 0x0000000103007812 */ /* 0x000fe400078ec0ff */
[----:B------:R-:W-:Y:S01]  /*28ff0*/  F2FP.BF16.PACK_AB R15, R15, R150 ;  /* 0x000000960f0f723e */ /* 0x000fe200000010ff */
[----:B------:R-:W-:Y:S01]  /*29000*/  IMAD.U32 R2, R4, 0x2, R2 ;  /* 0x0000000204027824 */ /* 0x000fe200078e0002 */
[----:B------:R-:W-:Y:S02]  /*29010*/  ISETP.NE.U32.AND P0, PT, R0, 0x1, PT ;  /* 0x000000010000780c */ /* 0x000fe40003f05070 */
[----:B------:R-:W-:Y:S01]  /*29020*/  F2FP.BF16.PACK_AB R22, R22, R140 ;  /* 0x0000008c1616723e */ /* 0x000fe200000010ff */
[----:B------:R-:W-:Y:S01]  /*29030*/  IMAD.SHL.U32 R2, R2, 0x2, RZ ;  /* 0x0000000202027824 */ /* 0x000fe200078e00ff */
[----:B------:R-:W-:Y:S01]  /*29040*/  BAR.SYNC.DEFER_BLOCKING 0x1, 0x80 ;  /* 0x0042000000007b1d */ /* 0x000fe20000010000 */
[----:B------:R-:W-:-:S02]  /*29050*/  SEL R6, R6, 0x10, !P0 ;  /* 0x0000001006067807 */ /* 0x000fc40004000000 */
[----:B------:R-:W-:Y:S02]  /*29060*/  R2P PR, R3, 0x6 ;  /* 0x0000000603007804 */ /* 0x000fe40000000000 */
[C---:B------:R-:W-:Y:S01]  /*29070*/  IADD3 R4, R2.reuse, 0x80, RZ ;  /* 0x0000008002047810 */ /* 0x040fe20007ffe0ff */
[C---:B------:R-:W-:Y:S01]  /*29080*/  IMAD.IADD R3, R2.reuse, 0x1, R6 ;  /* 0x0000000102037824 */ /* 0x040fe200078e0206 */
[----:B------:R-:W-:Y:S02]  /*29090*/  IADD3 R0, R2, 0xc0, RZ ;  /* 0x000000c002007810 */ /* 0x000fe40007ffe0ff */
[----:B------:R-:W-:Y:S02]  /*290a0*/  F2FP.BF16.PACK_AB R142, R143, R142 ;  /* 0x0000008e8f8e723e */ /* 0x000fe400000010ff */
[----:B------:R-:W-:Y:S02]  /*290b0*/  F2FP.BF16.PACK_AB R14, R14, R144 ;  /* 0x000000900e0e723e */ /* 0x000fe400000010ff */
[----:B------:R-:W-:-:S02]  /*290c0*/  F2FP.BF16.PACK_AB R20, R20, R146 ;  /* 0x000000921414723e */ /* 0x000fc400000010ff */
[----:B------:R-:W-:Y:S02]  /*290d0*/  F2FP.BF16.PACK_AB R18, R18, R152 ;  /* 0x000000981212723e */ /* 0x000fe400000010ff */
[----:B------:R-:W-:Y:S02]  /*290e0*/  @P2 IADD3 R0, R4, -0x40, RZ ;  /* 0xffffffc004002810 */ /* 0x000fe40007ffe0ff */
[----:B------:R-:W-:Y:S02]  /*290f0*/  F2FP.BF16.PACK_AB R16, R16, R154 ;  /* 0x0000009a1010723e */ /* 0x000fe400000010ff */
        /* <DEDUP_REMOVED lines=9> */
[----:B------:R-:W-:-:S03]  /*29190*/  PLOP3.LUT P0, PT, PT, PT, UP1, 0x80, 0x0 ;  /* 0x000000000000781c */ /* 0x000fc60003f0f018 */
[----:B------:R-:W-:Y:S04]  /*291a0*/  STS [R3+0x480], R29 ;  /* 0x0004801d03007388 */ /* 0x000fe80000000800 */
[----:B------:R-:W-:Y:S04]  /*291b0*/  STS [R2+0x2080], R33 ;  /* 0x0020802102007388 */ /* 0x000fe80000000800 */
[----:B------:R3:W-:Y:S04]  /*291c0*/  STS [R2+0x2480], R110 ;  /* 0x0024806e02007388 */ /* 0x0007e80000000800 */
[----:B------:R-:W-:Y:S01]  /*291d0*/  STS [R3+0x2080], R32 ;  /* 0x0020802003007388 */ /* 0x000fe20000000800 */
[----:B-1----:R-:W-:-:S03]  /*291e0*/  IMAD.MOV.U32 R5, RZ, RZ, 0x20 ;  /* 0x00000020ff057424 */ /* 0x002fc600078e00ff */
[----:B------:R-:W-:Y:S02]  /*291f0*/  STS [R3+0x2480], R114 ;  /* 0x0024807203007388 */ /* 0x000fe40000000800 */
[----:B--2---:R-:W-:Y:S02]  /*29200*/  SEL R7, R5, 0xffffffe0, !P1 ;  /* 0xffffffe005077807 */ /* 0x004fe40004800000 */
[----:B------:R-:W-:-:S03]  /*29210*/  PLOP3.LUT P1, PT, PT, PT, UP0, 0x80, 0x0 ;  /* 0x000000000000781c */ /* 0x000fc60003f2f008 */
[----:B------:R-:W-:Y:S02]  /*29220*/  IMAD.IADD R5, R2, 0x1, R7 ;  /* 0x0000000102057824 */ /* 0x000fe400078e0207 */
[----:B------:R-:W-:-:S03]  /*29230*/  IMAD.IADD R4, R7, 0x1, R3 ;  /* 0x0000000107047824 */ /* 0x000fc600078e0203 */
[----:B------:R-:W-:Y:S01]  /*29240*/  STS [R5+0x80], R28 ;  /* 0x0000801c05007388 */ /* 0x000fe20000000800 */
[----:B---3--:R-:W-:-:S03]  /*29250*/  IADD3 R2, R7, 0x400, R0 ;  /* 0x0000040007027810 */ /* 0x008fc60007ffe000 */
[----:B------:R-:W-:Y:S04]  /*29260*/  STS [R5+0x480], R27 ;  /* 0x0004801b05007388 */ /* 0x000fe80000000800 */
[----:B------:R-:W-:Y:S04]  /*29270*/  STS [R4+0x80], R21 ;  /* 0x0000801504007388 */ /* 0x000fe80000000800 */
        /* <DEDUP_REMOVED lines=8> */
[----:B------:R-:W-:-:S04]  /*29300*/  IMAD.IADD R2, R6, 0x1, R0 ;  /* 0x0000000106027824 */ /* 0x000fc800078e0200 */
[----:B------:R-:W-:Y:S01]  /*29310*/  IMAD.IADD R3, R7, 0x1, R2 ;  /* 0x0000000107037824 */ /* 0x000fe200078e0202 */
[----:B------:R-:W-:Y:S01]  /*29320*/  STS [R2], R19 ;  /* 0x0000001302007388 */ /* 0x000fe20000000800 */
[----:B--2---:R-:W-:-:S03]  /*29330*/  IMAD.U32 R4, RZ, RZ, UR6 ;  /* 0x00000006ff047e24 */ /* 0x004fc6000f8e00ff */
        /* <DEDUP_REMOVED lines=8> */
[----:B------:R-:W-:Y:S04]  /*293c0*/  STS [R3], R11 ;  /* 0x0000000b03007388 */ /* 0x000fe80000000800 */
[----:B------:R-:W-:Y:S04]  /*293d0*/  STS [R5], R10 ;  /* 0x0000000a05007388 */ /* 0x000fe80000000800 */
[----:B------:R-:W-:Y:S04]  /*293e0*/  STS [R0+0x2000], R13 ;  /* 0x0020000d00007388 */ /* 0x000fe80000000800 */
[----:B------:R-:W-:Y:S04]  /*293f0*/  STS [R0+0x2400], R12 ;  /* 0x0024000c00007388 */ /* 0x000fe80000000800 */
[----:B------:R-:W-:Y:S04]  /*29400*/  STS [R3+0x2000], R9 ;  /* 0x0020000903007388 */ /* 0x000fe80000000800 */
[----:B------:R1:W-:Y:S02]  /*29410*/  STS [R5+0x2000], R8 ;  /* 0x0020000805007388 */ /* 0x0003e40000000800 */
[----:B-1----:R-:W-:-:S02]  /*29420*/  IMAD.U32 R5, RZ, RZ, UR7 ;  /* 0x00000007ff057e24 */ /* 0x002fc4000f8e00ff */
[----:B------:R-:W-:Y:S06]  /*29430*/  BAR.SYNC.DEFER_BLOCKING 0x1, 0x80 ;  /* 0x0042000000007b1d */ /* 0x000fec0000010000 */
[----:B------:R-:W-:Y:S02]  /*29440*/  ULDC.64 UR6, c[0x0][0x508] ;  /* 0x0001420000067ab9 */ /* 0x000fe40000000a00 */
[----:B------:R-:W-:Y:S01]  /*29450*/  @UP0 UIMAD.WIDE UR6, UR22, UR4, UR6 ;  /* 0x00000004160602a5 */ /* 0x000fe2000f8e0206 */
[----:B------:R-:W2:Y:S01]  /*29460*/  @P0 LDG.E R0, [R4.64] ;  /* 0x0000001a04000981 */ /* 0x000ea2000c1e1900 */
[----:B------:R-:W-:-:S04]  /*29470*/  IMAD.MOV.U32 R12, RZ, RZ, c[0x0][0x388] ;  /* 0x0000e200ff0c7624 */ /* 0x000fc800078e00ff */
[----:B------:R-:W-:Y:S02]  /*29480*/  IMAD.U32 R2, RZ, RZ, UR6 ;  /* 0x00000006ff027e24 */ /* 0x000fe4000f8e00ff */
[----:B------:R-:W-:-:S05]  /*29490*/  IMAD.U32 R3, RZ, RZ, UR7 ;  /* 0x00000007ff037e24 */ /* 0x000fca000f8e00ff */
[----:B------:R1:W5:Y:S02]  /*294a0*/  @P1 LDG.E R12, [R2.64] ;  /* 0x0000001a020c1981 */ /* 0x000364000c1e1900 */
[----:B-1----:R-:W-:Y:S02]  /*294b0*/  CS2R R2, SRZ ;  /* 0x0000000000027805 */ /* 0x002fe4000001ff00 */
[--C-:B--2---:R-:W-:Y:S01]  /*294c0*/  @P0 SHF.R.S32.HI R3, RZ, 0x1f, R0.reuse ;  /* 0x0000001fff030819 */ /* 0x104fe20000011400 */
[----:B------:R-:W-:Y:S01]  /*294d0*/  @P0 IMAD.MOV.U32 R2, RZ, RZ, R0 ;  /* 0x000000ffff020224 */ /* 0x000fe200078e0000 */
[----:B------:R-:W-:Y:S05]  /*294e0*/  @P1 BRA `(.L_x_501) ;  /* 0x0000004000001947 */ /* 0x000fea0003800000 */
[----:B------:R-:W-:Y:S05]  /*294f0*/  @!P0 BRA `(.L_x_501) ;  /* 0x0000003000008947 */ /* 0x000fea0003800000 */
[----:B------:R1:W2:Y:S04]  /*29500*/  LDG.E R0, [R4.64] ;  /* 0x0000001a04007981 */ /* 0x0002a8000c1e1900 */
[----:B-1----:R-:W2:Y:S02]  /*29510*/  LDG.E R4, [R4.64+0x4] ;  /* 0x0000041a04047981 */ /* 0x002ea4000c1e1900 */
[----:B--2--5:R-:W-:-:S02]  /*29520*/  IADD3 R12, -R0, R4, RZ ;  /* 0x00000004000c7210 */ /* 0x024fc40007ffe1ff */
.L_x_501:
[----:B------:R-:W-:Y:S01]  /*29530*/  LEA.HI R0, R17, R17, RZ, 0x1 ;  /* 0x0000001111007211 */ /* 0x000fe200078f08ff */
[----:B------:R1:W2:Y:S01]  /*29540*/  R2UR UR6, R2 ;  /* 0x00000000020673c2 */ /* 0x0002a200000e0000 */
[----:B------:R-:W-:Y:S01]  /*29550*/  IMAD.MOV.U32 R5, RZ, RZ, c[0x0][0x4e8] ;  /* 0x00013a00ff057624 */ /* 0x000fe200078e00ff */
[----:B------:R-:W3:Y:S01]  /*29560*/  S2R R22, SR_CTAID.X ;  /* 0x0000000000167919 */ /* 0x000ee20000002500 */
[C---:B------:R-:W-:Y:S01]  /*29570*/  LOP3.LUT R4, R0.reuse, 0x1ffffffe, RZ, 0xc0, !PT ;  /* 0x1ffffffe00047812 */ /* 0x040fe200078ec0ff */
[----:B------:R-:W-:Y:S01]  /*29580*/  IMAD.SHL.U32 R0, R0, 0x20, RZ ;  /* 0x0000002000007824 */ /* 0x000fe200078e00ff */
[----:B------:R-:W-:Y:S01]  /*29590*/  ULDC.64 UR14, c[0x0][0x490] ;  /* 0x00012400000e7ab9 */ /* 0x000fe20000000a00 */
[----:B------:R-:W-:Y:S01]  /*295a0*/  ISETP.NE.AND P0, PT, R5, 0x1, PT ;  /* 0x000000010500780c */ /* 0x000fe20003f05270 */
[----:B------:R-:W-:Y:S01]  /*295b0*/  USHF.R.S32.HI UR10, URZ, 0x1f, UR22 ;  /* 0x0000001f3f0a7899 */ /* 0x000fe20008011416 */
[----:B------:R1:W4:Y:S01]  /*295c0*/  R2UR UR4, R2 ;  /* 0x00000000020473c2 */ /* 0x00032200000e0000 */
[----:B------:R-:W-:Y:S01]  /*295d0*/  LOP3.LUT R0, R0, 0xffffffc0, RZ, 0xc0, !PT ;  /* 0xffffffc000007812 */ /* 0x000fe200078ec0ff */
[----:B------:R-:W-:Y:S01]  /*295e0*/  IMAD.IADD R4, R17, 0x1, -R4 ;  /* 0x0000000111047824 */ /* 0x000fe200078e0a04 */
[----:B----4-:R-:W-:Y:S01]  /*295f0*/  UIMAD UR4, UR9, UR14, URZ ;  /* 0x0000000e090472a4 */ /* 0x010fe2000f8e023f */
[----:B------:R-:W-:Y:S01]  /*29600*/  LEA.HI R21, R41, R40, RZ, 0x6 ;  /* 0x0000002829157211 */ /* 0x000fe200078f30ff */
[----:B------:R-:W-:-:S02]  /*29610*/  USEL UR10, UR10, URZ, !UP1 ;  /* 0x0000003f0a0a7287 */ /* 0x000fc4000c800000 */
[----:B------:R-:W-:Y:S01]  /*29620*/  UIMAD UR15, UR17, UR15, UR4 ;  /* 0x0000000f110f72a4 */ /* 0x000fe2000f8e0204 */
[----:B------:R1:W4:Y:S01]  /*29630*/  R2UR UR12, R2 ;  /* 0x00000000020c73c2 */ /* 0x00032200000e0000 */
[----:B------:R-:W-:Y:S02]  /*29640*/  USEL UR11, UR22, URZ, !UP1 ;  /* 0x0000003f160b7287 */ /* 0x000fe4000c800000 */
[----:B------:R-:W-:-:S05]  /*29650*/  ULDC UR8, c[0x0][0x3a4] ;  /* 0x0000e90000087ab9 */ /* 0x000fca0000000800 */
[----:B------:R1:W2:Y:S08]  /*29660*/  R2UR UR18, R2 ;  /* 0x00000000021273c2 */ /* 0x0002b000000e0000 */
[----:B------:R2:W2:Y:S08]  /*29670*/  R2UR UR7, R3 ;  /* 0x00000000030773c2 */ /* 0x0004b000000e0000 */
[----:B------:R-:W2:Y:S01]  /*29680*/  R2UR UR5, R3 ;  /* 0x00000000030573c2 */ /* 0x000ea200000e0000 */
[----:B-1----:R-:W-:-:S07]  /*29690*/  LOP3.LUT R2, R35, 0xffffffe0, RZ, 0xc0, !PT ;  /* 0xffffffe023027812 */ /* 0x002fce00078ec0ff */
[----:B------:R1:W1:Y:S02]  /*296a0*/  R2UR UR13, R3 ;  /* 0x00000000030d73c2 */ /* 0x00026400000e0000 */
[----:B-1----:R-:W-:Y:S02]  /*296b0*/  ULDC UR13, c[0x0][0x3a0] ;  /* 0x0000e800000d7ab9 */ /* 0x002fe40000000800 */
[----:B----4-:R-:W-:Y:S01]  /*296c0*/  UIMAD.WIDE.U32 UR24, UR12, UR13, URZ ;  /* 0x0000000d0c1872a5 */ /* 0x010fe2000f8e003f */
[----:B------:R-:W-:-:S03]  /*296d0*/  IMAD.IADD R5, R40, 0x1, -R2 ;  /* 0x0000000128057824 */ /* 0x000fc600078e0a02 */
[----:B------:R1:W4:Y:S02]  /*296e0*/  R2UR UR19, R3 ;  /* 0x00000000031373c2 */ /* 0x00032400000e0000 */
[----:B------:R-:W-:Y:S02]  /*296f0*/  SHF.R.S32.HI R2, RZ, 0x1f, R5 ;  /* 0x0000001fff027819 */ /* 0x000fe40000011405 */
[----:B------:R-:W-:Y:S02]  /*29700*/  LOP3.LUT P1, RZ, R5, 0x3, RZ, 0xc0, !PT ;  /* 0x0000000305ff7812 */ /* 0x000fe4000782c0ff */
[----:B------:R-:W-:Y:S01]  /*29710*/  LEA.HI R2, R2, R5, RZ, 0x2 ;  /* 0x0000000502027211 */ /* 0x000fe200078f10ff */
[----:B--2---:R-:W-:-:S03]  /*29720*/  UMOV UR7, UR5 ;  /* 0x0000000500077c82 */ /* 0x004fc60008000000 */
[----:B------:R-:W-:Y:S01]  /*29730*/  SHF.R.S32.HI R2, RZ, 0x2, R2 ;  /* 0x00000002ff027819 */ /* 0x000fe20000011402 */
[----:B------:R-:W-:Y:S02]  /*29740*/  UIMAD.WIDE.U32 UR20, UR17, UR14, UR6 ;  /* 0x0000000e111472a5 */ /* 0x000fe4000f8e0006 */
[----:B------:R-:W-:Y:S02]  /*29750*/  ULDC.64 UR4, c[0x0][0x3e8] ;  /* 0x0000fa0000047ab9 */ /* 0x000fe40000000a00 */
[----:B------:R-:W-:Y:S02]  /*29760*/  ULDC.64 UR6, c[0x0][0x498] ;  /* 0x0001260000067ab9 */ /* 0x000fe40000000a00 */
[----:B------:R-:W-:Y:S02]  /*29770*/  UIMAD UR14, UR10, UR6, URZ ;  /* 0x000000060a0e72a4 */ /* 0x000fe4000f8e023f */
[----:B------:R-:W-:Y:S02]  /*29780*/  UIADD3 UR21, UR21, UR15, URZ ;  /* 0x0000000f15157290 */ /* 0x000fe4000fffe03f */
[----:B------:R-:W-:-:S02]  /*29790*/  UIMAD UR7, UR11, UR7, UR14 ;  /* 0x000000070b0772a4 */ /* 0x000fc4000f8e020e */
[----:B------:R-:W-:Y:S01]  /*297a0*/  UIMAD.WIDE.U32 UR20, UR11, UR6, UR20 ;  /* 0x000000060b1472a5 */ /* 0x000fe2000f8e0014 */
[----:B-1----:R-:W-:Y:S01]  /*297b0*/  IMAD R3, R4, 0x8, R0 ;  /* 0x0000000804037824 */ /* 0x002fe200078e0200 */
[----:B------:R-:W-:Y:S01]  /*297c0*/  SHF.R.S32.HI R0, RZ, 0x1f, R34 ;  /* 0x0000001fff007819 */ /* 0x000fe20000011422 */
[----:B----4-:R-:W-:Y:S01]  /*297d0*/  UIMAD UR13, UR19, UR13, URZ ;  /* 0x0000000d130d72a4 */ /* 0x010fe2000f8e023f */
[----:B------:R-:W-:Y:S01]  /*297e0*/  LEA.HI R4, R41, R40, RZ, 0x3 ;  /* 0x0000002829047211 */ /* 0x000fe200078f18ff */
[----:B------:R-:W-:Y:S01]  /*297f0*/  UIMAD UR12, UR9, UR4, URZ ;  /* 0x00000004090c72a4 */ /* 0x000fe2000f8e023f */
[----:B------:R-:W-:Y:S01]  /*29800*/  LEA.HI R0, R0, R34, RZ, 0x2 ;  /* 0x0000002200007211 */ /* 0x000fe200078f10ff */
[----:B------:R-:W-:Y:S01]  /*29810*/  UIMAD UR8, UR18, UR8, UR13 ;  /* 0x00000008120872a4 */ /* 0x000fe2000f8e020d */
[----:B------:R-:W-:Y:S01]  /*29820*/  SHF.R.S32.HI R19, RZ, 0x3, R4 ;  /* 0x00000003ff137819 */ /* 0x000fe20000011404 */
[----:B------:R-:W-:Y:S01]  /*29830*/  UIMAD UR12, UR17, UR5, UR12 ;  /* 0x00000005110c72a4 */ /* 0x000fe2000f8e020c */
[----:B------:R-:W-:Y:S01]  /*29840*/  LOP3.LUT R0, R0, 0xffffffc, RZ, 0xc0, !PT ;  /* 0x0ffffffc00007812 */ /* 0x000fe200078ec0ff */
[----:B------:R-:W-:-:S04]  /*29850*/  UIADD3 UR25, UR25, UR8, URZ ;  /* 0x0000000819197290 */ /* 0x000fc8000fffe03f */
[----:B------:R-:W-:Y:S01]  /*29860*/  IMAD.IADD R0, R34, 0x1, -R0 ;  /* 0x0000000122007824 */ /* 0x000fe200078e0a00 */
[----:B------:R-:W-:-:S03]  /*29870*/  UIMAD.WIDE.U32 UR24, UR17, UR4, UR24 ;  /* 0x00000004111872a5 */ /* 0x000fc6000f8e0018 */
[----:B------:R-:W-:Y:S01]  /*29880*/  IMAD R11, R0, 0x10, R2 ;  /* 0x00000010000b7824 */ /* 0x000fe200078e0202 */
[----:B------:R-:W-:Y:S01]  /*29890*/  LOP3.LUT R2, R4, 0xfffffff8, RZ, 0xc0, !PT ;  /* 0xfffffff804027812 */ /* 0x000fe200078ec0ff */
[----:B------:R-:W-:Y:S02]  /*298a0*/  ULDC.64 UR4, c[0x0][0x3f0] ;  /* 0x0000fc0000047ab9 */ /* 0x000fe40000000a00 */
[----:B------:R-:W-:Y:S01]  /*298b0*/  IMAD.IADD R3, R11, 0x1, R3 ;  /* 0x000000010b037824 */ /* 0x000fe200078e0203 */
[----:B------:R-:W-:Y:S01]  /*298c0*/  UIMAD UR10, UR10, UR4, URZ ;  /* 0x000000040a0a72a4 */ /* 0x000fe2000f8e023f */
[----:B------:R-:W-:Y:S01]  /*298d0*/  IMAD.IADD R2, R40, 0x1, -R2 ;  /* 0x0000000128027824 */ /* 0x000fe200078e0a02 */
[----:B------:R-:W-:Y:S01]  /*298e0*/  UIADD3 UR13, UR25, UR12, URZ ;  /* 0x0000000c190d7290 */ /* 0x000fe2000fffe03f */
[----:B---3--:R-:W-:Y:S01]  /*298f0*/  IMAD R3, R22, 0x80, R3 ;  /* 0x0000008016037824 */ /* 0x008fe200078e0203 */
[----:B------:R-:W-:Y:S01]  /*29900*/  UIMAD UR5, UR11, UR5, UR10 ;  /* 0x000000050b0572a4 */ /* 0x000fe2000f8e020a */
[----:B------:R-:W-:Y:S01]  /*29910*/  IMAD R6, R2, 0x10, R19 ;  /* 0x0000001002067824 */ /* 0x000fe200078e0213 */
[----:B------:R-:W-:Y:S01]  /*29920*/  UMOV UR12, UR24 ;  /* 0x00000018000c7c82 */ /* 0x000fe20008000000 */
[----:B------:R-:W-:Y:S01]  /*29930*/  @P0 IMAD.HI.U32 R4, R3, c[0x0][0x4ec], RZ ;  /* 0x00013b0003040a27 */ /* 0x000fe200078e00ff */
[----:B------:R-:W-:-:S03]  /*29940*/  UIMAD.WIDE.U32 UR12, UR11, UR4, UR12 ;  /* 0x000000040b0c72a5 */ /* 0x000fc6000f8e000c */
[----:B------:R-:W-:Y:S01]  /*29950*/  IMAD R10, R22, 0x80, R6 ;  /* 0x00000080160a7824 */ /* 0x000fe200078e0206 */
[----:B------:R-:W-:Y:S01]  /*29960*/  UIADD3 UR5, UR13, UR5, URZ ;  /* 0x000000050d057290 */ /* 0x000fe2000fffe03f */
[----:B------:R-:W-:Y:S01]  /*29970*/  IMAD.MOV.U32 R0, RZ, RZ, R3 ;  /* 0x000000ffff007224 */ /* 0x000fe200078e0003 */
[----:B------:R-:W-:Y:S01]  /*29980*/  @P0 SHF.R.U32.HI R0, RZ, c[0x0][0x4f0], R4 ;  /* 0x00013c00ff000a19 */ /* 0x000fe20000011604 */
[----:B------:R-:W-:-:S03]  /*29990*/  @P0 IMAD.HI.U32 R4, R10, c[0x0][0x4ec], RZ ;  /* 0x00013b000a040a27 */ /* 0x000fc600078e00ff */
[----:B------:R-:W-:Y:S01]  /*299a0*/  SHF.R.S32.HI R7, RZ, 0x1f, R0 ;  /* 0x0000001fff077819 */ /* 0x000fe20000011400 */
[----:B------:R-:W-:Y:S01]  /*299b0*/  IMAD.MOV.U32 R8, RZ, RZ, R10 ;  /* 0x000000ffff087224 */ /* 0x000fe200078e000a */
[----:B------:R-:W-:Y:S01]  /*299c0*/  @P0 SHF.R.U32.HI R8, RZ, c[0x0][0x4f0], R4 ;  /* 0x00013c00ff080a19 */ /* 0x000fe20000011604 */
[----:B------:R-:W-:Y:S02]  /*299d0*/  IMAD.SHL.U32 R4, R19, 0x40, RZ ;  /* 0x0000004013047824 */ /* 0x000fe400078e00ff */
[----:B------:R-:W-:Y:S02]  /*299e0*/  IMAD.MOV R5, RZ, RZ, -R0 ;  /* 0x000000ffff057224 */ /* 0x000fe400078e0a00 */
[----:B------:R-:W-:Y:S01]  /*299f0*/  IMAD.SHL.U32 R2, R2, 0x8, RZ ;  /* 0x0000000802027824 */ /* 0x000fe200078e00ff */
[----:B------:R-:W-:Y:S01]  /*29a00*/  LOP3.LUT R4, R4, 0x1c0, RZ, 0xc0, !PT ;  /* 0x000001c004047812 */ /* 0x000fe200078ec0ff */
[----:B------:R-:W-:Y:S02]  /*29a10*/  IMAD R3, R5, c[0x0][0x4e8], R3 ;  /* 0x00013a0005037a24 */ /* 0x000fe400078e0203 */
[----:B------:R-:W-:Y:S01]  /*29a20*/  IMAD.U32 R5, RZ, RZ, UR7 ;  /* 0x00000007ff057e24 */ /* 0x000fe2000f8e00ff */
[----:B------:R-:W-:Y:S01]  /*29a30*/  LOP3.LUT R9, R4, 0x38, R2, 0xf8, !PT ;  /* 0x0000003804097812 */ /* 0x000fe200078ef802 */
[----:B------:R-:W-:Y:S01]  /*29a40*/  IMAD.MOV R16, RZ, RZ, -R8 ;  /* 0x000000ffff107224 */ /* 0x000fe200078e0a08 */
[----:B------:R-:W-:-:S02]  /*29a50*/  SHF.R.U32.HI R6, RZ, 0x3, R4 ;  /* 0x00000003ff067819 */ /* 0x000fc40000011604 */
[----:B------:R-:W-:Y:S01]  /*29a60*/  IADD3 R4, P0, R0, UR20, RZ ;  /* 0x0000001400047c10 */ /* 0x000fe2000ff1e0ff */
[----:B------:R-:W-:Y:S01]  /*29a70*/  IMAD R16, R16, c[0x0][0x4e8], R10 ;  /* 0x00013a0010107a24 */ /* 0x000fe200078e020a */
[----:B------:R-:W-:Y:S02]  /*29a80*/  SHF.R.S32.HI R0, RZ, 0x1f, R3 ;  /* 0x0000001fff007819 */ /* 0x000fe40000011403 */
[----:B------:R-:W-:Y:S02]  /*29a90*/  IADD3.X R5, R7, UR21, R5, P0, !PT ;  /* 0x0000001507057c10 */ /* 0x000fe400087fe405 */
[----:B------:R-:W-:Y:S01]  /*29aa0*/  LOP3.LUT R20, R9, R6, RZ, 0x3c, !PT ;  /* 0x0000000609147212 */ /* 0x000fe200078e3cff */
[----:B------:R-:W-:Y:S01]  /*29ab0*/  IMAD R0, R0, c[0x0][0x488], RZ ;  /* 0x0001220000007a24 */ /* 0x000fe200078e02ff */
[----:B------:R-:W-:Y:S01]  /*29ac0*/  SHF.R.S32.HI R9, RZ, 0x1f, R8 ;  /* 0x0000001fff097819 */ /* 0x000fe20000011408 */
[----:B------:R-:W-:Y:S01]  /*29ad0*/  IMAD.WIDE.U32 R6, R3, c[0x0][0x488], R4 ;  /* 0x0001220003067a25 */ /* 0x000fe200078e0004 */
[----:B------:R-:W-:-:S03]  /*29ae0*/  SHF.R.S32.HI R53, RZ, 0x1f, R2 ;  /* 0x0000001fff357819 */ /* 0x000fc60000011402 */
[----:B------:R-:W-:Y:S02]  /*29af0*/  IMAD R3, R3, c[0x0][0x48c], R0 ;  /* 0x0001230003037a24 */ /* 0x000fe400078e0200 */
[----:B------:R-:W-:Y:S01]  /*29b00*/  IMAD R0, R9, c[0x0][0x3e0], RZ ;  /* 0x0000f80009007a24 */ /* 0x000fe200078e02ff */
[C---:B------:R-:W-:Y:S01]  /*29b10*/  LEA R9, P0, R6.reuse, c[0x0][0x450], 0x2 ;  /* 0x0001140006097a11 */ /* 0x040fe200078010ff */
[----:B------:R-:W-:Y:S02]  /*29b20*/  IMAD.IADD R3, R7, 0x1, R3 ;  /* 0x0000000107037824 */ /* 0x000fe400078e0203 */
[----:B------:R-:W-:Y:S02]  /*29b30*/  IMAD.U32 R5, RZ, RZ, UR13 ;  /* 0x0000000dff057e24 */ /* 0x000fe4000f8e00ff */
[----:B------:R-:W-:Y:S01]  /*29b40*/  IMAD.U32 R4, RZ, RZ, UR12 ;  /* 0x0000000cff047e24 */ /* 0x000fe2000f8e00ff */
[----:B------:R-:W-:Y:S01]  /*29b50*/  LEA.HI.X R3, R6, c[0x0][0x454], R3, 0x2, P0 ;  /* 0x0001150006037a11 */ /* 0x000fe200000f1403 */
[----:B------:R-:W-:Y:S01]  /*29b60*/  IMAD.U32 R5, RZ, RZ, UR5 ;  /* 0x00000005ff057e24 */ /* 0x000fe2000f8e00ff */
[----:B------:R-:W-:Y:S01]  /*29b70*/  SHFL.IDX PT, R14, R9, RZ, 0x1c1f ;  /* 0x001c1fff090e7589 */ /* 0x000fe200000e0000 */
[----:B------:R-:W-:-:S02]  /*29b80*/  IMAD R7, R8, c[0x0][0x3e4], R0 ;  /* 0x0000f90008077a24 */ /* 0x000fc400078e0200 */
[----:B------:R-:W-:Y:S01]  /*29b90*/  IMAD.WIDE.U32 R4, R8, c[0x0][0x3e0], R4 ;  /* 0x0000f80008047a25 */ /* 0x000fe200078e0004 */
[----:B------:R-:W1:Y:S01]  /*29ba0*/  SHFL.IDX PT, R15, R3, RZ, 0x1c1f ;  /* 0x001c1fff030f7589 */ /* 0x000e6200000e0000 */
[----:B------:R-:W-:Y:S02]  /*29bb0*/  SHF.R.S32.HI R8, RZ, 0x1f, R16 ;  /* 0x0000001fff087819 */ /* 0x000fe40000011410 */
[----:B-----5:R-:W-:Y:S01]  /*29bc0*/  IMAD R0, R12, c[0x0][0x4e8], RZ ;  /* 0x00013a000c007a24 */ /* 0x020fe200078e02ff */
[----:B------:R-:W-:Y:S01]  /*29bd0*/  SHFL.IDX PT, R13, R3, 0x1, 0x1c1f ;  /* 0x003c1f00030d7f89 */ /* 0x000fe200000e0000 */
[----:B------:R-:W-:Y:S02]  /*29be0*/  IMAD R6, R22, 0x80, R11 ;  /* 0x0000008016067824 */ /* 0x000fe400078e020b */
[----:B------:R-:W-:Y:S01]  /*29bf0*/  IMAD.IADD R5, R5, 0x1, R7 ;  /* 0x0000000105057824 */ /* 0x000fe200078e0207 */
[----:B------:R-:W2:Y:S01]  /*29c00*/  SHFL.IDX PT, R12, R9, 0x1, 0x1c1f ;  /* 0x003c1f00090c7f89 */ /* 0x000ea200000e0000 */
[----:B------:R-:W-:Y:S01]  /*29c10*/  IMAD R7, R8, c[0x0][0x3d8], RZ ;  /* 0x0000f60008077a24 */ /* 0x000fe200078e02ff */
[----:B------:R-:W-:Y:S01]  /*29c20*/  IADD3 R17, R6, 0x8, RZ ;  /* 0x0000000806117810 */ /* 0x000fe20007ffe0ff */
[----:B------:R-:W-:Y:S01]  /*29c30*/  IMAD.WIDE.U32 R4, R16, c[0x0][0x3d8], R4 ;  /* 0x0000f60010047a25 */ /* 0x000fe200078e0004 */
[----:B------:R-:W-:Y:S01]  /*29c40*/  SHFL.IDX PT, R10, R9, 0x2, 0x1c1f ;  /* 0x005c1f00090a7f89 */ /* 0x000fe200000e0000 */
[----:B------:R-:W-:-:S02]  /*29c50*/  ISETP.GE.OR P5, PT, R6, R0, P1 ;  /* 0x000000000600720c */ /* 0x000fc40000fa6670 */
[-C--:B------:R-:W-:Y:S01]  /*29c60*/  ISETP.GE.OR P4, PT, R17, R0.reuse, P1 ;  /* 0x000000001100720c */ /* 0x080fe20000f86670 */
[----:B------:R-:W3:Y:S01]  /*29c70*/  SHFL.IDX PT, R11, R3, 0x2, 0x1c1f ;  /* 0x005c1f00030b7f89 */ /* 0x000ee200000e0000 */
[----:B------:R-:W-:Y:S01]  /*29c80*/  IMAD R18, R16, c[0x0][0x3dc], R7 ;  /* 0x0000f70010127a24 */ /* 0x000fe200078e0207 */
[----:B------:R-:W-:Y:S01]  /*29c90*/  IADD3 R16, R6, 0x48, RZ ;  /* 0x0000004806107810 */ /* 0x000fe20007ffe0ff */
[----:B------:R-:W-:Y:S01]  /*29ca0*/  IMAD.SHL.U32 R7, R21, 0x8, RZ ;  /* 0x0000000815077824 */ /* 0x000fe200078e00ff */
[----:B------:R-:W-:Y:S02]  /*29cb0*/  SHFL.IDX PT, R8, R9, 0x3, 0x1c1f ;  /* 0x007c1f0009087f89 */ /* 0x000fe400000e0000 */
[----:B------:R-:W-:Y:S02]  /*29cc0*/  ISETP.GE.OR P0, PT, R16, R0, P1 ;  /* 0x000000001000720c */ /* 0x000fe40000f06670 */
[----:B------:R4:W3:Y:S01]  /*29cd0*/  SHFL.IDX PT, R9, R3, 0x3, 0x1c1f ;  /* 0x007c1f0003097f89 */ /* 0x0008e200000e0000 */
[----:B------:R-:W-:-:S03]  /*29ce0*/  LOP3.LUT R7, R20, 0x7ffffe00, R7, 0xf8, !PT ;  /* 0x7ffffe0014077812 */ /* 0x000fc600078ef807 */
[----:B-1----:R-:W-:Y:S04]  /*29cf0*/  @!P5 ST.E [R14.64], R36 ;  /* 0x000000240e00d985 */ /* 0x002fe8000c10191a */
[----:B--2---:R-:W-:Y:S01]  /*29d00*/  @!P4 ST.E [R12.64], R37 ;  /* 0x000000250c00c985 */ /* 0x004fe2000c10191a */
[----:B----4-:R-:W-:Y:S01]  /*29d10*/  IADD3 R3, R6, 0x40, RZ ;  /* 0x0000004006037810 */ /* 0x010fe20007ffe0ff */
[----:B------:R-:W-:Y:S01]  /*29d20*/  IMAD.IADD R6, R5, 0x1, R18 ;  /* 0x0000000105067824 */ /* 0x000fe200078e0212 */
[----:B------:R-:W-:Y:S02]  /*29d30*/  LEA R5, P2, R4, c[0x0][0x380], 0x1 ;  /* 0x0000e00004057a11 */ /* 0x000fe400078408ff */
[----:B------:R-:W-:Y:S01]  /*29d40*/  ISETP.GE.OR P3, PT, R3, R0, P1 ;  /* 0x000000000300720c */ /* 0x000fe20000f66670 */
[----:B------:R-:W-:Y:S01]  /*29d50*/  IMAD R3, R22, 0x80, R19 ;  /* 0x0000008016037824 */ /* 0x000fe200078e0213 */
[----:B------:R-:W-:Y:S01]  /*29d60*/  LEA.HI.X R4, R4, c[0x0][0x384], R6, 0x1, P2 ;  /* 0x0000e10004047a11 */ /* 0x000fe200010f0c06 */
[----:B------:R-:W-:Y:S01]  /*29d70*/  IMAD.SHL.U32 R6, R7, 0x2, RZ ;  /* 0x0000000207067824 */ /* 0x000fe200078e00ff */
[----:B------:R-:W-:Y:S02]  /*29d80*/  SHFL.IDX PT, R12, R5, RZ, 0x181f ;  /* 0x00181fff050c7589 */ /* 0x000fe400000e0000 */
[----:B------:R-:W-:-:S02]  /*29d90*/  IADD3 R7, R3, 0x10, RZ ;  /* 0x0000001003077810 */ /* 0x000fc40007ffe0ff */
[----:B------:R-:W-:Y:S01]  /*29da0*/  SHFL.IDX PT, R15, R4, 0x2, 0x181f ;  /* 0x00581f00040f7f89 */ /* 0x000fe200000e0000 */
[C---:B------:R-:W-:Y:S02]  /*29db0*/  IADD3 R32, R3.reuse, 0x40, RZ ;  /* 0x0000004003207810 */ /* 0x040fe40007ffe0ff */
[C---:B------:R-:W-:Y:S01]  /*29dc0*/  IADD3 R45, R3.reuse, 0x50, RZ ;  /* 0x00000050032d7810 */ /* 0x040fe20007ffe0ff */
[----:B------:R-:W-:Y:S01]  /*29dd0*/  SHFL.IDX PT, R14, R5, 0x3, 0x181f ;  /* 0x00781f00050e7f89 */ /* 0x000fe200000e0000 */
[----:B------:R-:W-:-:S03]  /*29de0*/  IADD3 R54, R3, 0x60, RZ ;  /* 0x0000006003367810 */ /* 0x000fc60007ffe0ff */
[----:B---3--:R-:W-:Y:S04]  /*29df0*/  @!P3 ST.E [R10.64], R38 ;  /* 0x000000260a00b985 */ /* 0x008fe8000c10191a */
[----:B------:R-:W1:Y:S04]  /*29e00*/  SHFL.IDX PT, R10, R5, 0x1, 0x181f ;  /* 0x00381f00050a7f89 */ /* 0x000e6800000e0000 */
[----:B------:R-:W-:Y:S01]  /*29e10*/  @!P0 ST.E [R8.64], R39 ;  /* 0x0000002708008985 */ /* 0x000fe2000c10191a */
        /* <DEDUP_REMOVED lines=8> */
[C---:B------:R-:W-:Y:S01]  /*29ea0*/  IADD3 R7, R3.reuse, 0x30, RZ ;  /* 0x0000003003077810 */ /* 0x040fe20007ffe0ff */
[----:B------:R-:W4:Y:S01]  /*29eb0*/  SHFL.IDX PT, R9, R5, 0x2, 0x181f ;  /* 0x00581f0005097f89 */ /* 0x000f2200000e0000 */
[----:B------:R-:W-:Y:S02]  /*29ec0*/  IADD3 R3, R3, 0x70, RZ ;  /* 0x0000007003037810 */ /* 0x000fe40007ffe0ff */
[----:B------:R-:W-:Y:S01]  /*29ed0*/  ISETP.GE.OR P2, PT, R7, R0, P0 ;  /* 0x000000000700720c */ /* 0x000fe20000746670 */
[----:B------:R-:W-:Y:S01]  /*29ee0*/  LDS.128 R20, [R6+0x880] ;  /* 0x0008800006147984 */ /* 0x000fe20000000c00 */
[C---:B-1----:R-:W-:Y:S02]  /*29ef0*/  @!P4 LEA R10, P6, R2.reuse, R10, 0x1 ;  /* 0x0000000a020ac211 */ /* 0x042fe400078c08ff */
[C---:B------:R-:W-:Y:S01]  /*29f00*/  @!P1 LEA R12, P5, R2.reuse, R12, 0x1 ;  /* 0x0000000c020c9211 */ /* 0x040fe200078a08ff */
[----:B------:R-:W-:Y:S04]  /*29f10*/  LDS.128 R16, [R6+0x1080] ;  /* 0x0010800006107984 */ /* 0x000fe80000000c00 */
[----:B------:R-:W1:Y:S01]  /*29f20*/  SHFL.IDX PT, R44, R4, 0x3, 0x181f ;  /* 0x00781f00042c7f89 */ /* 0x000e6200000e0000 */
[----:B--2---:R-:W-:-:S03]  /*29f30*/  @!P1 LEA.HI.X R13, R2, R11, R53, 0x1, P5 ;  /* 0x0000000b020d9211 */ /* 0x004fc600028f0c35 */
[----:B------:R-:W2:Y:S02]  /*29f40*/  LDS.128 R28, [R6+0x1880] ;  /* 0x00188000061c7984 */ /* 0x000ea40000000c00 */
[----:B------:R-:W-:Y:S02]  /*29f50*/  P2R R7, PR, RZ, 0x40 ;  /* 0x00000040ff077803 */ /* 0x000fe40000000000 */
[----:B------:R-:W-:Y:S01]  /*29f60*/  ISETP.GE.OR P6, PT, R32, R0, P0 ;  /* 0x000000002000720c */ /* 0x000fe200007c6670 */
[----:B------:R-:W-:Y:S01]  /*29f70*/  LDS.128 R36, [R6+0x2880] ;  /* 0x0028800006247984 */ /* 0x000fe20000000c00 */
[----:B------:R-:W-:-:S03]  /*29f80*/  ISETP.NE.AND P5, PT, R7, RZ, PT ;  /* 0x000000ff0700720c */ /* 0x000fc60003fa5270 */
[----:B------:R-:W-:Y:S01]  /*29f90*/  LDS.128 R32, [R6+0x2080] ;  /* 0x0020800006207984 */ /* 0x000fe20000000c00 */
[C-C-:B---3--:R-:W-:Y:S02]  /*29fa0*/  @!P4 LEA.HI.X R11, R2.reuse, R8, R53.reuse, 0x1, P5 ;  /* 0x00000008020bc211 */ /* 0x148fe400028f0c35 */
[C---:B----4-:R-:W-:Y:S01]  /*29fb0*/  @!P3 LEA R8, P5, R2.reuse, R9, 0x1 ;  /* 0x000000090208b211 */ /* 0x050fe200078a08ff */
[----:B------:R-:W-:Y:S03]  /*29fc0*/  LDS.128 R40, [R6+0x3080] ;  /* 0x0030800006287984 */ /* 0x000fe60000000c00 */
[C---:B------:R-:W-:Y:S01]  /*29fd0*/  @!P3 LEA.HI.X R9, R2.reuse, R15, R53, 0x1, P5 ;  /* 0x0000000f0209b211 */ /* 0x040fe200028f0c35 */
[----:B------:R-:W-:Y:S01]  /*29fe0*/  SHFL.IDX PT, R48, R5, 0x4, 0x181f ;  /* 0x00981f0005307f89 */ /* 0x000fe200000e0000 */
[----:B------:R-:W-:-:S03]  /*29ff0*/  @!P2 LEA R14, P5, R2, R14, 0x1 ;  /* 0x0000000e020ea211 */ /* 0x000fc600078a08ff */
[----:B------:R-:W-:Y:S01]  /*2a000*/  SHFL.IDX PT, R7, R5, 0x5, 0x181f ;  /* 0x00b81f0005077f89 */ /* 0x000fe200000e0000 */
[----:B-1----:R-:W-:Y:S02]  /*2a010*/  @!P2 LEA.HI.X R15, R2, R44, R53, 0x1, P5 ;  /* 0x0000002c020fa211 */ /* 0x002fe400028f0c35 */
[-C--:B------:R-:W-:Y:S01]  /*2a020*/  ISETP.GE.OR P5, PT, R45, R0.reuse, P0 ;  /* 0x000000002d00720c */ /* 0x080fe200007a6670 */
[----:B------:R-:W1:Y:S04]  /*2a030*/  SHFL.IDX PT, R49, R5, 0x6, 0x181f ;  /* 0x00d81f0005317f89 */ /* 0x000e6800000e0000 */
[----:B------:R-:W3:Y:S04]  /*2a040*/  SHFL.IDX PT, R52, R4, 0x4, 0x181f ;  /* 0x00981f0004347f89 */ /* 0x000ee800000e0000 */
[----:B------:R-:W4:Y:S04]  /*2a050*/  SHFL.IDX PT, R51, R4, 0x5, 0x181f ;  /* 0x00b81f0004337f89 */ /* 0x000f2800000e0000 */
[----:B------:R-:W1:Y:S04]  /*2a060*/  SHFL.IDX PT, R50, R4, 0x6, 0x181f ;  /* 0x00d81f0004327f89 */ /* 0x000e6800000e0000 */
[----:B------:R1:W3:Y:S04]  /*2a070*/  LDS.128 R44, [R6+0x3880] ;  /* 0x00388000062c7984 */ /* 0x0002e80000000c00 */
[----:B------:R-:W-:Y:S01]  /*2a080*/  @!P1 ST.E.128 [R12.64], R24 ;  /* 0x000000180c009985 */ /* 0x000fe2000c101d1a */
[----:B------:R-:W-:-:S02]  /*2a090*/  ISETP.GE.OR P1, PT, R54, R0, P0 ;  /* 0x000000003600720c */ /* 0x000fc40000726670 */
[----:B------:R-:W-:Y:S01]  /*2a0a0*/  ISETP.GE.OR P0, PT, R3, R0, P0 ;  /* 0x000000000300720c */ /* 0x000fe20000706670 */
[----:B------:R3:W-:Y:S04]  /*2a0b0*/  @!P4 ST.E.128 [R10.64], R20 ;  /* 0x000000140a00c985 */ /* 0x0007e8000c101d1a */
[----:B------:R4:W-:Y:S04]  /*2a0c0*/  @!P3 ST.E.128 [R8.64], R16 ;  /* 0x000000100800b985 */ /* 0x0009e8000c101d1a */
[----:B--2---:R2:W-:Y:S02]  /*2a0d0*/  @!P2 ST.E.128 [R14.64], R28 ;  /* 0x0000001c0e00a985 */ /* 0x0045e4000c101d1a */
[----:B-1----:R-:W-:-:S02]  /*2a0e0*/  @!P1 LEA R6, P2, R2, R49, 0x1 ;  /* 0x0000003102069211 */ /* 0x002fc400078408ff */
[C---:B---3--:R-:W-:Y:S02]  /*2a0f0*/  @!P6 LEA R10, P4, R2.reuse, R48, 0x1 ;  /* 0x00000030020ae211 */ /* 0x048fe400078808ff */
[C---:B----4-:R-:W-:Y:S02]  /*2a100*/  @!P5 LEA R8, P3, R2.reuse, R7, 0x1 ;  /* 0x000000070208d211 */ /* 0x050fe400078608ff */
[C-C-:B------:R-:W-:Y:S02]  /*2a110*/  @!P6 LEA.HI.X R11, R2.reuse, R52, R53.reuse, 0x1, P4 ;  /* 0x00000034020be211 */ /* 0x140fe400020f0c35 */
[C-C-:B------:R-:W-:Y:S02]  /*2a120*/  @!P5 LEA.HI.X R9, R2.reuse, R51, R53.reuse, 0x1, P3 ;  /* 0x000000330209d211 */ /* 0x140fe400018f0c35 */
[----:B------:R-:W-:Y:S01]  /*2a130*/  @!P1 LEA.HI.X R7, R2, R50, R53, 0x1, P2 ;  /* 0x0000003202079211 */ /* 0x000fe200010f0c35 */
[----:B------:R2:W-:Y:S04]  /*2a140*/  @!P6 ST.E.128 [R10.64], R32 ;  /* 0x000000200a00e985 */ /* 0x0005e8000c101d1a */
[----:B------:R2:W1:Y:S04]  /*2a150*/  SHFL.IDX PT, R10, R5, 0x7, 0x181f ;  /* 0x00f81f00050a7f89 */ /* 0x00046800000e0000 */
[----:B------:R2:W-:Y:S04]  /*2a160*/  @!P5 ST.E.128 [R8.64], R36 ;  /* 0x000000240800d985 */ /* 0x0005e8000c101d1a */
[----:B------:R2:W3:Y:S04]  /*2a170*/  SHFL.IDX PT, R5, R4, 0x7, 0x181f ;  /* 0x00f81f0004057f89 */ /* 0x0004e800000e0000 */
[----:B------:R2:W-:Y:S01]  /*2a180*/  @!P1 ST.E.128 [R6.64], R40 ;  /* 0x0000002806009985 */ /* 0x0005e2000c101d1a */
[----:B------:R-:W-:Y:S05]  /*2a190*/  @P0 EXIT ;  /* 0x000000000000094d */ /* 0x000fea0003800000 */
[----:B-12---:R-:W-:-:S04]  /*2a1a0*/  LEA R4, P0, R2, R10, 0x1 ;  /* 0x0000000a02047211 */ /* 0x006fc800078008ff */
[----:B---3--:R-:W-:-:S05]  /*2a1b0*/  LEA.HI.X R5, R2, R5, R53, 0x1, P0 ;  /* 0x0000000502057211 */ /* 0x008fca00000f0c35 */
[----:B------:R-:W-:Y:S01]  /*2a1c0*/  ST.E.128 [R4.64], R44 ;  /* 0x0000002c04007985 */ /* 0x000fe2000c101d1a */
[----:B------:R-:W-:Y:S05]  /*2a1d0*/  EXIT ;  /* 0x000000000000794d */ /* 0x000fea0003800000 */
.L_x_500:
[----:B------:R-:W-:Y:S02]  /*2a1e0*/  ULDC.64 UR6, c[0x0][0x500] ;  /* 0x0001400000067ab9 */ /* 0x000fe40000000a00 */
[----:B------:R-:W-:Y:S02]  /*2a1f0*/  UISETP.NE.U32.AND UP1, UPT, URZ, UR6, UPT ;  /* 0x000000063f00728c */ /* 0x000fe4000bf25070 */
[----:B------:R-:W-:Y:S02]  /*2a200*/  ULDC.64 UR4, c[0x0][0x508] ;  /* 0x0001420000047ab9 */ /* 0x000fe40000000a00 */
[----:B------:R-:W-:Y:S02]  /*2a210*/  UISETP.NE.AND.EX UP1, UPT, URZ, UR7, UPT, UP1 ;  /* 0x000000073f00728c */ /* 0x000fe4000bf25310 */
[----:B------:R-:W-:Y:S02]  /*2a220*/  UISETP.NE.U32.AND UP0, UPT, URZ, UR4, UPT ;  /* 0x000000043f00728c */ /* 0x000fe4000bf05070 */
[----:B------:R-:W-:-:S02]  /*2a230*/  ULDC.64 UR6, c[0x0][0x500] ;  /* 0x0001400000067ab9 */ /* 0x000fc40000000a00 */
[----:B------:R-:W-:Y:S01]  /*2a240*/  UMOV UR4, 0x4 ;  /* 0x0000000400047882 */ /* 0x000fe20000000000 */
[----:B------:R-:W-:Y:S01]  /*2a250*/  PLOP3.LUT P0, PT, PT, PT, UP1, 0x80, 0x0 ;  /* 0x000000000000781c */ /* 0x000fe20003f0f018 */
[----:B------:R-:W-:Y:S02]  /*2a260*/  UIMAD.WIDE UR6, UR22, UR4, UR6 ;  /* 0x00000004160672a5 */ /* 0x000fe4000f8e0206 */
[----:B------:R-:W-:-:S04]  /*2a270*/  UISETP.NE.AND.EX UP0, UPT, URZ, UR5, UPT, UP0 ;  /* 0x000000053f00728c */ /* 0x000fc8000bf05300 */
[----:B------:R-:W-:Y:S02]  /*2a280*/  IMAD.U32 R4, RZ, RZ, UR6 ;  /* 0x00000006ff047e24 */ /* 0x000fe4000f8e00ff */
[----:B------:R-:W-:Y:S01]  /*2a290*/  IMAD.U32 R5, RZ, RZ, UR7 ;  /* 0x00000007ff057e24 */ /* 0x000fe2000f8e00ff */
[----:B------:R-:W-:Y:S01]  /*2a2a0*/  ULDC.64 UR6, c[0x0][0x508] ;  /* 0x0001420000067ab9 */ /* 0x000fe20000000a00 */
[----:B------:R-:W-:-:S03]  /*2a2b0*/  PLOP3.LUT P1, PT, PT, PT, UP0, 0x80, 0x0 ;  /* 0x000000000000781c */ /* 0x000fc60003f2f008 */
[----:B------:R-:W2:Y:S01]  /*2a2c0*/  @P0 LDG.E R0, [R4.64] ;  /* 0x0000001a04000981 */ /* 0x000ea2000c1e1900 */
[----:B------:R-:W-:Y:S01]  /*2a2d0*/  @UP0 UIMAD.WIDE UR6, UR22, UR4, UR6 ;  /* 0x00000004160602a5 */ /* 0x000fe2000f8e0206 */
[----:B------:R-:W-:-:S05]  /*2a2e0*/  MOV R9, c[0x0][0x388] ;  /* 0x0000e20000097a02 */ /* 0x000fca0000000f00 */
[----:B------:R-:W-:Y:S01]  /*2a2f0*/  IMAD.U32 R2, RZ, RZ, UR6 ;  /* 0x00000006ff027e24 */ /* 0x000fe2000f8e00ff */
[----:B------:R-:W-:-:S05]  /*2a300*/  MOV R3, UR7 ;  /* 0x0000000700037c02 */ /* 0x000fca0008000f00 */
        /* <DEDUP_REMOVED lines=9> */
.L_x_502:
[----:B------:R-:W1:Y:S01]  /*2a3a0*/  S2R R8, SR_TID.X ;  /* 0x0000000000087919 */ /* 0x000e620000002100 */
        /* <DEDUP_REMOVED lines=11> */
[----:B------:R-:W1:Y:S01]  /*2a460*/  R2UR UR12, R2 ;  /* 0x00000000020c73c2 */ /* 0x000e6200000e0000 */
[----:B------:R-:W-:Y:S01]  /*2a470*/  IMAD.MOV.U32 R0, RZ, RZ, c[0x0][0x4e8] ;  /* 0x00013a00ff007624 */ /* 0x000fe200078e00ff */
[----:B------:R-:W-:Y:S02]  /*2a480*/  ULDC.64 UR4, c[0x0][0x490] ;  /* 0x0001240000047ab9 */ /* 0x000fe40000000a00 */
[----:B------:R-:W-:Y:S02]  /*2a490*/  UIMAD UR7, UR9, UR4, URZ ;  /* 0x00000004090772a4 */ /* 0x000fe4000f8e023f */
[----:B------:R-:W-:Y:S01]  /*2a4a0*/  ISETP.NE.AND P0, PT, R0, 0x1, PT ;  /* 0x000000010000780c */ /* 0x000fe20003f05270 */
[----:B------:R-:W-:Y:S01]  /*2a4b0*/  IMAD.MOV.U32 R0, RZ, RZ, R4 ;  /* 0x000000ffff007224 */ /* 0x000fe200078e0004 */
[----:B------:R-:W2:Y:S01]  /*2a4c0*/  R2UR UR11, R3 ;  /* 0x00000000030b73c2 */ /* 0x000ea200000e0000 */
[----:B------:R-:W-:-:S07]  /*2a4d0*/  UIMAD UR7, UR17, UR5, UR7 ;  /* 0x00000005110772a4 */ /* 0x000fce000f8e0207 */
[----:B------:R3:W1:Y:S03]  /*2a4e0*/  R2UR UR10, R2 ;  /* 0x00000000020a73c2 */ /* 0x00066600000e0000 */
[----:B------:R-:W-:Y:S01]  /*2a4f0*/  @P0 IMAD.HI.U32 R5, R4, c[0x0][0x4ec], RZ ;  /* 0x00013b0004050a27 */ /* 0x000fe200078e00ff */
[----:B-1----:R-:W-:-:S04]  /*2a500*/  UMOV UR10, UR12 ;  /* 0x0000000c000a7c82 */ /* 0x002fc80008000000 */
[----:B------:R-:W-:Y:S01]  /*2a510*/  @P0 SHF.R.U32.HI R0, RZ, c[0x0][0x4f0], R5 ;  /* 0x00013c00ff000a19 */ /* 0x000fe20000011605 */
[----:B------:R3:W1:Y:S03]  /*2a520*/  R2UR UR13, R3 ;  /* 0x00000000030d73c2 */ /* 0x00066600000e0000 */
[----:B------:R-:W-:Y:S02]  /*2a530*/  IADD3 R6, -R0, RZ, RZ ;  /* 0x000000ff00067210 */ /* 0x000fe40007ffe1ff */
[----:B------:R-:W-:Y:S01]  /*2a540*/  SHF.R.S32.HI R5, RZ, 0x1f, R0 ;  /* 0x0000001fff057819 */ /* 0x000fe20000011400 */
[----:B--2---:R-:W-:Y:S02]  /*2a550*/  UIMAD.WIDE.U32 UR10, UR17, UR4, UR10 ;  /* 0x00000004110a72a5 */ /* 0x004fe4000f8e000a */
[----:B------:R-:W-:Y:S01]  /*2a560*/  IMAD R6, R6, c[0x0][0x4e8], R4 ;  /* 0x00013a0006067a24 */ /* 0x000fe200078e0204 */
[----:B------:R-:W-:-:S02]  /*2a570*/  ULDC.64 UR4, c[0x0][0x498] ;  /* 0x0001260000047ab9 */ /* 0x000fc40000000a00 */
[----:B------:R-:W-:Y:S02]  /*2a580*/  UIADD3 UR11, UR7, UR11, URZ ;  /* 0x0000000b070b7290 */ /* 0x000fe4000fffe03f */
[----:B------:R-:W-:Y:S02]  /*2a590*/  UIMAD UR7, UR6, UR4, URZ ;  /* 0x00000004060772a4 */ /* 0x000fe4000f8e023f */
[----:B------:R-:W-:Y:S02]  /*2a5a0*/  UIMAD.WIDE.U32 UR10, UR22, UR4, UR10 ;  /* 0x00000004160a72a5 */ /* 0x000fe4000f8e000a */
[----:B------:R-:W-:-:S04]  /*2a5b0*/  UIMAD UR5, UR22, UR5, UR7 ;  /* 0x00000005160572a4 */ /* 0x000fc8000f8e0207 */
[----:B------:R-:W-:Y:S02]  /*2a5c0*/  IADD3 R4, P0, R0, UR10, RZ ;  /* 0x0000000a00047c10 */ /* 0x000fe4000ff1e0ff */
[----:B------:R-:W-:Y:S01]  /*2a5d0*/  IMAD.U32 R7, RZ, RZ, UR5 ;  /* 0x00000005ff077e24 */ /* 0x000fe2000f8e00ff */
[----:B------:R-:W-:-:S04]  /*2a5e0*/  SHF.R.S32.HI R0, RZ, 0x1f, R6 ;  /* 0x0000001fff007819 */ /* 0x000fc80000011406 */
[----:B------:R-:W-:Y:S01]  /*2a5f0*/  IADD3.X R5, R5, UR11, R7, P0, !PT ;  /* 0x0000000b05057c10 */ /* 0x000fe200087fe407 */
[----:B------:R-:W-:-:S04]  /*2a600*/  IMAD R0, R0, c[0x0][0x488], RZ ;  /* 0x0001220000007a24 */ /* 0x000fc800078e02ff */
[C---:B------:R-:W-:Y:S02]  /*2a610*/  IMAD R0, R6.reuse, c[0x0][0x48c], R0 ;  /* 0x0001230006007a24 */ /* 0x040fe400078e0200 */
[----:B------:R-:W-:-:S05]  /*2a620*/  IMAD.WIDE.U32 R4, R6, c[0x0][0x488], R4 ;  /* 0x0001220006047a25 */ /* 0x000fca00078e0004 */
[----:B------:R-:W-:Y:S02]  /*2a630*/  IADD3 R0, R5, R0, RZ ;  /* 0x0000000005007210 */ /* 0x000fe40007ffe0ff */
[----:B------:R-:W-:-:S04]  /*2a640*/  LEA R6, P0, R4, c[0x0][0x450], 0x2 ;  /* 0x0001140004067a11 */ /* 0x000fc800078010ff */
[----:B------:R-:W-:Y:S01]  /*2a650*/  LEA.HI.X R7, R4, c[0x0][0x454], R0, 0x2, P0 ;  /* 0x0001150004077a11 */ /* 0x000fe200000f1400 */
[----:B------:R-:W-:-:S05]  /*2a660*/  IMAD.MOV.U32 R0, RZ, RZ, -0x800000 ;  /* 0xff800000ff007424 */ /* 0x000fca00078e00ff */
[----:B------:R3:W-:Y:S01]  /*2a670*/  STG.E [R6.64], R0 ;  /* 0x0000000006007986 */ /* 0x0007e2000c10191a */
[----:B------:R-:W-:-:S04]  /*2a680*/  DEPBAR.LE SB1, 0x0, {3} ;  /* 0x000090080000791a */ /* 0x000fc80000000000 */
.L_x_504:
[----:B------:R-:W-:Y:S05]  /*2a690*/  BSYNC B0 ;  /* 0x0000000000007941 */ /* 0x000fea0003800000 */
.L_x_503:
[----:B------:R-:W1:Y:S01]  /*2a6a0*/  R2UR UR13, R3 ;  /* 0x00000000030d73c2 */ /* 0x000e6200000e0000 */
[----:B------:R-:W2:Y:S01]  /*2a6b0*/  S2R R10, SR_CTAID.X ;  /* 0x00000000000a7919 */ /* 0x000ea20000002500 */
[----:B------:R-:W-:Y:S01]  /*2a6c0*/  SHF.R.S32.HI R0, RZ, 0x1f, R8 ;  /* 0x0000001fff007819 */ /* 0x000fe20000011408 */
[----:B------:R-:W-:Y:S01]  /*2a6d0*/  ULDC UR10, c[0x0][0x3a0] ;  /* 0x0000e800000a7ab9 */ /* 0x000fe20000000800 */
[----:B-----5:R-:W-:Y:S01]  /*2a6e0*/  IMAD R19, R9, c[0x0][0x4e8], RZ ;  /* 0x00013a0009137a24 */ /* 0x020fe200078e02ff */
[----:B------:R-:W-:Y:S01]  /*2a6f0*/  ULDC UR7, c[0x0][0x3a4] ;  /* 0x0000e90000077ab9 */ /* 0x000fe20000000800 */
[----:B------:R-:W-:Y:S02]  /*2a700*/  LEA.HI R0, R0, R8, RZ, 0x3 ;  /* 0x0000000800007211 */ /* 0x000fe400078f18ff */
[----:B------:R-:W3:Y:S08]  /*2a710*/  R2UR UR12, R2 ;  /* 0x00000000020c73c2 */ /* 0x000ef000000e0000 */
[----:B------:R4:W2:Y:S08]  /*2a720*/  R2UR UR14, R2 ;  /* 0x00000000020e73c2 */ /* 0x0008b000000e0000 */
[----:B------:R2:W2:Y:S01]  /*2a730*/  R2UR UR15, R3 ;  /* 0x00000000030f73c2 */ /* 0x0004a200000e0000 */
[----:B-1----:R-:W-:-:S04]  /*2a740*/  UIMAD UR4, UR13, UR10, URZ ;  /* 0x0000000a0d0472a4 */ /* 0x002fc8000f8e023f */
[----:B---3--:R-:W-:-:S03]  /*2a750*/  UIMAD UR7, UR12, UR7, UR4 ;  /* 0x000000070c0772a4 */ /* 0x008fc6000f8e0204 */
[----:B------:R-:W-:Y:S01]  /*2a760*/  ULDC.64 UR4, c[0x0][0x3e8] ;  /* 0x0000fa0000047ab9 */ /* 0x000fe20000000a00 */
[----:B----4-:R-:W-:Y:S01]  /*2a770*/  LOP3.LUT R2, R0, 0xfffffff8, RZ, 0xc0, !PT ;  /* 0xfffffff800027812 */ /* 0x010fe200078ec0ff */
[----:B--2---:R-:W-:-:S04]  /*2a780*/  UIMAD.WIDE.U32 UR10, UR14, UR10, URZ ;  /* 0x0000000a0e0a72a5 */ /* 0x004fc8000f8e003f */
[----:B------:R-:W-:Y:S01]  /*2a790*/  IMAD.IADD R7, R8, 0x1, -R2 ;  /* 0x0000000108077824 */ /* 0x000fe200078e0a02 */
[----:B------:R-:W-:Y:S01]  /*2a7a0*/  SHF.R.S32.HI R8, RZ, 0x3, R0 ;  /* 0x00000003ff087819 */ /* 0x000fe20000011400 */
[----:B------:R-:W-:Y:S01]  /*2a7b0*/  UIADD3 UR11, UR11, UR7, URZ ;  /* 0x000000070b0b7290 */ /* 0x000fe2000fffe03f */
[----:B------:R-:W-:Y:S01]  /*2a7c0*/  IMAD.MOV.U32 R3, RZ, RZ, c[0x0][0x4e8] ;  /* 0x00013a00ff037624 */ /* 0x000fe200078e00ff */
[----:B------:R-:W-:Y:S02]  /*2a7d0*/  UIMAD UR7, UR9, UR4, URZ ;  /* 0x00000004090772a4 */ /* 0x000fe4000f8e023f */
[----:B------:R-:W-:Y:S01]  /*2a7e0*/  IMAD R0, R7, 0x10, R8 ;  /* 0x0000001007007824 */ /* 0x000fe200078e0208 */
[----:B------:R-:W-:Y:S01]  /*2a7f0*/  UIMAD.WIDE.U32 UR10, UR17, UR4, UR10 ;  /* 0x00000004110a72a5 */ /* 0x000fe2000f8e000a */
[----:B------:R-:W-:Y:S01]  /*2a800*/  ISETP.NE.AND P0, PT, R3, 0x1, PT ;  /* 0x000000010300780c */ /* 0x000fe20003f05270 */
[----:B------:R-:W-:Y:S01]  /*2a810*/  UIMAD UR7, UR17, UR5, UR7 ;  /* 0x00000005110772a4 */ /* 0x000fe2000f8e0207 */
[----:B------:R-:W-:-:S02]  /*2a820*/  IMAD R0, R10, 0x80, R0 ;  /* 0x000000800a007824 */ /* 0x000fc400078e0200 */
[----:B------:R-:W-:Y:S02]  /*2a830*/  ULDC.64 UR4, c[0x0][0x3f0] ;  /* 0x0000fc0000047ab9 */ /* 0x000fe40000000a00 */
[----:B------:R-:W-:Y:S01]  /*2a840*/  UIMAD UR8, UR6, UR4, URZ ;  /* 0x00000004060872a4 */ /* 0x000fe2000f8e023f */
[----:B------:R-:W-:Y:S01]  /*2a850*/  IMAD.MOV.U32 R4, RZ, RZ, R0 ;  /* 0x000000ffff047224 */ /* 0x000fe200078e0000 */
[----:B------:R-:W-:Y:S02]  /*2a860*/  UIADD3 UR11, UR7, UR11, URZ ;  /* 0x0000000b070b7290 */ /* 0x000fe4000fffe03f */
[----:B------:R-:W-:Y:S02]  /*2a870*/  UIMAD UR5, UR22, UR5, UR8 ;  /* 0x00000005160572a4 */ /* 0x000fe4000f8e0208 */
[----:B------:R-:W-:Y:S01]  /*2a880*/  UIMAD.WIDE.U32 UR10, UR22, UR4, UR10 ;  /* 0x00000004160a72a5 */ /* 0x000fe2000f8e000a */
[----:B------:R-:W-:-:S03]  /*2a890*/  @P0 IMAD.HI.U32 R2, R0, c[0x0][0x4ec], RZ ;  /* 0x00013b0000020a27 */ /* 0x000fc600078e00ff */
[----:B------:R-:W-:Y:S02]  /*2a8a0*/  UIADD3 UR5, UR11, UR5, URZ ;  /* 0x000000050b057290 */ /* 0x000fe4000fffe03f */
[----:B------:R-:W-:-:S04]  /*2a8b0*/  @P0 SHF.R.U32.HI R4, RZ, c[0x0][0x4f0], R2 ;  /* 0x00013c00ff040a19 */ /* 0x000fc80000011602 */
[--C-:B------:R-:W-:Y:S01]  /*2a8c0*/  SHF.R.S32.HI R3, RZ, 0x1f, R4.reuse ;  /* 0x0000001fff037819 */ /* 0x100fe20000011404 */
[----:B------:R-:W-:-:S04]  /*2a8d0*/  IMAD.MOV R2, RZ, RZ, -R4 ;  /* 0x000000ffff027224 */ /* 0x000fc800078e0a04 */
        /* <DEDUP_REMOVED lines=21> */
[C---:B------:R-:W-:Y:S01]  /*2aa30*/  IADD3 R8, R2.reuse, 0x10, RZ ;  /* 0x0000001002087810 */ /* 0x040fe20007ffe0ff */
[----:B------:R-:W3:Y:S01]  /*2aa40*/  SHFL.IDX PT, R5, R4, 0x1, 0x181f ;  /* 0x00381f0004057f89 */ /* 0x000ee200000e0000 */
[----:B------:R-:W-:-:S02]  /*2aa50*/  ISETP.GE.OR P1, PT, R2, R19, P0 ;  /* 0x000000130200720c */ /* 0x000fc40000726670 */
[-C--:B------:R-:W-:Y:S01]  /*2aa60*/  ISETP.GE.OR P5, PT, R8, R19.reuse, P0 ;  /* 0x000000130800720c */ /* 0x080fe200007a6670 */
[----:B------:R-:W4:Y:S01]  /*2aa70*/  SHFL.IDX PT, R9, R3, 0x1, 0x181f ;  /* 0x00381f0003097f89 */ /* 0x000f2200000e0000 */
[C---:B------:R-:W-:Y:S02]  /*2aa80*/  IADD3 R14, R2.reuse, 0x20, RZ ;  /* 0x00000020020e7810 */ /* 0x040fe40007ffe0ff */
[----:B------:R-:W-:Y:S01]  /*2aa90*/  IADD3 R10, R2, 0x40, RZ ;  /* 0x00000040020a7810 */ /* 0x000fe20007ffe0ff */
[----:B------:R-:W3:Y:S01]  /*2aaa0*/  SHFL.IDX PT, R8, R4, 0x2, 0x181f ;  /* 0x00581f0004087f89 */ /* 0x000ee200000e0000 */
[-C--:B------:R-:W-:Y:S02]  /*2aab0*/  ISETP.GE.OR P4, PT, R14, R19.reuse, P0 ;  /* 0x000000130e00720c */ /* 0x080fe40000786670 */
[----:B------:R-:W-:Y:S01]  /*2aac0*/  IADD3 R13, R2, 0x30, RZ ;  /* 0x00000030020d7810 */ /* 0x000fe20007ffe0ff */
[----:B------:R-:W3:Y:S01]  /*2aad0*/  SHFL.IDX PT, R12, R3, 0x2, 0x181f ;  /* 0x00581f00030c7f89 */ /* 0x000ee200000e0000 */
[----:B------:R-:W-:-:S02]  /*2aae0*/  ISETP.GE.OR P6, PT, R10, R19, P0 ;  /* 0x000000130a00720c */ /* 0x000fc400007c6670 */
[----:B------:R-:W-:Y:S01]  /*2aaf0*/  ISETP.GE.OR P3, PT, R13, R19, P0 ;  /* 0x000000130d00720c */ /* 0x000fe20000766670 */
[----:B------:R-:W3:Y:S01]  /*2ab00*/  SHFL.IDX PT, R11, R4, 0x3, 0x181f ;  /* 0x00781f00040b7f89 */ /* 0x000ee200000e0000 */
[----:B-1----:R-:W-:-:S03]  /*2ab10*/  @!P1 LEA R6, P2, R0, R6, 0x1 ;  /* 0x0000000600069211 */ /* 0x002fc600078408ff */
[----:B------:R-:W1:Y:S01]  /*2ab20*/  SHFL.IDX PT, R14, R3, 0x3, 0x181f ;  /* 0x00781f00030e7f89 */ /* 0x000e6200000e0000 */
[----:B--2---:R-:W-:-:S03]  /*2ab30*/  @!P1 LEA.HI.X R7, R0, R7, R20, 0x1, P2 ;  /* 0x0000000700079211 */ /* 0x004fc600010f0c14 */
[----:B------:R-:W2:Y:S04]  /*2ab40*/  SHFL.IDX PT, R10, R4, 0x4, 0x181f ;  /* 0x00981f00040a7f89 */ /* 0x000ea800000e0000 */
[----:B------:R1:W-:Y:S04]  /*2ab50*/  @!P1 ST.E.128 [R6.64], RZ ;  /* 0x000000ff06009985 */ /* 0x0003e8000c101d1a */
[----:B------:R-:W-:Y:S04]  /*2ab60*/  SHFL.IDX PT, R13, R4, 0x5, 0x181f ;  /* 0x00b81f00040d7f89 */ /* 0x000fe800000e0000 */
[----:B------:R-:W-:Y:S04]  /*2ab70*/  SHFL.IDX PT, R15, R4, 0x6, 0x181f ;  /* 0x00d81f00040f7f89 */ /* 0x000fe800000e0000 */
[----:B------:R-:W2:Y:S04]  /*2ab80*/  SHFL.IDX PT, R18, R3, 0x4, 0x181f ;  /* 0x00981f0003127f89 */ /* 0x000ea800000e0000 */
[----:B------:R-:W2:Y:S04]  /*2ab90*/  SHFL.IDX PT, R17, R3, 0x5, 0x181f ;  /* 0x00b81f0003117f89 */ /* 0x000ea800000e0000 */
[----:B------:R-:W2:Y:S04]  /*2aba0*/  SHFL.IDX PT, R16, R3, 0x6, 0x181f ;  /* 0x00d81f0003107f89 */ /* 0x000ea800000e0000 */
[----:B------:R-:W2:Y:S01]  /*2abb0*/  SHFL.IDX PT, R4, R4, 0x7, 0x181f ;  /* 0x00f81f0004047f89 */ /* 0x000ea200000e0000 */
[----:B-1----:R-:W-:-:S02]  /*2abc0*/  IADD3 R7, R2, 0x50, RZ ;  /* 0x0000005002077810 */ /* 0x002fc40007ffe0ff */
[C---:B---3--:R-:W-:Y:S01]  /*2abd0*/  @!P5 LEA R6, P1, R0.reuse, R5, 0x1 ;  /* 0x000000050006d211 */ /* 0x048fe200078208ff */
[----:B------:R-:W1:Y:S01]  /*2abe0*/  SHFL.IDX PT, R3, R3, 0x7, 0x181f ;  /* 0x00f81f0003037f89 */ /* 0x000e6200000e0000 */
[----:B------:R-:W-:Y:S02]  /*2abf0*/  ISETP.GE.OR P2, PT, R7, R19, P0 ;  /* 0x000000130700720c */ /* 0x000fe40000746670 */
[C---:B----4-:R-:W-:Y:S02]  /*2ac00*/  @!P5 LEA.HI.X R7, R0.reuse, R9, R20, 0x1, P1 ;  /* 0x000000090007d211 */ /* 0x050fe400008f0c14 */
        /* <DEDUP_REMOVED lines=10> */
[----:B---3--:R-:W-:-:S04]  /*2acb0*/  @!P3 LEA R6, P5, R0, R11, 0x1 ;  /* 0x0000000b0006b211 */ /* 0x008fc800078a08ff */
[C---:B------:R-:W-:Y:S02]  /*2acc0*/  @!P3 LEA.HI.X R7, R0.reuse, R14, R20, 0x1, P5 ;  /* 0x0000000e0007b211 */ /* 0x040fe400028f0c14 */
[----:B--2---:R-:W-:-:S03]  /*2acd0*/  @!P6 LEA R10, P5, R0, R10, 0x1 ;  /* 0x0000000a000ae211 */ /* 0x004fc600078a08ff */
        /* <DEDUP_REMOVED lines=14> */
.L_x_505:
        /* <DEDUP_REMOVED lines=12> */
.L_x_803:


//--------------------- .text._ZN7cutlass13device_kernelIN5flash19enable_sm80_to_sm89INS1_16FlashAttnFwdSm80INS1_25CollectiveMainloopFwdSm80ILi4ELi1ELb0EN4cute5tupleIJNS5_1CILi128EEENS7_ILi112EEENS7_ILi64EEEEEELi64ENS_10bfloat16_tEfNS_4arch4Sm80ELb1ELb0ELb1ELb0ELb1ELb0ELb1ELb0EEENS1_21CollectiveEpilogueFwdINS6_IJS8_SA_S9_EEENS6_IJNS7_ILi1EEESI_SI_EEESC_SE_Li128ELb0ELb1ELb0ELb0EEENS1_30DynamicPersistentTileSchedulerILi128ELi128ELb0ELb1ELb0EEEEEEEEEvNT_6ParamsE --------------------------
	.section	.text._ZN7cutlass13device_kernelIN5flash19enable_sm80_to_sm89INS1_16FlashAttnFwdSm80INS1_25CollectiveMainloopFwdSm80ILi4ELi1ELb0EN4cute5tupleIJNS5_1CILi128EEENS7_ILi112EEENS7_ILi64EEEEEELi64ENS_10bfloat16_tEfNS_4arch4Sm80ELb1ELb0ELb1ELb0ELb1ELb0ELb1ELb0EEENS1_21CollectiveEpilogueFwdINS6_IJS8_SA_S9_EEENS6_IJNS7_ILi1EEESI_SI_EEESC_SE_Li128ELb0ELb1ELb0ELb0EEENS1_30DynamicPersistentTileSchedulerILi128ELi128ELb0ELb1ELb0EEEEEEEEEvNT_6ParamsE,"ax",@progbits
	.sectioninfo	@"SHI_REGISTERS=255"
	.align	128
.text._ZN7cutlass13device_kernelIN5flash19enable_sm80_to_sm89INS1_16FlashAttnFwdSm80INS1_25CollectiveMainloopFwdSm80ILi4ELi1ELb0EN4cute5tupleIJNS5_1CILi128EEENS7_ILi112EEENS7_ILi64EEEEEELi64ENS_10bfloat16_tEfNS_4arch4Sm80ELb1ELb0ELb1ELb0ELb1ELb0ELb1ELb0EEENS1_21CollectiveEpilogueFwdINS6_IJS8_SA_S9_EEENS6_IJNS7_ILi1EEESI_SI_EEESC_SE_Li128ELb0ELb1ELb0ELb0EEENS1_30DynamicPersistentTileSchedulerILi128ELi128ELb0ELb1ELb0EEEEEEEEEvNT_6ParamsE:
        .type           _ZN7cutlass13device_kernelIN5flash19enable_sm80_to_sm89INS1_16FlashAttnFwdSm80INS1_25CollectiveMainloopFwdSm80ILi4ELi1ELb0EN4cute5tupleIJNS5_1CILi128EEENS7_ILi112EEENS7_ILi64EEEEEELi64ENS_10bfloat16_tEfNS_4arch4Sm80ELb1ELb0ELb1ELb0ELb1ELb0ELb1ELb0EEENS1_21CollectiveEpilogueFwdINS6_IJS8_SA_S9_EEENS6_IJNS7_ILi1EEESI_SI_EEESC_SE_Li128ELb0ELb1ELb0ELb0EEENS1_30DynamicPersistentTileSchedulerILi128ELi128ELb0ELb1ELb0EEEEEEEEEvNT_6ParamsE,@function
        .size           _ZN7cutlass13device_kernelIN5flash19enable_sm80_to_sm89INS1_16FlashAttnFwdSm80INS1_25CollectiveMainloopFwdSm80ILi4ELi1ELb0EN4cute5tupleIJNS5_1CILi128EEENS7_ILi112EEENS7_ILi64EEEEEELi64ENS_10bfloat16_tEfNS_4arch4Sm80ELb1ELb0ELb1ELb0ELb1ELb0ELb1ELb0EEENS1_21CollectiveEpilogueFwdINS6_IJS8_SA_S9_EEENS6_IJNS7_ILi1EEESI_SI_EEESC_SE_Li128ELb0ELb1ELb0ELb0EEENS1_30DynamicPersistentTileSchedulerILi128ELi128ELb0ELb1ELb0EEEEEEEEEvNT_6ParamsE,(.L_x_804 - _ZN7cutlass13device_kernelIN5flash19enable_sm80_to_sm89INS1_16FlashAttnFwdSm80INS1_25CollectiveMainloopFwdSm80ILi4ELi1ELb0EN4cute5tupleIJNS5_1CILi128EEENS7_ILi112EEENS7_ILi64EEEEEELi64ENS_10bfloat16_tEfNS_4arch4Sm80ELb1ELb0ELb1ELb0ELb1ELb0ELb1ELb0EEENS1_21CollectiveEpilogueFwdINS6_IJS8_SA_S9_EEENS6_IJNS7_ILi1EEESI_SI_EEESC_SE_Li128ELb0ELb1ELb0ELb0EEENS1_30DynamicPersistentTileSchedulerILi128ELi128ELb0ELb1ELb0EEEEEEEEEvNT_6ParamsE)
        .other          _ZN7cutlass13device_kernelIN5flash19enable_sm80_to_sm89INS1_16FlashAttnFwdSm80INS1_25CollectiveMainloopFwdSm80ILi4ELi1ELb0EN4cute5tupleIJNS5_1CILi128EEENS7_ILi112EEENS7_ILi64EEEEEELi64ENS_10bfloat16_tEfNS_4arch4Sm80ELb1ELb0ELb1ELb0ELb1ELb0ELb1ELb0EEENS1_21CollectiveEpilogueFwdINS6_IJS8_SA_S9_EEENS6_IJNS7_ILi1EEESI_SI_EEESC_SE_Li128ELb0ELb1ELb0ELb0EEENS1_30DynamicPersistentTileSchedulerILi128ELi128ELb0ELb1ELb0EEEEEEEEEvNT_6ParamsE,@"STO_CUDA_ENTRY STV_DEFAULT"
_ZN7cutlass13device_kernelIN5flash19enable_sm80_to_sm89INS1_16FlashAttnFwdSm80INS1_25CollectiveMainloopFwdSm80ILi4ELi1ELb0EN4cute5tupleIJNS5_1CILi128EEENS7_ILi112EEENS7_ILi64EEEEEELi64ENS_10bfloat16_tEfNS_4arch4Sm80ELb1ELb0ELb1ELb0ELb1ELb0ELb1ELb0EEENS1_21CollectiveEpilogueFwdINS6_IJS8_SA_S9_EEENS6_IJNS7_ILi1EEESI_SI_EEESC_SE_Li128ELb0ELb1ELb0ELb0EEENS1_30DynamicPersistentTileSchedulerILi128ELi128ELb0ELb1ELb0EEEEEEEEEvNT_6ParamsE:
[----:B------:R-:W-:-:S03]  /*0000*/  MOV R1, c[0x0][0x28] ;  /* 0x00000a0000017a02 */ /* 0x000fc60000000f00 */
[----:B------:R-:W1:Y:S01]  /*0010*/  S2R R21, SR_TID.X ;  /* 0x0000000000157919 */ /* 0x000e620000002100 */
[----:B------:R-:W-:-:S03]  /*0020*/  IADD3 R1, R1, -0xa8, RZ ;  /* 0xffffff5801017810 */ /* 0x000fc60007ffe0ff */
[----:B------:R-:W2:Y:S01]  /*0030*/  S2R R17, SR_CTAID.X ;  /* 0x0000000000117919 */ /* 0x000ea20000002500 */
[----:B-1----:R-:W-:-:S05]  /*0040*/  SHF.R.U32.HI R2, RZ, 0x5, R21 ;  /* 0x00000005ff027819 */ /* 0x002fca0000011615 */
[----:B------:R-:W1:Y:S02]  /*0050*/  SHFL.IDX PT, R0, R2, RZ, 0x1f ;  /* 0x00001fff02007589 */ /* 0x000e6400000e0000 */
[----:B-1----:R-:W-:Y:S02]  /*0060*/  ISETP.GE.AND P0, PT, R0, 0x1, PT ;  /* 0x000000010000780c */ /* 0x002fe40003f06270 */
[----:B------:R1:W-:Y:S11]  /*0070*/  STL [R1+0x98], R0 ;  /* 0x0000980001007387 */ /* 0x0003f60000100800 */
[----:B------:R-:W-:Y:S06]  /*0080*/  @P0 BAR.ARV 0x4, 0x80 ;  /* 0x0102000000000b1d */ /* 0x000fec0000002000 */
[----:B--2---:R-:W-:-:S13]  /*0090*/  ISETP.GE.AND P0, PT, R17, c[0x0][0x538], PT ;  /* 0x00014e0011007a0c */ /* 0x004fda0003f06270 */
[----:B------:R-:W-:Y:S05]  /*00a0*/  @P0 EXIT ;  /* 0x000000000000094d */ /* 0x000fea0003800000 */
[----:B-1----:R-:W-:Y:S01]  /*00b0*/  SHF.R.S32.HI R16, RZ, 0x1f, R21 ;  /* 0x0000001fff107819 */ /* 0x002fe20000011415 */
[----:B------:R-:W-:Y:S01]  /*00c0*/  IMAD.MOV.U32 R228, RZ, RZ, 0x20 ;  /* 0x00000020ffe47424 */ /* 0x000fe200078e00ff */
[----:B------:R-:W-:Y:S01]  /*00d0*/  ULDC.64 UR6, c[0x0][0x118] ;  /* 0x0000460000067ab9 */ /* 0x000fe20000000a00 */
[----:B------:R-:W-:Y:S01]  /*00e0*/  IMAD.MOV.U32 R226, RZ, RZ, 0x40 ;  /* 0x00000040ffe27424 */ /* 0x000fe200078e00ff */
[CC--:B------:R-:W-:Y:S02]  /*00f0*/  LEA.HI R2, R16.reuse, R21.reuse, RZ, 0x4 ;  /* 0x0000001510027211 */ /* 0x0c0fe400078f20ff */
[----:B------:R-:W-:Y:S02]  /*0100*/  LEA.HI R13, R16, R21, RZ, 0x3 ;  /* 0x00000015100d7211 */ /* 0x000fe400078f18ff */
[----:B------:R-:W-:Y:S02]  /*0110*/  SHF.R.S32.HI R3, RZ, 0x4, R2 ;  /* 0x00000004ff037819 */ /* 0x000fe40000011402 */
[----:B------:R-:W-:-:S02]  /*0120*/  SHF.R.S32.HI R20, RZ, 0x3, R13 ;  /* 0x00000003ff147819 */ /* 0x000fc4000001140d */
[----:B------:R-:W-:Y:S02]  /*0130*/  LEA.HI R0, R2, R3, RZ, 0x1 ;  /* 0x0000000302007211 */ /* 0x000fe400078f08ff */
[----:B------:R-:W-:Y:S02]  /*0140*/  LOP3.LUT R4, R13, 0xfffffff8, RZ, 0xc0, !PT ;  /* 0xfffffff80d047812 */ /* 0x000fe400078ec0ff */
[----:B------:R-:W-:Y:S02]  /*0150*/  LOP3.LUT R0, R0, 0xfffffffe, RZ, 0xc0, !PT ;  /* 0xfffffffe00007812 */ /* 0x000fe400078ec0ff */
[----:B------:R-:W-:Y:S01]  /*0160*/  LEA.HI R10, R16, R21, RZ, 0x2 ;  /* 0x00000015100a7211 */ /* 0x000fe200078f10ff */
[----:B------:R-:W-:Y:S02]  /*0170*/  IMAD.IADD R8, R21, 0x1, -R4 ;  /* 0x0000000115087824 */ /* 0x000fe400078e0a04 */
[----:B------:R-:W-:Y:S01]  /*0180*/  IMAD.IADD R14, R3, 0x1, -R0 ;  /* 0x00000001030e7824 */ /* 0x000fe200078e0a00 */
[----:B------:R-:W-:Y:S01]  /*0190*/  LOP3.LUT R0, R2, 0xfffffff0, RZ, 0xc0, !PT ;  /* 0xfffffff002007812 */ /* 0x000fe200078ec0ff */
[----:B------:R-:W-:Y:S01]  /*01a0*/  IMAD.SHL.U32 R2, R20, 0x40, RZ ;  /* 0x0000004014027824 */ /* 0x000fe200078e00ff */
[--C-:B------:R-:W-:Y:S01]  /*01b0*/  SHF.R.S32.HI R7, RZ, 0x2, R10.reuse ;  /* 0x00000002ff077819 */ /* 0x100fe2000001140a */
[----:B------:R-:W-:Y:S01]  /*01c0*/  IMAD.SHL.U32 R242, R8, 0x8, RZ ;  /* 0x0000000808f27824 */ /* 0x000fe200078e00ff */
[----:B------:R-:W-:Y:S01]  /*01d0*/  SHF.R.S32.HI R3, RZ, 0x1f, R10 ;  /* 0x0000001fff037819 */ /* 0x000fe2000001140a */
[----:B------:R-:W-:Y:S01]  /*01e0*/  IMAD.IADD R0, R21, 0x1, -R0 ;  /* 0x0000000115007824 */ /* 0x000fe200078e0a00 */
[----:B------:R-:W-:Y:S01]  /*01f0*/  LOP3.LUT R2, R2, 0x1c0, RZ, 0xc0, !PT ;  /* 0x000001c002027812 */ /* 0x000fe200078ec0ff */
[----:B------:R-:W-:Y:S01]  /*0200*/  IMAD.SHL.U32 R9, R8, 0x40, RZ ;  /* 0x0000004008097824 */ /* 0x000fe200078e00ff */
[----:B------:R-:W-:Y:S01]  /*0210*/  LEA.HI R3, R3, R7, RZ, 0x3 ;  /* 0x0000000703037211 */ /* 0x000fe200078f18ff */
[----:B------:R-:W-:Y:S01]  /*0220*/  IMAD.SHL.U32 R225, R14, 0x8, RZ ;  /* 0x000000080ee17824 */ /* 0x000fe200078e00ff */
[----:B------:R-:W-:-:S02]  /*0230*/  SHF.R.S32.HI R4, RZ, 0x1f, R0 ;  /* 0x0000001fff047819 */ /* 0x000fc40000011400 */
[----:B------:R-:W-:Y:S02]  /*0240*/  LOP3.LUT R6, R2, 0x38, R242, 0xf8, !PT ;  /* 0x0000003802067812 */ /* 0x000fe400078ef8f2 */
[----:B------:R-:W-:Y:S02]  /*0250*/  LEA.HI R11, R4, R0, RZ, 0x3 ;  /* 0x00000000040b7211 */ /* 0x000fe400078f18ff */
[----:B------:R-:W-:Y:S02]  /*0260*/  SHF.R.U32.HI R4, RZ, 0x3, R2 ;  /* 0x00000003ff047819 */ /* 0x000fe40000011602 */
[----:B------:R-:W-:Y:S02]  /*0270*/  LOP3.LUT R3, R3, 0xfffffff8, RZ, 0xc0, !PT ;  /* 0xfffffff803037812 */ /* 0x000fe400078ec0ff */
[----:B------:R-:W-:Y:S02]  /*0280*/  LOP3.LUT R5, R11, 0xfffffff8, RZ, 0xc0, !PT ;  /* 0xfffffff80b057812 */ /* 0x000fe400078ec0ff */
[----:B------:R-:W-:Y:S01]  /*0290*/  LOP3.LUT R12, R6, R4, RZ, 0x3c, !PT ;  /* 0x00000004060c7212 */ /* 0x000fe200078e3cff */
[----:B------:R-:W-:Y:S01]  /*02a0*/  IMAD.IADD R7, R7, 0x1, -R3 ;  /* 0x0000000107077824 */ /* 0x000fe200078e0a03 */
[----:B------:R-:W-:-:S02]  /*02b0*/  LOP3.LUT R4, R10, 0xfffffffc, RZ, 0xc0, !PT ;  /* 0xfffffffc0a047812 */ /* 0x000fc400078ec0ff */
[----:B------:R-:W-:Y:S01]  /*02c0*/  LOP3.LUT R2, R9, 0x1c0, RZ, 0xc0, !PT ;  /* 0x000001c009027812 */ /* 0x000fe200078ec0ff */
[----:B------:R-:W-:Y:S01]  /*02d0*/  IMAD.IADD R9, R0, 0x1, -R5 ;  /* 0x0000000100097824 */ /* 0x000fe200078e0a05 */
[----:B------:R-:W-:Y:S01]  /*02e0*/  LOP3.LUT R3, R7, 0x1, RZ, 0xc0, !PT ;  /* 0x0000000107037812 */ /* 0x000fe200078ec0ff */
[----:B------:R-:W-:Y:S01]  /*02f0*/  IMAD.IADD R6, R21, 0x1, -R4 ;  /* 0x0000000115067824 */ /* 0x000fe200078e0a04 */
[----:B------:R-:W-:Y:S02]  /*0300*/  LOP3.LUT R5, R2, 0x8, R13, 0xf8, !PT ;  /* 0x0000000802057812 */ /* 0x000fe400078ef80d */
[----:B------:R-:W-:Y:S02]  /*0310*/  SHF.R.U32.HI R0, RZ, 0x3, R2 ;  /* 0x00000003ff007819 */ /* 0x000fe40000011602 */
[----:B------:R-:W-:Y:S02]  /*0320*/  LEA.HI R4, R16, R21, RZ, 0x5 ;  /* 0x0000001510047211 */ /* 0x000fe400078f28ff */
[----:B------:R-:W-:Y:S01]  /*0330*/  LOP3.LUT R13, R5, R0, RZ, 0x3c, !PT ;  /* 0x00000000050d7212 */ /* 0x000fe200078e3cff */
[----:B------:R-:W-:Y:S01]  /*0340*/  IMAD.SHL.U32 R5, R11, 0x40, RZ ;  /* 0x000000400b057824 */ /* 0x000fe200078e00ff */
[----:B------:R-:W-:-:S02]  /*0350*/  LEA.HI R0, R6, R6, RZ, 0x1 ;  /* 0x0000000606007211 */ /* 0x000fc400078f08ff */
[----:B------:R-:W-:Y:S02]  /*0360*/  LOP3.LUT R2, R4, 0xffffffe0, RZ, 0xc0, !PT ;  /* 0xffffffe004027812 */ /* 0x000fe400078ec0ff */
[----:B------:R-:W-:Y:S02]  /*0370*/  ISETP.NE.U32.AND P0, PT, R3, 0x1, PT ;  /* 0x000000010300780c */ /* 0x000fe40003f05070 */
[----:B------:R-:W-:Y:S01]  /*0380*/  SHF.R.S32.HI R231, RZ, 0x5, R4 ;  /* 0x00000005ffe77819 */ /* 0x000fe20000011404 */
[----:B------:R-:W-:Y:S01]  /*0390*/  IMAD.IADD R19, R21, 0x1, -R2 ;  /* 0x0000000115137824 */ /* 0x000fe200078e0a02 */
[----:B------:R-:W-:Y:S02]  /*03a0*/  SHF.R.S32.HI R3, RZ, 0x1f, R4 ;  /* 0x0000001fff037819 */ /* 0x000fe40000011404 */
[C---:B------:R-:W-:Y:S01]  /*03b0*/  LOP3.LUT R4, R0.reuse, 0x1ffffffe, RZ, 0xc0, !PT ;  /* 0x1ffffffe00047812 */ /* 0x040fe200078ec0ff */
[----:B------:R-:W-:Y:S01]  /*03c0*/  IMAD.SHL.U32 R0, R0, 0x20, RZ ;  /* 0x0000002000007824 */ /* 0x000fe200078e00ff */
[----:B------:R-:W-:-:S02]  /*03d0*/  LEA.HI R2, R3, R231, RZ, 0x2 ;  /* 0x000000e703027211 */ /* 0x000fc400078f10ff */
[----:B------:R-:W-:Y:S01]  /*03e0*/  SHF.R.S32.HI R10, RZ, 0x1f, R19 ;  /* 0x0000001fff0a7819 */ /* 0x000fe20000011413 */
[----:B------:R-:W-:Y:S01]  /*03f0*/  IMAD.IADD R3, R6, 0x1, -R4 ;  /* 0x0000000106037824 */ /* 0x000fe200078e0a04 */
[----:B------:R-:W-:Y:S02]  /*0400*/  LOP3.LUT R0, R0, 0xffffffc0, RZ, 0xc0, !PT ;  /* 0xffffffc000007812 */ /* 0x000fe400078ec0ff */
[----:B------:R-:W-:Y:S02]  /*0410*/  LOP3.LUT R2, R2, 0xffffffc, RZ, 0xc0, !PT ;  /* 0x0ffffffc02027812 */ /* 0x000fe400078ec0ff */
[----:B------:R-:W-:Y:S01]  /*0420*/  LEA.HI R10, R10, R19, RZ, 0x2 ;  /* 0x000000130a0a7211 */ /* 0x000fe200078f10ff */
[----:B------:R-:W-:Y:S01]  /*0430*/  IMAD R15, R3, 0x8, R0 ;  /* 0x00000008030f7824 */ /* 0x000fe200078e0200 */
[----:B------:R-:W-:Y:S01]  /*0440*/  LEA.HI R4, R16, R21, RZ, 0x6 ;  /* 0x0000001510047211 */ /* 0x000fe200078f30ff */
[----:B------:R-:W-:Y:S01]  /*0450*/  IMAD.SHL.U32 R0, R9, 0x40, RZ ;  /* 0x0000004009007824 */ /* 0x000fe200078e00ff */
[----:B------:R-:W-:Y:S01]  /*0460*/  R2P PR, R7, 0x6 ;  /* 0x0000000607007804 */ /* 0x000fe20000000000 */
[C---:B------:R-:W-:Y:S01]  /*0470*/  IMAD.IADD R3, R231.reuse, 0x1, -R2 ;  /* 0x00000001e7037824 */ /* 0x040fe200078e0a02 */
[----:B------:R-:W-:Y:S01]  /*0480*/  SHF.R.S32.HI R2, RZ, 0x2, R10 ;  /* 0x00000002ff027819 */ /* 0x000fe2000001140a */
[----:B------:R-:W-:Y:S01]  /*0490*/  IMAD.SHL.U32 R4, R4, 0x8, RZ ;  /* 0x0000000804047824 */ /* 0x000fe200078e00ff */
[----:B------:R-:W-:Y:S01]  /*04a0*/  LOP3.LUT R0, R0, 0x1c0, RZ, 0xc0, !PT ;  /* 0x000001c000007812 */ /* 0x000fe200078ec0ff */
[----:B------:R-:W-:Y:S01]  /*04b0*/  IMAD.SHL.U32 R231, R231, 0x400, RZ ;  /* 0x00000400e7e77824 */ /* 0x000fe200078e00ff */
[----:B------:R-:W-:Y:S01]  /*04c0*/  LOP3.LUT P4, RZ, R8, 0x2, RZ, 0xc0, !PT ;  /* 0x0000000208ff7812 */ /* 0x000fe2000788c0ff */
[----:B------:R-:W-:Y:S01]  /*04d0*/  IMAD R18, R3, 0x10, R2 ;  /* 0x0000001003127824 */ /* 0x000fe200078e0202 */
[----:B------:R-:W-:Y:S01]  /*04e0*/  LOP3.LUT R225, R0, 0x8, R225, 0xf8, !PT ;  /* 0x0000000800e17812 */ /* 0x000fe200078ef8e1 */
[----:B------:R-:W-:Y:S01]  /*04f0*/  IMAD.SHL.U32 R2, R7, 0x40, RZ ;  /* 0x0000004007027824 */ /* 0x000fe200078e00ff */
[----:B------:R-:W-:-:S02]  /*0500*/  SHF.R.U32.HI R0, RZ, 0x3, R0 ;  /* 0x00000003ff007819 */ /* 0x000fc40000011600 */
[----:B------:R-:W-:Y:S01]  /*0510*/  LOP3.LUT R12, R12, 0x7ffffe00, R4, 0xf8, !PT ;  /* 0x7ffffe000c0c7812 */ /* 0x000fe200078ef804 */
[----:B------:R-:W-:Y:S01]  /*0520*/  IMAD R4, R6, 0x2, R231 ;  /* 0x0000000206047824 */ /* 0x000fe200078e02e7 */
[----:B------:R-:W-:Y:S01]  /*0530*/  LOP3.LUT R3, R2, 0x1c0, RZ, 0xc0, !PT ;  /* 0x000001c002037812 */ /* 0x000fe200078ec0ff */
[----:B------:R-:W-:Y:S01]  /*0540*/  STL [R1+0x9c], R18 ;  /* 0x00009c1201007387 */ /* 0x000fe20000100800 */
[----:B------:R-:W-:Y:S01]  /*0550*/  LOP3.LUT R225, R225, R0, RZ, 0x3c, !PT ;  /* 0x00000000e1e17212 */ /* 0x000fe200078e3cff */
[----:B------:R-:W-:Y:S01]  /*0560*/  IMAD R0, R14, 0x200, R13 ;  /* 0x000002000e007824 */ /* 0x000fe200078e020d */
[----:B------:R-:W-:Y:S01]  /*0570*/  LOP3.LUT R2, R5, 0xfffffe00, RZ, 0xc0, !PT ;  /* 0xfffffe0005027812 */ /* 0x000fe200078ec0ff */
[----:B------:R-:W-:Y:S01]  /*0580*/  IMAD.MOV.U32 R5, RZ, RZ, -0x10 ;  /* 0xfffffff0ff057424 */ /* 0x000fe200078e00ff */
[----:B------:R-:W-:Y:S01]  /*0590*/  LEA.HI R3, R3, R3, RZ, 0x1d ;  /* 0x0000000303037211 */ /* 0x000fe200078fe8ff */
[----:B------:R-:W-:Y:S01]  /*05a0*/  STL [R1+0x70], R17 ;  /* 0x0000701101007387 */ /* 0x000fe20000100800 */
[CC--:B------:R-:W-:Y:S01]  /*05b0*/  IADD3 R231, R225.reuse, R2.reuse, R231 ;  /* 0x00000002e1e77210 */ /* 0x0c0fe20007ffe0e7 */
[----:B------:R-:W-:Y:S01]  /*05c0*/  IMAD.SHL.U32 R243, R12, 0x2, RZ ;  /* 0x000000020cf37824 */ /* 0x000fe200078e00ff */
[----:B------:R-:W-:Y:S01]  /*05d0*/  LOP3.LUT R225, R225, R2, RZ, 0xfc, !PT ;  /* 0x00000002e1e17212 */ /* 0x000fe200078efcff */
[----:B------:R-:W-:Y:S01]  /*05e0*/  IMAD.IADD R4, R4, 0x1, R3 ;  /* 0x0000000104047824 */ /* 0x000fe200078e0203 */
[----:B------:R-:W-:Y:S01]  /*05f0*/  LEA.HI R2, R16, R21, RZ, 0x7 ;  /* 0x0000001510027211 */ /* 0x000fe200078f38ff */
[----:B------:R-:W-:Y:S01]  /*0600*/  IMAD R3, R8, 0x10, R20 ;  /* 0x0000001008037824 */ /* 0x000fe200078e0214 */
[----:B------:R-:W-:Y:S01]  /*0610*/  SHF.R.S32.HI R6, RZ, 0x1f, R242 ;  /* 0x0000001fff067819 */ /* 0x000fe200000114f2 */
[----:B------:R-:W-:Y:S01]  /*0620*/  IMAD.IADD R6, R18, 0x1, R15 ;  /* 0x0000000112067824 */ /* 0x000fe200078e020f */
[----:B------:R-:W-:-:S02]  /*0630*/  SHF.R.S32.HI R2, RZ, 0x7, R2 ;  /* 0x00000007ff027819 */ /* 0x000fc40000011402 */
[----:B------:R-:W-:Y:S01]  /*0640*/  LOP3.LUT R2, R10, 0x7ffffffc, RZ, 0xc0, !PT ;  /* 0x7ffffffc0a027812 */ /* 0x000fe200078ec0ff */
[----:B------:R1:W-:Y:S01]  /*0650*/  STL [R1+0x30], R3 ;  /* 0x0000300301007387 */ /* 0x0003e20000100800 */
[----:B------:R-:W-:Y:S02]  /*0660*/  LEA R4, R4, 0x80, 0x1 ;  /* 0x0000008004047811 */ /* 0x000fe400078e08ff */
[----:B------:R-:W-:Y:S01]  /*0670*/  LEA R224, R0, 0x3900, 0x1 ;  /* 0x0000390000e07811 */ /* 0x000fe200078e08ff */
[----:B------:R-:W-:Y:S01]  /*0680*/  IMAD.IADD R2, R19, 0x1, -R2 ;  /* 0x0000000113027824 */ /* 0x000fe200078e0a02 */
[----:B------:R-:W-:Y:S01]  /*0690*/  SEL R0, R5, 0x10, !P0 ;  /* 0x0000001005007807 */ /* 0x000fe20004000000 */
[----:B------:R2:W-:Y:S01]  /*06a0*/  STL [R1+0x6c], R6 ;  /* 0x00006c0601007387 */ /* 0x0005e20000100800 */
[----:B------:R-:W-:Y:S01]  /*06b0*/  LOP3.LUT P3, RZ, R8, 0x4, RZ, 0xc0, !PT ;  /* 0x0000000408ff7812 */ /* 0x000fe2000786c0ff */
[----:B------:R-:W-:Y:S01]  /*06c0*/  IMAD.SHL.U32 R2, R2, 0x2, RZ ;  /* 0x0000000202027824 */ /* 0x000fe200078e00ff */
[----:B------:R-:W-:Y:S01]  /*06d0*/  LOP3.LUT P5, RZ, R9, 0x4, RZ, 0xc0, !PT ;  /* 0x0000000409ff7812 */ /* 0x000fe200078ac0ff */
[----:B------:R-:W-:Y:S01]  /*06e0*/  IMAD.IADD R7, R4, 0x1, R0 ;  /* 0x0000000104077824 */ /* 0x000fe200078e0200 */
[----:B------:R-:W-:-:S02]  /*06f0*/  SEL R227, R226, 0xffffffc0, !P3 ;  /* 0xffffffc0e2e37807 */ /* 0x000fc40005800000 */
[----:B------:R3:W-:Y:S01]  /*0700*/  STL [R1+0x68], R2 ;  /* 0x0000680201007387 */ /* 0x0007e20000100800 */
[----:B------:R-:W-:Y:S02]  /*0710*/  LOP3.LUT P6, RZ, R9, 0x2, RZ, 0xc0, !PT ;  /* 0x0000000209ff7812 */ /* 0x000fe400078cc0ff */
[----:B------:R-:W-:Y:S01]  /*0720*/  SEL R226, R226, 0xffffffc0, !P5 ;  /* 0xffffffc0e2e27807 */ /* 0x000fe20006800000 */
[----:B------:R4:W-:Y:S01]  /*0730*/  STL [R1+0x74], R4 ;  /* 0x0000740401007387 */ /* 0x0009e20000100800 */
[----:B------:R-:W-:Y:S01]  /*0740*/  LEA R231, R231, 0x7100, 0x1 ;  /* 0x00007100e7e77811 */ /* 0x000fe200078e08ff */
[C---:B------:R-:W-:Y:S01]  /*0750*/  IMAD.IADD R230, R224.reuse, 0x1, R227 ;  /* 0x00000001e0e67824 */ /* 0x040fe200078e02e3 */
[----:B------:R-:W-:Y:S02]  /*0760*/  LEA R225, R225, 0x100, 0x1 ;  /* 0x00000100e1e17811 */ /* 0x000fe400078e08ff */
[C---:B------:R-:W-:Y:S01]  /*0770*/  IADD3 R235, R224.reuse, 0x20, RZ ;  /* 0x00000020e0eb7810 */ /* 0x040fe20007ffe0ff */
[----:B------:R-:W-:Y:S01]  /*0780*/  IMAD.IADD R232, R231, 0x1, R226 ;  /* 0x00000001e7e87824 */ /* 0x000fe200078e02e2 */
[----:B------:R-:W-:Y:S01]  /*0790*/  @P4 IADD3 R235, R224, -0x20, RZ ;  /* 0xffffffe0e0eb4810 */ /* 0x000fe20007ffe0ff */
[----:B------:R-:W-:Y:S01]  /*07a0*/  IMAD.IADD R226, R226, 0x1, R225 ;  /* 0x00000001e2e27824 */ /* 0x000fe200078e02e1 */
[----:B-1----:R-:W-:-:S02]  /*07b0*/  SEL R3, R228, 0xffffffe0, !P1 ;  /* 0xffffffe0e4037807 */ /* 0x002fc40004800000 */
[----:B------:R-:W-:Y:S01]  /*07c0*/  SEL R228, R228, 0xffffffe0, !P6 ;  /* 0xffffffe0e4e47807 */ /* 0x000fe20007000000 */
[----:B------:R-:W-:Y:S01]  /*07d0*/  IMAD.IADD R227, R227, 0x1, R235 ;  /* 0x00000001e3e37824 */ /* 0x000fe200078e02eb */
[----:B------:R-:W-:Y:S02]  /*07e0*/  IADD3 R241, R235, 0x800, RZ ;  /* 0x00000800ebf17810 */ /* 0x000fe40007ffe0ff */
[C---:B--2---:R-:W-:Y:S01]  /*07f0*/  IADD3 R6, R4.reuse, 0x40, RZ ;  /* 0x0000004004067810 */ /* 0x044fe20007ffe0ff */
[----:B------:R-:W-:Y:S01]  /*0800*/  IMAD.IADD R234, R231, 0x1, R228 ;  /* 0x00000001e7ea7824 */ /* 0x000fe200078e02e4 */
[----:B------:R-:W-:Y:S01]  /*0810*/  @P2 IADD3 R6, R4, -0x40, RZ ;  /* 0xffffffc004062810 */ /* 0x000fe20007ffe0ff */
[C---:B------:R-:W-:Y:S01]  /*0820*/  IMAD.IADD R229, R228.reuse, 0x1, R225 ;  /* 0x00000001e4e57824 */ /* 0x040fe200078e02e1 */
[C---:B------:R-:W-:Y:S01]  /*0830*/  IADD3 R240, R235.reuse, 0x1000, RZ ;  /* 0x00001000ebf07810 */ /* 0x040fe20007ffe0ff */
[----:B------:R-:W-:Y:S01]  /*0840*/  IMAD.IADD R233, R228, 0x1, R232 ;  /* 0x00000001e4e97824 */ /* 0x000fe200078e02e8 */
[C---:B------:R-:W-:Y:S01]  /*0850*/  IADD3 R239, R235.reuse, 0x1800, RZ ;  /* 0x00001800ebef7810 */ /* 0x040fe20007ffe0ff */
[----:B---3--:R-:W-:Y:S01]  /*0860*/  IMAD.IADD R2, R4, 0x1, R3 ;  /* 0x0000000104027824 */ /* 0x008fe200078e0203 */
[C---:B------:R-:W-:Y:S01]  /*0870*/  IADD3 R238, R235.reuse, 0x2000, RZ ;  /* 0x00002000ebee7810 */ /* 0x040fe20007ffe0ff */
[----:B------:R-:W-:Y:S01]  /*0880*/  IMAD.IADD R228, R228, 0x1, R226 ;  /* 0x00000001e4e47824 */ /* 0x000fe200078e02e2 */
[----:B------:R-:W-:Y:S01]  /*0890*/  IADD3 R237, R235, 0x2800, RZ ;  /* 0x00002800ebed7810 */ /* 0x000fe20007ffe0ff */
[----:B----4-:R-:W-:Y:S01]  /*08a0*/  IMAD.IADD R4, R3, 0x1, R6 ;  /* 0x0000000103047824 */ /* 0x010fe200078e0206 */
[----:B------:R1:W-:Y:S01]  /*08b0*/  STL [R1+0x8c], R2 ;  /* 0x00008c0201007387 */ /* 0x0003e20000100800 */
[----:B------:R-:W-:-:S03]  /*08c0*/  IADD3 R236, R235, 0x3000, RZ ;  /* 0x00003000ebec7810 */ /* 0x000fc60007ffe0ff */
[----:B------:R-:W-:Y:S01]  /*08d0*/  STL [R1+0x84], R7 ;  /* 0x0000840701007387 */ /* 0x000fe20000100800 */
[----:B-1----:R-:W-:-:S05]  /*08e0*/  IMAD.IADD R2, R7, 0x1, R3 ;  /* 0x0000000107027824 */ /* 0x002fca00078e0203 */
[----:B------:R1:W-:Y:S04]  /*08f0*/  STL [R1+0x88], R2 ;  /* 0x0000880201007387 */ /* 0x0003e80000100800 */
[----:B------:R-:W-:Y:S04]  /*0900*/  STL [R1+0x78], R6 ;  /* 0x0000780601007387 */ /* 0x000fe80000100800 */
[----:B------:R2:W-:Y:S01]  /*0910*/  STL [R1+0x7c], R4 ;  /* 0x00007c0401007387 */ /* 0x0005e20000100800 */
[----:B-1----:R-:W-:-:S05]  /*0920*/  IMAD.IADD R2, R0, 0x1, R6 ;  /* 0x0000000100027824 */ /* 0x002fca00078e0206 */
[----:B------:R1:W-:Y:S01]  /*0930*/  STL [R1+0x80], R2 ;  /* 0x0000800201007387 */ /* 0x0003e20000100800 */
[----:B--2---:R-:W-:Y:S02]  /*0940*/  IMAD.IADD R4, R0, 0x1, R4 ;  /* 0x0000000100047824 */ /* 0x004fe400078e0204 */
[----:B------:R-:W-:-:S03]  /*0950*/  IMAD.IADD R0, R3, 0x1, R2 ;  /* 0x0000000103007824 */ /* 0x000fc600078e0202 */
[----:B------:R1:W-:Y:S04]  /*0960*/  STL [R1+0x94], R4 ;  /* 0x0000940401007387 */ /* 0x0003e80000100800 */
[----:B------:R1:W-:Y:S02]  /*0970*/  STL [R1+0x90], R0 ;  /* 0x0000900001007387 */ /* 0x0003e40000100800 */
.L_x_589:
[----:B-1----:R-:W2:Y:S01]  /*0980*/  LDL R4, [R1+0x70] ;  /* 0x0000700001047983 */ /* 0x002ea20000100800 */
[----:B------:R-:W-:Y:S01]  /*0990*/  IMAD.MOV.U32 R0, RZ, RZ, c[0x0][0x560] ;  /* 0x00015800ff007624 */ /* 0x000fe200078e00ff */
[----:B------:R-:W-:Y:S01]  /*09a0*/  YIELD ;  /* 0x0000000000007946 */ /* 0x000fe20003800000 */
[----:B------:R-:W-:Y:S03]  /*09b0*/  BSSY B0, `(.L_x_506) ;  /* 0x0000016000007945 */ /* 0x000fe60003800000 */
[----:B------:R-:W-:-:S13]  /*09c0*/  ISETP.NE.AND P0, PT, R0, 0x1, PT ;  /* 0x000000010000780c */ /* 0x000fda0003f05270 */
[----:B--2---:R-:W-:Y:S01]  /*09d0*/  @P0 IMAD.HI.U32 R0, R4, c[0x0][0x564], RZ ;  /* 0x0001590004000a27 */ /* 0x004fe200078e00ff */
[----:B------:R-:W-:-:S04]  /*09e0*/  MOV R3, R4 ;  /* 0x0000000400037202 */ /* 0x000fc80000000f00 */
[----:B------:R-:W-:-:S04]  /*09f0*/  @P0 SHF.R.U32.HI R3, RZ, c[0x0][0x568], R0 ;  /* 0x00015a00ff030a19 */ /* 0x000fc80000011600 */
[----:B------:R-:W-:Y:S01]  /*0a00*/  ISETP.GE.AND P0, PT, R3, c[0x0][0x578], PT ;  /* 0x00015e0003007a0c */ /* 0x000fe20003f06270 */
[----:B------:R-:W-:-:S04]  /*0a10*/  IMAD.MOV R2, RZ, RZ, -R3 ;  /* 0x000000ffff027224 */ /* 0x000fc800078e0a03 */
[----:B------:R-:W-:-:S08]  /*0a20*/  IMAD R2, R2, c[0x0][0x560], R4 ;  /* 0x0001580002027a24 */ /* 0x000fd000078e0204 */
[----:B------:R-:W-:Y:S05]  /*0a30*/  @!P0 BRA `(.L_x_507) ;  /* 0x0000007000008947 */ /* 0x000fea0003800000 */
[----:B------:R-:W-:-:S04]  /*0a40*/  MOV R0, c[0x0][0x56c] ;  /* 0x00015b0000007a02 */ /* 0x000fc80000000f00 */
[----:B------:R-:W-:Y:S02]  /*0a50*/  ISETP.NE.AND P0, PT, R0, 0x1, PT ;  /* 0x000000010000780c */ /* 0x000fe40003f05270 */
[----:B------:R-:W-:-:S11]  /*0a60*/  MOV R0, R2 ;  /* 0x0000000200007202 */ /* 0x000fd60000000f00 */
[----:B------:R-:W-:-:S05]  /*0a70*/  @P0 IMAD.HI.U32 R4, R2, c[0x0][0x570], RZ ;  /* 0x00015c0002040a27 */ /* 0x000fca00078e00ff */
[----:B------:R-:W-:-:S05]  /*0a80*/  @P0 SHF.R.U32.HI R0, RZ, c[0x0][0x574], R4 ;  /* 0x00015d00ff000a19 */ /* 0x000fca0000011604 */
[----:B------:R-:W-:Y:S01]  /*0a90*/  IMAD R4, R0, c[0x0][0x56c], RZ ;  /* 0x00015b0000047a24 */ /* 0x000fe200078e02ff */
[----:B------:R-:W-:Y:S05]  /*0aa0*/  BRA `(.L_x_508) ;  /* 0x0000006000007947 */ /* 0x000fea0003800000 */
.L_x_507:
[----:B------:R-:W-:-:S04]  /*0ab0*/  MOV R0, c[0x0][0x554] ;  /* 0x0001550000007a02 */ /* 0x000fc80000000f00 */
[----:B------:R-:W-:Y:S02]  /*0ac0*/  ISETP.NE.AND P0, PT, R0, 0x1, PT ;  /* 0x000000010000780c */ /* 0x000fe40003f05270 */
[----:B------:R-:W-:-:S11]  /*0ad0*/  MOV R0, R2 ;  /* 0x0000000200007202 */ /* 0x000fd60000000f00 */
[----:B------:R-:W-:-:S05]  /*0ae0*/  @P0 IMAD.HI.U32 R4, R2, c[0x0][0x558], RZ ;  /* 0x0001560002040a27 */ /* 0x000fca00078e00ff */
[----:B------:R-:W-:-:S05]  /*0af0*/  @P0 SHF.R.U32.HI R0, RZ, c[0x0][0x55c], R4 ;  /* 0x00015700ff000a19 */ /* 0x000fca0000011604 */
[----:B------:R-:W-:Y:S02]  /*0b00*/  IMAD R4, R0, c[0x0][0x554], RZ ;  /* 0x0001550000047a24 */ /* 0x000fe400078e02ff */
.L_x_508:
[----:B------:R-:W-:Y:S05]  /*0b10*/  BSYNC B0 ;  /* 0x0000000000007941 */ /* 0x000fea0003800000 */
.L_x_506:
[----:B------:R-:W-:Y:S01]  /*0b20*/  IMAD.MOV.U32 R5, RZ, RZ, c[0x0][0x548] ;  /* 0x00015200ff057624 */ /* 0x000fe200078e00ff */
[----:B------:R-:W-:Y:S01]  /*0b30*/  ISETP.NE.U32.AND P0, PT, RZ, c[0x0][0x370], PT ;  /* 0x0000dc00ff007a0c */ /* 0x000fe20003f05070 */
[----:B------:R-:W-:Y:S02]  /*0b40*/  IMAD.IADD R4, R2, 0x1, -R4 ;  /* 0x0000000102047824 */ /* 0x000fe400078e0a04 */
[----:B------:R-:W-:Y:S01]  /*0b50*/  IMAD.MOV.U32 R7, RZ, RZ, RZ ;  /* 0x000000ffff077224 */ /* 0x000fe200078e00ff */
[----:B------:R-:W-:Y:S01]  /*0b60*/  ISETP.NE.AND P1, PT, R5, 0x1, PT ;  /* 0x000000010500780c */ /* 0x000fe20003f25270 */
[----:B------:R-:W-:Y:S01]  /*0b70*/  IMAD R6, R3, c[0x0][0x554], R4 ;  /* 0x0001550003067a24 */ /* 0x000fe200078e0204 */
[----:B------:R-:W-:-:S04]  /*0b80*/  ISETP.NE.AND.EX P0, PT, RZ, c[0x0][0x374], PT, P0 ;  /* 0x0000dd00ff007a0c */ /* 0x000fc80003f05300 */
[----:B------:R-:W-:-:S07]  /*0b90*/  MOV R35, R6 ;  /* 0x0000000600237202 */ /* 0x000fce0000000f00 */
[----:B------:R-:W-:-:S04]  /*0ba0*/  @P1 IMAD.HI.U32 R2, R6, c[0x0][0x54c], RZ ;  /* 0x0001530006021a27 */ /* 0x000fc800078e00ff */
[----:B------:R-:W-:Y:S01]  /*0bb0*/  @P0 IMAD.MOV.U32 R3, RZ, RZ, 0x4 ;  /* 0x00000004ff030424 */ /* 0x000fe200078e00ff */
[----:B------:R-:W-:-:S05]  /*0bc0*/  @P1 SHF.R.U32.HI R35, RZ, c[0x0][0x550], R2 ;  /* 0x00015400ff231a19 */ /* 0x000fca0000011602 */
[----:B------:R-:W-:Y:S01]  /*0bd0*/  @P0 IMAD.WIDE R2, R35, R3, c[0x0][0x370] ;  /* 0x0000dc0023020625 */ /* 0x000fe200078e0203 */
[----:B------:R-:W-:Y:S01]  /*0be0*/  LOP3.LUT R0, R0, 0x1ffffff, RZ, 0x3c, !PT ;  /* 0x01ffffff00007812 */ /* 0x000fe200078e3cff */
[----:B------:R-:W-:Y:S04]  /*0bf0*/  STL [R1+0x60], R35 ;  /* 0x0000602301007387 */ /* 0x000fe80000100800 */
[----:B------:R1:W2:Y:S01]  /*0c00*/  @P0 LDG.E R7, [R2.64] ;  /* 0x0000000602070981 */ /* 0x0002a2000c1e1900 */
[----:B------:R-:W-:Y:S01]  /*0c10*/  IADD3 R0, R0, c[0x0][0x53c], RZ ;  /* 0x00014f0000007a10 */ /* 0x000fe20007ffe0ff */
[----:B------:R-:W-:Y:S01]  /*0c20*/  IMAD.MOV.U32 R4, RZ, RZ, c[0x0][0x168] ;  /* 0x00005a00ff047624 */ /* 0x000fe200078e00ff */
[----:B------:R-:W-:Y:S01]  /*0c30*/  CS2R R122, SRZ ;  /* 0x00000000007a7805 */ /* 0x000fe2000001ff00 */
[----:B------:R-:W-:Y:S01]  /*0c40*/  CS2R R120, SRZ ;  /* 0x0000000000787805 */ /* 0x000fe2000001ff00 */
[----:B------:R-:W-:Y:S01]  /*0c50*/  CS2R R126, SRZ ;  /* 0x00000000007e7805 */ /* 0x000fe2000001ff00 */
[----:B------:R-:W-:Y:S01]  /*0c60*/  CS2R R124, SRZ ;  /* 0x00000000007c7805 */ /* 0x000fe2000001ff00 */
[----:B------:R-:W-:Y:S01]  /*0c70*/  IADD3 R4, -R4, 0x70, RZ ;  /* 0x0000007004047810 */ /* 0x000fe20007ffe1ff */
[----:B------:R-:W-:Y:S01]  /*0c80*/  CS2R R128, SRZ ;  /* 0x0000000000807805 */ /* 0x000fe2000001ff00 */
[----:B------:R-:W-:Y:S01]  /*0c90*/  MOV R130, RZ ;  /* 0x000000ff00827202 */ /* 0x000fe20000000f00 */
[----:B------:R-:W-:Y:S01]  /*0ca0*/  CS2R R154, SRZ ;  /* 0x00000000009a7805 */ /* 0x000fe2000001ff00 */
[----:B------:R-:W-:Y:S01]  /*0cb0*/  CS2R R8, SRZ ;  /* 0x0000000000087805 */ /* 0x000fe2000001ff00 */
[----:B------:R-:W-:Y:S01]  /*0cc0*/  IMAD.MOV.U32 R152, RZ, RZ, RZ ;  /* 0x000000ffff987224 */ /* 0x000fe200078e00ff */
[----:B------:R-:W-:Y:S01]  /*0cd0*/  CS2R R10, SRZ ;  /* 0x00000000000a7805 */ /* 0x000fe2000001ff00 */
[----:B------:R-:W-:Y:S01]  /*0ce0*/  IMAD.MOV.U32 R138, RZ, RZ, RZ ;  /* 0x000000ffff8a7224 */ /* 0x000fe200078e00ff */
[----:B------:R-:W-:Y:S01]  /*0cf0*/  MOV R136, RZ ;  /* 0x000000ff00887202 */ /* 0x000fe20000000f00 */
[----:B------:R-:W-:Y:S01]  /*0d00*/  IMAD.MOV.U32 R162, RZ, RZ, RZ ;  /* 0x000000ffffa27224 */ /* 0x000fe200078e00ff */
[----:B------:R-:W-:Y:S01]  /*0d10*/  CS2R R12, SRZ ;  /* 0x00000000000c7805 */ /* 0x000fe2000001ff00 */
[----:B------:R-:W-:Y:S01]  /*0d20*/  IMAD.MOV.U32 R160, RZ, RZ, RZ ;  /* 0x000000ffffa07224 */ /* 0x000fe200078e00ff */
[----:B------:R-:W-:Y:S01]  /*0d30*/  MOV R134, RZ ;  /* 0x000000ff00867202 */ /* 0x000fe20000000f00 */
[----:B------:R-:W-:Y:S01]  /*0d40*/  CS2R R14, SRZ ;  /* 0x00000000000e7805 */ /* 0x000fe2000001ff00 */
[----:B------:R-:W-:Y:S01]  /*0d50*/  IMAD.MOV.U32 R132, RZ, RZ, RZ ;  /* 0x000000ffff847224 */ /* 0x000fe200078e00ff */
[----:B------:R-:W-:Y:S01]  /*0d60*/  MOV R170, RZ ;  /* 0x000000ff00aa7202 */ /* 0x000fe20000000f00 */
[----:B------:R-:W-:Y:S01]  /*0d70*/  CS2R R16, SRZ ;  /* 0x0000000000107805 */ /* 0x000fe2000001ff00 */
[----:B------:R-:W-:Y:S01]  /*0d80*/  IMAD.MOV.U32 R168, RZ, RZ, RZ ;  /* 0x000000ffffa87224 */ /* 0x000fe200078e00ff */
[----:B-1----:R-:W-:Y:S01]  /*0d90*/  MOV R2, c[0x0][0x2c4] ;  /* 0x0000b10000027a02 */ /* 0x002fe20000000f00 */
[----:B------:R-:W-:Y:S01]  /*0da0*/  CS2R R18, SRZ ;  /* 0x0000000000127805 */ /* 0x000fe2000001ff00 */
[----:B------:R-:W-:Y:S01]  /*0db0*/  MOV R3, c[0x0][0x2ac] ;  /* 0x0000ab0000037a02 */ /* 0x000fe20000000f00 */
[----:B------:R-:W-:Y:S01]  /*0dc0*/  IMAD.MOV.U32 R144, RZ, RZ, RZ ;  /* 0x000000ffff907224 */ /* 0x000fe200078e00ff */
[----:B------:R-:W-:Y:S01]  /*0dd0*/  ISETP.NE.AND P4, PT, R2, 0x1, PT ;  /* 0x000000010200780c */ /* 0x000fe20003f85270 */
[----:B------:R-:W-:Y:S01]  /*0de0*/  CS2R R20, SRZ ;  /* 0x0000000000147805 */ /* 0x000fe2000001ff00 */
[----:B------:R-:W-:Y:S01]  /*0df0*/  MOV R146, RZ ;  /* 0x000000ff00927202 */ /* 0x000fe20000000f00 */
[C---:B------:R-:W-:Y:S01]  /*0e00*/  IMAD R5, R3.reuse, c[0x0][0x1d0], RZ ;  /* 0x0000740003057a24 */ /* 0x040fe200078e02ff */
[----:B------:R-:W-:Y:S01]  /*0e10*/  MOV R166, RZ ;  /* 0x000000ff00a67202 */ /* 0x000fe20000000f00 */
[----:B------:R-:W-:Y:S01]  /*0e20*/  IMAD R3, R3, c[0x0][0x1d0], R4 ;  /* 0x0000740003037a24 */ /* 0x000fe200078e0204 */
[----:B------:R-:W-:Y:S01]  /*0e30*/  MOV R142, RZ ;  /* 0x000000ff008e7202 */ /* 0x000fe20000000f00 */
[----:B------:R-:W-:Y:S01]  /*0e40*/  IMAD.MOV.U32 R4, RZ, RZ, RZ ;  /* 0x000000ffff047224 */ /* 0x000fe200078e00ff */
[----:B------:R-:W-:Y:S01]  /*0e50*/  IADD3 R5, R5, 0x6f, RZ ;  /* 0x0000006f05057810 */ /* 0x000fe20007ffe0ff */
[----:B------:R-:W-:Y:S01]  /*0e60*/  IMAD.MOV.U32 R164, RZ, RZ, RZ ;  /* 0x000000ffffa47224 */ /* 0x000fe200078e00ff */
[----:B------:R-:W-:Y:S01]  /*0e70*/  CS2R R22, SRZ ;  /* 0x0000000000167805 */ /* 0x000fe2000001ff00 */
[----:B------:R-:W-:Y:S01]  /*0e80*/  IMAD.MOV.U32 R140, RZ, RZ, RZ ;  /* 0x000000ffff8c7224 */ /* 0x000fe200078e00ff */
[----:B------:R-:W-:Y:S01]  /*0e90*/  MOV R178, RZ ;  /* 0x000000ff00b27202 */ /* 0x000fe20000000f00 */
[----:B------:R-:W-:Y:S01]  /*0ea0*/  IMAD.HI R4, R5, -0x6db6db6d, R4 ;  /* 0x9249249305047827 */ /* 0x000fe200078e0204 */
[----:B------:R-:W-:Y:S01]  /*0eb0*/  CS2R R24, SRZ ;  /* 0x0000000000187805 */ /* 0x000fe2000001ff00 */
[----:B------:R-:W-:Y:S01]  /*0ec0*/  CS2R R158, SRZ ;  /* 0x00000000009e7805 */ /* 0x000fe2000001ff00 */
[----:B------:R-:W-:Y:S01]  /*0ed0*/  MOV R156, RZ ;  /* 0x000000ff009c7202 */ /* 0x000fe20000000f00 */
[----:B------:R-:W-:Y:S01]  /*0ee0*/  IMAD.MOV R5, RZ, RZ, -R35 ;  /* 0x000000ffff057224 */ /* 0x000fe200078e0a23 */
[----:B------:R-:W-:Y:S01]  /*0ef0*/  CS2R R26, SRZ ;  /* 0x00000000001a7805 */ /* 0x000fe2000001ff00 */
[----:B------:R-:W-:Y:S01]  /*0f00*/  IMAD.MOV.U32 R176, RZ, RZ, RZ ;  /* 0x000000ffffb07224 */ /* 0x000fe200078e00ff */
[----:B------:R-:W-:Y:S01]  /*0f10*/  MOV R172, RZ ;  /* 0x000000ff00ac7202 */ /* 0x000fe20000000f00 */
[----:B------:R-:W-:Y:S01]  /*0f20*/  IMAD R36, R5, c[0x0][0x548], R6 ;  /* 0x0001520005247a24 */ /* 0x000fe200078e0206 */
        /* <DEDUP_REMOVED lines=10> */
[----:B--2---:R1:W-:Y:S02]  /*0fd0*/  STL [R1+0x34], R7 ;  /* 0x0000340701007387 */ /* 0x0043e40000100800 */
[----:B-1----:R-:W-:-:S05]  /*0fe0*/  IMAD.SHL.U32 R7, R0, 0x80, RZ ;  /* 0x0000008000077824 */ /* 0x002fca00078e00ff */
[----:B------:R-:W-:Y:S01]  /*0ff0*/  IADD3 R0, R7, 0x7f, RZ ;  /* 0x0000007f07007810 */ /* 0x000fe20007ffe0ff */
[----:B------:R1:W-:Y:S04]  /*1000*/  STL [R1+0x5c], R7 ;  /* 0x00005c0701007387 */ /* 0x0003e80000100800 */
[----:B------:R-:W-:Y:S01]  /*1010*/  @P4 IMAD.HI.U32 R2, R0, c[0x0][0x2c8], RZ ;  /* 0x0000b20000024a27 */ /* 0x000fe200078e00ff */
[----:B------:R1:W-:Y:S04]  /*1020*/  STL [R1+0x64], R36 ;  /* 0x0000642401007387 */ /* 0x0003e80000100800 */
[----:B------:R-:W-:-:S02]  /*1030*/  @P4 SHF.R.U32.HI R0, RZ, c[0x0][0x2cc], R2 ;  /* 0x0000b300ff004a19 */ /* 0x000fc40000011602 */
[----:B------:R-:W-:-:S03]  /*1040*/  MOV R2, RZ ;  /* 0x000000ff00027202 */ /* 0x000fc60000000f00 */
[----:B------:R-:W-:Y:S01]  /*1050*/  IMAD.IADD R3, R3, 0x1, R0 ;  /* 0x0000000103037824 */ /* 0x000fe200078e0200 */
[----:B------:R-:W-:-:S03]  /*1060*/  SHF.R.U32.HI R0, RZ, 0x1f, R4 ;  /* 0x0000001fff007819 */ /* 0x000fc60000011604 */
[----:B------:R-:W-:Y:S01]  /*1070*/  IMAD.HI R2, R3, -0x6db6db6d, R2 ;  /* 0x9249249303027827 */ /* 0x000fe200078e0202 */
[----:B------:R-:W-:Y:S02]  /*1080*/  LEA.HI.SX32 R4, R4, R0, 0x1a ;  /* 0x0000000004047211 */ /* 0x000fe400078fd2ff */
[----:B------:R-:W-:Y:S02]  /*1090*/  PRMT R0, RZ, 0x7610, R0 ;  /* 0x00007610ff007816 */ /* 0x000fe40000000000 */
[----:B------:R-:W-:-:S04]  /*10a0*/  SHF.R.U32.HI R3, RZ, 0x1f, R2 ;  /* 0x0000001fff037819 */ /* 0x000fc80000011602 */
[----:B------:R-:W-:-:S04]  /*10b0*/  LEA.HI.SX32 R2, R2, R3, 0x1a ;  /* 0x0000000302027211 */ /* 0x000fc800078fd2ff */
[----:B------:R-:W-:-:S04]  /*10c0*/  IMNMX R245, R4, R2, PT ;  /* 0x0000000204f57217 */ /* 0x000fc80003800200 */
[----:B------:R-:W-:-:S13]  /*10d0*/  ISETP.GE.AND P0, PT, R245, 0x1, PT ;  /* 0x00000001f500780c */ /* 0x000fda0003f06270 */
[----:B------:R-:W-:Y:S05]  /*10e0*/  @!P0 BRA `(.L_x_509) ;  /* 0x00012f7000008947 */ /* 0x000fea0003800000 */
[----:B-1----:R-:W-:-:S04]  /*10f0*/  ISETP.NE.U32.AND P0, PT, RZ, c[0x0][0x340], PT ;  /* 0x0000d000ff007a0c */ /* 0x002fc80003f05070 */
[----:B------:R-:W-:-:S13]  /*1100*/  ISETP.NE.AND.EX P0, PT, RZ, c[0x0][0x344], PT, P0 ;  /* 0x0000d100ff007a0c */ /* 0x000fda0003f05300 */
[----:B------:R-:W-:Y:S05]  /*1110*/  @!P0 BRA `(.L_x_510) ;  /* 0x0000004000008947 */ /* 0x000fea0003800000 */
[----:B------:R-:W-:-:S05]  /*1120*/  MOV R2, 0x4 ;  /* 0x0000000400027802 */ /* 0x000fca0000000f00 */
[----:B------:R-:W-:-:S05]  /*1130*/  IMAD.WIDE R2, R35, R2, c[0x0][0x340] ;  /* 0x0000d00023027625 */ /* 0x000fca00078e0202 */
[----:B------:R1:W5:Y:S01]  /*1140*/  LDG.E R8, [R2.64] ;  /* 0x0000000602087981 */ /* 0x000362000c1e1900 */
[----:B------:R-:W-:Y:S05]  /*1150*/  BRA `(.L_x_511) ;  /* 0x0000001000007947 */ /* 0x000fea0003800000 */
.L_x_510:
[----:B------:R-:W-:Y:S02]  /*1160*/  MOV R8, R35 ;  /* 0x0000002300087202 */ /* 0x000fe40000000f00 */
.L_x_511:
[----:B------:R-:W2:Y:S01]  /*1170*/  LDL R0, [R1+0x30] ;  /* 0x0000300001007983 */ /* 0x000ea20000100800 */
[----:B------:R-:W-:Y:S01]  /*1180*/  SHF.R.S32.HI R14, RZ, 0x1f, R36 ;  /* 0x0000001fff0e7819 */ /* 0x000fe20000011424 */
[----:B-1----:R-:W-:Y:S01]  /*1190*/  IMAD.WIDE.U32 R2, R36, c[0x0][0x1b8], RZ ;  /* 0x00006e0024027a25 */ /* 0x002fe200078e00ff */
[----:B------:R-:W-:Y:S02]  /*11a0*/  SHF.R.S32.HI R6, RZ, 0x1f, R35 ;  /* 0x0000001fff067819 */ /* 0x000fe40000011423 */
[----:B------:R-:W-:Y:S01]  /*11b0*/  ISETP.GE.AND P2, PT, R242, c[0x0][0x198], PT ;  /* 0x00006600f2007a0c */ /* 0x000fe20003f46270 */
[----:B------:R-:W-:Y:S02]  /*11c0*/  IMAD R5, R14, c[0x0][0x1b8], RZ ;  /* 0x00006e000e057a24 */ /* 0x000fe400078e02ff */
[----:B------:R-:W-:Y:S02]  /*11d0*/  IMAD R6, R6, c[0x0][0x1c0], RZ ;  /* 0x0000700006067a24 */ /* 0x000fe400078e02ff */
[----:B------:R-:W-:-:S05]  /*11e0*/  IMAD R5, R36, c[0x0][0x1bc], R5 ;  /* 0x00006f0024057a24 */ /* 0x000fca00078e0205 */
[----:B------:R-:W-:-:S05]  /*11f0*/  IADD3 R3, R3, R5, RZ ;  /* 0x0000000503037210 */ /* 0x000fca0007ffe0ff */
[----:B------:R-:W-:Y:S01]  /*1200*/  IMAD.WIDE.U32 R2, R35, c[0x0][0x1c0], R2 ;  /* 0x0000700023027a25 */ /* 0x000fe200078e0002 */
[----:B--2---:R-:W-:-:S04]  /*1210*/  IADD3 R4, R0, R7, RZ ;  /* 0x0000000700047210 */ /* 0x004fc80007ffe0ff */
[----:B------:R-:W-:Y:S01]  /*1220*/  MOV R0, R4 ;  /* 0x0000000400007202 */ /* 0x000fe20000000f00 */
[----:B------:R-:W-:-:S05]  /*1230*/  @P4 IMAD.HI.U32 R7, R4, c[0x0][0x2c8], RZ ;  /* 0x0000b20004074a27 */ /* 0x000fca00078e00ff */
[----:B------:R-:W-:Y:S01]  /*1240*/  @P4 SHF.R.U32.HI R0, RZ, c[0x0][0x2cc], R7 ;  /* 0x0000b300ff004a19 */ /* 0x000fe20000011607 */
[----:B------:R-:W-:-:S03]  /*1250*/  IMAD R7, R35, c[0x0][0x1c4], R6 ;  /* 0x0000710023077a24 */ /* 0x000fc600078e0206 */
[----:B------:R-:W-:Y:S02]  /*1260*/  SHF.R.S32.HI R6, RZ, 0x1f, R0 ;  /* 0x0000001fff067819 */ /* 0x000fe40000011400 */
[----:B------:R-:W-:Y:S02]  /*1270*/  IADD3 R5, -R0, RZ, RZ ;  /* 0x000000ff00057210 */ /* 0x000fe40007ffe1ff */
[----:B------:R-:W-:Y:S01]  /*1280*/  IADD3 R3, R3, R7, RZ ;  /* 0x0000000703037210 */ /* 0x000fe20007ffe0ff */
[----:B------:R-:W-:Y:S02]  /*1290*/  IMAD R6, R6, c[0x0][0x1b0], RZ ;  /* 0x00006c0006067a24 */ /* 0x000fe400078e02ff */
[----:B------:R-:W-:Y:S02]  /*12a0*/  IMAD R4, R5, c[0x0][0x2c4], R4 ;  /* 0x0000b10005047a24 */ /* 0x000fe400078e0204 */
[C---:B------:R-:W-:Y:S02]  /*12b0*/  IMAD R6, R0.reuse, c[0x0][0x1b4], R6 ;  /* 0x00006d0000067a24 */ /* 0x040fe400078e0206 */
[----:B------:R-:W-:Y:S01]  /*12c0*/  IMAD.WIDE.U32 R2, R0, c[0x0][0x1b0], R2 ;  /* 0x00006c0000027a25 */ /* 0x000fe200078e0002 */
[----:B------:R-:W-:-:S04]  /*12d0*/  SHF.R.S32.HI R0, RZ, 0x1f, R4 ;  /* 0x0000001fff007819 */ /* 0x000fc80000011404 */
[----:B------:R-:W-:Y:S01]  /*12e0*/  IADD3 R3, R3, R6, RZ ;  /* 0x0000000603037210 */ /* 0x000fe20007ffe0ff */
[----:B------:R-:W-:-:S04]  /*12f0*/  IMAD R0, R0, c[0x0][0x1a8], RZ ;  /* 0x00006a0000007a24 */ /* 0x000fc800078e02ff */
[----:B------:R-:W-:-:S04]  /*1300*/  IMAD.WIDE.U32 R2, R4, c[0x0][0x1a8], R2 ;  /* 0x00006a0004027a25 */ /* 0x000fc800078e0002 */
[----:B------:R-:W-:Y:S01]  /*1310*/  IMAD R4, R4, c[0x0][0x1ac], R0 ;  /* 0x00006b0004047a24 */ /* 0x000fe200078e0200 */
[----:B------:R-:W-:-:S04]  /*1320*/  LEA R5, P0, R2, c[0x0][0x160], 0x1 ;  /* 0x0000580002057a11 */ /* 0x000fc800078008ff */
[----:B------:R-:W-:-:S04]  /*1330*/  IADD3 R4, R3, R4, RZ ;  /* 0x0000000403047210 */ /* 0x000fc80007ffe0ff */
[----:B------:R-:W-:Y:S01]  /*1340*/  LEA.HI.X R4, R2, c[0x0][0x164], R4, 0x1, P0 ;  /* 0x0000590002047a11 */ /* 0x000fe200000f0c04 */
[----:B------:R-:W-:Y:S05]  /*1350*/  BRA.DIV ~URZ, `(.L_x_512) ;  /* 0x000149127f007947 */ /* 0x000fea000b800000 */
[----:B------:R1:W2:Y:S02]  /*1360*/  SHFL.IDX PT, R6, R4, RZ, 0x181f ;  /* 0x00181fff04067589 */ /* 0x0002a400000e0000 */
.L_x_590:
[----:B------:R-:W-:Y:S05]  /*1370*/  BRA.DIV ~URZ, `(.L_x_513) ;  /* 0x000149627f007947 */ /* 0x000fea000b800000 */
[----:B------:R3:W4:Y:S02]  /*1380*/  SHFL.IDX PT, R2, R5, RZ, 0x181f ;  /* 0x00181fff05027589 */ /* 0x00072400000e0000 */
.L_x_591:
[----:B---3--:R-:W3:Y:S04]  /*1390*/  LDL R3, [R1+0x5c] ;  /* 0x00005c0001037983 */ /* 0x008ee80000100800 */
[----:B------:R-:W1:Y:S02]  /*13a0*/  S2R R7, SR_TID.X ;  /* 0x0000000000077919 */ /* 0x000e640000002100 */
[----:B-1----:R-:W-:-:S04]  /*13b0*/  SHF.R.S32.HI R0, RZ, 0x1f, R7 ;  /* 0x0000001fff007819 */ /* 0x002fc80000011407 */
[----:B------:R-:W-:Y:S01]  /*13c0*/  LEA.HI R0, R0, R7, RZ, 0x3 ;  /* 0x0000000700007211 */ /* 0x000fe200078f18ff */
[----:B------:R-:W-:-:S03]  /*13d0*/  IMAD.MOV.U32 R7, RZ, RZ, c[0x0][0x2c4] ;  /* 0x0000b100ff077624 */ /* 0x000fc600078e00ff */
[----:B------:R-:W-:Y:S01]  /*13e0*/  SHF.R.S32.HI R0, RZ, 0x3, R0 ;  /* 0x00000003ff007819 */ /* 0x000fe20000011400 */
[----:B------:R-:W-:Y:S01]  /*13f0*/  IMAD R7, R7, c[0x0][0x168], RZ ;  /* 0x00005a0007077a24 */ /* 0x000fe200078e02ff */
[----:B------:R-:W-:Y:S03]  /*1400*/  BSSY B0, `(.L_x_514) ;  /* 0x000000b000007945 */ /* 0x000fe60003800000 */
[----:B---3--:R-:W-:-:S05]  /*1410*/  IMAD.IADD R0, R0, 0x1, R3 ;  /* 0x0000000100007824 */ /* 0x008fca00078e0203 */
[----:B------:R-:W-:-:S13]  /*1420*/  ISETP.GE.AND P0, PT, R0, R7, PT ;  /* 0x000000070000720c */ /* 0x000fda0003f06270 */
[----:B------:R-:W-:Y:S05]  /*1430*/  @P0 BRA `(.L_x_515) ;  /* 0x0000007000000947 */ /* 0x000fea0003800000 */
[----:B------:R-:W-:Y:S02]  /*1440*/  SHF.R.S32.HI R9, RZ, 0x1f, R242 ;  /* 0x0000001fff097819 */ /* 0x000fe400000114f2 */
[----:B----4-:R-:W-:-:S04]  /*1450*/  LEA R2, P0, R242, R2, 0x1 ;  /* 0x00000002f2027211 */ /* 0x010fc800078008ff */
[----:B--2---:R-:W-:-:S05]  /*1460*/  LEA.HI.X R3, R242, R6, R9, 0x1, P0 ;  /* 0x00000006f2037211 */ /* 0x004fca00000f0c09 */
[----:B------:R-:W-:Y:S01]  /*1470*/  @!PT LDS RZ, [RZ] ;  /* 0x00000000fffff984 */ /* 0x000fe20000000800 */
[----:B------:R-:W-:Y:S01]  /*1480*/  @!PT LDS RZ, [RZ] ;  /* 0x00000000fffff984 */ /* 0x000fe20000000800 */
[----:B------:R-:W-:Y:S01]  /*1490*/  @!PT LDS RZ, [RZ] ;  /* 0x00000000fffff984 */ /* 0x000fe20000000800 */
[----:B------:R1:W-:Y:S04]  /*14a0*/  LDGSTS.E.BYPASS.LTC128B.128 [R243+0x7100], [R2.64], !P2 ;  /* 0x0710000002f37fae */ /* 0x0003e8000d101d46 */
.L_x_515:
[----:B------:R-:W-:Y:S05]  /*14b0*/  BSYNC B0 ;  /* 0x0000000000007941 */ /* 0x000fea0003800000 */
.L_x_514:
[----:B------:R-:W-:Y:S05]  /*14c0*/  BRA.DIV ~URZ, `(.L_x_516) ;  /* 0x000148827f007947 */ /* 0x000fea000b800000 */
[----:B--2---:R2:W3:Y:S04]  /*14d0*/  SHFL.IDX PT, R6, R4, 0x1, 0x181f ;  /* 0x00381f0004067f89 */ /* 0x0044e800000e0000 */
[----:B-1--4-:R2:W1:Y:S02]  /*14e0*/  SHFL.IDX PT, R2, R5, 0x1, 0x181f ;  /* 0x00381f0005027f89 */ /* 0x01246400000e0000 */
.L_x_592:
[----:B------:R-:W-:Y:S01]  /*14f0*/  IADD3 R3, R0, 0x10, RZ ;  /* 0x0000001000037810 */ /* 0x000fe20007ffe0ff */
[----:B------:R-:W-:Y:S03]  /*1500*/  BSSY B0, `(.L_x_517) ;  /* 0x000000a000007945 */ /* 0x000fe60003800000 */
[----:B------:R-:W-:-:S13]  /*1510*/  ISETP.GE.AND P0, PT, R3, R7, PT ;  /* 0x000000070300720c */ /* 0x000fda0003f06270 */
[----:B------:R-:W-:Y:S05]  /*1520*/  @P0 BRA `(.L_x_518) ;  /* 0x0000007000000947 */ /* 0x000fea0003800000 */
[----:B------:R-:W-:Y:S02]  /*1530*/  SHF.R.S32.HI R9, RZ, 0x1f, R242 ;  /* 0x0000001fff097819 */ /* 0x000fe400000114f2 */
[----:B-1----:R-:W-:-:S04]  /*1540*/  LEA R2, P0, R242, R2, 0x1 ;  /* 0x00000002f2027211 */ /* 0x002fc800078008ff */
[----:B---3--:R-:W-:-:S05]  /*1550*/  LEA.HI.X R3, R242, R6, R9, 0x1, P0 ;  /* 0x00000006f2037211 */ /* 0x008fca00000f0c09 */
[----:B------:R-:W-:Y:S01]  /*1560*/  @!PT LDS RZ, [RZ] ;  /* 0x00000000fffff984 */ /* 0x000fe20000000800 */
[----:B------:R-:W-:Y:S01]  /*1570*/  @!PT LDS RZ, [RZ] ;  /* 0x00000000fffff984 */ /* 0x000fe20000000800 */
[----:B------:R-:W-:Y:S01]  /*1580*/  @!PT LDS RZ, [RZ] ;  /* 0x00000000fffff984 */ /* 0x000fe20000000800 */
[----:B------:R1:W-:Y:S04]  /*1590*/  LDGSTS.E.BYPASS.LTC128B.128 [R243+0x7900], [R2.64], !P2 ;  /* 0x0790000002f37fae */ /* 0x0003e8000d101d46 */
.L_x_518:
[----:B------:R-:W-:Y:S05]  /*15a0*/  BSYNC B0 ;  /* 0x0000000000007941 */ /* 0x000fea0003800000 */
.L_x_517:
[----:B------:R-:W-:Y:S05]  /*15b0*/  BRA.DIV ~URZ, `(.L_x_519) ;  /* 0x000148627f007947 */ /* 0x000fea000b800000 */
[----:B---3--:R3:W4:Y:S02]  /*15c0*/  SHFL.IDX PT, R6, R4, 0x2, 0x181f ;  /* 0x00581f0004067f89 */ /* 0x00872400000e0000 */
.L_x_593:
[----:B------:R-:W-:Y:S05]  /*15d0*/  BRA.DIV ~URZ, `(.L_x_520) ;  /* 0x000148b27f007947 */ /* 0x000fea000b800000 */
[----:B-1----:R1:W2:Y:S02]  /*15e0*/  SHFL.IDX PT, R2, R5, 0x2, 0x181f ;  /* 0x00581f0005027f89 */ /* 0x0022a400000e0000 */
.L_x_594:
[----:B------:R-:W-:Y:S01]  /*15f0*/  IADD3 R3, R0, 0x20, RZ ;  /* 0x0000002000037810 */ /* 0x000fe20007ffe0ff */
[----:B------:R-:W-:Y:S03]  /*1600*/  BSSY B0, `(.L_x_521) ;  /* 0x000000a000007945 */ /* 0x000fe60003800000 */
[----:B------:R-:W-:-:S13]  /*1610*/  ISETP.GE.AND P0, PT, R3, R7, PT ;  /* 0x000000070300720c */ /* 0x000fda0003f06270 */
[----:B------:R-:W-:Y:S05]  /*1620*/  @P0 BRA `(.L_x_522) ;  /* 0x0000007000000947 */ /* 0x000fea0003800000 */
[----:B------:R-:W-:Y:S02]  /*1630*/  SHF.R.S32.HI R9, RZ, 0x1f, R242 ;  /* 0x0000001fff097819 */ /* 0x000fe400000114f2 */
[----:B--2---:R-:W-:-:S04]  /*1640*/  LEA R2, P0, R242, R2, 0x1 ;  /* 0x00000002f2027211 */ /* 0x004fc800078008ff */
[----:B----4-:R-:W-:-:S05]  /*1650*/  LEA.HI.X R3, R242, R6, R9, 0x1, P0 ;  /* 0x00000006f2037211 */ /* 0x010fca00000f0c09 */
[----:B------:R-:W-:Y:S01]  /*1660*/  @!PT LDS RZ, [RZ] ;  /* 0x00000000fffff984 */ /* 0x000fe20000000800 */
[----:B------:R-:W-:Y:S01]  /*1670*/  @!PT LDS RZ, [RZ] ;  /* 0x00000000fffff984 */ /* 0x000fe20000000800 */
[----:B------:R-:W-:Y:S01]  /*1680*/  @!PT LDS RZ, [RZ] ;  /* 0x00000000fffff984 */ /* 0x000fe20000000800 */
[----:B------:R2:W-:Y:S04]  /*1690*/  LDGSTS.E.BYPASS.LTC128B.128 [R243+0x8100], [R2.64], !P2 ;  /* 0x0810000002f37fae */ /* 0x0005e8000d101d46 */
.L_x_522:
[----:B------:R-:W-:Y:S05]  /*16a0*/  BSYNC B0 ;  /* 0x0000000000007941 */ /* 0x000fea0003800000 */
.L_x_521:
[----:B------:R-:W-:Y:S05]  /*16b0*/  BRA.DIV ~URZ, `(.L_x_523) ;  /* 0x000148427f007947 */ /* 0x000fea000b800000 */
[----:B----4-:R4:W1:Y:S04]  /*16c0*/  SHFL.IDX PT, R6, R4, 0x3, 0x181f ;  /* 0x00781f0004067f89 */ /* 0x01086800000e0000 */
[----:B--2---:R4:W2:Y:S02]  /*16d0*/  SHFL.IDX PT, R2, R5, 0x3, 0x181f ;  /* 0x00781f0005027f89 */ /* 0x0048a400000e0000 */
.L_x_595:
[----:B------:R-:W-:Y:S01]  /*16e0*/  IADD3 R3, R0, 0x30, RZ ;  /* 0x0000003000037810 */ /* 0x000fe20007ffe0ff */
[----:B------:R-:W-:Y:S03]  /*16f0*/  BSSY B0, `(.L_x_524) ;  /* 0x000000a000007945 */ /* 0x000fe60003800000 */
[----:B------:R-:W-:-:S13]  /*1700*/  ISETP.GE.AND P0, PT, R3, R7, PT ;  /* 0x000000070300720c */ /* 0x000fda0003f06270 */
[----:B------:R-:W-:Y:S05]  /*1710*/  @P0 BRA `(.L_x_525) ;  /* 0x0000007000000947 */ /* 0x000fea0003800000 */
[----:B------:R-:W-:Y:S02]  /*1720*/  SHF.R.S32.HI R9, RZ, 0x1f, R242 ;  /* 0x0000001fff097819 */ /* 0x000fe400000114f2 */
[----:B--2---:R-:W-:-:S04]  /*1730*/  LEA R2, P0, R242, R2, 0x1 ;  /* 0x00000002f2027211 */ /* 0x004fc800078008ff */
[----:B-1----:R-:W-:-:S05]  /*1740*/  LEA.HI.X R3, R242, R6, R9, 0x1, P0 ;  /* 0x00000006f2037211 */ /* 0x002fca00000f0c09 */
[----:B------:R-:W-:Y:S01]  /*1750*/  @!PT LDS RZ, [RZ] ;  /* 0x00000000fffff984 */ /* 0x000fe20000000800 */
[----:B------:R-:W-:Y:S01]  /*1760*/  @!PT LDS RZ, [RZ] ;  /* 0x00000000fffff984 */ /* 0x000fe20000000800 */
[----:B------:R-:W-:Y:S01]  /*1770*/  @!PT LDS RZ, [RZ] ;  /* 0x00000000fffff984 */ /* 0x000fe20000000800 */
[----:B------:R1:W-:Y:S04]  /*1780*/  LDGSTS.E.BYPASS.LTC128B.128 [R243+0x8900], [R2.64], !P2 ;  /* 0x0890000002f37fae */ /* 0x0003e8000d101d46 */
.L_x_525:
[----:B------:R-:W-:Y:S05]  /*1790*/  BSYNC B0 ;  /* 0x0000000000007941 */ /* 0x000fea0003800000 */
.L_x_524:
[----:B------:R-:W-:Y:S05]  /*17a0*/  BRA.DIV ~URZ, `(.L_x_526) ;  /* 0x000148227f007947 */ /* 0x000fea000b800000 */
[----:B-1----:R1:W3:Y:S02]  /*17b0*/  SHFL.IDX PT, R6, R4, 0x4, 0x181f ;  /* 0x00981f0004067f89 */ /* 0x0022e400000e0000 */
.L_x_596:
[----:B------:R-:W-:Y:S05]  /*17c0*/  BRA.DIV ~URZ, `(.L_x_527) ;  /* 0x000148727f007947 */ /* 0x000fea000b800000 */
[----:B--2---:R2:W1:Y:S02]  /*17d0*/  SHFL.IDX PT, R2, R5, 0x4, 0x181f ;  /* 0x00981f0005027f89 */ /* 0x00446400000e0000 */
.L_x_597:
        /* <DEDUP_REMOVED lines=11> */
.L_x_529:
[----:B------:R-:W-:Y:S05]  /*1890*/  BSYNC B0 ;  /* 0x0000000000007941 */ /* 0x000fea0003800000 */
.L_x_528:
[----:B------:R-:W-:Y:S05]  /*18a0*/  BRA.DIV ~URZ, `(.L_x_530) ;  /* 0x000148027f007947 */ /* 0x000fea000b800000 */
[----:B---3--:R3:W2:Y:S04]  /*18b0*/  SHFL.IDX PT, R6, R4, 0x5, 0x181f ;  /* 0x00b81f0004067f89 */ /* 0x0086a800000e0000 */
[----:B-1----:R3:W1:Y:S02]  /*18c0*/  SHFL.IDX PT, R2, R5, 0x5, 0x181f ;  /* 0x00b81f0005027f89 */ /* 0x00266400000e0000 */
.L_x_598:
[----:B------:R-:W-:Y:S01]  /*18d0*/  IADD3 R3, R0, 0x50, RZ ;  /* 0x0000005000037810 */ /* 0x000fe20007ffe0ff */
[----:B------:R-:W-:Y:S03]  /*18e0*/  BSSY B0, `(.L_x_531) ;  /* 0x000000a000007945 */ /* 0x000fe60003800000 */
[----:B------:R-:W-:-:S13]  /*18f0*/  ISETP.GE.AND P0, PT, R3, R7, PT ;  /* 0x000000070300720c */ /* 0x000fda0003f06270 */
[----:B------:R-:W-:Y:S05]  /*1900*/  @P0 BRA `(.L_x_532) ;  /* 0x0000007000000947 */ /* 0x000fea0003800000 */
[----:B------:R-:W-:Y:S02]  /*1910*/  SHF.R.S32.HI R9, RZ, 0x1f, R242 ;  /* 0x0000001fff097819 */ /* 0x000fe400000114f2 */
[----:B-1----:R-:W-:-:S04]  /*1920*/  LEA R2, P0, R242, R2, 0x1 ;  /* 0x00000002f2027211 */ /* 0x002fc800078008ff */
[----:B--2---:R-:W-:-:S05]  /*1930*/  LEA.HI.X R3, R242, R6, R9, 0x1, P0 ;  /* 0x00000006f2037211 */ /* 0x004fca00000f0c09 */
[----:B------:R-:W-:Y:S01]  /*1940*/  @!PT LDS RZ, [RZ] ;  /* 0x00000000fffff984 */ /* 0x000fe20000000800 */
[----:B------:R-:W-:Y:S01]  /*1950*/  @!PT LDS RZ, [RZ] ;  /* 0x00000000fffff984 */ /* 0x000fe20000000800 */
[----:B------:R-:W-:Y:S01]  /*1960*/  @!PT LDS RZ, [RZ] ;  /* 0x00000000fffff984 */ /* 0x000fe20000000800 */
[----:B------:R1:W-:Y:S04]  /*1970*/  LDGSTS.E.BYPASS.LTC128B.128 [R243+0x9900], [R2.64], !P2 ;  /* 0x0990000002f37fae */ /* 0x0003e8000d101d46 */
.L_x_532:
[----:B------:R-:W-:Y:S05]  /*1980*/  BSYNC B0 ;  /* 0x0000000000007941 */ /* 0x000fea0003800000 */
.L_x_531:
[----:B------:R-:W-:Y:S05]  /*1990*/  BRA.DIV ~URZ, `(.L_x_533) ;  /* 0x000147e27f007947 */ /* 0x000fea000b800000 */
[----:B--2---:R2:W3:Y:S02]  /*19a0*/  SHFL.IDX PT, R6, R4, 0x6, 0x181f ;  /* 0x00d81f0004067f89 */ /* 0x0044e400000e0000 */
.L_x_599:
[----:B------:R-:W-:Y:S05]  /*19b0*/  BRA.DIV ~URZ, `(.L_x_534) ;  /* 0x000148327f007947 */ /* 0x000fea000b800000 */
[----:B-1----:R1:W2:Y:S02]  /*19c0*/  SHFL.IDX PT, R2, R5, 0x6, 0x181f ;  /* 0x00d81f0005027f89 */ /* 0x0022a400000e0000 */
.L_x_600:
[----:B------:R-:W-:Y:S01]  /*19d0*/  IADD3 R3, R0, 0x60, RZ ;  /* 0x0000006000037810 */ /* 0x000fe20007ffe0ff */
[----:B------:R-:W-:Y:S03]  /*19e0*/  BSSY B0, `(.L_x_535) ;  /* 0x000000a000007945 */ /* 0x000fe60003800000 */
[----:B------:R-:W-:-:S13]  /*19f0*/  ISETP.GE.AND P0, PT, R3, R7, PT ;  /* 0x000000070300720c */ /* 0x000fda0003f06270 */
[----:B------:R-:W-:Y:S05]  /*1a00*/  @P0 BRA `(.L_x_536) ;  /* 0x0000007000000947 */ /* 0x000fea0003800000 */
[----:B------:R-:W-:Y:S02]  /*1a10*/  SHF.R.S32.HI R9, RZ, 0x1f, R242 ;  /* 0x0000001fff097819 */ /* 0x000fe400000114f2 */
[----:B--2---:R-:W-:-:S04]  /*1a20*/  LEA R2, P0, R242, R2, 0x1 ;  /* 0x00000002f2027211 */ /* 0x004fc800078008ff */
[----:B---3--:R-:W-:-:S05]  /*1a30*/  LEA.HI.X R3, R242, R6, R9, 0x1, P0 ;  /* 0x00000006f2037211 */ /* 0x008fca00000f0c09 */
[----:B------:R-:W-:Y:S01]  /*1a40*/  @!PT LDS RZ, [RZ] ;  /* 0x00000000fffff984 */ /* 0x000fe20000000800 */
[----:B------:R-:W-:Y:S01]  /*1a50*/  @!PT LDS RZ, [RZ] ;  /* 0x00000000fffff984 */ /* 0x000fe20000000800 */
[----:B------:R-:W-:Y:S01]  /*1a60*/  @!PT LDS RZ, [RZ] ;  /* 0x00000000fffff984 */ /* 0x000fe20000000800 */
[----:B------:R2:W-:Y:S04]  /*1a70*/  LDGSTS.E.BYPASS.LTC128B.128 [R243+0xa100], [R2.64], !P2 ;  /* 0x0a10000002f37fae */ /* 0x0005e8000d101d46 */
.L_x_536:
[----:B------:R-:W-:Y:S05]  /*1a80*/  BSYNC B0 ;  /* 0x0000000000007941 */ /* 0x000fea0003800000 */
.L_x_535:
[----:B------:R-:W-:Y:S05]  /*1a90*/  BRA.DIV ~URZ, `(.L_x_537) ;  /* 0x000147c27f007947 */ /* 0x000fea000b800000 */
[----:B--234-:R-:W2:Y:S04]  /*1aa0*/  SHFL.IDX PT, R4, R4, 0x7, 0x181f ;  /* 0x00f81f0004047f89 */ /* 0x01cea800000e0000 */
[----:B------:R3:W4:Y:S02]  /*1ab0*/  SHFL.IDX PT, R2, R5, 0x7, 0x181f ;  /* 0x00f81f0005027f89 */ /* 0x00072400000e0000 */
.L_x_601:
[----:B------:R-:W-:Y:S01]  /*1ac0*/  IADD3 R0, R0, 0x70, RZ ;  /* 0x0000007000007810 */ /* 0x000fe20007ffe0ff */
[----:B-----5:R-:W-:Y:S01]  /*1ad0*/  IMAD.WIDE.U32 R176, R8, c[0x0][0x2b0], RZ ;  /* 0x0000ac0008b07a25 */ /* 0x020fe200078e00ff */
[----:B------:R-:W-:Y:S02]  /*1ae0*/  SHF.R.S32.HI R20, RZ, 0x1f, R242 ;  /* 0x0000001fff147819 */ /* 0x000fe400000114f2 */
[----:B------:R-:W-:Y:S02]  /*1af0*/  ISETP.GE.AND P1, PT, R0, R7, PT ;  /* 0x000000070000720c */ /* 0x000fe40003f26270 */
[----:B------:R-:W-:Y:S01]  /*1b00*/  SHF.R.S32.HI R0, RZ, 0x1f, R8 ;  /* 0x0000001fff007819 */ /* 0x000fe20000011408 */
[----:B------:R1:W-:Y:S04]  /*1b10*/  STL.64 [R1+0x40], R176 ;  /* 0x000040b001007387 */ /* 0x0003e80000100a00 */
[----:B------:R-:W-:-:S04]  /*1b20*/  IMAD R0, R0, c[0x0][0x2b0], RZ ;  /* 0x0000ac0000007a24 */ /* 0x000fc800078e02ff */
[----:B------:R-:W-:Y:S02]  /*1b30*/  IMAD R0, R8, c[0x0][0x2b4], R0 ;  /* 0x0000ad0008007a24 */ /* 0x000fe400078e0200 */
[C---:B----4-:R-:W-:Y:S02]  /*1b40*/  @!P1 LEA R2, P0, R242.reuse, R2, 0x1 ;  /* 0x00000002f2029211 */ /* 0x050fe400078008ff */
[----:B------:R-:W-:Y:S02]  /*1b50*/  IMAD.IADD R174, R177, 0x1, R0 ;  /* 0x00000001b1ae7824 */ /* 0x000fe400078e0200 */
[----:B--2---:R-:W-:-:S03]  /*1b60*/  @!P1 LEA.HI.X R3, R242, R4, R20, 0x1, P0 ;  /* 0x00000004f2039211 */ /* 0x004fc600000f0c14 */
[----:B------:R1:W-:Y:S04]  /*1b70*/  STL [R1+0x54], R174 ;  /* 0x000054ae01007387 */ /* 0x0003e80000100800 */
[----:B------:R-:W-:Y:S01]  /*1b80*/  @!PT LDS RZ, [RZ] ;  /* 0x00000000fffff984 */ /* 0x000fe20000000800 */
[----:B------:R-:W-:Y:S01]  /*1b90*/  @!PT LDS RZ, [RZ] ;  /* 0x00000000fffff984 */ /* 0x000fe20000000800 */
[----:B------:R-:W-:Y:S01]  /*1ba0*/  @!PT LDS RZ, [RZ] ;  /* 0x00000000fffff984 */ /* 0x000fe20000000800 */
[----:B------:R1:W-:Y:S04]  /*1bb0*/  @!P1 LDGSTS.E.BYPASS.LTC128B.128 [R243+0xa900], [R2.64], !P2 ;  /* 0x0a90000002f39fae */ /* 0x0003e8000d101d46 */
[----:B------:R-:W0:Y:S01]  /*1bc0*/  LDGDEPBAR ;  /* 0x00000000000079af */ /* 0x000e220000000000 */
[----:B------:R-:W-:Y:S02]  /*1bd0*/  WARPSYNC 0xffffffff ;  /* 0xffffffff00007948 */ /* 0x000fe40003800000 */
[----:B------:R-:W2:Y:S04]  /*1be0*/  LDL R175, [R1+0x30] ;  /* 0x0000300001af7983 */ /* 0x000ea80000100800 */
[----:B------:R-:W4:Y:S01]  /*1bf0*/  LDL R178, [R1+0x34] ;  /* 0x0000340001b27983 */ /* 0x000f220000100800 */
[----:B------:R-:W-:-:S02]  /*1c00*/  MOV R6, 0x70 ;  /* 0x0000007000067802 */ /* 0x000fc40000000f00 */
[----:B-1-3--:R-:W-:Y:S01]  /*1c10*/  MOV R5, c[0x0][0x2ac] ;  /* 0x0000ab0000057a02 */ /* 0x00afe20000000f00 */
[----:B------:R-:W3:Y:S01]  /*1c20*/  LDL R18, [R1+0x64] ;  /* 0x0000640001127983 */ /* 0x000ee20000100800 */
[----:B------:R-:W-:Y:S01]  /*1c30*/  MOV R0, c[0x0][0x2b8] ;  /* 0x0000ae0000007a02 */ /* 0x000fe20000000f00 */
[----:B------:R-:W-:Y:S02]  /*1c40*/  IMAD R121, R245, R6, -0x70 ;  /* 0xffffff90f5797424 */ /* 0x000fe400078e0206 */
[----:B------:R-:W-:Y:S01]  /*1c50*/  IMAD R5, R5, c[0x0][0x1d0], RZ ;  /* 0x0000740005057a24 */ /* 0x000fe200078e02ff */
[----:B------:R-:W-:Y:S02]  /*1c60*/  ISETP.NE.AND P3, PT, R0, 0x1, PT ;  /* 0x000000010000780c */ /* 0x000fe40003f65270 */
[----:B------:R-:W-:Y:S01]  /*1c70*/  MOV R244, RZ ;  /* 0x000000ff00f47202 */ /* 0x000fe20000000f00 */
[----:B------:R-:W-:Y:S01]  /*1c80*/  BAR.SYNC.DEFER_BLOCKING 0x0 ;  /* 0x0000000000007b1d */ /* 0x000fe20000010000 */
[----:B--2---:R-:W-:-:S04]  /*1c90*/  IADD3 R2, R175, R121, RZ ;  /* 0x00000079af027210 */ /* 0x004fc80007ffe0ff */
[C---:B------:R-:W-:Y:S02]  /*1ca0*/  ISETP.GE.AND P1, PT, R2.reuse, R5, PT ;  /* 0x000000050200720c */ /* 0x040fe40003f26270 */
[----:B----4-:R-:W-:Y:S02]  /*1cb0*/  IADD3 R2, R2, R178, RZ ;  /* 0x000000b202027210 */ /* 0x010fe40007ffe0ff */
[----:B------:R-:W-:-:S03]  /*1cc0*/  ISETP.GT.OR P1, PT, R175, 0x6f, P1 ;  /* 0x0000006faf00780c */ /* 0x000fc60000f24670 */
[----:B------:R-:W-:Y:S01]  /*1cd0*/  @P3 IMAD.HI.U32 R3, R2, c[0x0][0x2bc], RZ ;  /* 0x0000af0002033a27 */ /* 0x000fe200078e00ff */
[----:B------:R-:W-:-:S04]  /*1ce0*/  MOV R0, R2 ;  /* 0x0000000200007202 */ /* 0x000fc80000000f00 */
[----:B------:R-:W-:-:S05]  /*1cf0*/  @P3 SHF.R.U32.HI R0, RZ, c[0x0][0x2c0], R3 ;  /* 0x0000b000ff003a19 */ /* 0x000fca0000011603 */
[----:B------:R-:W-:-:S04]  /*1d00*/  @!P1 IADD3 R3, P0, R0, R176, RZ ;  /* 0x000000b000039210 */ /* 0x000fc80007f1e0ff */
[----:B------:R-:W-:Y:S02]  /*1d10*/  @!P1 LEA.HI.X.SX32 R5, R0, R174, 0x1, P0 ;  /* 0x000000ae00059211 */ /* 0x000fe400000f0eff */
[----:B------:R-:W-:-:S04]  /*1d20*/  @!P1 LEA R4, P0, R3, c[0x0][0x2a0], 0x2 ;  /* 0x0000a80003049a11 */ /* 0x000fc800078010ff */
[----:B------:R-:W-:-:S05]  /*1d30*/  @!P1 LEA.HI.X R5, R3, c[0x0][0x2a4], R5, 0x2, P0 ;  /* 0x0000a90003059a11 */ /* 0x000fca00000f1405 */
[----:B------:R1:W2:Y:S01]  /*1d40*/  @!P1 LDG.E R244, [R4.64] ;  /* 0x0000000604f49981 */ /* 0x0002a2000c1e1900 */
[----:B------:R-:W-:-:S05]  /*1d50*/  IADD3 R0, -R0, RZ, RZ ;  /* 0x000000ff00007210 */ /* 0x000fca0007ffe1ff */
[----:B------:R-:W-:Y:S01]  /*1d60*/  IMAD R252, R0, c[0x0][0x2b8], R2 ;  /* 0x0000ae0000fc7a24 */ /* 0x000fe200078e0202 */
[----:B------:R-:W4:Y:S03]  /*1d70*/  S2R R9, SR_TID.X ;  /* 0x0000000000097919 */ /* 0x000f260000002100 */
[----:B------:R-:W-:Y:S01]  /*1d80*/  IMAD.WIDE.U32 R2, R252, c[0x0][0x1e0], RZ ;  /* 0x00007800fc027a25 */ /* 0x000fe200078e00ff */
[----:B-1----:R-:W-:-:S05]  /*1d90*/  SHF.R.S32.HI R5, RZ, 0x1f, R252 ;  /* 0x0000001fff057819 */ /* 0x002fca00000114fc */
[----:B------:R-:W-:-:S04]  /*1da0*/  IMAD R0, R5, c[0x0][0x1e0], RZ ;  /* 0x0000780005007a24 */ /* 0x000fc800078e02ff */
[----:B------:R-:W-:-:S05]  /*1db0*/  IMAD R0, R252, c[0x0][0x1e4], R0 ;  /* 0x00007900fc007a24 */ /* 0x000fca00078e0200 */
[----:B------:R-:W-:Y:S01]  /*1dc0*/  IADD3 R3, R3, R0, RZ ;  /* 0x0000000003037210 */ /* 0x000fe20007ffe0ff */
[----:B------:R-:W-:Y:S02]  /*1dd0*/  IMAD R0, R14, c[0x0][0x1e8], RZ ;  /* 0x00007a000e007a24 */ /* 0x000fe400078e02ff */
[----:B---3--:R-:W-:-:S04]  /*1de0*/  IMAD.WIDE.U32 R172, R18, c[0x0][0x1e8], RZ ;  /* 0x00007a0012ac7a25 */ /* 0x008fc800078e00ff */
[----:B------:R-:W-:-:S05]  /*1df0*/  IMAD R0, R18, c[0x0][0x1ec], R0 ;  /* 0x00007b0012007a24 */ /* 0x000fca00078e0200 */
[----:B------:R-:W-:Y:S02]  /*1e00*/  IADD3 R171, R173, R0, RZ ;  /* 0x00000000adab7210 */ /* 0x000fe40007ffe0ff */
[----:B----4-:R-:W-:Y:S02]  /*1e10*/  SHF.R.S32.HI R7, RZ, 0x1f, R9 ;  /* 0x0000001fff077819 */ /* 0x010fe40000011409 */
[----:B------:R-:W-:Y:S02]  /*1e20*/  MOV R120, c[0x0][0x2ac] ;  /* 0x0000ab0000787a02 */ /* 0x000fe40000000f00 */
[----:B------:R-:W-:-:S04]  /*1e30*/  LEA.HI R7, R7, R9, RZ, 0x3 ;  /* 0x0000000907077211 */ /* 0x000fc800078f18ff */
[----:B------:R-:W-:Y:S02]  /*1e40*/  SHF.R.S32.HI R7, RZ, 0x3, R7 ;  /* 0x00000003ff077819 */ /* 0x000fe40000011407 */
[----:B------:R-:W-:Y:S01]  /*1e50*/  ISETP.GE.AND P5, PT, R242, c[0x0][0x1d4], PT ;  /* 0x00007500f2007a0c */ /* 0x000fe20003fa6270 */
[----:B------:R-:W-:-:S04]  /*1e60*/  IMAD R5, R5, c[0x0][0x208], RZ ;  /* 0x0000820005057a24 */ /* 0x000fc800078e02ff */
[----:B------:R-:W-:Y:S02]  /*1e70*/  IMAD R5, R252, c[0x0][0x20c], R5 ;  /* 0x00008300fc057a24 */ /* 0x000fe400078e0205 */
[----:B------:R-:W-:Y:S01]  /*1e80*/  IMAD.WIDE.U32 R22, R18, c[0x0][0x210], RZ ;  /* 0x0000840012167a25 */ /* 0x000fe200078e00ff */
[----:B------:R-:W-:Y:S04]  /*1e90*/  STL.64 [R1+0x38], R172 ;  /* 0x000038ac01007387 */ /* 0x000fe80000100a00 */
[----:B------:R-:W-:Y:S04]  /*1ea0*/  STL [R1+0x50], R171 ;  /* 0x000050ab01007387 */ /* 0x000fe80000100800 */
[----:B------:R-:W-:Y:S01]  /*1eb0*/  STL.64 [R1+0x48], R22 ;  /* 0x0000481601007387 */ /* 0x000fe20000100a00 */
[----:B------:R-:W-:-:S02]  /*1ec0*/  SHF.L.U32 R170, R242, 0x1, RZ ;  /* 0x00000001f2aa7819 */ /* 0x000fc400000006ff */
[----:B------:R-:W-:Y:S02]  /*1ed0*/  SHF.L.U64.HI R36, R242, 0x1, R20 ;  /* 0x00000001f2247819 */ /* 0x000fe40000010214 */
[----:B--2---:R-:W-:Y:S01]  /*1ee0*/  SHF.R.S32.HI R10, RZ, 0x1f, R244 ;  /* 0x0000001fff0a7819 */ /* 0x004fe200000114f4 */
[----:B------:R-:W-:-:S04]  /*1ef0*/  IMAD.WIDE.U32 R2, R244, c[0x0][0x1f0], R2 ;  /* 0x00007c00f4027a25 */ /* 0x000fc800078e0002 */
[----:B------:R-:W-:Y:S01]  /*1f00*/  IMAD R4, R10, c[0x0][0x1f0], RZ ;  /* 0x00007c000a047a24 */ /* 0x000fe200078e02ff */
[----:B------:R-:W-:-:S03]  /*1f10*/  IADD3 R2, P0, R2, R172, RZ ;  /* 0x000000ac02027210 */ /* 0x000fc60007f1e0ff */
[----:B------:R-:W-:-:S05]  /*1f20*/  IMAD R0, R244, c[0x0][0x1f4], R4 ;  /* 0x00007d00f4007a24 */ /* 0x000fca00078e0204 */
[----:B------:R-:W-:Y:S02]  /*1f30*/  IADD3.X R3, R171, R3, R0, P0, !PT ;  /* 0x00000003ab037210 */ /* 0x000fe400007fe400 */
[----:B------:R-:W-:Y:S01]  /*1f40*/  LEA R0, P0, R2, c[0x0][0x1c8], 0x1 ;  /* 0x0000720002007a11 */ /* 0x000fe200078008ff */
[----:B------:R-:W-:-:S03]  /*1f50*/  IMAD R4, R245, -0x70, R6 ;  /* 0xffffff90f5047824 */ /* 0x000fc600078e0206 */
[----:B------:R-:W-:Y:S01]  /*1f60*/  LEA.HI.X R11, R2, c[0x0][0x1cc], R3, 0x1, P0 ;  /* 0x00007300020b7a11 */ /* 0x000fe200000f0c03 */
[----:B------:R-:W1:Y:S01]  /*1f70*/  SHFL.IDX PT, R8, R0, RZ, 0x181f ;  /* 0x00181fff00087589 */ /* 0x000e6200000e0000 */
[----:B------:R-:W-:-:S03]  /*1f80*/  IMAD R120, R120, c[0x0][0x1d0], R4 ;  /* 0x0000740078787a24 */ /* 0x000fc600078e0204 */
[----:B------:R-:W2:Y:S02]  /*1f90*/  SHFL.IDX PT, R6, R11, RZ, 0x181f ;  /* 0x00181fff0b067589 */ /* 0x000ea400000e0000 */
[----:B------:R-:W-:Y:S02]  /*1fa0*/  IADD3 R4, -R7, R120, RZ ;  /* 0x0000007807047210 */ /* 0x000fe40007ffe1ff */
[----:B------:R-:W3:Y:S02]  /*1fb0*/  SHFL.IDX PT, R7, R0, 0x1, 0x181f ;  /* 0x00381f0000077f89 */ /* 0x000ee400000e0000 */
[C---:B------:R-:W-:Y:S02]  /*1fc0*/  ISETP.GE.AND P2, PT, R4.reuse, 0x1, PT ;  /* 0x000000010400780c */ /* 0x040fe40003f46270 */
[----:B------:R-:W4:Y:S01]  /*1fd0*/  SHFL.IDX PT, R12, R11, 0x1, 0x181f ;  /* 0x00381f000b0c7f89 */ /* 0x000f2200000e0000 */
[----:B------:R-:W-:-:S03]  /*1fe0*/  ISETP.GE.AND P1, PT, R4, 0x11, PT ;  /* 0x000000110400780c */ /* 0x000fc60003f26270 */
[----:B------:R-:W5:Y:S04]  /*1ff0*/  SHFL.IDX PT, R13, R0, 0x2, 0x181f ;  /* 0x00581f00000d7f89 */ /* 0x000f6800000e0000 */
[----:B------:R-:W-:Y:S03]  /*2000*/  SHFL.IDX PT, R15, R0, 0x3, 0x181f ;  /* 0x00781f00000f7f89 */ /* 0x000fe600000e0000 */
[C---:B-1----:R-:W-:Y:S01]  /*2010*/  @P2 LEA R8, P0, R242.reuse, R8, 0x1 ;  /* 0x00000008f2082211 */ /* 0x042fe200078008ff */
[----:B------:R-:W1:Y:S03]  /*2020*/  SHFL.IDX PT, R17, R11, 0x2, 0x181f ;  /* 0x00581f000b117f89 */ /* 0x000e6600000e0000 */
[----:B--2---:R-:W-:Y:S01]  /*2030*/  @P2 LEA.HI.X R9, R242, R6, R20, 0x1, P0 ;  /* 0x00000006f2092211 */ /* 0x004fe200000f0c14 */
[----:B------:R-:W2:Y:S01]  /*2040*/  SHFL.IDX PT, R16, R11, 0x3, 0x181f ;  /* 0x00781f000b107f89 */ /* 0x000ea200000e0000 */
[----:B------:R-:W-:-:S02]  /*2050*/  ISETP.GE.AND P6, PT, R4, 0x21, PT ;  /* 0x000000210400780c */ /* 0x000fc40003fc6270 */
[----:B---3--:R-:W-:Y:S01]  /*2060*/  @P1 LEA R6, P0, R242, R7, 0x1 ;  /* 0x00000007f2061211 */ /* 0x008fe200078008ff */
[----:B------:R5:W-:Y:S01]  /*2070*/  @P2 LDGSTS.E.BYPASS.LTC128B.128 [R243+0x3900], [R8.64], !P5 ;  /* 0x0390000008f32fae */ /* 0x000be2000e901d46 */
[----:B------:R-:W-:Y:S01]  /*2080*/  ISETP.GE.AND P2, PT, R4, 0x31, PT ;  /* 0x000000310400780c */ /* 0x000fe20003f46270 */
[----:B------:R-:W-:Y:S01]  /*2090*/  IMAD.WIDE.U32 R2, R252, c[0x0][0x208], RZ ;  /* 0x00008200fc027a25 */ /* 0x000fe200078e00ff */
[----:B----4-:R-:W-:Y:S02]  /*20a0*/  @P1 LEA.HI.X R7, R242, R12, R20, 0x1, P0 ;  /* 0x0000000cf2071211 */ /* 0x010fe400000f0c14 */
[----:B------:R-:W3:Y:S02]  /*20b0*/  SHFL.IDX PT, R12, R0, 0x4, 0x181f ;  /* 0x00981f00000c7f89 */ /* 0x000ee400000e0000 */
[----:B------:R-:W-:Y:S01]  /*20c0*/  IADD3 R3, R3, R5, RZ ;  /* 0x0000000503037210 */ /* 0x000fe20007ffe0ff */
[----:B------:R-:W-:Y:S01]  /*20d0*/  IMAD R5, R14, c[0x0][0x210], RZ ;  /* 0x000084000e057a24 */ /* 0x000fe200078e02ff */
[----:B------:R4:W-:Y:S04]  /*20e0*/  @P1 LDGSTS.E.BYPASS.LTC128B.128 [R243+0x4100], [R6.64], !P5 ;  /* 0x0410000006f31fae */ /* 0x0009e8000e901d46 */
[----:B------:R-:W2:Y:S01]  /*20f0*/  SHFL.IDX PT, R14, R11, 0x4, 0x181f ;  /* 0x00981f000b0e7f89 */ /* 0x000ea200000e0000 */
[----:B------:R-:W-:-:S02]  /*2100*/  IMAD R5, R18, c[0x0][0x214], R5 ;  /* 0x0000850012057a24 */ /* 0x000fc400078e0205 */
[----:B------:R-:W-:Y:S02]  /*2110*/  IMAD R10, R10, c[0x0][0x218], RZ ;  /* 0x000086000a0a7a24 */ /* 0x000fe400078e02ff */
[----:B------:R-:W-:Y:S01]  /*2120*/  IMAD.WIDE.U32 R2, R244, c[0x0][0x218], R2 ;  /* 0x00008600f4027a25 */ /* 0x000fe200078e0002 */
[C---:B-----5:R-:W-:Y:S02]  /*2130*/  @P6 LEA R8, P1, R242.reuse, R13, 0x1 ;  /* 0x0000000df2086211 */ /* 0x060fe400078208ff */
[----:B------:R-:W-:Y:S02]  /*2140*/  SHFL.IDX PT, R13, R0, 0x6, 0x181f ;  /* 0x00d81f00000d7f89 */ /* 0x000fe400000e0000 */
[--C-:B-1----:R-:W-:Y:S02]  /*2150*/  @P6 LEA.HI.X R9, R242, R17, R20.reuse, 0x1, P1 ;  /* 0x00000011f2096211 */ /* 0x102fe400008f0c14 */
[----:B------:R-:W-:Y:S02]  /*2160*/  ISETP.GE.AND P1, PT, R4, 0x41, PT ;  /* 0x000000410400780c */ /* 0x000fe40003f26270 */
[C---:B----4-:R-:W-:Y:S01]  /*2170*/  @P2 LEA R6, P0, R242.reuse, R15, 0x1 ;  /* 0x0000000ff2062211 */ /* 0x050fe200078008ff */
[----:B------:R-:W-:Y:S04]  /*2180*/  SHFL.IDX PT, R17, R11, 0x5, 0x181f ;  /* 0x00b81f000b117f89 */ /* 0x000fe800000e0000 */
[----:B------:R1:W4:Y:S01]  /*2190*/  SHFL.IDX PT, R15, R0, 0x5, 0x181f ;  /* 0x00b81f00000f7f89 */ /* 0x00032200000e0000 */
[----:B--2---:R-:W-:-:S03]  /*21a0*/  @P2 LEA.HI.X R7, R242, R16, R20, 0x1, P0 ;  /* 0x00000010f2072211 */ /* 0x004fc600000f0c14 */
[----:B------:R-:W2:Y:S01]  /*21b0*/  SHFL.IDX PT, R11, R11, 0x6, 0x181f ;  /* 0x00d81f000b0b7f89 */ /* 0x000ea200000e0000 */
[----:B------:R-:W-:Y:S01]  /*21c0*/  IADD3 R18, R23, R5, RZ ;  /* 0x0000000517127210 */ /* 0x000fe20007ffe0ff */
[----:B------:R-:W-:Y:S01]  /*21d0*/  IMAD R10, R244, c[0x0][0x21c], R10 ;  /* 0x00008700f40a7a24 */ /* 0x000fe200078e020a */
[----:B------:R-:W-:Y:S01]  /*21e0*/  IADD3 R5, P0, R2, R22, RZ ;  /* 0x0000001602057210 */ /* 0x000fe20007f1e0ff */
[----:B------:R5:W-:Y:S01]  /*21f0*/  @P6 LDGSTS.E.BYPASS.LTC128B.128 [R243+0x4900], [R8.64], !P5 ;  /* 0x0490000008f36fae */ /* 0x000be2000e901d46 */
[----:B------:R-:W-:-:S03]  /*2200*/  ISETP.GE.AND P6, PT, R4, 0x51, PT ;  /* 0x000000510400780c */ /* 0x000fc60003fc6270 */
[----:B------:R4:W-:Y:S01]  /*2210*/  @P2 LDGSTS.E.BYPASS.LTC128B.128 [R243+0x5100], [R6.64], !P5 ;  /* 0x0510000006f32fae */ /* 0x0009e2000e901d46 */
[----:B------:R-:W-:Y:S02]  /*2220*/  ISETP.GE.AND P2, PT, R4, 0x61, PT ;  /* 0x000000610400780c */ /* 0x000fe40003f46270 */
[----:B------:R-:W-:Y:S02]  /*2230*/  IADD3.X R10, R18, R3, R10, P0, !PT ;  /* 0x00000003120a7210 */ /* 0x000fe400007fe40a */
[----:B---3--:R-:W-:-:S04]  /*2240*/  @P1 LEA R2, P0, R242, R12, 0x1 ;  /* 0x0000000cf2021211 */ /* 0x008fc800078008ff */
[----:B------:R-:W-:Y:S02]  /*2250*/  @P1 LEA.HI.X R3, R242, R14, R20, 0x1, P0 ;  /* 0x0000000ef2031211 */ /* 0x000fe400000f0c14 */
[----:B-1----:R-:W-:-:S03]  /*2260*/  LEA R0, P0, R5, c[0x0][0x1f8], 0x1 ;  /* 0x00007e0005007a11 */ /* 0x002fc600078008ff */
[----:B------:R1:W-:Y:S01]  /*2270*/  @P1 LDGSTS.E.BYPASS.LTC128B.128 [R243+0x5900], [R2.64], !P5 ;  /* 0x0590000002f31fae */ /* 0x0003e2000e901d46 */
[----:B------:R-:W-:Y:S02]  /*2280*/  LEA.HI.X R16, R5, c[0x0][0x1fc], R10, 0x1, P0 ;  /* 0x00007f0005107a11 */ /* 0x000fe400000f0c0a */
[----:B----4-:R-:W-:-:S04]  /*2290*/  @P6 LEA R6, P1, R242, R15, 0x1 ;  /* 0x0000000ff2066211 */ /* 0x010fc800078208ff */
[----:B------:R-:W-:-:S05]  /*22a0*/  @P6 LEA.HI.X R7, R242, R17, R20, 0x1, P1 ;  /* 0x00000011f2076211 */ /* 0x000fca00008f0c14 */
[----:B------:R3:W-:Y:S01]  /*22b0*/  @P6 LDGSTS.E.BYPASS.LTC128B.128 [R243+0x6100], [R6.64], !P5 ;  /* 0x0610000006f36fae */ /* 0x0007e2000e901d46 */
[----:B-1----:R-:W-:-:S04]  /*22c0*/  @P2 LEA R2, P0, R242, R13, 0x1 ;  /* 0x0000000df2022211 */ /* 0x002fc800078008ff */
[----:B--2---:R-:W-:-:S05]  /*22d0*/  @P2 LEA.HI.X R3, R242, R11, R20, 0x1, P0 ;  /* 0x0000000bf2032211 */ /* 0x004fca00000f0c14 */
[----:B------:R1:W-:Y:S04]  /*22e0*/  @P2 LDGSTS.E.BYPASS.LTC128B.128 [R243+0x6900], [R2.64], !P5 ;  /* 0x0690000002f32fae */ /* 0x0003e8000e901d46 */
[----:B------:R-:W0:Y:S04]  /*22f0*/  LDGDEPBAR ;  /* 0x00000000000079af */ /* 0x000e280000000000 */
[----:B------:R-:W1:Y:S04]  /*2300*/  SHFL.IDX PT, R5, R0, RZ, 0x181f ;  /* 0x00181fff00057589 */ /* 0x000e6800000e0000 */
[----:B------:R-:W2:Y:S04]  /*2310*/  SHFL.IDX PT, R14, R0, 0x1, 0x181f ;  /* 0x00381f00000e7f89 */ /* 0x000ea800000e0000 */
[----:B------:R-:W4:Y:S04]  /*2320*/  SHFL.IDX PT, R12, R0, 0x2, 0x181f ;  /* 0x00581f00000c7f89 */ /* 0x000f2800000e0000 */
[----:B------:R-:W-:Y:S01]  /*2330*/  STL [R1+0x58], R18 ;  /* 0x0000581201007387 */ /* 0x000fe20000100800 */
[----:B------:R-:W-:-:S04]  /*2340*/  DEPBAR.LE SB0, 0x1 ;  /* 0x000080400000791a */ /* 0x000fc80000000000 */
[----:B------:R-:W-:-:S04]  /*2350*/  DEPBAR.LE SB0, 0x0 ;  /* 0x000080000000791a */ /* 0x000fc80000000000 */
[----:B------:R-:W-:Y:S06]  /*2360*/  BAR.SYNC.DEFER_BLOCKING 0x0 ;  /* 0x0000000000007b1d */ /* 0x000fec0000010000 */
[----:B-----5:R-:W5:Y:S04]  /*2370*/  SHFL.IDX PT, R8, R16, 0x1, 0x181f ;  /* 0x00381f0010087f89 */ /* 0x020f6800000e0000 */
[----:B------:R-:W2:Y:S04]  /*2380*/  SHFL.IDX PT, R13, R16, 0x2, 0x181f ;  /* 0x00581f00100d7f89 */ /* 0x000ea800000e0000 */
[----:B------:R-:W3:Y:S04]  /*2390*/  SHFL.IDX PT, R18, R0, 0x4, 0x181f ;  /* 0x00981f0000127f89 */ /* 0x000ee800000e0000 */
[----:B------:R-:W3:Y:S04]  /*23a0*/  SHFL.IDX PT, R10, R0, 0x3, 0x181f ;  /* 0x00781f00000a7f89 */ /* 0x000ee800000e0000 */
[----:B------:R-:W3:Y:S04]  /*23b0*/  SHFL.IDX PT, R9, R16, RZ, 0x181f ;  /* 0x00181fff10097589 */ /* 0x000ee800000e0000 */
[----:B------:R-:W3:Y:S01]  /*23c0*/  SHFL.IDX PT, R11, R16, 0x3, 0x181f ;  /* 0x00781f00100b7f89 */ /* 0x000ee200000e0000 */
[----:B-1----:R-:W-:-:S03]  /*23d0*/  IADD3 R2, P0, R5, R170, RZ ;  /* 0x000000aa05027210 */ /* 0x002fc60007f1e0ff */
[----:B------:R-:W1:Y:S04]  /*23e0*/  SHFL.IDX PT, R17, R0, 0x5, 0x181f ;  /* 0x00b81f0000117f89 */ /* 0x000e6800000e0000 */
[----:B------:R-:W1:Y:S01]  /*23f0*/  SHFL.IDX PT, R19, R16, 0x4, 0x181f ;  /* 0x00981f0010137f89 */ /* 0x000e6200000e0000 */
[----:B--2---:R-:W-:-:S03]  /*2400*/  IADD3 R14, P1, R14, R170, RZ ;  /* 0x000000aa0e0e7210 */ /* 0x004fc60007f3e0ff */
[----:B------:R-:W2:Y:S01]  /*2410*/  SHFL.IDX PT, R5, R16, 0x5, 0x181f ;  /* 0x00b81f0010057f89 */ /* 0x000ea200000e0000 */
[----:B----4-:R-:W-:-:S03]  /*2420*/  IADD3 R12, P2, R12, R170, RZ ;  /* 0x000000aa0c0c7210 */ /* 0x010fc60007f5e0ff */
[----:B------:R-:W-:Y:S01]  /*2430*/  LDSM.16.M88.4 R32, [R231] ;  /* 0x00000000e720783b */ /* 0x000fe20000000200 */
[----:B-----5:R-:W-:-:S03]  /*2440*/  IADD3.X R15, R8, R36, RZ, P1, !PT ;  /* 0x00000024080f7210 */ /* 0x020fc60000ffe4ff */
[----:B------:R-:W-:Y:S01]  /*2450*/  LDSM.16.M88.4 R48, [R224] ;  /* 0x00000000e030783b */ /* 0x000fe20000000200 */
[----:B------:R-:W-:Y:S02]  /*2460*/  IADD3.X R13, R13, R36, RZ, P2, !PT ;  /* 0x000000240d0d7210 */ /* 0x000fe400017fe4ff */
[----:B---3--:R-:W-:Y:S01]  /*2470*/  IADD3 R8, P2, R18, R170, RZ ;  /* 0x000000aa12087210 */ /* 0x008fe20007f5e0ff */
[----:B------:R-:W-:Y:S04]  /*2480*/  LDSM.16.M88.4 R28, [R231+0x2000] ;  /* 0x00200000e71c783b */ /* 0x000fe80000000200 */
[----:B------:R-:W3:Y:S01]  /*2490*/  SHFL.IDX PT, R18, R0, 0x6, 0x181f ;  /* 0x00d81f0000127f89 */ /* 0x000ee200000e0000 */
[----:B------:R-:W-:-:S03]  /*24a0*/  ISETP.GE.AND P6, PT, R242, c[0x0][0x1d4], PT ;  /* 0x00007500f2007a0c */ /* 0x000fc60003fc6270 */
[----:B------:R-:W4:Y:S01]  /*24b0*/  SHFL.IDX PT, R0, R16, 0x6, 0x181f ;  /* 0x00d81f0010007f89 */ /* 0x000f2200000e0000 */
[----:B------:R-:W-:Y:S02]  /*24c0*/  IADD3 R10, P1, R10, R170, RZ ;  /* 0x000000aa0a0a7210 */ /* 0x000fe40007f3e0ff */
[-C--:B------:R-:W-:Y:S01]  /*24d0*/  IADD3.X R3, R9, R36.reuse, RZ, P0, !PT ;  /* 0x0000002409037210 */ /* 0x080fe200007fe4ff */
[----:B------:R-:W-:Y:S01]  /*24e0*/  LDSM.16.M88.4 R24, [R234] ;  /* 0x00000000ea18783b */ /* 0x000fe20000000200 */
[C---:B------:R-:W-:Y:S02]  /*24f0*/  ISETP.LT.OR P0, PT, R4.reuse, 0x1, P6 ;  /* 0x000000010400780c */ /* 0x040fe40003701670 */
[----:B------:R-:W-:Y:S01]  /*2500*/  IADD3.X R11, R11, R36, RZ, P1, !PT ;  /* 0x000000240b0b7210 */ /* 0x000fe20000ffe4ff */
[----:B------:R-:W5:Y:S01]  /*2510*/  LDSM.16.M88.4 R52, [R235] ;  /* 0x00000000eb34783b */ /* 0x000f620000000200 */
[----:B-1----:R-:W-:Y:S02]  /*2520*/  IADD3 R6, P1, R17, R170, RZ ;  /* 0x000000aa11067210 */ /* 0x002fe40007f3e0ff */
[----:B------:R-:W-:Y:S01]  /*2530*/  IADD3.X R9, R19, R36, RZ, P2, !PT ;  /* 0x0000002413097210 */ /* 0x000fe200017fe4ff */
[----:B------:R-:W-:Y:S01]  /*2540*/  LDSM.16.M88.4 R76, [R224+0x800] ;  /* 0x00080000e04c783b */ /* 0x000fe20000000200 */
[----:B------:R-:W-:-:S02]  /*2550*/  ISETP.LT.OR P2, PT, R4, 0x11, P6 ;  /* 0x000000110400780c */ /* 0x000fc40003741670 */
[----:B--2---:R-:W-:Y:S01]  /*2560*/  IADD3.X R7, R5, R36, RZ, P1, !PT ;  /* 0x0000002405077210 */ /* 0x004fe20000ffe4ff */
[----:B------:R-:W-:Y:S01]  /*2570*/  LDSM.16.M88.4 R88, [R224+0x1000] ;  /* 0x00100000e058783b */ /* 0x000fe20000000200 */
[----:B------:R-:W-:-:S03]  /*2580*/  ISETP.LT.OR P1, PT, R4, 0x21, P6 ;  /* 0x000000210400780c */ /* 0x000fc60003721670 */
[----:B------:R-:W-:Y:S04]  /*2590*/  LDSM.16.M88.4 R96, [R224+0x1800] ;  /* 0x00180000e060783b */ /* 0x000fe80000000200 */
[----:B------:R-:W-:Y:S04]  /*25a0*/  LDSM.16.M88.4 R104, [R224+0x2000] ;  /* 0x00200000e068783b */ /* 0x000fe80000000200 */
[----:B------:R-:W-:Y:S04]  /*25b0*/  LDSM.16.M88.4 R112, [R224+0x2800] ;  /* 0x00280000e070783b */ /* 0x000fe80000000200 */
[----:B------:R-:W-:Y:S04]  /*25c0*/  LDSM.16.M88.4 R124, [R224+0x3000] ;  /* 0x00300000e07c783b */ /* 0x000fe80000000200 */
[----:B------:R-:W1:Y:S04]  /*25d0*/  LDSM.16.M88.4 R20, [R234+0x2000] ;  /* 0x00200000ea14783b */ /* 0x000e680000000200 */
[----:B------:R-:W-:Y:S04]  /*25e0*/  LDSM.16.M88.4 R84, [R241] ;  /* 0x00000000f154783b */ /* 0x000fe80000000200 */
[----:B------:R-:W-:Y:S04]  /*25f0*/  LDSM.16.M88.4 R92, [R240] ;  /* 0x00000000f05c783b */ /* 0x000fe80000000200 */
[----:B------:R-:W-:Y:S04]  /*2600*/  LDSM.16.M88.4 R100, [R239] ;  /* 0x00000000ef64783b */ /* 0x000fe80000000200 */
[----:B------:R-:W-:Y:S04]  /*2610*/  LDSM.16.M88.4 R108, [R238] ;  /* 0x00000000ee6c783b */ /* 0x000fe80000000200 */
[----:B------:R-:W-:Y:S04]  /*2620*/  LDSM.16.M88.4 R116, [R237] ;  /* 0x00000000ed74783b */ /* 0x000fe80000000200 */
[----:B------:R-:W-:Y:S04]  /*2630*/  LDSM.16.M88.4 R128, [R236] ;  /* 0x00000000ec80783b */ /* 0x000fe80000000200 */
[----:B------:R-:W-:Y:S01]  /*2640*/  @!PT LDS RZ, [RZ] ;  /* 0x00000000fffff984 */ /* 0x000fe20000000800 */
[----:B------:R-:W-:Y:S01]  /*2650*/  @!PT LDS RZ, [RZ] ;  /* 0x00000000fffff984 */ /* 0x000fe20000000800 */
[----:B------:R-:W-:Y:S01]  /*2660*/  @!PT LDS RZ, [RZ] ;  /* 0x00000000fffff984 */ /* 0x000fe20000000800 */
[----:B------:R3:W-:Y:S04]  /*2670*/  LDGSTS.E.BYPASS.LTC128B.128 [R243+0x100], [R2.64], !P0 ;  /* 0x0010000002f37fae */ /* 0x0007e8000c101d46 */
[----:B------:R2:W-:Y:S01]  /*2680*/  LDGSTS.E.BYPASS.LTC128B.128 [R243+0x900], [R14.64], !P2 ;  /* 0x009000000ef37fae */ /* 0x0005e2000d101d46 */
[----:B------:R-:W-:-:S03]  /*2690*/  ISETP.LT.OR P2, PT, R4, 0x31, P6 ;  /* 0x000000310400780c */ /* 0x000fc60003741670 */
[----:B------:R2:W-:Y:S01]  /*26a0*/  LDGSTS.E.BYPASS.LTC128B.128 [R243+0x1100], [R12.64], !P1 ;  /* 0x011000000cf37fae */ /* 0x0005e2000c901d46 */
[----:B------:R-:W-:-:S09]  /*26b0*/  ISETP.LT.OR P1, PT, R4, 0x51, P6 ;  /* 0x000000510400780c */ /* 0x000fd20003721670 */
[----:B------:R1:W-:Y:S01]  /*26c0*/  LDGSTS.E.BYPASS.LTC128B.128 [R243+0x1900], [R10.64], !P2 ;  /* 0x019000000af37fae */ /* 0x0003e2000d101d46 */
[----:B---3--:R-:W-:-:S04]  /*26d0*/  IADD3 R2, P0, R18, R170, RZ ;  /* 0x000000aa12027210 */ /* 0x008fc80007f1e0ff */
[----:B----4-:R-:W-:Y:S02]  /*26e0*/  IADD3.X R3, R0, R36, RZ, P0, !PT ;  /* 0x0000002400037210 */ /* 0x010fe400007fe4ff */
[C---:B------:R-:W-:Y:S02]  /*26f0*/  ISETP.LT.OR P0, PT, R4.reuse, 0x41, P6 ;  /* 0x000000410400780c */ /* 0x040fe40003701670 */
[----:B------:R-:W-:Y:S01]  /*2700*/  ISETP.LT.OR P6, PT, R4, 0x61, P6 ;  /* 0x000000610400780c */ /* 0x000fe200037c1670 */
[-C--:B--2---:R-:W-:Y:S10]  /*2710*/  HMMA.16816.F32.BF16 R12, R32, R48.reuse, RZ ;  /* 0x00000030200c723c */ /* 0x084ff400000418ff */
[----:B------:R1:W-:Y:S04]  /*2720*/  LDGSTS.E.BYPASS.LTC128B.128 [R243+0x2100], [R8.64], !P0 ;  /* 0x0210000008f37fae */ /* 0x0003e8000c101d46 */
[----:B------:R2:W-:Y:S04]  /*2730*/  LDGSTS.E.BYPASS.LTC128B.128 [R243+0x2900], [R6.64], !P1 ;  /* 0x0290000006f37fae */ /* 0x0005e8000c901d46 */
[----:B------:R3:W-:Y:S04]  /*2740*/  LDGSTS.E.BYPASS.LTC128B.128 [R243+0x3100], [R2.64], !P6 ;  /* 0x0310000002f37fae */ /* 0x0007e8000f101d46 */
[----:B------:R-:W-:Y:S04]  /*2750*/  LDSM.16.M88.4 R40, [R230] ;  /* 0x00000000e628783b */ /* 0x000fe80000000200 */
[----:B------:R-:W4:Y:S01]  /*2760*/  LDSM.16.M88.4 R16, [R232] ;  /* 0x00000000e810783b */ /* 0x000f220000000200 */
[----:B------:R-:W-:Y:S03]  /*2770*/  HMMA.16816.F32.BF16 R56, R28, R48, RZ ;  /* 0x000000301c38723c */ /* 0x000fe600000418ff */
[----:B------:R-:W-:Y:S04]  /*2780*/  LDSM.16.M88.4 R44, [R227] ;  /* 0x00000000e32c783b */ /* 0x000fe80000000200 */
[----:B------:R-:W0:Y:S01]  /*2790*/  LDGDEPBAR ;  /* 0x00000000000079af */ /* 0x000e220000000000 */
[----:B-----5:R-:W-:Y:S03]  /*27a0*/  HMMA.16816.F32.BF16 R60, R24, R52, R12 ;  /* 0x00000034183c723c */ /* 0x020fe6000004180c */
[----:B------:R-:W5:Y:S04]  /*27b0*/  LDSM.16.M88.4 R12, [R232+0x2000] ;  /* 0x00200000e80c783b */ /* 0x000f680000000200 */
[----:B-1----:R-:W1:Y:S01]  /*27c0*/  LDSM.16.M88.4 R8, [R233] ;  /* 0x00000000e908783b */ /* 0x002e620000000200 */
[----:B------:R-:W-:Y:S03]  /*27d0*/  HMMA.16816.F32.BF16 R68, R32, R50, RZ ;  /* 0x000000322044723c */ /* 0x000fe600000418ff */
[----:B--2---:R-:W2:Y:S05]  /*27e0*/  LDSM.16.M88.4 R4, [R233+0x2000] ;  /* 0x00200000e904783b */ /* 0x004eaa0000000200 */
[----:B------:R-:W-:Y:S08]  /*27f0*/  HMMA.16816.F32.BF16 R56, R20, R52, R56 ;  /* 0x000000341438723c */ /* 0x000ff00000041838 */
[----:B----4-:R-:W-:Y:S08]  /*2800*/  HMMA.16816.F32.BF16 R64, R16, R40, R60 ;  /* 0x000000281040723c */ /* 0x010ff0000004183c */
[----:B------:R-:W-:Y:S08]  /*2810*/  HMMA.16816.F32.BF16 R60, R28, R50, RZ ;  /* 0x000000321c3c723c */ /* 0x000ff000000418ff */
[----:B-----5:R-:W-:Y:S08]  /*2820*/  HMMA.16816.F32.BF16 R48, R12, R40, R56 ;  /* 0x000000280c30723c */ /* 0x020ff00000041838 */
[----:B------:R-:W-:Y:S08]  /*2830*/  HMMA.16816.F32.BF16 R56, R24, R54, R68 ;  /* 0x000000361838723c */ /* 0x000ff00000041844 */
[----:B-1----:R-:W-:Y:S08]  /*2840*/  HMMA.16816.F32.BF16 R68, R8, R44, R64 ;  /* 0x0000002c0844723c */ /* 0x002ff00000041840 */
[----:B------:R-:W-:Y:S08]  /*2850*/  HMMA.16816.F32.BF16 R64, R20, R54, R60 ;  /* 0x000000361440723c */ /* 0x000ff0000004183c */
[----:B------:R-:W-:Y:S08]  /*2860*/  HMMA.16816.F32.BF16 R60, R32, R76, RZ ;  /* 0x0000004c203c723c */ /* 0x000ff000000418ff */
[----:B--2---:R-:W-:Y:S01]  /*2870*/  HMMA.16816.F32.BF16 R80, R4, R44, R48 ;  /* 0x0000002c0450723c */ /* 0x004fe20000041830 */
[----:B------:R-:W1:Y:S07]  /*2880*/  LDSM.16.M88.4 R48, [R230+0x800] ;  /* 0x00080000e630783b */ /* 0x000e6e0000000200 */
[----:B------:R-:W-:Y:S01]  /*2890*/  HMMA.16816.F32.BF16 R52, R16, R42, R56 ;  /* 0x0000002a1034723c */ /* 0x000fe20000041838 */
[----:B------:R-:W-:-:S07]  /*28a0*/  FMUL.FTZ R0, R68, c[0x0][0x320] ;  /* 0x0000c80044007a20 */ /* 0x000fce0000410000 */
[----:B------:R-:W-:Y:S01]  /*28b0*/  HMMA.16816.F32.BF16 R56, R28, R76, RZ ;  /* 0x0000004c1c38723c */ /* 0x000fe200000418ff */
[----:B------:R2:W4:Y:S07]  /*28c0*/  MUFU.TANH R169, R0 ;  /* 0x0000000000a97308 */ /* 0x00052e0000002400 */
[----:B------:R-:W-:Y:S01]  /*28d0*/  HMMA.16816.F32.BF16 R60, R24, R84, R60 ;  /* 0x00000054183c723c */ /* 0x000fe2000004183c */
[----:B--2---:R-:W-:-:S07]  /*28e0*/  FMUL.FTZ R0, R69, c[0x0][0x320] ;  /* 0x0000c80045007a20 */ /* 0x004fce0000410000 */
[----:B------:R-:W-:Y:S01]  /*28f0*/  HMMA.16816.F32.BF16 R64, R12, R42, R64 ;  /* 0x0000002a0c40723c */ /* 0x000fe20000041840 */
[----:B------:R-:W2:Y:S01]  /*2900*/  LDSM.16.M88.4 R40, [R227+0x800] ;  /* 0x00080000e328783b */ /* 0x000ea20000000200 */
[----:B------:R5:W1:Y:S02]  /*2910*/  MUFU.TANH R168, R0 ;  /* 0x0000000000a87308 */ /* 0x000a640000002400 */
[----:B-----5:R-:W-:-:S06]  /*2920*/  FMUL.FTZ R0, R70, c[0x0][0x320] ;  /* 0x0000c80046007a20 */ /* 0x020fcc0000410000 */
[----:B------:R5:W1:Y:S02]  /*2930*/  MUFU.TANH R201, R0 ;  /* 0x0000000000c97308 */ /* 0x000a640000002400 */
[----:B-----5:R-:W-:Y:S02]  /*2940*/  FMUL.FTZ R0, R71, c[0x0][0x320] ;  /* 0x0000c80047007a20 */ /* 0x020fe40000410000 */
[----:B------:R-:W-:Y:S04]  /*2950*/  HMMA.16816.F32.BF16 R68, R8, R46, R52 ;  /* 0x0000002e0844723c */ /* 0x000fe80000041834 */
[----:B------:R5:W1:Y:S04]  /*2960*/  MUFU.TANH R199, R0 ;  /* 0x0000000000c77308 */ /* 0x000a680000002400 */
[----:B------:R-:W-:Y:S01]  /*2970*/  HMMA.16816.F32.BF16 R52, R20, R84, R56 ;  /* 0x000000541434723c */ /* 0x000fe20000041838 */
[----:B-----5:R-:W-:-:S07]  /*2980*/  FMUL.FTZ R0, R80, c[0x0][0x320] ;  /* 0x0000c80050007a20 */ /* 0x020fce0000410000 */
[----:B------:R-:W-:Y:S01]  /*2990*/  HMMA.16816.F32.BF16 R56, R32, R78, RZ ;  /* 0x0000004e2038723c */ /* 0x000fe200000418ff */
[----:B------:R5:W2:Y:S07]  /*29a0*/  MUFU.TANH R185, R0 ;  /* 0x0000000000b97308 */ /* 0x000aae0000002400 */
[----:B-1----:R-:W-:Y:S01]  /*29b0*/  HMMA.16816.F32.BF16 R60, R16, R48, R60 ;  /* 0x00000030103c723c */ /* 0x002fe2000004183c */
[----:B-----5:R-:W-:-:S04]  /*29c0*/  FMUL.FTZ R0, R81, c[0x0][0x320] ;  /* 0x0000c80051007a20 */ /* 0x020fc80000410000 */
[----:B------:R1:W1:Y:S03]  /*29d0*/  MUFU.TANH R183, R0 ;  /* 0x0000000000b77308 */ /* 0x0002660000002400 */
[----:B------:R-:W-:Y:S01]  /*29e0*/  HMMA.16816.F32.BF16 R72, R4, R46, R64 ;  /* 0x0000002e0448723c */ /* 0x000fe20000041840 */
[----:B-1----:R-:W-:-:S04]  /*29f0*/  FMUL.FTZ R0, R82, c[0x0][0x320] ;  /* 0x0000c80052007a20 */ /* 0x002fc80000410000 */
[----:B------:R1:W1:Y:S03]  /*2a00*/  MUFU.TANH R202, R0 ;  /* 0x0000000000ca7308 */ /* 0x0002660000002400 */
[----:B------:R-:W-:Y:S01]  /*2a10*/  HMMA.16816.F32.BF16 R64, R28, R78, RZ ;  /* 0x0000004e1c40723c */ /* 0x000fe200000418ff */
[----:B-1----:R-:W-:-:S04]  /*2a20*/  FMUL.FTZ R0, R83, c[0x0][0x320] ;  /* 0x0000c80053007a20 */ /* 0x002fc80000410000 */
[----:B------:R1:W1:Y:S03]  /*2a30*/  MUFU.TANH R200, R0 ;  /* 0x0000000000c87308 */ /* 0x0002660000002400 */
[----:B------:R-:W-:Y:S01]  /*2a40*/  HMMA.16816.F32.BF16 R44, R12, R48, R52 ;  /* 0x000000300c2c723c */ /* 0x000fe20000041834 */
[----:B-1----:R-:W-:-:S04]  /*2a50*/  FMUL.FTZ R0, R68, c[0x0][0x320] ;  /* 0x0000c80044007a20 */ /* 0x002fc80000410000 */
[----:B------:R1:W1:Y:S03]  /*2a60*/  MUFU.TANH R166, R0 ;  /* 0x0000000000a67308 */ /* 0x0002660000002400 */
[----:B------:R-:W-:Y:S01]  /*2a70*/  HMMA.16816.F32.BF16 R52, R24, R86, R56 ;  /* 0x000000561834723c */ /* 0x000fe20000041838 */
[----:B-1----:R-:W-:-:S04]  /*2a80*/  FMUL.FTZ R0, R69, c[0x0][0x320] ;  /* 0x0000c80045007a20 */ /* 0x002fc80000410000 */
[----:B------:R1:W1:Y:S03]  /*2a90*/  MUFU.TANH R165, R0 ;  /* 0x0000000000a57308 */ /* 0x0002660000002400 */
[----:B------:R-:W-:Y:S01]  /*2aa0*/  HMMA.16816.F32.BF16 R64, R20, R86, R64 ;  /* 0x000000561440723c */ /* 0x000fe20000041840 */
[----:B-1----:R-:W-:-:S04]  /*2ab0*/  FMUL.FTZ R0, R70, c[0x0][0x320] ;  /* 0x0000c80046007a20 */ /* 0x002fc80000410000 */
[----:B------:R1:W1:Y:S02]  /*2ac0*/  MUFU.TANH R197, R0 ;  /* 0x0000000000c57308 */ /* 0x0002640000002400 */
[----:B-1----:R-:W-:Y:S02]  /*2ad0*/  FMUL.FTZ R0, R71, c[0x0][0x320] ;  /* 0x0000c80047007a20 */ /* 0x002fe40000410000 */
[----:B--2---:R-:W-:Y:S04]  /*2ae0*/  HMMA.16816.F32.BF16 R68, R8, R40, R60 ;  /* 0x000000280844723c */ /* 0x004fe8000004183c */
[----:B------:R1:W2:Y:S04]  /*2af0*/  MUFU.TANH R195, R0 ;  /* 0x0000000000c37308 */ /* 0x0002a80000002400 */
[----:B------:R-:W-:Y:S01]  /*2b00*/  HMMA.16816.F32.BF16 R60, R32, R88, RZ ;  /* 0x00000058203c723c */ /* 0x000fe200000418ff */
[----:B-1----:R-:W-:-:S04]  /*2b10*/  FMUL.FTZ R0, R72, c[0x0][0x320] ;  /* 0x0000c80048007a20 */ /* 0x002fc80000410000 */
[----:B------:R1:W1:Y:S03]  /*2b20*/  MUFU.TANH R182, R0 ;  /* 0x0000000000b67308 */ /* 0x0002660000002400 */
[----:B------:R-:W-:Y:S01]  /*2b30*/  HMMA.16816.F32.BF16 R76, R4, R40, R44 ;  /* 0x00000028044c723c */ /* 0x000fe2000004182c */
[----:B------:R-:W5:Y:S07]  /*2b40*/  LDSM.16.M88.4 R44, [R230+0x1000] ;  /* 0x00100000e62c783b */ /* 0x000f6e0000000200 */
[----:B------:R-:W-:Y:S01]  /*2b50*/  HMMA.16816.F32.BF16 R52, R16, R50, R52 ;  /* 0x000000321034723c */ /* 0x000fe20000041834 */
[----:B-1----:R-:W-:-:S04]  /*2b60*/  FMUL.FTZ R0, R73, c[0x0][0x320] ;  /* 0x0000c80049007a20 */ /* 0x002fc80000410000 */
[----:B------:R1:W1:Y:S03]  /*2b70*/  MUFU.TANH R181, R0 ;  /* 0x0000000000b57308 */ /* 0x0002660000002400 */
[----:B------:R-:W-:Y:S01]  /*2b80*/  HMMA.16816.F32.BF16 R56, R28, R88, RZ ;  /* 0x000000581c38723c */ /* 0x000fe200000418ff */
[----:B-1----:R-:W-:-:S04]  /*2b90*/  FMUL.FTZ R0, R74, c[0x0][0x320] ;  /* 0x0000c8004a007a20 */ /* 0x002fc80000410000 */
[----:B------:R1:W1:Y:S03]  /*2ba0*/  MUFU.TANH R198, R0 ;  /* 0x0000000000c67308 */ /* 0x0002660000002400 */
[----:B------:R-:W-:Y:S01]  /*2bb0*/  HMMA.16816.F32.BF16 R64, R12, R50, R64 ;  /* 0x000000320c40723c */ /* 0x000fe20000041840 */
[----:B------:R-:W2:Y:S01]  /*2bc0*/  LDSM.16.M88.4 R48, [R227+0x1000] ;  /* 0x00100000e330783b */ /* 0x000ea20000000200 */
[----:B-1----:R-:W-:-:S04]  /*2bd0*/  FMUL.FTZ R0, R75, c[0x0][0x320] ;  /* 0x0000c8004b007a20 */ /* 0x002fc80000410000 */
[----:B------:R1:W1:Y:S02]  /*2be0*/  MUFU.TANH R196, R0 ;  /* 0x0000000000c47308 */ /* 0x0002640000002400 */
[----:B------:R-:W-:Y:S01]  /*2bf0*/  HMMA.16816.F32.BF16 R60, R24, R92, R60 ;  /* 0x0000005c183c723c */ /* 0x000fe2000004183c */
[----:B-1----:R-:W-:-:S05]  /*2c00*/  FMUL.FTZ R0, R68, c[0x0][0x320] ;  /* 0x0000c80044007a20 */ /* 0x002fca0000410000 */
[----:B------:R1:W1:Y:S02]  /*2c10*/  MUFU.TANH R161, R0 ;  /* 0x0000000000a17308 */ /* 0x0002640000002400 */
[----:B-1----:R-:W-:-:S06]  /*2c20*/  FMUL.FTZ R0, R69, c[0x0][0x320] ;  /* 0x0000c80045007a20 */ /* 0x002fcc0000410000 */
[----:B------:R1:W1:Y:S02]  /*2c30*/  MUFU.TANH R153, R0 ;  /* 0x0000000000997308 */ /* 0x0002640000002400 */
[----:B-1----:R-:W-:-:S06]  /*2c40*/  FMUL.FTZ R0, R70, c[0x0][0x320] ;  /* 0x0000c80046007a20 */ /* 0x002fcc0000410000 */
[----:B------:R1:W1:Y:S02]  /*2c50*/  MUFU.TANH R193, R0 ;  /* 0x0000000000c17308 */ /* 0x0002640000002400 */
[----:B-1----:R-:W-:Y:S02]  /*2c60*/  FMUL.FTZ R0, R71, c[0x0][0x320] ;  /* 0x0000c80047007a20 */ /* 0x002fe40000410000 */
[----:B------:R-:W-:Y:S04]  /*2c70*/  HMMA.16816.F32.BF16 R68, R8, R42, R52 ;  /* 0x0000002a0844723c */ /* 0x000fe80000041834 */
[----:B------:R1:W1:Y:S04]  /*2c80*/  MUFU.TANH R167, R0 ;  /* 0x0000000000a77308 */ /* 0x0002680000002400 */
[----:B------:R-:W-:Y:S01]  /*2c90*/  HMMA.16816.F32.BF16 R52, R20, R92, R56 ;  /* 0x0000005c1434723c */ /* 0x000fe20000041838 */
[----:B-1----:R-:W-:-:S07]  /*2ca0*/  FMUL.FTZ R0, R76, c[0x0][0x320] ;  /* 0x0000c8004c007a20 */ /* 0x002fce0000410000 */
[----:B------:R-:W-:Y:S01]  /*2cb0*/  HMMA.16816.F32.BF16 R56, R32, R90, RZ ;  /* 0x0000005a2038723c */ /* 0x000fe200000418ff */
[----:B------:R1:W1:Y:S07]  /*2cc0*/  MUFU.TANH R180, R0 ;  /* 0x0000000000b47308 */ /* 0x00026e0000002400 */
[----:B------:R-:W-:Y:S01]  /*2cd0*/  HMMA.16816.F32.BF16 R72, R4, R42, R64 ;  /* 0x0000002a0448723c */ /* 0x000fe20000041840 */
[----:B-1----:R-:W-:-:S07]  /*2ce0*/  FMUL.FTZ R0, R77, c[0x0][0x320] ;  /* 0x0000c8004d007a20 */ /* 0x002fce0000410000 */
[----:B-----5:R-:W-:Y:S01]  /*2cf0*/  HMMA.16816.F32.BF16 R60, R16, R44, R60 ;  /* 0x0000002c103c723c */ /* 0x020fe2000004183c */
[----:B------:R1:W1:Y:S07]  /*2d00*/  MUFU.TANH R179, R0 ;  /* 0x0000000000b37308 */ /* 0x00026e0000002400 */
        /* <DEDUP_REMOVED lines=12> */
[----:B-1----:R-:W-:-:S06]  /*2dd0*/  FMUL.FTZ R0, R70, c[0x0][0x320] ;  /* 0x0000c80046007a20 */ /* 0x002fcc0000410000 */
[----:B------:R1:W1:Y:S02]  /*2de0*/  MUFU.TANH R164, R0 ;  /* 0x0000000000a47308 */ /* 0x0002640000002400 */
[----:B-1----:R-:W-:Y:S02]  /*2df0*/  FMUL.FTZ R0, R71, c[0x0][0x320] ;  /* 0x0000c80047007a20 */ /* 0x002fe40000410000 */
[----:B--2---:R-:W-:Y:S04]  /*2e00*/  HMMA.16816.F32.BF16 R68, R8, R48, R60 ;  /* 0x000000300844723c */ /* 0x004fe8000004183c */
[----:B------:R1:W2:Y:S04]  /*2e10*/  MUFU.TANH R162, R0 ;  /* 0x0000000000a27308 */ /* 0x0002a80000002400 */
[----:B------:R-:W-:Y:S01]  /*2e20*/  HMMA.16816.F32.BF16 R60, R32, R96, RZ ;  /* 0x00000060203c723c */ /* 0x000fe200000418ff */
[----:B-1----:R-:W-:-:S04]  /*2e30*/  FMUL.FTZ R0, R72, c[0x0][0x320] ;  /* 0x0000c80048007a20 */ /* 0x002fc80000410000 */
[----:B------:R1:W1:Y:S03]  /*2e40*/  MUFU.TANH R160, R0 ;  /* 0x0000000000a07308 */ /* 0x0002660000002400 */
[----:B------:R-:W-:Y:S08]  /*2e50*/  HMMA.16816.F32.BF16 R76, R4, R48, R40 ;  /* 0x00000030044c723c */ /* 0x000ff00000041828 */
[----:B------:R-:W-:Y:S01]  /*2e60*/  HMMA.16816.F32.BF16 R40, R16, R46, R52 ;  /* 0x0000002e1028723c */ /* 0x000fe20000041834 */
[----:B------:R-:W5:Y:S01]  /*2e70*/  LDSM.16.M88.4 R52, [R230+0x1800] ;  /* 0x00180000e634783b */ /* 0x000f620000000200 */
[----:B-1----:R-:W-:-:S04]  /*2e80*/  FMUL.FTZ R0, R73, c[0x0][0x320] ;  /* 0x0000c80049007a20 */ /* 0x002fc80000410000 */
[----:B------:R1:W1:Y:S02]  /*2e90*/  MUFU.TANH R159, R0 ;  /* 0x00000000009f7308 */ /* 0x0002640000002400 */
[----:B------:R-:W-:Y:S01]  /*2ea0*/  HMMA.16816.F32.BF16 R64, R12, R46, R64 ;  /* 0x0000002e0c40723c */ /* 0x000fe20000041840 */
[----:B-1----:R-:W-:-:S05]  /*2eb0*/  FMUL.FTZ R0, R74, c[0x0][0x320] ;  /* 0x0000c8004a007a20 */ /* 0x002fca0000410000 */
[----:B------:R1:W1:Y:S02]  /*2ec0*/  MUFU.TANH R184, R0 ;  /* 0x0000000000b87308 */ /* 0x0002640000002400 */
[----:B------:R-:W-:Y:S01]  /*2ed0*/  HMMA.16816.F32.BF16 R56, R28, R96, RZ ;  /* 0x000000601c38723c */ /* 0x000fe200000418ff */
[----:B-1----:R-:W-:-:S05]  /*2ee0*/  FMUL.FTZ R0, R75, c[0x0][0x320] ;  /* 0x0000c8004b007a20 */ /* 0x002fca0000410000 */
[----:B------:R1:W1:Y:S02]  /*2ef0*/  MUFU.TANH R163, R0 ;  /* 0x0000000000a37308 */ /* 0x0002640000002400 */
[----:B------:R-:W-:Y:S01]  /*2f00*/  HMMA.16816.F32.BF16 R60, R24, R100, R60 ;  /* 0x00000064183c723c */ /* 0x000fe2000004183c */
[----:B-1----:R-:W-:-:S05]  /*2f10*/  FMUL.FTZ R0, R68, c[0x0][0x320] ;  /* 0x0000c80044007a20 */ /* 0x002fca0000410000 */
[----:B------:R1:W1:Y:S02]  /*2f20*/  MUFU.TANH R145, R0 ;  /* 0x0000000000917308 */ /* 0x0002640000002400 */
[----:B-1----:R-:W-:-:S06]  /*2f30*/  FMUL.FTZ R0, R69, c[0x0][0x320] ;  /* 0x0000c80045007a20 */ /* 0x002fcc0000410000 */
[----:B------:R1:W1:Y:S01]  /*2f40*/  MUFU.TANH R144, R0 ;  /* 0x0000000000907308 */ /* 0x0002620000002400 */
[----:B------:R-:W-:Y:S01]  /*2f50*/  HMMA.16816.F32.BF16 R72, R4, R50, R64 ;  /* 0x000000320448723c */ /* 0x000fe20000041840 */
[----:B-1----:R-:W-:-:S06]  /*2f60*/  FMUL.FTZ R0, R70, c[0x0][0x320] ;  /* 0x0000c80046007a20 */ /* 0x002fcc0000410000 */
[----:B------:R1:W1:Y:S01]  /*2f70*/  MUFU.TANH R152, R0 ;  /* 0x0000000000987308 */ /* 0x0002620000002400 */
[----:B------:R-:W-:Y:S01]  /*2f80*/  HMMA.16816.F32.BF16 R44, R20, R100, R56 ;  /* 0x00000064142c723c */ /* 0x000fe20000041838 */
[----:B-1----:R-:W-:-:S07]  /*2f90*/  FMUL.FTZ R0, R71, c[0x0][0x320] ;  /* 0x0000c80047007a20 */ /* 0x002fce0000410000 */
[----:B------:R-:W-:Y:S01]  /*2fa0*/  HMMA.16816.F32.BF16 R68, R8, R50, R40 ;  /* 0x000000320844723c */ /* 0x000fe20000041828 */
[----:B------:R-:W1:Y:S01]  /*2fb0*/  LDSM.16.M88.4 R40, [R227+0x1800] ;  /* 0x00180000e328783b */ /* 0x000e620000000200 */
[----:B------:R2:W1:Y:S06]  /*2fc0*/  MUFU.TANH R151, R0 ;  /* 0x0000000000977308 */ /* 0x00046c0000002400 */
[----:B------:R-:W-:Y:S01]  /*2fd0*/  HMMA.16816.F32.BF16 R48, R32, R98, RZ ;  /* 0x000000622030723c */ /* 0x000fe200000418ff */
[----:B--2---:R-:W-:-:S04]  /*2fe0*/  FMUL.FTZ R0, R76, c[0x0][0x320] ;  /* 0x0000c8004c007a20 */ /* 0x004fc80000410000 */
[----:B------:R2:W1:Y:S03]  /*2ff0*/  MUFU.TANH R156, R0 ;  /* 0x00000000009c7308 */ /* 0x0004660000002400 */
[----:B-----5:R-:W-:Y:S01]  /*3000*/  HMMA.16816.F32.BF16 R56, R16, R52, R60 ;  /* 0x000000341038723c */ /* 0x020fe2000004183c */
[----:B--2---:R-:W-:-:S04]  /*3010*/  FMUL.FTZ R0, R77, c[0x0][0x320] ;  /* 0x0000c8004d007a20 */ /* 0x004fc80000410000 */
[----:B------:R2:W1:Y:S03]  /*3020*/  MUFU.TANH R155, R0 ;  /* 0x00000000009b7308 */ /* 0x0004660000002400 */
[----:B------:R-:W-:Y:S01]  /*3030*/  HMMA.16816.F32.BF16 R60, R28, R98, RZ ;  /* 0x000000621c3c723c */ /* 0x000fe200000418ff */
[----:B--2---:R-:W-:-:S04]  /*3040*/  FMUL.FTZ R0, R78, c[0x0][0x320] ;  /* 0x0000c8004e007a20 */ /* 0x004fc80000410000 */
[----:B------:R2:W1:Y:S03]  /*3050*/  MUFU.TANH R158, R0 ;  /* 0x00000000009e7308 */ /* 0x0004660000002400 */
[----:B------:R-:W-:Y:S01]  /*3060*/  HMMA.16816.F32.BF16 R44, R12, R52, R44 ;  /* 0x000000340c2c723c */ /* 0x000fe2000004182c */
[----:B--2---:R-:W-:-:S04]  /*3070*/  FMUL.FTZ R0, R79, c[0x0][0x320] ;  /* 0x0000c8004f007a20 */ /* 0x004fc80000410000 */
[----:B------:R2:W1:Y:S03]  /*3080*/  MUFU.TANH R157, R0 ;  /* 0x00000000009d7308 */ /* 0x0004660000002400 */
[----:B------:R-:W-:Y:S01]  /*3090*/  HMMA.16816.F32.BF16 R48, R24, R102, R48 ;  /* 0x000000661830723c */ /* 0x000fe20000041830 */
[----:B--2---:R-:W-:-:S04]  /*30a0*/  FMUL.FTZ R0, R68, c[0x0][0x320] ;  /* 0x0000c80044007a20 */ /* 0x004fc80000410000 */
[----:B------:R2:W1:Y:S02]  /*30b0*/  MUFU.TANH R101, R0 ;  /* 0x0000000000657308 */ /* 0x0004640000002400 */
[----:B--2---:R-:W-:-:S06]  /*30c0*/  FMUL.FTZ R0, R69, c[0x0][0x320] ;  /* 0x0000c80045007a20 */ /* 0x004fcc0000410000 */
[----:B------:R2:W1:Y:S01]  /*30d0*/  MUFU.TANH R100, R0 ;  /* 0x0000000000647308 */ /* 0x0004620000002400 */
[----:B------:R-:W-:Y:S01]  /*30e0*/  HMMA.16816.F32.BF16 R64, R20, R102, R60 ;  /* 0x000000661440723c */ /* 0x000fe2000004183c */
[----:B--2---:R-:W-:-:S06]  /*30f0*/  FMUL.FTZ R0, R70, c[0x0][0x320] ;  /* 0x0000c80046007a20 */ /* 0x004fcc0000410000 */
[----:B------:R2:W1:Y:S01]  /*3100*/  MUFU.TANH R148, R0 ;  /* 0x0000000000947308 */ /* 0x0004620000002400 */
[----:B------:R-:W-:Y:S01]  /*3110*/  HMMA.16816.F32.BF16 R60, R32, R104, RZ ;  /* 0x00000068203c723c */ /* 0x000fe200000418ff */
[----:B--2---:R-:W-:-:S07]  /*3120*/  FMUL.FTZ R0, R71, c[0x0][0x320] ;  /* 0x0000c80047007a20 */ /* 0x004fce0000410000 */
[----:B-1----:R-:W-:Y:S01]  /*3130*/  HMMA.16816.F32.BF16 R68, R8, R40, R56 ;  /* 0x000000280844723c */ /* 0x002fe20000041838 */
[----:B------:R1:W2:Y:S02]  /*3140*/  MUFU.TANH R146, R0 ;  /* 0x0000000000927308 */ /* 0x0002a40000002400 */
[----:B-1----:R-:W-:-:S06]  /*3150*/  FMUL.FTZ R0, R72, c[0x0][0x320] ;  /* 0x0000c80048007a20 */ /* 0x002fcc0000410000 */
[----:B------:R1:W1:Y:S01]  /*3160*/  MUFU.TANH R122, R0 ;  /* 0x00000000007a7308 */ /* 0x0002620000002400 */
[----:B------:R-:W-:Y:S01]  /*3170*/  HMMA.16816.F32.BF16 R76, R4, R40, R44 ;  /* 0x00000028044c723c */ /* 0x000fe2000004182c */
[----:B------:R-:W5:Y:S07]  /*3180*/  LDSM.16.M88.4 R44, [R230+0x2000] ;  /* 0x00200000e62c783b */ /* 0x000f6e0000000200 */
[----:B------:R-:W-:Y:S01]  /*3190*/  HMMA.16816.F32.BF16 R48, R16, R54, R48 ;  /* 0x000000361030723c */ /* 0x000fe20000041830 */
[----:B-1----:R-:W-:-:S07]  /*31a0*/  FMUL.FTZ R0, R73, c[0x0][0x320] ;  /* 0x0000c80049007a20 */ /* 0x002fce0000410000 */
[----:B------:R-:W-:Y:S01]  /*31b0*/  HMMA.16816.F32.BF16 R56, R28, R104, RZ ;  /* 0x000000681c38723c */ /* 0x000fe200000418ff */
[----:B------:R1:W1:Y:S02]  /*31c0*/  MUFU.TANH R123, R0 ;  /* 0x00000000007b7308 */ /* 0x0002640000002400 */
[----:B-1----:R-:W-:-:S06]  /*31d0*/  FMUL.FTZ R0, R74, c[0x0][0x320] ;  /* 0x0000c8004a007a20 */ /* 0x002fcc0000410000 */
[----:B------:R1:W1:Y:S01]  /*31e0*/  MUFU.TANH R154, R0 ;  /* 0x00000000009a7308 */ /* 0x0002620000002400 */
[----:B------:R-:W-:Y:S01]  /*31f0*/  HMMA.16816.F32.BF16 R64, R12, R54, R64 ;  /* 0x000000360c40723c */ /* 0x000fe20000041840 */
        /* <DEDUP_REMOVED lines=8> */
[----:B------:R-:W-:Y:S01]  /*3280*/  HMMA.16816.F32.BF16 R56, R32, R106, RZ ;  /* 0x0000006a2038723c */ /* 0x000fe200000418ff */
[----:B-1----:R-:W-:-:S06]  /*3290*/  FMUL.FTZ R0, R70, c[0x0][0x320] ;  /* 0x0000c80046007a20 */ /* 0x002fcc0000410000 */
[----:B------:R1:W1:Y:S02]  /*32a0*/  MUFU.TANH R132, R0 ;  /* 0x0000000000847308 */ /* 0x0002640000002400 */
[----:B-1----:R-:W-:Y:S02]  /*32b0*/  FMUL.FTZ R0, R71, c[0x0][0x320] ;  /* 0x0000c80047007a20 */ /* 0x002fe40000410000 */
[----:B------:R-:W-:Y:S01]  /*32c0*/  HMMA.16816.F32.BF16 R68, R8, R42, R48 ;  /* 0x0000002a0844723c */ /* 0x000fe20000041830 */
[----:B------:R-:W1:Y:S03]  /*32d0*/  LDSM.16.M88.4 R48, [R227+0x2000] ;  /* 0x00200000e330783b */ /* 0x000e660000000200 */
[----:B------:R2:W1:Y:S02]  /*32e0*/  MUFU.TANH R133, R0 ;  /* 0x0000000000857308 */ /* 0x0004640000002400 */
[----:B--2---:R-:W-:-:S06]  /*32f0*/  FMUL.FTZ R0, R76, c[0x0][0x320] ;  /* 0x0000c8004c007a20 */ /* 0x004fcc0000410000 */
[----:B------:R2:W1:Y:S01]  /*3300*/  MUFU.TANH R136, R0 ;  /* 0x0000000000887308 */ /* 0x0004620000002400 */
[----:B------:R-:W-:Y:S08]  /*3310*/  HMMA.16816.F32.BF16 R72, R4, R42, R64 ;  /* 0x0000002a0448723c */ /* 0x000ff00000041840 */
[----:B-----5:R-:W-:Y:S01]  /*3320*/  HMMA.16816.F32.BF16 R60, R16, R44, R60 ;  /* 0x0000002c103c723c */ /* 0x020fe2000004183c */
[----:B--2---:R-:W-:-:S07]  /*3330*/  FMUL.FTZ R0, R77, c[0x0][0x320] ;  /* 0x0000c8004d007a20 */ /* 0x004fce0000410000 */
[----:B------:R-:W-:Y:S01]  /*3340*/  HMMA.16816.F32.BF16 R64, R28, R106, RZ ;  /* 0x0000006a1c40723c */ /* 0x000fe200000418ff */
[----:B------:R2:W1:Y:S07]  /*3350*/  MUFU.TANH R137, R0 ;  /* 0x0000000000897308 */ /* 0x00046e0000002400 */
        /* <DEDUP_REMOVED lines=10> */
[----:B------:R2:W2:Y:S01]  /*3400*/  MUFU.TANH R143, R0 ;  /* 0x00000000008f7308 */ /* 0x0004a20000002400 */
[----:B-1----:R-:W-:Y:S01]  /*3410*/  HMMA.16816.F32.BF16 R76, R4, R48, R40 ;  /* 0x00000030044c723c */ /* 0x002fe20000041828 */
[----:B--2---:R-:W-:-:S06]  /*3420*/  FMUL.FTZ R0, R70, c[0x0][0x320] ;  /* 0x0000c80046007a20 */ /* 0x004fcc0000410000 */
[----:B------:R1:W2:Y:S01]  /*3430*/  MUFU.TANH R134, R0 ;  /* 0x0000000000867308 */ /* 0x0002a20000002400 */
[----:B------:R-:W-:Y:S01]  /*3440*/  HMMA.16816.F32.BF16 R40, R16, R46, R52 ;  /* 0x0000002e1028723c */ /* 0x000fe20000041834 */
[----:B------:R-:W5:Y:S01]  /*3450*/  LDSM.16.M88.4 R52, [R230+0x2800] ;  /* 0x00280000e634783b */ /* 0x000f620000000200 */
[----:B-1----:R-:W-:-:S06]  /*3460*/  FMUL.FTZ R0, R71, c[0x0][0x320] ;  /* 0x0000c80047007a20 */ /* 0x002fcc0000410000 */
[----:B------:R-:W-:Y:S08]  /*3470*/  HMMA.16816.F32.BF16 R68, R8, R48, R60 ;  /* 0x000000300844723c */ /* 0x000ff0000004183c */
[----:B------:R-:W-:Y:S01]  /*3480*/  HMMA.16816.F32.BF16 R60, R32, R112, RZ ;  /* 0x00000070203c723c */ /* 0x000fe200000418ff */
[----:B------:R1:W1:Y:S02]  /*3490*/  MUFU.TANH R135, R0 ;  /* 0x0000000000877308 */ /* 0x0002640000002400 */
[----:B-1----:R-:W-:-:S06]  /*34a0*/  FMUL.FTZ R0, R72, c[0x0][0x320] ;  /* 0x0000c80048007a20 */ /* 0x002fcc0000410000 */
[----:B------:R1:W1:Y:S01]  /*34b0*/  MUFU.TANH R138, R0 ;  /* 0x00000000008a7308 */ /* 0x0002620000002400 */
[----:B------:R-:W-:Y:S08]  /*34c0*/  HMMA.16816.F32.BF16 R56, R28, R112, RZ ;  /* 0x000000701c38723c */ /* 0x000ff000000418ff */
        /* <DEDUP_REMOVED lines=8> */
[----:B-1----:R-:W-:-:S06]  /*3550*/  FMUL.FTZ R0, R68, c[0x0][0x320] ;  /* 0x0000c80044007a20 */ /* 0x002fcc0000410000 */
[----:B------:R1:W1:Y:S01]  /*3560*/  MUFU.TANH R91, R0 ;  /* 0x00000000005b7308 */ /* 0x0002620000002400 */
[----:B------:R-:W-:Y:S01]  /*3570*/  HMMA.16816.F32.BF16 R44, R20, R116, R56 ;  /* 0x00000074142c723c */ /* 0x000fe20000041838 */
[----:B-1----:R-:W-:-:S06]  /*3580*/  FMUL.FTZ R0, R69, c[0x0][0x320] ;  /* 0x0000c80045007a20 */ /* 0x002fcc0000410000 */
[----:B------:R1:W1:Y:S01]  /*3590*/  MUFU.TANH R90, R0 ;  /* 0x00000000005a7308 */ /* 0x0002620000002400 */
[----:B------:R-:W-:Y:S08]  /*35a0*/  HMMA.16816.F32.BF16 R72, R4, R50, R64 ;  /* 0x000000320448723c */ /* 0x000ff00000041840 */
[----:B-----5:R-:W-:Y:S01]  /*35b0*/  HMMA.16816.F32.BF16 R56, R16, R52, R60 ;  /* 0x000000341038723c */ /* 0x020fe2000004183c */
[----:B-1----:R-:W-:-:S04]  /*35c0*/  FMUL.FTZ R0, R70, c[0x0][0x320] ;  /* 0x0000c80046007a20 */ /* 0x002fc80000410000 */
[----:B------:R1:W1:Y:S03]  /*35d0*/  MUFU.TANH R97, R0 ;  /* 0x0000000000617308 */ /* 0x0002660000002400 */
[----:B------:R-:W-:Y:S01]  /*35e0*/  HMMA.16816.F32.BF16 R60, R28, R114, RZ ;  /* 0x000000721c3c723c */ /* 0x000fe200000418ff */
[----:B-1----:R-:W-:-:S07]  /*35f0*/  FMUL.FTZ R0, R71, c[0x0][0x320] ;  /* 0x0000c80047007a20 */ /* 0x002fce0000410000 */
[----:B------:R-:W-:Y:S01]  /*3600*/  HMMA.16816.F32.BF16 R68, R8, R50, R40 ;  /* 0x000000320844723c */ /* 0x000fe20000041828 */
[----:B------:R-:W1:Y:S07]  /*3610*/  LDSM.16.M88.4 R40, [R227+0x2800] ;  /* 0x00280000e328783b */ /* 0x000e6e0000000200 */
[----:B------:R-:W-:Y:S01]  /*3620*/  HMMA.16816.F32.BF16 R48, R32, R114, RZ ;  /* 0x000000722030723c */ /* 0x000fe200000418ff */
[----:B------:R5:W1:Y:S07]  /*3630*/  MUFU.TANH R96, R0 ;  /* 0x0000000000607308 */ /* 0x000a6e0000002400 */
[-C--:B------:R-:W-:Y:S01]  /*3640*/  HMMA.16816.F32.BF16 R64, R20, R118.reuse, R60 ;  /* 0x000000761440723c */ /* 0x080fe2000004183c */
[----:B-----5:R-:W-:Y:S11]  /*3650*/  FMUL.FTZ R0, R76, c[0x0][0x320] ;  /* 0x0000c8004c007a20 */ /* 0x020ff60000410000 */
[----:B------:R-:W-:Y:S04]  /*3660*/  @!UPT UIADD3 URZ, URZ, URZ, URZ ;  /* 0x0000003f3f3ff290 */ /* 0x000fe8000fffe03f */
[----:B------:R-:W-:Y:S01]  /*3670*/  HMMA.16816.F32.BF16 R48, R24, R118, R48 ;  /* 0x000000761830723c */ /* 0x000fe20000041830 */
[----:B------:R5:W1:Y:S02]  /*3680*/  MUFU.TANH R94, R0 ;  /* 0x00000000005e7308 */ /* 0x000a640000002400 */
[----:B-----5:R-:W-:-:S06]  /*3690*/  FMUL.FTZ R0, R77, c[0x0][0x320] ;  /* 0x0000c8004d007a20 */ /* 0x020fcc0000410000 */
[----:B------:R5:W1:Y:S01]  /*36a0*/  MUFU.TANH R92, R0 ;  /* 0x00000000005c7308 */ /* 0x000a620000002400 */
[----:B------:R-:W-:Y:S01]  /*36b0*/  HMMA.16816.F32.BF16 R44, R12, R52, R44 ;  /* 0x000000340c2c723c */ /* 0x000fe2000004182c */
[----:B-----5:R-:W-:-:S06]  /*36c0*/  FMUL.FTZ R0, R78, c[0x0][0x320] ;  /* 0x0000c8004e007a20 */ /* 0x020fcc0000410000 */
[----:B------:R5:W1:Y:S07]  /*36d0*/  MUFU.TANH R95, R0 ;  /* 0x00000000005f7308 */ /* 0x000a6e0000002400 */
[-C--:B------:R-:W-:Y:S08]  /*36e0*/  HMMA.16816.F32.BF16 R48, R16, R54.reuse, R48 ;  /* 0x000000361030723c */ /* 0x080ff00000041830 */
[----:B------:R-:W-:Y:S01]  /*36f0*/  HMMA.16816.F32.BF16 R52, R12, R54, R64 ;  /* 0x000000360c34723c */ /* 0x000fe20000041840 */
[----:B-----5:R-:W-:-:S04]  /*3700*/  FMUL.FTZ R0, R79, c[0x0][0x320] ;  /* 0x0000c8004f007a20 */ /* 0x020fc80000410000 */
[----:B------:R5:W1:Y:S02]  /*3710*/  MUFU.TANH R93, R0 ;  /* 0x00000000005d7308 */ /* 0x000a640000002400 */
[----:B-----5:R-:W-:-:S06]  /*3720*/  FMUL.FTZ R0, R68, c[0x0][0x320] ;  /* 0x0000c80044007a20 */ /* 0x020fcc0000410000 */
[----:B------:R5:W1:Y:S02]  /*3730*/  MUFU.TANH R82, R0 ;  /* 0x0000000000527308 */ /* 0x000a640000002400 */
[----:B-----5:R-:W-:-:S06]  /*3740*/  FMUL.FTZ R0, R69, c[0x0][0x320] ;  /* 0x0000c80045007a20 */ /* 0x020fcc0000410000 */
[----:B------:R5:W1:Y:S01]  /*3750*/  MUFU.TANH R81, R0 ;  /* 0x0000000000517308 */ /* 0x000a620000002400 */
[----:B------:R-:W-:Y:S01]  /*3760*/  HMMA.16816.F32.BF16 R60, R32, R124, RZ ;  /* 0x0000007c203c723c */ /* 0x000fe200000418ff */
[----:B-----5:R-:W-:-:S06]  /*3770*/  FMUL.FTZ R0, R70, c[0x0][0x320] ;  /* 0x0000c80046007a20 */ /* 0x020fcc0000410000 */
[----:B------:R5:W1:Y:S01]  /*3780*/  MUFU.TANH R89, R0 ;  /* 0x0000000000597308 */ /* 0x000a620000002400 */
[----:B------:R-:W-:Y:S01]  /*3790*/  HMMA.16816.F32.BF16 R32, R32, R126, RZ ;  /* 0x0000007e2020723c */ /* 0x000fe200000418ff */
[----:B-----5:R-:W-:-:S07]  /*37a0*/  FMUL.FTZ R0, R71, c[0x0][0x320] ;  /* 0x0000c80047007a20 */ /* 0x020fce0000410000 */
[----:B-1----:R-:W-:Y:S01]  /*37b0*/  HMMA.16816.F32.BF16 R68, R8, R40, R56 ;  /* 0x000000280844723c */ /* 0x002fe20000041838 */
[----:B------:R1:W1:Y:S07]  /*37c0*/  MUFU.TANH R87, R0 ;  /* 0x0000000000577308 */ /* 0x00026e0000002400 */
[----:B------:R-:W-:Y:S01]  /*37d0*/  HMMA.16816.F32.BF16 R56, R28, R124, RZ ;  /* 0x0000007c1c38723c */ /* 0x000fe200000418ff */
[----:B-1----:R-:W-:-:S07]  /*37e0*/  FMUL.FTZ R0, R72, c[0x0][0x320] ;  /* 0x0000c80048007a20 */ /* 0x002fce0000410000 */
[----:B------:R-:W-:Y:S01]  /*37f0*/  HMMA.16816.F32.BF16 R64, R4, R42, R52 ;  /* 0x0000002a0440723c */ /* 0x000fe20000041834 */
[----:B------:R1:W1:Y:S07]  /*3800*/  MUFU.TANH R84, R0 ;  /* 0x0000000000547308 */ /* 0x00026e0000002400 */
[----:B------:R-:W-:Y:S01]  /*3810*/  HMMA.16816.F32.BF16 R52, R28, R126, RZ ;  /* 0x0000007e1c34723c */ /* 0x000fe200000418ff */
[----:B-1----:R-:W-:-:S07]  /*3820*/  FMUL.FTZ R0, R73, c[0x0][0x320] ;  /* 0x0000c80049007a20 */ /* 0x002fce0000410000 */
[----:B------:R-:W-:Y:S01]  /*3830*/  HMMA.16816.F32.BF16 R76, R4, R40, R44 ;  /* 0x00000028044c723c */ /* 0x000fe2000004182c */
[----:B------:R-:W1:Y:S01]  /*3840*/  LDSM.16.M88.4 R44, [R230+0x3000] ;  /* 0x00300000e62c783b */ /* 0x000e620000000200 */
[----:B------:R5:W1:Y:S02]  /*3850*/  MUFU.TANH R83, R0 ;  /* 0x0000000000537308 */ /* 0x000a640000002400 */
[----:B-----5:R-:W-:-:S06]  /*3860*/  FMUL.FTZ R0, R74, c[0x0][0x320] ;  /* 0x0000c8004a007a20 */ /* 0x020fcc0000410000 */
[----:B------:R5:W1:Y:S01]  /*3870*/  MUFU.TANH R86, R0 ;  /* 0x0000000000567308 */ /* 0x000a620000002400 */
[----:B------:R-:W-:Y:S01]  /*3880*/  HMMA.16816.F32.BF16 R60, R24, R128, R60 ;  /* 0x00000080183c723c */ /* 0x000fe2000004183c */
[----:B-----5:R-:W-:-:S06]  /*3890*/  FMUL.FTZ R0, R75, c[0x0][0x320] ;  /* 0x0000c8004b007a20 */ /* 0x020fcc0000410000 */
[----:B------:R5:W1:Y:S01]  /*38a0*/  MUFU.TANH R85, R0 ;  /* 0x0000000000557308 */ /* 0x000a620000002400 */
[----:B------:R-:W-:Y:S01]  /*38b0*/  HMMA.16816.F32.BF16 R56, R20, R128, R56 ;  /* 0x000000801438723c */ /* 0x000fe20000041838 */
[----:B-----5:R-:W-:-:S06]  /*38c0*/  FMUL.FTZ R0, R68, c[0x0][0x320] ;  /* 0x0000c80044007a20 */ /* 0x020fcc0000410000 */
[----:B------:R5:W1:Y:S01]  /*38d0*/  MUFU.TANH R73, R0 ;  /* 0x0000000000497308 */ /* 0x000a620000002400 */
[-C--:B------:R-:W-:Y:S08]  /*38e0*/  HMMA.16816.F32.BF16 R24, R24, R130.reuse, R32 ;  /* 0x000000821818723c */ /* 0x080ff00000041820 */
[----:B------:R-:W-:Y:S01]  /*38f0*/  HMMA.16816.F32.BF16 R32, R20, R130, R52 ;  /* 0x000000821420723c */ /* 0x000fe20000041834 */
[----:B-----5:R-:W-:-:S04]  /*3900*/  FMUL.FTZ R0, R69, c[0x0][0x320] ;  /* 0x0000c80045007a20 */ /* 0x020fc80000410000 */
[----:B------:R5:W1:Y:S02]  /*3910*/  MUFU.TANH R72, R0 ;  /* 0x0000000000487308 */ /* 0x000a640000002400 */
[----:B-----5:R-:W-:-:S06]  /*3920*/  FMUL.FTZ R0, R70, c[0x0][0x320] ;  /* 0x0000c80046007a20 */ /* 0x020fcc0000410000 */
[----:B------:R5:W1:Y:S02]  /*3930*/  MUFU.TANH R80, R0 ;  /* 0x0000000000507308 */ /* 0x000a640000002400 */
[----:B-----5:R-:W-:Y:S02]  /*3940*/  FMUL.FTZ R0, R71, c[0x0][0x320] ;  /* 0x0000c80047007a20 */ /* 0x020fe40000410000 */
[----:B------:R-:W-:Y:S01]  /*3950*/  HMMA.16816.F32.BF16 R68, R8, R42, R48 ;  /* 0x0000002a0844723c */ /* 0x000fe20000041830 */
[----:B------:R-:W5:Y:S07]  /*3960*/  LDSM.16.M88.4 R48, [R227+0x3000] ;  /* 0x00300000e330783b */ /* 0x000f6e0000000200 */
[----:B-1----:R-:W-:Y:S01]  /*3970*/  HMMA.16816.F32.BF16 R28, R12, R44, R56 ;  /* 0x0000002c0c1c723c */ /* 0x002fe20000041838 */
[----:B------:R-:W-:Y:S01]  /*3980*/  FMUL.FTZ R77, R77, c[0x0][0x320] ;  /* 0x0000c8004d4d7a20 */ /* 0x000fe20000410000 */
[----:B------:R1:W1:Y:S01]  /*3990*/  MUFU.TANH R75, R0 ;  /* 0x00000000004b7308 */ /* 0x0002620000002400 */
[----:B------:R-:W-:Y:S01]  /*39a0*/  FMUL.FTZ R78, R78, c[0x0][0x320] ;  /* 0x0000c8004e4e7a20 */ /* 0x000fe20000410000 */
[----:B------:R-:W-:Y:S01]  /*39b0*/  ISETP.GE.AND P0, PT, R245, 0x2, PT ;  /* 0x00000002f500780c */ /* 0x000fe20003f06270 */
[----:B------:R-:W-:Y:S01]  /*39c0*/  FMUL.FTZ R79, R79, c[0x0][0x320] ;  /* 0x0000c8004f4f7a20 */ /* 0x000fe20000410000 */
[----:B------:R-:W-:-:S04]  /*39d0*/  DEPBAR.LE SB0, 0x0 ;  /* 0x000080000000791a */ /* 0x000fc80000000000 */
[C---:B------:R-:W-:Y:S08]  /*39e0*/  HMMA.16816.F32.BF16 R40, R16.reuse, R44, R60 ;  /* 0x0000002c1028723c */ /* 0x040ff0000004183c */
[-C--:B------:R-:W-:Y:S08]  /*39f0*/  HMMA.16816.F32.BF16 R16, R16, R46.reuse, R24 ;  /* 0x0000002e1010723c */ /* 0x080ff00000041818 */
[----:B------:R-:W-:Y:S08]  /*3a00*/  HMMA.16816.F32.BF16 R12, R12, R46, R32 ;  /* 0x0000002e0c0c723c */ /* 0x000ff00000041820 */
[-C--:B-----5:R-:W-:Y:S08]  /*3a10*/  HMMA.16816.F32.BF16 R40, R8, R48.reuse, R40 ;  /* 0x000000300828723c */ /* 0x0a0ff00000041828 */
[----:B------:R-:W-:Y:S08]  /*3a20*/  HMMA.16816.F32.BF16 R20, R4, R48, R28 ;  /* 0x000000300414723c */ /* 0x000ff0000004181c */
[-C--:B------:R-:W-:Y:S08]  /*3a30*/  HMMA.16816.F32.BF16 R8, R8, R50.reuse, R16 ;  /* 0x000000320808723c */ /* 0x080ff00000041810 */
[----:B------:R-:W-:Y:S01]  /*3a40*/  HMMA.16816.F32.BF16 R4, R4, R50, R12 ;  /* 0x000000320404723c */ /* 0x000fe2000004180c */
[----:B------:R-:W-:-:S02]  /*3a50*/  FMUL.FTZ R68, R68, c[0x0][0x320] ;  /* 0x0000c80044447a20 */ /* 0x000fc40000410000 */
[----:B------:R-:W-:Y:S02]  /*3a60*/  FMUL.FTZ R69, R69, c[0x0][0x320] ;  /* 0x0000c80045457a20 */ /* 0x000fe40000410000 */
[----:B------:R-:W-:Y:S02]  /*3a70*/  FMUL.FTZ R70, R70, c[0x0][0x320] ;  /* 0x0000c80046467a20 */ /* 0x000fe40000410000 */
[----:B------:R-:W-:Y:S02]  /*3a80*/  FMUL.FTZ R71, R71, c[0x0][0x320] ;  /* 0x0000c80047477a20 */ /* 0x000fe40000410000 */
[----:B------:R-:W-:Y:S02]  /*3a90*/  FMUL.FTZ R64, R64, c[0x0][0x320] ;  /* 0x0000c80040407a20 */ /* 0x000fe40000410000 */
[----:B------:R-:W-:Y:S02]  /*3aa0*/  FMUL.FTZ R65, R65, c[0x0][0x320] ;  /* 0x0000c80041417a20 */ /* 0x000fe40000410000 */
        /* <DEDUP_REMOVED lines=8> */
[----:B-1----:R-:W-:Y:S02]  /*3b30*/  FMUL.FTZ R0, R76, c[0x0][0x320] ;  /* 0x0000c8004c007a20 */ /* 0x002fe40000410000 */
        /* <DEDUP_REMOVED lines=9> */
[----:B------:R-:W-:Y:S01]  /*3bd0*/  FMUL.FTZ R7, R7, c[0x0][0x320] ;  /* 0x0000c80007077a20 */ /* 0x000fe20000410000 */
[----:B------:R3:W1:Y:S08]  /*3be0*/  MUFU.TANH R37, R20 ;  /* 0x0000001400257308 */ /* 0x0006700000002400 */
[----:B------:R3:W1:Y:S08]  /*3bf0*/  MUFU.TANH R39, R23 ;  /* 0x0000001700277308 */ /* 0x0006700000002400 */
[----:B------:R3:W1:Y:S08]  /*3c00*/  MUFU.TANH R74, R0 ;  /* 0x00000000004a7308 */ /* 0x0006700000002400 */
[----:B------:R-:W1:Y:S08]  /*3c10*/  MUFU.TANH R77, R77 ;  /* 0x0000004d004d7308 */ /* 0x000e700000002400 */
        /* <DEDUP_REMOVED lines=24> */
[----:B------:R-:W-:Y:S01]  /*3da0*/  BSSY B0, `(.L_x_538) ;  /* 0x0000046000007945 */ /* 0x000fe20003800000 */
[----:B------:R-:W-:Y:S01]  /*3db0*/  BAR.SYNC.DEFER_BLOCKING 0x0 ;  /* 0x0000000000007b1d */ /* 0x000fe20000010000 */
[----:B------:R-:W-:-:S05]  /*3dc0*/  ISETP.GT.AND P2, PT, R175, 0x6f, PT ;  /* 0x0000006faf00780c */ /* 0x000fca0003f44270 */
[----:B------:R-:W-:Y:S05]  /*3dd0*/  @!P0 BRA `(.L_x_539) ;  /* 0x0000042000008947 */ /* 0x000fea0003800000 */
[----:B--234-:R-:W-:Y:S01]  /*3de0*/  IADD3 R2, R175, R121, R178 ;  /* 0x00000079af027210 */ /* 0x01cfe20007ffe0b2 */
[----:B------:R-:W-:-:S03]  /*3df0*/  IMAD.MOV.U32 R244, RZ, RZ, RZ ;  /* 0x000000fffff47224 */ /* 0x000fc600078e00ff */
        /* <DEDUP_REMOVED lines=8> */
[----:B------:R-:W2:Y:S01]  /*3e80*/  @!P2 LDG.E R244, [R4.64] ;  /* 0x0000000604f4a981 */ /* 0x000ea2000c1e1900 */
[----:B------:R-:W-:-:S04]  /*3e90*/  IMAD.MOV R0, RZ, RZ, -R0 ;  /* 0x000000ffff007224 */ /* 0x000fc800078e0a00 */
[----:B------:R-:W-:-:S04]  /*3ea0*/  IMAD R252, R0, c[0x0][0x2b8], R2 ;  /* 0x0000ae0000fc7a24 */ /* 0x000fc800078e0202 */
[----:B------:R-:W-:Y:S01]  /*3eb0*/  IMAD.WIDE.U32 R2, R252, c[0x0][0x1e0], RZ ;  /* 0x00007800fc027a25 */ /* 0x000fe200078e00ff */
[----:B------:R-:W-:-:S05]  /*3ec0*/  SHF.R.S32.HI R0, RZ, 0x1f, R252 ;  /* 0x0000001fff007819 */ /* 0x000fca00000114fc */
[----:B------:R-:W-:-:S04]  /*3ed0*/  IMAD R0, R0, c[0x0][0x1e0], RZ ;  /* 0x0000780000007a24 */ /* 0x000fc800078e02ff */
[----:B------:R-:W-:-:S04]  /*3ee0*/  IMAD R0, R252, c[0x0][0x1e4], R0 ;  /* 0x00007900fc007a24 */ /* 0x000fc800078e0200 */
[----:B------:R-:W-:Y:S01]  /*3ef0*/  IMAD.IADD R3, R3, 0x1, R0 ;  /* 0x0000000103037824 */ /* 0x000fe200078e0200 */
[----:B--2---:R-:W-:-:S03]  /*3f00*/  SHF.R.S32.HI R4, RZ, 0x1f, R244 ;  /* 0x0000001fff047819 */ /* 0x004fc600000114f4 */
[----:B------:R-:W-:-:S04]  /*3f10*/  IMAD.WIDE.U32 R2, R244, c[0x0][0x1f0], R2 ;  /* 0x00007c00f4027a25 */ /* 0x000fc800078e0002 */
[----:B------:R-:W-:Y:S01]  /*3f20*/  IMAD R4, R4, c[0x0][0x1f0], RZ ;  /* 0x00007c0004047a24 */ /* 0x000fe200078e02ff */
[----:B------:R-:W-:-:S03]  /*3f30*/  IADD3 R0, P1, R172, R2, RZ ;  /* 0x00000002ac007210 */ /* 0x000fc60007f3e0ff */
[----:B------:R-:W-:Y:S01]  /*3f40*/  IMAD R2, R244, c[0x0][0x1f4], R4 ;  /* 0x00007d00f4027a24 */ /* 0x000fe200078e0204 */
[----:B------:R-:W-:-:S04]  /*3f50*/  LEA R4, P0, R0, c[0x0][0x1c8], 0x1 ;  /* 0x0000720000047a11 */ /* 0x000fc800078008ff */
[----:B------:R-:W-:-:S04]  /*3f60*/  IADD3.X R2, R171, R3, R2, P1, !PT ;  /* 0x00000003ab027210 */ /* 0x000fc80000ffe402 */
[----:B------:R-:W-:Y:S01]  /*3f70*/  LEA.HI.X R0, R0, c[0x0][0x1cc], R2, 0x1, P0 ;  /* 0x0000730000007a11 */ /* 0x000fe200000f0c02 */
[----:B------:R-:W-:Y:S05]  /*3f80*/  BRA.DIV ~URZ, `(.L_x_540) ;  /* 0x000123a27f007947 */ /* 0x000fea000b800000 */
[----:B------:R2:W3:Y:S02]  /*3f90*/  SHFL.IDX PT, R5, R0, RZ, 0x181f ;  /* 0x00181fff00057589 */ /* 0x0004e400000e0000 */
.L_x_602:
[----:B------:R-:W-:Y:S05]  /*3fa0*/  BRA.DIV ~URZ, `(.L_x_541) ;  /* 0x000123f27f007947 */ /* 0x000fea000b800000 */
[----:B------:R-:W4:Y:S04]  /*3fb0*/  SHFL.IDX PT, R6, R4, RZ, 0x181f ;  /* 0x00181fff04067589 */ /* 0x000f2800000e0000 */
[----:B------:R-:W5:Y:S04]  /*3fc0*/  SHFL.IDX PT, R2, R4, 0x1, 0x181f ;  /* 0x00381f0004027f89 */ /* 0x000f6800000e0000 */
[----:B------:R-:W2:Y:S04]  /*3fd0*/  SHFL.IDX PT, R10, R4, 0x2, 0x181f ;  /* 0x00581f00040a7f89 */ /* 0x000ea800000e0000 */
[----:B------:R-:W3:Y:S04]  /*3fe0*/  SHFL.IDX PT, R3, R0, 0x1, 0x181f ;  /* 0x00381f0000037f89 */ /* 0x000ee800000e0000 */
[----:B------:R-:W1:Y:S04]  /*3ff0*/  SHFL.IDX PT, R8, R4, 0x3, 0x181f ;  /* 0x00781f0004087f89 */ /* 0x000e6800000e0000 */
[----:B------:R-:W1:Y:S04]  /*4000*/  SHFL.IDX PT, R11, R0, 0x2, 0x181f ;  /* 0x00581f00000b7f89 */ /* 0x000e6800000e0000 */
[----:B------:R-:W1:Y:S01]  /*4010*/  SHFL.IDX PT, R9, R4, 0x4, 0x181f ;  /* 0x00981f0004097f89 */ /* 0x000e6200000e0000 */
[----:B----4-:R-:W-:-:S03]  /*4020*/  IADD3 R6, P0, R6, R170, RZ ;  /* 0x000000aa06067210 */ /* 0x010fc60007f1e0ff */
[----:B------:R-:W-:Y:S01]  /*4030*/  SHFL.IDX PT, R12, R4, 0x5, 0x181f ;  /* 0x00b81f00040c7f89 */ /* 0x000fe200000e0000 */
[-C--:B-----5:R-:W-:Y:S01]  /*4040*/  IADD3 R2, P1, R2, R170.reuse, RZ ;  /* 0x000000aa02027210 */ /* 0x0a0fe20007f3e0ff */
[----:B---3--:R-:W-:Y:S02]  /*4050*/  IMAD.X R7, R5, 0x1, R36, P0 ;  /* 0x0000000105077824 */ /* 0x008fe400000e0624 */
[----:B------:R-:W3:Y:S01]  /*4060*/  SHFL.IDX PT, R15, R0, 0x3, 0x181f ;  /* 0x00781f00000f7f89 */ /* 0x000ee200000e0000 */
[----:B--2---:R-:W-:-:S03]  /*4070*/  IADD3 R10, P0, R10, R170, RZ ;  /* 0x000000aa0a0a7210 */ /* 0x004fc60007f1e0ff */
[----:B------:R-:W2:Y:S01]  /*4080*/  SHFL.IDX PT, R14, R0, 0x4, 0x181f ;  /* 0x00981f00000e7f89 */ /* 0x000ea200000e0000 */
[----:B------:R-:W-:-:S03]  /*4090*/  IMAD.X R3, R3, 0x1, R36, P1 ;  /* 0x0000000103037824 */ /* 0x000fc600008e0624 */
[----:B------:R-:W4:Y:S01]  /*40a0*/  SHFL.IDX PT, R13, R0, 0x5, 0x181f ;  /* 0x00b81f00000d7f89 */ /* 0x000f2200000e0000 */
[----:B-1----:R-:W-:-:S03]  /*40b0*/  IADD3 R8, P6, R8, R170, RZ ;  /* 0x000000aa08087210 */ /* 0x002fc60007fde0ff */
[----:B------:R1:W-:Y:S01]  /*40c0*/  LDGSTS.E.BYPASS.LTC128B.128 [R243+0x3900], [R6.64], !P5 ;  /* 0x0390000006f37fae */ /* 0x0003e2000e901d46 */
[----:B------:R-:W-:-:S03]  /*40d0*/  IMAD.X R11, R11, 0x1, R36, P0 ;  /* 0x000000010b0b7824 */ /* 0x000fc600000e0624 */
[----:B------:R5:W-:Y:S04]  /*40e0*/  LDGSTS.E.BYPASS.LTC128B.128 [R243+0x4100], [R2.64], !P5 ;  /* 0x0410000002f37fae */ /* 0x000be8000e901d46 */
[----:B------:R4:W-:Y:S04]  /*40f0*/  LDGSTS.E.BYPASS.LTC128B.128 [R243+0x4900], [R10.64], !P5 ;  /* 0x049000000af37fae */ /* 0x0009e8000e901d46 */
[----:B------:R-:W4:Y:S04]  /*4100*/  SHFL.IDX PT, R4, R4, 0x6, 0x181f ;  /* 0x00d81f0004047f89 */ /* 0x000f2800000e0000 */
[----:B------:R-:W4:Y:S01]  /*4110*/  SHFL.IDX PT, R0, R0, 0x6, 0x181f ;  /* 0x00d81f0000007f89 */ /* 0x000f2200000e0000 */
[-C--:B-1----:R-:W-:Y:S01]  /*4120*/  IADD3 R6, P1, R9, R170.reuse, RZ ;  /* 0x000000aa09067210 */ /* 0x082fe20007f3e0ff */
[----:B---3--:R-:W-:Y:S01]  /*4130*/  IMAD.X R9, R15, 0x1, R36, P6 ;  /* 0x000000010f097824 */ /* 0x008fe200030e0624 */
[----:B-----5:R-:W-:-:S03]  /*4140*/  IADD3 R2, P0, R12, R170, RZ ;  /* 0x000000aa0c027210 */ /* 0x020fc60007f1e0ff */
[--C-:B--2---:R-:W-:Y:S01]  /*4150*/  IMAD.X R7, R14, 0x1, R36.reuse, P1 ;  /* 0x000000010e077824 */ /* 0x104fe200008e0624 */
[----:B------:R1:W-:Y:S01]  /*4160*/  LDGSTS.E.BYPASS.LTC128B.128 [R243+0x5100], [R8.64], !P5 ;  /* 0x0510000008f37fae */ /* 0x0003e2000e901d46 */
[----:B----4-:R-:W-:-:S03]  /*4170*/  IMAD.X R3, R13, 0x1, R36, P0 ;  /* 0x000000010d037824 */ /* 0x010fc600000e0624 */
[----:B------:R1:W-:Y:S04]  /*4180*/  LDGSTS.E.BYPASS.LTC128B.128 [R243+0x5900], [R6.64], !P5 ;  /* 0x0590000006f37fae */ /* 0x0003e8000e901d46 */
[----:B------:R1:W-:Y:S02]  /*4190*/  LDGSTS.E.BYPASS.LTC128B.128 [R243+0x6100], [R2.64], !P5 ;  /* 0x0610000002f37fae */ /* 0x0003e4000e901d46 */
.L_x_603:
[----:B-1----:R-:W-:-:S04]  /*41a0*/  IADD3 R2, P0, R4, R170, RZ ;  /* 0x000000aa04027210 */ /* 0x002fc80007f1e0ff */
[----:B------:R-:W-:-:S05]  /*41b0*/  IADD3.X R3, R0, R36, RZ, P0, !PT ;  /* 0x0000002400037210 */ /* 0x000fca00007fe4ff */
[----:B------:R-:W-:Y:S01]  /*41c0*/  @!PT LDS RZ, [RZ] ;  /* 0x00000000fffff984 */ /* 0x000fe20000000800 */
[----:B------:R-:W-:Y:S01]  /*41d0*/  @!PT LDS RZ, [RZ] ;  /* 0x00000000fffff984 */ /* 0x000fe20000000800 */
[----:B------:R-:W-:Y:S01]  /*41e0*/  @!PT LDS RZ, [RZ] ;  /* 0x00000000fffff984 */ /* 0x000fe20000000800 */
[----:B------:R1:W-:Y:S04]  /*41f0*/  LDGSTS.E.BYPASS.LTC128B.128 [R243+0x6900], [R2.64], !P5 ;  /* 0x0690000002f37fae */ /* 0x0003e8000e901d46 */
.L_x_539:
[----:B--2-4-:R-:W-:Y:S05]  /*4200*/  BSYNC B0 ;  /* 0x0000000000007941 */ /* 0x014fea0003800000 */
.L_x_538:
[----:B-1-3--:R-:W2:Y:S04]  /*4210*/  LDL R3, [R1+0x5c] ;  /* 0x00005c0001037983 */ /* 0x00aea80000100800 */
[----:B------:R-:W2:Y:S04]  /*4220*/  LDL R0, [R1+0x6c] ;  /* 0x00006c0001007983 */ /* 0x000ea80000100800 */
[----:B------:R-:W3:Y:S04]  /*4230*/  LDL R2, [R1+0x68] ;  /* 0x0000680001027983 */ /* 0x000ee80000100800 */
[----:B------:R-:W0:Y:S01]  /*4240*/  LDGDEPBAR ;  /* 0x00000000000079af */ /* 0x000e220000000000 */
[----:B--2---:R-:W-:-:S04]  /*4250*/  IMAD.IADD R88, R0, 0x1, R3 ;  /* 0x0000000100587824 */ /* 0x004fc800078e0203 */
[----:B------:R-:W-:Y:S01]  /*4260*/  @P4 IMAD.HI.U32 R0, R88, c[0x0][0x2c8], RZ ;  /* 0x0000b20058004a27 */ /* 0x000fe200078e00ff */
[----:B---3--:R-:W-:-:S03]  /*4270*/  IADD3 R4, -R2, 0x1, R120 ;  /* 0x0000000102047810 */ /* 0x008fc60007ffe178 */
[----:B------:R-:W-:Y:S01]  /*4280*/  IMAD.IADD R5, R120, 0x1, -R2 ;  /* 0x0000000178057824 */ /* 0x000fe200078e0a02 */
[----:B------:R-:W-:Y:S02]  /*4290*/  @P4 SHF.R.U32.HI R88, RZ, c[0x0][0x2cc], R0 ;  /* 0x0000b300ff584a19 */ /* 0x000fe40000011600 */
[----:B------:R-:W-:Y:S01]  /*42a0*/  IADD3 R4, R4, -c[0x0][0x168], RZ ;  /* 0x80005a0004047a10 */ /* 0x000fe20007ffe0ff */
[----:B------:R-:W-:Y:S05]  /*42b0*/  BRA.DIV ~URZ, `(.L_x_542) ;  /* 0x000127b27f007947 */ /* 0x000fea000b800000 */
[----:B------:R1:W2:Y:S02]  /*42c0*/  SHFL.IDX PT, R0, R88, RZ, 0x1c1f ;  /* 0x001c1fff58007589 */ /* 0x0002a400000e0000 */
.L_x_604:
[----:B--2---:R-:W-:-:S05]  /*42d0*/  IMAD.IADD R0, R4, 0x1, R0 ;  /* 0x0000000104007824 */ /* 0x004fca00078e0200 */
[----:B------:R-:W-:-:S04]  /*42e0*/  IMNMX R0, R5, R0, PT ;  /* 0x0000000005007217 */ /* 0x000fc80003800200 */
[C---:B------:R-:W-:Y:S02]  /*42f0*/  ISETP.GT.AND P0, PT, R0.reuse, RZ, PT ;  /* 0x000000ff0000720c */ /* 0x040fe40003f04270 */
[C---:B------:R-:W-:Y:S02]  /*4300*/  ISETP.GT.AND P6, PT, R0.reuse, 0x1, PT ;  /* 0x000000010000780c */ /* 0x040fe40003fc4270 */
[----:B------:R-:W-:Y:S02]  /*4310*/  FSEL R9, R169, -INF , P0 ;  /* 0xff800000a9097808 */ /* 0x000fe40000000000 */
[C---:B------:R-:W-:Y:S02]  /*4320*/  ISETP.GT.AND P1, PT, R0.reuse, 0x8, PT ;  /* 0x000000080000780c */ /* 0x040fe40003f24270 */
[----:B------:R-:W-:Y:S02]  /*4330*/  ISETP.GT.AND P0, PT, R0, 0x9, PT ;  /* 0x000000090000780c */ /* 0x000fe40003f04270 */
[----:B------:R-:W-:-:S02]  /*4340*/  FSEL R10, R168, -INF , P6 ;  /* 0xff800000a80a7808 */ /* 0x000fc40003000000 */
[----:B------:R-:W-:Y:S02]  /*4350*/  FSEL R13, R166, -INF , P1 ;  /* 0xff800000a60d7808 */ /* 0x000fe40000800000 */
[----:B------:R-:W-:Y:S02]  /*4360*/  FSEL R15, R165, -INF , P0 ;  /* 0xff800000a50f7808 */ /* 0x000fe40000000000 */
[C---:B------:R-:W-:Y:S02]  /*4370*/  ISETP.GT.AND P6, PT, R0.reuse, 0x10, PT ;  /* 0x000000100000780c */ /* 0x040fe40003fc4270 */
        /* <DEDUP_REMOVED lines=46> */
[----:B------:R-:W-:Y:S01]  /*4660*/  FSEL R144, R16, -INF , P0 ;  /* 0xff80000010907808 */ /* 0x000fe20000000000 */
[----:B------:R-:W-:Y:S05]  /*4670*/  BRA.DIV ~URZ, `(.L_x_543) ;  /* 0x000124527f007947 */ /* 0x000fea000b800000 */
[----:B------:R-:W2:Y:S04]  /*4680*/  SHFL.IDX PT, R2, R88, 0x2, 0x1c1f ;  /* 0x005c1f0058027f89 */ /* 0x000ea800000e0000 */
[----:B------:R-:W3:Y:S04]  /*4690*/  SHFL.IDX PT, R3, R88, 0x1, 0x1c1f ;  /* 0x003c1f0058037f89 */ /* 0x000ee800000e0000 */
[----:B-1----:R-:W1:Y:S01]  /*46a0*/  SHFL.IDX PT, R88, R88, 0x3, 0x1c1f ;  /* 0x007c1f0058587f89 */ /* 0x002e6200000e0000 */
[----:B--2---:R-:W-:-:S02]  /*46b0*/  IMAD.IADD R2, R4, 0x1, R2 ;  /* 0x0000000104027824 */ /* 0x004fc400078e0202 */
[----:B---3--:R-:W-:-:S03]  /*46c0*/  IMAD.IADD R3, R4, 0x1, R3 ;  /* 0x0000000104037824 */ /* 0x008fc600078e0203 */
[----:B------:R-:W-:Y:S01]  /*46d0*/  IMNMX R2, R5, R2, PT ;  /* 0x0000000205027217 */ /* 0x000fe20003800200 */
[----:B-1----:R-:W-:-:S03]  /*46e0*/  IMAD.IADD R0, R4, 0x1, R88 ;  /* 0x0000000104007824 */ /* 0x002fc600078e0258 */
[C---:B------:R-:W-:Y:S02]  /*46f0*/  ISETP.GT.AND P6, PT, R2.reuse, RZ, PT ;  /* 0x000000ff0200720c */ /* 0x040fe40003fc4270 */
[C---:B------:R-:W-:Y:S02]  /*4700*/  ISETP.GT.AND P1, PT, R2.reuse, 0x1, PT ;  /* 0x000000010200780c */ /* 0x040fe40003f24270 */
[----:B------:R-:W-:Y:S02]  /*4710*/  ISETP.GT.AND P0, PT, R2, 0x8, PT ;  /* 0x000000080200780c */ /* 0x000fe40003f04270 */
[----:B------:R-:W-:Y:S02]  /*4720*/  FSEL R24, R185, -INF , P6 ;  /* 0xff800000b9187808 */ /* 0x000fe40003000000 */
[----:B------:R-:W-:Y:S02]  /*4730*/  FSEL R26, R183, -INF , P1 ;  /* 0xff800000b71a7808 */ /* 0x000fe40000800000 */
[----:B------:R-:W-:-:S02]  /*4740*/  FSEL R29, R182, -INF , P0 ;  /* 0xff800000b61d7808 */ /* 0x000fc40000000000 */
[C---:B------:R-:W-:Y:S02]  /*4750*/  ISETP.GT.AND P6, PT, R2.reuse, 0x9, PT ;  /* 0x000000090200780c */ /* 0x040fe40003fc4270 */
        /* <DEDUP_REMOVED lines=44> */
[----:B------:R-:W-:Y:S02]  /*4a20*/  IMNMX R3, R5, R3, PT ;  /* 0x0000000305037217 */ /* 0x000fe40003800200 */
[----:B------:R-:W-:Y:S02]  /*4a30*/  FSEL R182, R37, -INF , P6 ;  /* 0xff80000025b67808 */ /* 0x000fe40003000000 */
[----:B------:R-:W-:-:S02]  /*4a40*/  FSEL R181, R30, -INF , P1 ;  /* 0xff8000001eb57808 */ /* 0x000fc40000800000 */
[----:B------:R-:W-:Y:S02]  /*4a50*/  FSEL R180, R19, -INF , P0 ;  /* 0xff80000013b47808 */ /* 0x000fe40000000000 */
[----:B------:R-:W-:Y:S02]  /*4a60*/  ISETP.GT.AND P6, PT, R2, 0x69, PT ;  /* 0x000000690200780c */ /* 0x000fe40003fc4270 */
[C---:B------:R-:W-:Y:S02]  /*4a70*/  ISETP.GT.AND P1, PT, R3.reuse, RZ, PT ;  /* 0x000000ff0300720c */ /* 0x040fe40003f24270 */
[----:B------:R-:W-:Y:S02]  /*4a80*/  ISETP.GT.AND P0, PT, R3, 0x1, PT ;  /* 0x000000010300780c */ /* 0x000fe40003f04270 */
[----:B------:R-:W-:Y:S02]  /*4a90*/  FSEL R179, R18, -INF , P6 ;  /* 0xff80000012b37808 */ /* 0x000fe40003000000 */
[----:B------:R-:W-:-:S02]  /*4aa0*/  FSEL R7, R201, -INF , P1 ;  /* 0xff800000c9077808 */ /* 0x000fc40000800000 */
[----:B------:R-:W-:Y:S02]  /*4ab0*/  FSEL R8, R199, -INF , P0 ;  /* 0xff800000c7087808 */ /* 0x000fe40000000000 */
[C---:B------:R-:W-:Y:S02]  /*4ac0*/  ISETP.GT.AND P6, PT, R3.reuse, 0x8, PT ;  /* 0x000000080300780c */ /* 0x040fe40003fc4270 */
[C---:B------:R-:W-:Y:S02]  /*4ad0*/  ISETP.GT.AND P1, PT, R3.reuse, 0x9, PT ;  /* 0x000000090300780c */ /* 0x040fe40003f24270 */
        /* <DEDUP_REMOVED lines=43> */
[----:B------:R-:W-:Y:S02]  /*4d90*/  IMNMX R0, R5, R0, PT ;  /* 0x0000000005007217 */ /* 0x000fe40003800200 */
[----:B------:R-:W-:-:S02]  /*4da0*/  FSEL R150, R71, -INF , P6 ;  /* 0xff80000047967808 */ /* 0x000fc40003000000 */
[----:B------:R-:W-:Y:S02]  /*4db0*/  FSEL R145, R42, -INF , P1 ;  /* 0xff8000002a917808 */ /* 0x000fe40000800000 */
[----:B------:R-:W-:Y:S02]  /*4dc0*/  FSEL R146, R43, -INF , P0 ;  /* 0xff8000002b927808 */ /* 0x000fe40000000000 */
[C---:B------:R-:W-:Y:S02]  /*4dd0*/  ISETP.GT.AND P6, PT, R3.reuse, 0x68, PT ;  /* 0x000000680300780c */ /* 0x040fe40003fc4270 */
[----:B------:R-:W-:Y:S02]  /*4de0*/  ISETP.GT.AND P1, PT, R3, 0x69, PT ;  /* 0x000000690300780c */ /* 0x000fe40003f24270 */
[----:B------:R-:W-:Y:S02]  /*4df0*/  ISETP.GT.AND P0, PT, R0, RZ, PT ;  /* 0x000000ff0000720c */ /* 0x000fe40003f04270 */
        /* <DEDUP_REMOVED lines=42> */
[----:B------:R-:W-:-:S02]  /*50a0*/  FMNMX.FTZ R4, R9, R10, !PT ;  /* 0x0000000a09047209 */ /* 0x000fc40007810000 */
[----:B------:R-:W-:Y:S02]  /*50b0*/  FSEL R160, R85, -INF , P6 ;  /* 0xff80000055a07808 */ /* 0x000fe40003000000 */
[----:B------:R-:W-:Y:S02]  /*50c0*/  FSEL R159, R78, -INF , P1 ;  /* 0xff8000004e9f7808 */ /* 0x000fe40000800000 */
[----:B------:R-:W-:Y:S02]  /*50d0*/  FSEL R158, R79, -INF , P0 ;  /* 0xff8000004f9e7808 */ /* 0x000fe40000000000 */
        /* <DEDUP_REMOVED lines=9> */
[----:B------:R-:W-:Y:S02]  /*5170*/  FMNMX.FTZ R2, R15, R2, !PT ;  /* 0x000000020f027209 */ /* 0x000fe40007810000 */
[C---:B------:R-:W-:Y:S02]  /*5180*/  ISETP.GT.AND P6, PT, R0.reuse, 0x61, PT ;  /* 0x000000610000780c */ /* 0x040fe40003fc4270 */
[C---:B------:R-:W-:Y:S02]  /*5190*/  ISETP.GT.AND P1, PT, R0.reuse, 0x68, PT ;  /* 0x000000680000780c */ /* 0x040fe40003f24270 */
[----:B------:R-:W-:Y:S02]  /*51a0*/  ISETP.GT.AND P0, PT, R0, 0x69, PT ;  /* 0x000000690000780c */ /* 0x000fe40003f04270 */
        /* <DEDUP_REMOVED lines=101> */
[----:B------:R-:W-:Y:S02]  /*5800*/  FMNMX.FTZ R0, R144, R0, !PT ;  /* 0x0000000090007209 */ /* 0x000fe40007810000 */
[----:B------:R-:W-:Y:S01]  /*5810*/  FMNMX.FTZ R70, R149, R70, !PT ;  /* 0x0000004695467209 */ /* 0x000fe20007810000 */
[----:B------:R-:W1:Y:S01]  /*5820*/  SHFL.BFLY PT, R5, R69, 0x2, 0x1f ;  /* 0x0c401f0045057f89 */ /* 0x000e6200000e0000 */
[----:B------:R-:W-:-:S02]  /*5830*/  FSEL R147, R44, -INF , P0 ;  /* 0xff8000002c937808 */ /* 0x000fc40000000000 */
[----:B------:R-:W-:Y:S01]  /*5840*/  FMNMX.FTZ R2, R184, R3, !PT ;  /* 0x00000003b8027209 */ /* 0x000fe20007810000 */
[----:B------:R-:W2:Y:S03]  /*5850*/  SHFL.BFLY PT, R4, R0, 0x2, 0x1f ;  /* 0x0c401f0000047f89 */ /* 0x000ea600000e0000 */
[----:B------:R-:W-:Y:S01]  /*5860*/  FMNMX.FTZ R2, R147, R2, !PT ;  /* 0x0000000293027209 */ /* 0x000fe20007810000 */
[----:B------:R-:W3:Y:S04]  /*5870*/  SHFL.BFLY PT, R3, R70, 0x2, 0x1f ;  /* 0x0c401f0046037f89 */ /* 0x000ee800000e0000 */
[----:B------:R-:W4:Y:S01]  /*5880*/  SHFL.BFLY PT, R6, R2, 0x2, 0x1f ;  /* 0x0c401f0002067f89 */ /* 0x000f2200000e0000 */
[----:B-1----:R-:W-:-:S02]  /*5890*/  FMNMX.FTZ R69, R69, R5, !PT ;  /* 0x0000000545457209 */ /* 0x002fc40007810000 */
[----:B--2---:R-:W-:-:S03]  /*58a0*/  FMNMX.FTZ R0, R4, R0, !PT ;  /* 0x0000000004007209 */ /* 0x004fc60007810000 */
[----:B------:R-:W1:Y:S01]  /*58b0*/  SHFL.BFLY PT, R4, R69, 0x1, 0x1f ;  /* 0x0c201f0045047f89 */ /* 0x000e6200000e0000 */
[----:B---3--:R-:W-:-:S03]  /*58c0*/  FMNMX.FTZ R70, R70, R3, !PT ;  /* 0x0000000346467209 */ /* 0x008fc60007810000 */
[----:B------:R-:W2:Y:S01]  /*58d0*/  SHFL.BFLY PT, R71, R0, 0x1, 0x1f ;  /* 0x0c201f0000477f89 */ /* 0x000ea200000e0000 */
[----:B----4-:R-:W-:-:S03]  /*58e0*/  FMNMX.FTZ R6, R2, R6, !PT ;  /* 0x0000000602067209 */ /* 0x010fc60007810000 */
[----:B------:R-:W3:Y:S04]  /*58f0*/  SHFL.BFLY PT, R3, R70, 0x1, 0x1f ;  /* 0x0c201f0046037f89 */ /* 0x000ee800000e0000 */
[----:B------:R4:W4:Y:S01]  /*5900*/  SHFL.BFLY PT, R68, R6, 0x1, 0x1f ;  /* 0x0c201f0006447f89 */ /* 0x00092200000e0000 */
[----:B-1----:R-:W-:Y:S02]  /*5910*/  FMNMX.FTZ R69, R69, R4, !PT ;  /* 0x0000000445457209 */ /* 0x002fe40007810000 */
[----:B--2---:R-:W-:Y:S02]  /*5920*/  FMNMX.FTZ R71, R0, R71, !PT ;  /* 0x0000004700477209 */ /* 0x004fe40007810000 */
[----:B---3--:R-:W-:-:S03]  /*5930*/  FMNMX.FTZ R70, R70, R3, !PT ;  /* 0x0000000346467209 */ /* 0x008fc60007810000 */
.L_x_605:
[C---:B------:R-:W-:Y:S01]  /*5940*/  FMUL.FTZ R4, R71.reuse, c[0x0][0x2d0] ;  /* 0x0000b40047047a20 */ /* 0x040fe20000410000 */
[----:B------:R-:W-:Y:S01]  /*5950*/  FSETP.NEU.FTZ.AND P0, PT, R71, -INF , PT ;  /* 0xff8000004700780b */ /* 0x000fe20003f1d000 */
[----:B------:R-:W-:Y:S01]  /*5960*/  FMUL.FTZ R3, R70, c[0x0][0x2d0] ;  /* 0x0000b40046037a20 */ /* 0x000fe20000410000 */
[----:B----4-:R-:W-:Y:S01]  /*5970*/  FMNMX.FTZ R68, R68, R6, !PT ;  /* 0x0000000644447209 */ /* 0x010fe20007810000 */
[----:B------:R-:W-:Y:S01]  /*5980*/  WARPSYNC 0xffffffff ;  /* 0xffffffff00007948 */ /* 0x000fe20003800000 */
[----:B------:R-:W-:Y:S01]  /*5990*/  FSEL R4, R4, RZ, P0 ;  /* 0x000000ff04047208 */ /* 0x000fe20000000000 */
[----:B------:R-:W-:Y:S01]  /*59a0*/  LDSM.16.MT88.4 R44, [R225] ;  /* 0x00000000e12c783b */ /* 0x000fe20000004200 */
[----:B------:R-:W-:-:S03]  /*59b0*/  FSETP.NEU.FTZ.AND P0, PT, R70, -INF , PT ;  /* 0xff8000004600780b */ /* 0x000fc60003f1d000 */
[--C-:B------:R-:W-:Y:S01]  /*59c0*/  FFMA.FTZ R0, R9, c[0x0][0x2d0], -R4.reuse ;  /* 0x0000b40009007a23 */ /* 0x100fe20000010804 */
[----:B------:R-:W-:Y:S01]  /*59d0*/  FSEL R3, R3, RZ, P0 ;  /* 0x000000ff03037208 */ /* 0x000fe20000000000 */
[--C-:B------:R-:W-:Y:S01]  /*59e0*/  FFMA.FTZ R2, R25, c[0x0][0x2d0], -R4.reuse ;  /* 0x0000b40019027a23 */ /* 0x100fe20000010804 */
[----:B------:R-:W-:Y:S01]  /*59f0*/  FSETP.NEU.FTZ.AND P0, PT, R69, -INF , PT ;  /* 0xff8000004500780b */ /* 0x000fe20003f1d000 */
[----:B------:R1:W-:Y:S01]  /*5a00*/  MUFU.EX2 R207, R0 ;  /* 0x0000000000cf7308 */ /* 0x0003e20000000800 */
[----:B------:R2:W-:Y:S01]  /*5a10*/  STL [R1+0xa0], R224 ;  /* 0x0000a0e001007387 */ /* 0x0005e20000100800 */
[----:B------:R-:W-:Y:S02]  /*5a20*/  FFMA.FTZ R144, R144, c[0x0][0x2d0], -R4 ;  /* 0x0000b40090907a23 */ /* 0x000fe40000010804 */
[--C-:B------:R-:W-:Y:S01]  /*5a30*/  FFMA.FTZ R145, R145, c[0x0][0x2d0], -R3.reuse ;  /* 0x0000b40091917a23 */ /* 0x100fe20000010803 */
[----:B------:R-:W-:Y:S01]  /*5a40*/  LDSM.16.MT88.4 R52, [R229+0x800] ;  /* 0x00080000e534783b */ /* 0x000fe20000004200 */
[----:B------:R-:W-:-:S02]  /*5a50*/  FFMA.FTZ R146, R146, c[0x0][0x2d0], -R3 ;  /* 0x0000b40092927a23 */ /* 0x000fc40000010803 */
[----:B------:R3:W-:Y:S01]  /*5a60*/  MUFU.EX2 R217, R2 ;  /* 0x0000000200d97308 */ /* 0x0007e20000000800 */
[----:B------:R-:W-:Y:S01]  /*5a70*/  LDSM.16.MT88.4 R48, [R226] ;  /* 0x00000000e230783b */ /* 0x000fe20000004200 */
[--C-:B------:R-:W-:Y:S02]  /*5a80*/  FFMA.FTZ R148, R148, c[0x0][0x2d0], -R3.reuse ;  /* 0x0000b40094947a23 */ /* 0x100fe40000010803 */
[----:B------:R-:W-:Y:S02]  /*5a90*/  FFMA.FTZ R149, R149, c[0x0][0x2d0], -R3 ;  /* 0x0000b40095957a23 */ /* 0x000fe40000010803 */
[----:B-1----:R-:W-:-:S04]  /*5aa0*/  FFMA.FTZ R0, R10, c[0x0][0x2d0], -R4 ;  /* 0x0000b4000a007a23 */ /* 0x002fc80000010804 */
[----:B------:R1:W-:Y:S01]  /*5ab0*/  MUFU.EX2 R206, R0 ;  /* 0x0000000000ce7308 */ /* 0x0003e20000000800 */
[----:B---3--:R-:W-:-:S05]  /*5ac0*/  FMUL.FTZ R2, R69, c[0x0][0x2d0] ;  /* 0x0000b40045027a20 */ /* 0x008fca0000410000 */
[----:B------:R-:W-:Y:S02]  /*5ad0*/  FSEL R2, R2, RZ, P0 ;  /* 0x000000ff02027208 */ /* 0x000fe40000000000 */
[----:B------:R-:W-:Y:S01]  /*5ae0*/  FSETP.NEU.FTZ.AND P0, PT, R68, -INF , PT ;  /* 0xff8000004400780b */ /* 0x000fe20003f1d000 */
[----:B-1----:R-:W-:-:S04]  /*5af0*/  FFMA.FTZ R0, R13, c[0x0][0x2d0], -R4 ;  /* 0x0000b4000d007a23 */ /* 0x002fc80000010804 */
[----:B------:R1:W-:Y:S02]  /*5b00*/  MUFU.EX2 R208, R0 ;  /* 0x0000000000d07308 */ /* 0x0003e40000000800 */
[----:B-1----:R-:W-:-:S06]  /*5b10*/  FFMA.FTZ R0, R15, c[0x0][0x2d0], -R4 ;  /* 0x0000b4000f007a23 */ /* 0x002fcc0000010804 */
[----:B------:R1:W3:Y:S02]  /*5b20*/  MUFU.EX2 R197, R0 ;  /* 0x0000000000c57308 */ /* 0x0002e40000000800 */
[----:B-1----:R-:W-:-:S06]  /*5b30*/  FFMA.FTZ R0, R21, c[0x0][0x2d0], -R4 ;  /* 0x0000b40015007a23 */ /* 0x002fcc0000010804 */
[----:B------:R1:W4:Y:S02]  /*5b40*/  MUFU.EX2 R5, R0 ;  /* 0x0000000000057308 */ /* 0x0003240000000800 */
[----:B-1----:R-:W-:Y:S01]  /*5b50*/  FFMA.FTZ R0, R22, c[0x0][0x2d0], -R4 ;  /* 0x0000b40016007a23 */ /* 0x002fe20000010804 */
[----:B---3--:R-:W-:-:S05]  /*5b60*/  F2FP.BF16.PACK_AB R22, R197, R208 ;  /* 0x000000d0c516723e */ /* 0x008fca00000010ff */
[----:B------:R1:W-:Y:S02]  /*5b70*/  MUFU.EX2 R34, R0 ;  /* 0x0000000000227308 */ /* 0x0003e40000000800 */
[----:B-1----:R-:W-:-:S06]  /*5b80*/  FFMA.FTZ R0, R28, c[0x0][0x2d0], -R4 ;  /* 0x0000b4001c007a23 */ /* 0x002fcc0000010804 */
[----:B------:R1:W-:Y:S02]  /*5b90*/  MUFU.EX2 R222, R0 ;  /* 0x0000000000de7308 */ /* 0x0003e40000000800 */
[--C-:B-1----:R-:W-:Y:S01]  /*5ba0*/  FFMA.FTZ R0, R7, c[0x0][0x2d0], -R3.reuse ;  /* 0x0000b40007007a23 */ /* 0x102fe20000010803 */
[----:B----4-:R-:W-:Y:S01]  /*5bb0*/  MOV R7, R5 ;  /* 0x0000000500077202 */ /* 0x010fe20000000f00 */
[----:B------:R-:W-:-:S04]  /*5bc0*/  FFMA.FTZ R5, R17, c[0x0][0x2d0], -R3 ;  /* 0x0000b40011057a23 */ /* 0x000fc80000010803 */
[----:B------:R1:W-:Y:S08]  /*5bd0*/  MUFU.EX2 R204, R0 ;  /* 0x0000000000cc7308 */ /* 0x0003f00000000800 */
[----:B------:R3:W-:Y:S01]  /*5be0*/  MUFU.EX2 R218, R5 ;  /* 0x0000000500da7308 */ /* 0x0007e20000000800 */
[----:B-1----:R-:W-:-:S07]  /*5bf0*/  FFMA.FTZ R0, R8, c[0x0][0x2d0], -R3 ;  /* 0x0000b40008007a23 */ /* 0x002fce0000010803 */
[----:B------:R1:W4:Y:S01]  /*5c00*/  MUFU.EX2 R195, R0 ;  /* 0x0000000000c37308 */ /* 0x0003220000000800 */
[----:B---3--:R-:W-:-:S07]  /*5c10*/  FFMA.FTZ R5, R35, c[0x0][0x2d0], -R2 ;  /* 0x0000b40023057a23 */ /* 0x008fce0000010802 */
[----:B------:R3:W-:Y:S01]  /*5c20*/  MUFU.EX2 R220, R5 ;  /* 0x0000000500dc7308 */ /* 0x0007e20000000800 */
[----:B-1----:R-:W-:Y:S01]  /*5c30*/  FFMA.FTZ R0, R11, c[0x0][0x2d0], -R3 ;  /* 0x0000b4000b007a23 */ /* 0x002fe20000010803 */
[----:B----4-:R-:W-:-:S06]  /*5c40*/  F2FP.BF16.PACK_AB R21, R195, R204 ;  /* 0x000000ccc315723e */ /* 0x010fcc00000010ff */
[----:B------:R1:W-:Y:S01]  /*5c50*/  MUFU.EX2 R205, R0 ;  /* 0x0000000000cd7308 */ /* 0x0003e20000000800 */
[----:B---3--:R-:W-:Y:S02]  /*5c60*/  FFMA.FTZ R5, R36, c[0x0][0x2d0], -R2 ;  /* 0x0000b40024057a23 */ /* 0x008fe40000010802 */
[----:B------:R-:W3:Y:S05]  /*5c70*/  LDSM.16.MT88.4 R36, [R229] ;  /* 0x00000000e524783b */ /* 0x000eea0000004200 */
[----:B------:R-:W4:Y:S01]  /*5c80*/  MUFU.EX2 R247, R5 ;  /* 0x0000000500f77308 */ /* 0x000f220000000800 */
[----:B-1----:R-:W-:-:S07]  /*5c90*/  FFMA.FTZ R0, R12, c[0x0][0x2d0], -R3 ;  /* 0x0000b4000c007a23 */ /* 0x002fce0000010803 */
[----:B------:R1:W-:Y:S01]  /*5ca0*/  MUFU.EX2 R219, R0 ;  /* 0x0000000000db7308 */ /* 0x0003e20000000800 */
[----:B----4-:R-:W-:Y:S01]  /*5cb0*/  F2FP.BF16.PACK_AB R10, R247, R220 ;  /* 0x000000dcf70a723e */ /* 0x010fe200000010ff */
[----:B-1----:R-:W-:Y:S01]  /*5cc0*/  FFMA.FTZ R0, R14, c[0x0][0x2d0], -R3 ;  /* 0x0000b4000e007a23 */ /* 0x002fe20000010803 */
[----:B------:R-:W-:-:S05]  /*5cd0*/  F2FP.BF16.PACK_AB R14, R222, R217 ;  /* 0x000000d9de0e723e */ /* 0x000fca00000010ff */
[----:B------:R1:W-:Y:S02]  /*5ce0*/  MUFU.EX2 R200, R0 ;  /* 0x0000000000c87308 */ /* 0x0003e40000000800 */
[----:B-1----:R-:W-:-:S06]  /*5cf0*/  FFMA.FTZ R0, R16, c[0x0][0x2d0], -R3 ;  /* 0x0000b40010007a23 */ /* 0x002fcc0000010803 */
[----:B------:R1:W4:Y:S02]  /*5d00*/  MUFU.EX2 R216, R0 ;  /* 0x0000000000d87308 */ /* 0x0003240000000800 */
[----:B-1----:R-:W-:Y:S01]  /*5d10*/  FFMA.FTZ R0, R27, c[0x0][0x2d0], -R3 ;  /* 0x0000b4001b007a23 */ /* 0x002fe20000010803 */
[----:B----4-:R-:W-:-:S05]  /*5d20*/  F2FP.BF16.PACK_AB R13, R216, R200 ;  /* 0x000000c8d80d723e */ /* 0x010fca00000010ff */
[----:B------:R1:W4:Y:S02]  /*5d30*/  MUFU.EX2 R223, R0 ;  /* 0x0000000000df7308 */ /* 0x0003240000000800 */
[----:B-1----:R-:W-:Y:S01]  /*5d40*/  FFMA.FTZ R0, R24, c[0x0][0x2d0], -R2 ;  /* 0x0000b40018007a23 */ /* 0x002fe20000010802 */
[----:B----4-:R-:W-:-:S05]  /*5d50*/  F2FP.BF16.PACK_AB R15, R223, R218 ;  /* 0x000000dadf0f723e */ /* 0x010fca00000010ff */
[----:B------:R1:W-:Y:S02]  /*5d60*/  MUFU.EX2 R194, R0 ;  /* 0x0000000000c27308 */ /* 0x0003e40000000800 */
[----:B-1----:R-:W-:-:S06]  /*5d70*/  FFMA.FTZ R0, R26, c[0x0][0x2d0], -R2 ;  /* 0x0000b4001a007a23 */ /* 0x002fcc0000010802 */
[----:B------:R1:W4:Y:S02]  /*5d80*/  MUFU.EX2 R193, R0 ;  /* 0x0000000000c17308 */ /* 0x0003240000000800 */
[----:B-1----:R-:W-:Y:S01]  /*5d90*/  FFMA.FTZ R0, R29, c[0x0][0x2d0], -R2 ;  /* 0x0000b4001d007a23 */ /* 0x002fe20000010802 */
[----:B----4-:R-:W-:-:S05]  /*5da0*/  F2FP.BF16.PACK_AB R16, R193, R194 ;  /* 0x000000c2c110723e */ /* 0x010fca00000010ff */
[----:B------:R1:W-:Y:S02]  /*5db0*/  MUFU.EX2 R203, R0 ;  /* 0x0000000000cb7308 */ /* 0x0003e40000000800 */
[----:B-1----:R-:W-:-:S06]  /*5dc0*/  FFMA.FTZ R0, R31, c[0x0][0x2d0], -R2 ;  /* 0x0000b4001f007a23 */ /* 0x002fcc0000010802 */
[----:B------:R1:W-:Y:S02]  /*5dd0*/  MUFU.EX2 R210, R0 ;  /* 0x0000000000d27308 */ /* 0x0003e40000000800 */
[----:B-1----:R-:W-:-:S06]  /*5de0*/  FFMA.FTZ R0, R32, c[0x0][0x2d0], -R2 ;  /* 0x0000b40020007a23 */ /* 0x002fcc0000010802 */
[----:B------:R1:W-:Y:S02]  /*5df0*/  MUFU.EX2 R196, R0 ;  /* 0x0000000000c47308 */ /* 0x0003e40000000800 */
[----:B-1----:R-:W-:-:S06]  /*5e00*/  FFMA.FTZ R0, R33, c[0x0][0x2d0], -R2 ;  /* 0x0000b40021007a23 */ /* 0x002fcc0000010802 */
[----:B------:R1:W4:Y:S02]  /*5e10*/  MUFU.EX2 R215, R0 ;  /* 0x0000000000d77308 */ /* 0x0003240000000800 */
[----:B-1----:R-:W-:Y:S01]  /*5e20*/  FMUL.FTZ R0, R68, c[0x0][0x2d0] ;  /* 0x0000b40044007a20 */ /* 0x002fe20000410000 */
[----:B----4-:R-:W-:-:S04]  /*5e30*/  F2FP.BF16.PACK_AB R8, R215, R196 ;  /* 0x000000c4d708723e */ /* 0x010fc800000010ff */
[----:B------:R-:W-:-:S05]  /*5e40*/  FSEL R0, R0, RZ, P0 ;  /* 0x000000ff00007208 */ /* 0x000fca0000000000 */
[--C-:B------:R-:W-:Y:S01]  /*5e50*/  FFMA.FTZ R5, R18, c[0x0][0x2d0], -R0.reuse ;  /* 0x0000b40012057a23 */ /* 0x100fe20000010800 */
[----:B------:R-:W-:Y:S01]  /*5e60*/  F2FP.BF16.PACK_AB R18, R210, R203 ;  /* 0x000000cbd212723e */ /* 0x000fe200000010ff */
[--C-:B------:R-:W-:Y:S02]  /*5e70*/  FFMA.FTZ R6, R30, c[0x0][0x2d0], -R0.reuse ;  /* 0x0000b4001e067a23 */ /* 0x100fe40000010800 */
[----:B------:R1:W-:Y:S01]  /*5e80*/  MUFU.EX2 R202, R5 ;  /* 0x0000000500ca7308 */ /* 0x0003e20000000800 */
[----:B------:R-:W4:Y:S01]  /*5e90*/  LDSM.16.MT88.4 R28, [R225+0x800] ;  /* 0x00080000e11c783b */ /* 0x000f220000004200 */
[--C-:B------:R-:W-:Y:S02]  /*5ea0*/  FFMA.FTZ R154, R154, c[0x0][0x2d0], -R0.reuse ;  /* 0x0000b4009a9a7a23 */ /* 0x100fe40000010800 */
[--C-:B------:R-:W-:Y:S02]  /*5eb0*/  FFMA.FTZ R155, R155, c[0x0][0x2d0], -R0.reuse ;  /* 0x0000b4009b9b7a23 */ /* 0x100fe40000010800 */
[----:B------:R-:W-:-:S02]  /*5ec0*/  FFMA.FTZ R184, R184, c[0x0][0x2d0], -R0 ;  /* 0x0000b400b8b87a23 */ /* 0x000fc40000010800 */
[----:B------:R2:W-:Y:S01]  /*5ed0*/  MUFU.EX2 R214, R6 ;  /* 0x0000000600d67308 */ /* 0x0005e20000000800 */
[----:B-1----:R-:W-:-:S07]  /*5ee0*/  FFMA.FTZ R5, R19, c[0x0][0x2d0], -R0 ;  /* 0x0000b40013057a23 */ /* 0x002fce0000010800 */
[----:B------:R1:W1:Y:S01]  /*5ef0*/  MUFU.EX2 R192, R5 ;  /* 0x0000000500c07308 */ /* 0x0002620000000800 */
[----:B--2---:R-:W-:-:S04]  /*5f00*/  MOV R6, R34 ;  /* 0x0000002200067202 */ /* 0x004fc80000000f00 */
[----:B------:R-:W-:Y:S01]  /*5f10*/  F2FP.BF16.PACK_AB R12, R6, R7 ;  /* 0x00000007060c723e */ /* 0x000fe200000010ff */
[--C-:B-1----:R-:W-:Y:S01]  /*5f20*/  FFMA.FTZ R5, R20, c[0x0][0x2d0], -R0.reuse ;  /* 0x0000b40014057a23 */ /* 0x102fe20000010800 */
[----:B------:R-:W-:Y:S02]  /*5f30*/  F2FP.BF16.PACK_AB R17, R192, R202 ;  /* 0x000000cac011723e */ /* 0x000fe400000010ff */
[----:B------:R-:W-:Y:S01]  /*5f40*/  F2FP.BF16.PACK_AB R20, R206, R207 ;  /* 0x000000cfce14723e */ /* 0x000fe200000010ff */
[----:B------:R1:W-:Y:S02]  /*5f50*/  MUFU.EX2 R209, R5 ;  /* 0x0000000500d17308 */ /* 0x0003e40000000800 */
[----:B-1----:R-:W-:Y:S01]  /*5f60*/  FFMA.FTZ R5, R23, c[0x0][0x2d0], -R0 ;  /* 0x0000b40017057a23 */ /* 0x002fe20000010800 */
[----:B------:R-:W-:-:S05]  /*5f70*/  F2FP.BF16.PACK_AB R23, R219, R205 ;  /* 0x000000cddb17723e */ /* 0x000fca00000010ff */
[----:B------:R1:W2:Y:S02]  /*5f80*/  MUFU.EX2 R224, R5 ;  /* 0x0000000500e07308 */ /* 0x0002a40000000800 */
[C---:B---3--:R-:W-:Y:S08]  /*5f90*/  HMMA.16816.F32.BF16 R32, R20.reuse, R36, RZ ;  /* 0x000000241420723c */ /* 0x048ff000000418ff */
[----:B------:R-:W-:Y:S01]  /*5fa0*/  HMMA.16816.F32.BF16 R60, R20, R44, RZ ;  /* 0x0000002c143c723c */ /* 0x000fe200000418ff */
[----:B-1----:R-:W-:Y:S01]  /*5fb0*/  FFMA.FTZ R5, R40, c[0x0][0x2d0], -R0 ;  /* 0x0000b40028057a23 */ /* 0x002fe20000010800 */
[----:B--2---:R-:W-:-:S03]  /*5fc0*/  F2FP.BF16.PACK_AB R19, R224, R209 ;  /* 0x000000d1e013723e */ /* 0x004fc600000010ff */
[----:B------:R1:W2:Y:S03]  /*5fd0*/  MUFU.EX2 R221, R5 ;  /* 0x0000000500dd7308 */ /* 0x0002a60000000800 */
[----:B------:R-:W-:Y:S08]  /*5fe0*/  HMMA.16816.F32.BF16 R72, R20, R48, RZ ;  /* 0x000000301448723c */ /* 0x000ff000000418ff */
[----:B------:R-:W-:Y:S01]  /*5ff0*/  HMMA.16816.F32.BF16 R24, R16, R44, RZ ;  /* 0x0000002c1018723c */ /* 0x000fe200000418ff */
[----:B-1----:R-:W-:-:S07]  /*6000*/  FFMA.FTZ R5, R41, c[0x0][0x2d0], -R0 ;  /* 0x0000b40029057a23 */ /* 0x002fce0000010800 */
[----:B------:R-:W-:Y:S01]  /*6010*/  HMMA.16816.F32.BF16 R56, R16, R36, RZ ;  /* 0x000000241038723c */ /* 0x000fe200000418ff */
[----:B--2---:R-:W-:Y:S01]  /*6020*/  F2FP.BF16.PACK_AB R9, R221, R214 ;  /* 0x000000d6dd09723e */ /* 0x004fe200000010ff */
[----:B------:R1:W-:Y:S06]  /*6030*/  MUFU.EX2 R248, R5 ;  /* 0x0000000500f87308 */ /* 0x0003ec0000000800 */
[C---:B------:R-:W-:Y:S01]  /*6040*/  HMMA.16816.F32.BF16 R88, R12.reuse, R52, R32 ;  /* 0x000000340c58723c */ /* 0x040fe20000041820 */
[----:B------:R-:W-:Y:S07]  /*6050*/  LDSM.16.MT88.4 R32, [R226+0x800] ;  /* 0x00080000e220783b */ /* 0x000fee0000004200 */
[----:B----4-:R-:W-:Y:S01]  /*6060*/  HMMA.16816.F32.BF16 R76, R12, R28, R60 ;  /* 0x0000001c0c4c723c */ /* 0x010fe2000004183c */
[----:B-1----:R-:W-:-:S02]  /*6070*/  FFMA.FTZ R5, R42, c[0x0][0x2d0], -R0 ;  /* 0x0000b4002a057a23 */ /* 0x002fc40000010800 */
[----:B------:R-:W1:Y:S02]  /*6080*/  LDSM.16.MT88.4 R40, [R228] ;  /* 0x00000000e428783b */ /* 0x000e640000004200 */
[----:B------:R-:W2:Y:S03]  /*6090*/  MUFU.EX2 R212, R5 ;  /* 0x0000000500d47308 */ /* 0x000ea60000000800 */
[----:B------:R-:W-:Y:S01]  /*60a0*/  HMMA.16816.F32.BF16 R64, R16, R48, RZ ;  /* 0x000000301040723c */ /* 0x000fe200000418ff */
[----:B--2---:R-:W-:Y:S01]  /*60b0*/  F2FP.BF16.PACK_AB R11, R212, R248 ;  /* 0x000000f8d40b723e */ /* 0x004fe200000010ff */
[----:B------:R-:W-:-:S04]  /*60c0*/  FFMA.FTZ R5, R124, c[0x0][0x2d0], -R4 ;  /* 0x0000b4007c057a23 */ /* 0x000fc80000010804 */
[----:B------:R2:W3:Y:S02]  /*60d0*/  MUFU.EX2 R198, R5 ;  /* 0x0000000500c67308 */ /* 0x0004e40000000800 */
[C---:B------:R-:W-:Y:S01]  /*60e0*/  HMMA.16816.F32.BF16 R80, R8.reuse, R28, R24 ;  /* 0x0000001c0850723c */ /* 0x040fe20000041818 */
[----:B------:R-:W4:Y:S07]  /*60f0*/  LDSM.16.MT88.4 R24, [R228+0x800] ;  /* 0x00080000e418783b */ /* 0x000f2e0000004200 */
[----:B------:R-:W-:Y:S01]  /*6100*/  HMMA.16816.F32.BF16 R84, R8, R52, R56 ;  /* 0x000000340854723c */ /* 0x000fe20000041838 */
[----:B--2---:R-:W-:Y:S01]  /*6110*/  FFMA.FTZ R5, R125, c[0x0][0x2d0], -R4 ;  /* 0x0000b4007d057a23 */ /* 0x004fe20000010804 */
[----:B---3--:R-:W-:-:S06]  /*6120*/  MOV R125, R198 ;  /* 0x000000c6007d7202 */ /* 0x008fcc0000000f00 */
[-C--:B-1----:R-:W-:Y:S01]  /*6130*/  HMMA.16816.F32.BF16 R56, R16, R40.reuse, RZ ;  /* 0x000000281038723c */ /* 0x082fe200000418ff */
[----:B------:R1:W-:Y:S07]  /*6140*/  MUFU.EX2 R213, R5 ;  /* 0x0000000500d57308 */ /* 0x0003ee0000000800 */
[----:B------:R-:W-:Y:S08]  /*6150*/  HMMA.16816.F32.BF16 R60, R20, R40, RZ ;  /* 0x00000028143c723c */ /* 0x000ff000000418ff */
[----:B------:R-:W-:Y:S01]  /*6160*/  HMMA.16816.F32.BF16 R96, R8, R32, R64 ;  /* 0x000000200860723c */ /* 0x000fe20000041840 */
[----:B-1----:R-:W-:-:S04]  /*6170*/  FFMA.FTZ R5, R126, c[0x0][0x2d0], -R4 ;  /* 0x0000b4007e057a23 */ /* 0x002fc80000010804 */
[----:B------:R1:W-:Y:S03]  /*6180*/  MUFU.EX2 R126, R5 ;  /* 0x00000005007e7308 */ /* 0x0003e60000000800 */
[----:B------:R-:W-:Y:S08]  /*6190*/  HMMA.16816.F32.BF16 R100, R12, R32, R72 ;  /* 0x000000200c64723c */ /* 0x000ff00000041848 */
[----:B----4-:R-:W-:Y:S01]  /*61a0*/  HMMA.16816.F32.BF16 R104, R8, R24, R56 ;  /* 0x000000180868723c */ /* 0x010fe20000041838 */
[----:B-1----:R-:W-:-:S07]  /*61b0*/  FFMA.FTZ R5, R127, c[0x0][0x2d0], -R4 ;  /* 0x0000b4007f057a23 */ /* 0x002fce0000010804 */
[----:B------:R-:W-:Y:S01]  /*61c0*/  HMMA.16816.F32.BF16 R56, R16, R38, RZ ;  /* 0x000000261038723c */ /* 0x000fe200000418ff */
[----:B------:R1:W-:Y:S07]  /*61d0*/  MUFU.EX2 R198, R5 ;  /* 0x0000000500c67308 */ /* 0x0003ee0000000800 */
[----:B------:R-:W-:Y:S08]  /*61e0*/  HMMA.16816.F32.BF16 R108, R12, R24, R60 ;  /* 0x000000180c6c723c */ /* 0x000ff0000004183c */
[----:B------:R-:W-:Y:S01]  /*61f0*/  HMMA.16816.F32.BF16 R60, R16, R46, RZ ;  /* 0x0000002e103c723c */ /* 0x000fe200000418ff */
[----:B-1----:R-:W-:-:S04]  /*6200*/  FFMA.FTZ R5, R116, c[0x0][0x2d0], -R3 ;  /* 0x0000b40074057a23 */ /* 0x002fc80000010803 */
[----:B------:R1:W-:Y:S03]  /*6210*/  MUFU.EX2 R124, R5 ;  /* 0x00000005007c7308 */ /* 0x0003e60000000800 */
[----:B------:R-:W-:Y:S08]  /*6220*/  HMMA.16816.F32.BF16 R64, R8, R54, R56 ;  /* 0x000000360840723c */ /* 0x000ff00000041838 */
[----:B------:R-:W-:Y:S01]  /*6230*/  HMMA.16816.F32.BF16 R56, R16, R50, RZ ;  /* 0x000000321038723c */ /* 0x000fe200000418ff */
[----:B-1----:R-:W-:Y:S01]  /*6240*/  FFMA.FTZ R5, R117, c[0x0][0x2d0], -R3 ;  /* 0x0000b40075057a23 */ /* 0x002fe20000010803 */
[----:B------:R-:W-:-:S06]  /*6250*/  MOV R117, R215 ;  /* 0x000000d700757202 */ /* 0x000fcc0000000f00 */
[----:B------:R-:W-:Y:S08]  /*6260*/  HMMA.16816.F32.BF16 R16, R16, R42, RZ ;  /* 0x0000002a1010723c */ /* 0x000ff000000418ff */
[C---:B------:R-:W-:Y:S08]  /*6270*/  HMMA.16816.F32.BF16 R60, R8.reuse, R30, R60 ;  /* 0x0000001e083c723c */ /* 0x040ff0000004183c */
[C---:B------:R-:W-:Y:S08]  /*6280*/  HMMA.16816.F32.BF16 R56, R8.reuse, R34, R56 ;  /* 0x000000220838723c */ /* 0x040ff00000041838 */
[----:B------:R-:W-:Y:S01]  /*6290*/  HMMA.16816.F32.BF16 R92, R8, R26, R16 ;  /* 0x0000001a085c723c */ /* 0x000fe20000041810 */
[----:B------:R1:W2:Y:S01]  /*62a0*/  MUFU.EX2 R8, R5 ;  /* 0x0000000500087308 */ /* 0x0002a20000000800 */
[----:B------:R-:W3:Y:S06]  /*62b0*/  LDSM.16.MT88.4 R16, [R225+0x1000] ;  /* 0x00100000e110783b */ /* 0x000eec0000004200 */
[C---:B------:R-:W-:Y:S08]  /*62c0*/  HMMA.16816.F32.BF16 R44, R20.reuse, R46, RZ ;  /* 0x0000002e142c723c */ /* 0x040ff000000418ff */
[----:B------:R-:W-:Y:S01]  /*62d0*/  HMMA.16816.F32.BF16 R36, R20, R38, RZ ;  /* 0x000000261424723c */ /* 0x000fe200000418ff */
[----:B-1----:R-:W-:Y:S01]  /*62e0*/  FFMA.FTZ R5, R118, c[0x0][0x2d0], -R3 ;  /* 0x0000b40076057a23 */ /* 0x002fe20000010803 */
[----:B------:R-:W-:-:S03]  /*62f0*/  MOV R118, R214 ;  /* 0x000000d600767202 */ /* 0x000fc60000000f00 */
[----:B------:R1:W-:Y:S03]  /*6300*/  MUFU.EX2 R127, R5 ;  /* 0x00000005007f7308 */ /* 0x0003e60000000800 */
[C---:B------:R-:W-:Y:S08]  /*6310*/  HMMA.16816.F32.BF16 R48, R20.reuse, R50, RZ ;  /* 0x000000321430723c */ /* 0x040ff000000418ff */
[----:B------:R-:W-:Y:S01]  /*6320*/  HMMA.16816.F32.BF16 R20, R20, R42, RZ ;  /* 0x0000002a1414723c */ /* 0x000fe200000418ff */
[----:B-1----:R-:W-:Y:S01]  /*6330*/  FFMA.FTZ R5, R119, c[0x0][0x2d0], -R3 ;  /* 0x0000b40077057a23 */ /* 0x002fe20000010803 */
[----:B--2---:R-:W-:-:S06]  /*6340*/  MOV R119, R8 ;  /* 0x0000000800777202 */ /* 0x004fcc0000000f00 */
[C---:B------:R-:W-:Y:S01]  /*6350*/  HMMA.16816.F32.BF16 R28, R12.reuse, R30, R44 ;  /* 0x0000001e0c1c723c */ /* 0x040fe2000004182c */
[----:B------:R1:W2:Y:S07]  /*6360*/  MUFU.EX2 R199, R5 ;  /* 0x0000000500c77308 */ /* 0x0002ae0000000800 */
[C---:B------:R-:W-:Y:S08]  /*6370*/  HMMA.16816.F32.BF16 R36, R12.reuse, R54, R36 ;  /* 0x000000360c24723c */ /* 0x040ff00000041824 */
[----:B------:R-:W-:Y:S01]  /*6380*/  HMMA.16816.F32.BF16 R48, R12, R34, R48 ;  /* 0x000000220c30723c */ /* 0x000fe20000041830 */
[----:B-1----:R-:W-:-:S04]  /*6390*/  FFMA.FTZ R5, R120, c[0x0][0x2d0], -R2 ;  /* 0x0000b40078057a23 */ /* 0x002fc80000010802 */
[----:B------:R1:W-:Y:S03]  /*63a0*/  MUFU.EX2 R249, R5 ;  /* 0x0000000500f97308 */ /* 0x0003e60000000800 */
[----:B------:R-:W-:Y:S07]  /*63b0*/  HMMA.16816.F32.BF16 R20, R12, R26, R20 ;  /* 0x0000001a0c14723c */ /* 0x000fee0000041814 */
[----:B------:R-:W-:-:S02]  /*63c0*/  F2FP.BF16.PACK_AB R12, R213, R125 ;  /* 0x0000007dd50c723e */ /* 0x000fc400000010ff */
[----:B------:R-:W-:Y:S02]  /*63d0*/  F2FP.BF16.PACK_AB R13, R119, R124 ;  /* 0x0000007c770d723e */ /* 0x000fe400000010ff */
[----:B------:R-:W-:Y:S01]  /*63e0*/  F2FP.BF16.PACK_AB R14, R198, R126 ;  /* 0x0000007ec60e723e */ /* 0x000fe200000010ff */
[----:B-1----:R-:W-:Y:S01]  /*63f0*/  FFMA.FTZ R5, R121, c[0x0][0x2d0], -R2 ;  /* 0x0000b40079057a23 */ /* 0x002fe20000010802 */
[----:B--2---:R-:W-:-:S03]  /*6400*/  F2FP.BF16.PACK_AB R15, R199, R127 ;  /* 0x0000007fc70f723e */ /* 0x004fc600000010ff */
[----:B------:R1:W2:Y:S04]  /*6410*/  MUFU.EX2 R251, R5 ;  /* 0x0000000500fb7308 */ /* 0x0002a80000000800 */
[C---:B---3--:R-:W-:Y:S08]  /*6420*/  HMMA.16816.F32.BF16 R76, R12.reuse, R16, R76 ;  /* 0x000000100c4c723c */ /* 0x048ff0000004184c */
[----:B------:R-:W-:Y:S01]  /*6430*/  HMMA.16816.F32.BF16 R28, R12, R18, R28 ;  /* 0x000000120c1c723c */ /* 0x000fe2000004181c */
        /* <DEDUP_REMOVED lines=13> */
[----:B-1----:R-:W-:-:S06]  /*6510*/  FFMA.FTZ R5, R115, c[0x0][0x2d0], -R0 ;  /* 0x0000b40073057a23 */ /* 0x002fcc0000010800 */
[----:B------:R-:W1:Y:S02]  /*6520*/  MUFU.EX2 R120, R5 ;  /* 0x0000000500787308 */ /* 0x000e640000000800 */
[----:B-1----:R-:W-:Y:S01]  /*6530*/  F2FP.BF16.PACK_AB R11, R120, R211 ;  /* 0x000000d3780b723e */ /* 0x002fe200000010ff */
[----:B------:R-:W-:Y:S02]  /*6540*/  FFMA.FTZ R5, R140, c[0x0][0x2d0], -R4 ;  /* 0x0000b4008c057a23 */ /* 0x000fe40000010804 */
[----:B------:R-:W-:-:S04]  /*6550*/  FFMA.FTZ R140, R187, c[0x0][0x2d0], -R2 ;  /* 0x0000b400bb8c7a23 */ /* 0x000fc80000010802 */
[C---:B------:R-:W-:Y:S08]  /*6560*/  HMMA.16816.F32.BF16 R80, R8.reuse, R16, R80 ;  /* 0x000000100850723c */ /* 0x040ff00000041850 */
[----:B------:R-:W-:Y:S01]  /*6570*/  HMMA.16816.F32.BF16 R72, R8, R18, R60 ;  /* 0x000000120848723c */ /* 0x000fe2000004183c */
[----:B------:R-:W1:Y:S07]  /*6580*/  LDSM.16.MT88.4 R16, [R229+0x1000] ;  /* 0x00100000e510783b */ /* 0x000e6e0000004200 */
[-C--:B-1----:R-:W-:Y:S08]  /*6590*/  HMMA.16816.F32.BF16 R52, R12, R16.reuse, R88 ;  /* 0x000000100c34723c */ /* 0x082ff00000041858 */
[C---:B------:R-:W-:Y:S08]  /*65a0*/  HMMA.16816.F32.BF16 R44, R8.reuse, R16, R84 ;  /* 0x00000010082c723c */ /* 0x040ff00000041854 */
[-C--:B------:R-:W-:Y:S08]  /*65b0*/  HMMA.16816.F32.BF16 R40, R8, R18.reuse, R64 ;  /* 0x000000120828723c */ /* 0x080ff00000041840 */
[C---:B------:R-:W-:Y:S01]  /*65c0*/  HMMA.16816.F32.BF16 R24, R12.reuse, R18, R36 ;  /* 0x000000120c18723c */ /* 0x040fe20000041824 */
[----:B------:R-:W1:Y:S07]  /*65d0*/  LDSM.16.MT88.4 R16, [R226+0x1000] ;  /* 0x00100000e210783b */ /* 0x000e6e0000004200 */
[-C--:B-1----:R-:W-:Y:S07]  /*65e0*/  HMMA.16816.F32.BF16 R36, R12, R16.reuse, R100 ;  /* 0x000000100c24723c */ /* 0x082fee0000041864 */
[----:B------:R-:W-:Y:S01]  /*65f0*/  MOV R100, R248 ;  /* 0x000000f800647202 */ /* 0x000fe20000000f00 */
[----:B------:R-:W-:Y:S01]  /*6600*/  HMMA.16816.F32.BF16 R64, R8, R16, R96 ;  /* 0x000000100840723c */ /* 0x000fe20000041860 */
[----:B------:R-:W-:-:S02]  /*6610*/  MOV R103, R213 ;  /* 0x000000d500677202 */ /* 0x000fc40000000f00 */
[----:B------:R-:W-:Y:S02]  /*6620*/  MOV R101, R211 ;  /* 0x000000d300657202 */ /* 0x000fe40000000f00 */
[----:B------:R-:W-:Y:S02]  /*6630*/  MOV R102, R212 ;  /* 0x000000d400667202 */ /* 0x000fe40000000f00 */
[----:B------:R-:W-:Y:S01]  /*6640*/  MOV R99, R247 ;  /* 0x000000f700637202 */ /* 0x000fe20000000f00 */
[----:B------:R-:W-:Y:S01]  /*6650*/  HMMA.16816.F32.BF16 R60, R8, R18, R56 ;  /* 0x00000012083c723c */ /* 0x000fe20000041838 */
[----:B------:R1:W-:Y:S01]  /*6660*/  MUFU.EX2 R247, R5 ;  /* 0x0000000500f77308 */ /* 0x0003e20000000800 */
[----:B------:R-:W-:Y:S02]  /*6670*/  MOV R96, R221 ;  /* 0x000000dd00607202 */ /* 0x000fe40000000f00 */
[----:B------:R-:W-:Y:S02]  /*6680*/  MOV R97, R222 ;  /* 0x000000de00617202 */ /* 0x000fe40000000f00 */
[----:B------:R-:W-:-:S02]  /*6690*/  MOV R98, R223 ;  /* 0x000000df00627202 */ /* 0x000fc40000000f00 */
[----:B------:R-:W-:Y:S01]  /*66a0*/  HMMA.16816.F32.BF16 R48, R12, R18, R48 ;  /* 0x000000120c30723c */ /* 0x000fe20000041830 */
[----:B------:R-:W2:Y:S01]  /*66b0*/  LDSM.16.MT88.4 R16, [R228+0x1000] ;  /* 0x00100000e410783b */ /* 0x000ea20000004200 */
[--C-:B-1----:R-:W-:Y:S02]  /*66c0*/  FFMA.FTZ R5, R141, c[0x0][0x2d0], -R4.reuse ;  /* 0x0000b4008d057a23 */ /* 0x102fe40000010804 */
[--C-:B------:R-:W-:Y:S02]  /*66d0*/  FFMA.FTZ R141, R170, c[0x0][0x2d0], -R4.reuse ;  /* 0x0000b400aa8d7a23 */ /* 0x100fe40000010804 */
[----:B------:R1:W3:Y:S02]  /*66e0*/  MUFU.EX2 R248, R5 ;  /* 0x0000000500f87308 */ /* 0x0002e40000000800 */
[--C-:B-1----:R-:W-:Y:S02]  /*66f0*/  FFMA.FTZ R5, R142, c[0x0][0x2d0], -R4.reuse ;  /* 0x0000b4008e057a23 */ /* 0x102fe40000010804 */
[----:B------:R-:W-:-:S04]  /*6700*/  FFMA.FTZ R142, R169, c[0x0][0x2d0], -R4 ;  /* 0x0000b400a98e7a23 */ /* 0x000fc80000010804 */
[----:B------:R1:W-:Y:S01]  /*6710*/  MUFU.EX2 R250, R5 ;  /* 0x0000000500fa7308 */ /* 0x0003e20000000800 */
[----:B--2---:R-:W-:Y:S01]  /*6720*/  HMMA.16816.F32.BF16 R56, R8, R18, R92 ;  /* 0x000000120838723c */ /* 0x004fe2000004185c */
[----:B-1----:R-:W-:-:S07]  /*6730*/  FFMA.FTZ R5, R143, c[0x0][0x2d0], -R4 ;  /* 0x0000b4008f057a23 */ /* 0x002fce0000010804 */
[C---:B------:R-:W-:Y:S01]  /*6740*/  HMMA.16816.F32.BF16 R32, R12.reuse, R18, R20 ;  /* 0x000000120c20723c */ /* 0x040fe20000041814 */
[----:B------:R-:W-:Y:S01]  /*6750*/  FFMA.FTZ R143, R168, c[0x0][0x2d0], -R4 ;  /* 0x0000b400a88f7a23 */ /* 0x000fe20000010804 */
[----:B------:R1:W2:Y:S05]  /*6760*/  MUFU.EX2 R92, R5 ;  /* 0x00000005005c7308 */ /* 0x0002aa0000000800 */
[----:B------:R-:W-:Y:S01]  /*6770*/  MOV R23, R220 ;  /* 0x000000dc00177202 */ /* 0x000fe20000000f00 */
[----:B------:R-:W-:Y:S01]  /*6780*/  HMMA.16816.F32.BF16 R84, R12, R16, R108 ;  /* 0x000000100c54723c */ /* 0x000fe2000004186c */
[----:B------:R-:W-:Y:S02]  /*6790*/  MOV R21, R217 ;  /* 0x000000d900157202 */ /* 0x000fe40000000f00 */
[----:B------:R-:W-:-:S02]  /*67a0*/  MOV R22, R218 ;  /* 0x000000da00167202 */ /* 0x000fc40000000f00 */
[----:B------:R-:W-:Y:S02]  /*67b0*/  MOV R20, R116 ;  /* 0x0000007400147202 */ /* 0x000fe40000000f00 */
[----:B------:R-:W-:Y:S01]  /*67c0*/  MOV R116, R216 ;  /* 0x000000d800747202 */ /* 0x000fe20000000f00 */
[----:B------:R-:W-:Y:S01]  /*67d0*/  HMMA.16816.F32.BF16 R88, R8, R16, R104 ;  /* 0x000000100858723c */ /* 0x000fe20000041868 */
[----:B------:R-:W4:Y:S01]  /*67e0*/  LDSM.16.MT88.4 R16, [R225+0x1800] ;  /* 0x00180000e110783b */ /* 0x000f220000004200 */
[----:B---3--:R-:W-:Y:S01]  /*67f0*/  F2FP.BF16.PACK_AB R12, R248, R247 ;  /* 0x000000f7f80c723e */ /* 0x008fe200000010ff */
        /* <DEDUP_REMOVED lines=12> */
[----:B------:R-:W-:-:S04]  /*68c0*/  FFMA.FTZ R136, R159, c[0x0][0x2d0], -R0 ;  /* 0x0000b4009f887a23 */ /* 0x000fc80000010800 */
[----:B------:R1:W-:Y:S02]  /*68d0*/  MUFU.EX2 R213, R5 ;  /* 0x0000000500d57308 */ /* 0x0003e40000000800 */
[----:B----4-:R-:W-:Y:S01]  /*68e0*/  HMMA.16816.F32.BF16 R76, R12, R16, R76 ;  /* 0x000000100c4c723c */ /* 0x010fe2000004184c */
[--C-:B-1----:R-:W-:Y:S02]  /*68f0*/  FFMA.FTZ R5, R137, c[0x0][0x2d0], -R2.reuse ;  /* 0x0000b40089057a23 */ /* 0x102fe40000010802 */
[--C-:B------:R-:W-:Y:S01]  /*6900*/  FFMA.FTZ R137, R183, c[0x0][0x2d0], -R2.reuse ;  /* 0x0000b400b7897a23 */ /* 0x100fe20000010802 */
[----:B------:R-:W-:Y:S02]  /*6910*/  MOV R183, R100 ;  /* 0x0000006400b77202 */ /* 0x000fe40000000f00 */
[----:B------:R1:W2:Y:S02]  /*6920*/  MUFU.EX2 R215, R5 ;  /* 0x0000000500d77308 */ /* 0x0002a40000000800 */
[--C-:B-1----:R-:W-:Y:S01]  /*6930*/  FFMA.FTZ R5, R138, c[0x0][0x2d0], -R2.reuse ;  /* 0x0000b4008a057a23 */ /* 0x102fe20000010802 */
[----:B--2---:R-:W-:Y:S01]  /*6940*/  F2FP.BF16.PACK_AB R8, R215, R213 ;  /* 0x000000d5d708723e */ /* 0x004fe200000010ff */
[----:B------:R-:W-:-:S04]  /*6950*/  FFMA.FTZ R138, R185, c[0x0][0x2d0], -R2 ;  /* 0x0000b400b98a7a23 */ /* 0x000fc80000010802 */
[----:B------:R1:W-:Y:S01]  /*6960*/  MUFU.EX2 R217, R5 ;  /* 0x0000000500d97308 */ /* 0x0003e20000000800 */
[----:B------:R-:W-:Y:S02]  /*6970*/  FFMA.FTZ R185, R147, c[0x0][0x2d0], -R0 ;  /* 0x0000b40093b97a23 */ /* 0x000fe40000010800 */
[--C-:B-1----:R-:W-:Y:S02]  /*6980*/  FFMA.FTZ R5, R139, c[0x0][0x2d0], -R2.reuse ;  /* 0x0000b4008b057a23 */ /* 0x102fe40000010802 */
[----:B------:R-:W-:-:S03]  /*6990*/  FFMA.FTZ R139, R186, c[0x0][0x2d0], -R2 ;  /* 0x0000b400ba8b7a23 */ /* 0x000fc60000010802 */
        /* <DEDUP_REMOVED lines=12> */
[----:B------:R-:W-:-:S06]  /*6a60*/  FFMA.FTZ R5, R177, c[0x0][0x2d0], -R4 ;  /* 0x0000b400b1057a23 */ /* 0x000fcc0000010804 */
[C---:B------:R-:W-:Y:S08]  /*6a70*/  HMMA.16816.F32.BF16 R128, R8.reuse, R18, R72 ;  /* 0x000000120880723c */ /* 0x040ff00000041848 */
[----:B------:R-:W-:Y:S07]  /*6a80*/  HMMA.16816.F32.BF16 R132, R8, R16, R80 ;  /* 0x000000100884723c */ /* 0x000fee0000041850 */
[----:B------:R-:W-:Y:S01]  /*6a90*/  MOV R81, R127 ;  /* 0x0000007f00517202 */ /* 0x000fe20000000f00 */
[----:B------:R-:W-:Y:S01]  /*6aa0*/  HMMA.16816.F32.BF16 R72, R12, R18, R28 ;  /* 0x000000120c48723c */ /* 0x000fe2000004181c */
[----:B------:R-:W1:Y:S01]  /*6ab0*/  LDSM.16.MT88.4 R16, [R229+0x1800] ;  /* 0x00180000e510783b */ /* 0x000e620000004200 */
[----:B------:R-:W-:-:S02]  /*6ac0*/  MOV R80, R126 ;  /* 0x0000007e00507202 */ /* 0x000fc40000000f00 */
[----:B------:R-:W-:Y:S02]  /*6ad0*/  MOV R83, R121 ;  /* 0x0000007900537202 */ /* 0x000fe40000000f00 */
[----:B------:R-:W-:Y:S01]  /*6ae0*/  MOV R82, R120 ;  /* 0x0000007800527202 */ /* 0x000fe20000000f00 */
[--C-:B------:R-:W-:Y:S01]  /*6af0*/  FFMA.FTZ R29, R191, c[0x0][0x2d0], -R2.reuse ;  /* 0x0000b400bf1d7a23 */ /* 0x100fe20000010802 */
[----:B------:R-:W-:Y:S01]  /*6b00*/  MOV R31, R125 ;  /* 0x0000007d001f7202 */ /* 0x000fe20000000f00 */
[--C-:B------:R-:W-:Y:S01]  /*6b10*/  FFMA.FTZ R28, R190, c[0x0][0x2d0], -R2.reuse ;  /* 0x0000b400be1c7a23 */ /* 0x100fe20000010802 */
[----:B------:R-:W-:Y:S01]  /*6b20*/  MOV R30, R124 ;  /* 0x0000007c001e7202 */ /* 0x000fe20000000f00 */
[----:B------:R-:W-:Y:S01]  /*6b30*/  MUFU.EX2 R186, R29 ;  /* 0x0000001d00ba7308 */ /* 0x000fe20000000800 */
[-C--:B-1----:R-:W-:Y:S08]  /*6b40*/  HMMA.16816.F32.BF16 R124, R8, R16.reuse, R44 ;  /* 0x00000010087c723c */ /* 0x082ff0000004182c */
[----:B------:R-:W-:Y:S08]  /*6b50*/  HMMA.16816.F32.BF16 R52, R12, R16, R52 ;  /* 0x000000100c34723c */ /* 0x000ff00000041834 */
[-C--:B------:R-:W-:Y:S08]  /*6b60*/  HMMA.16816.F32.BF16 R120, R8, R18.reuse, R40 ;  /* 0x000000120878723c */ /* 0x080ff00000041828 */
[----:B------:R-:W-:Y:S01]  /*6b70*/  HMMA.16816.F32.BF16 R44, R12, R18, R24 ;  /* 0x000000120c2c723c */ /* 0x000fe20000041818 */
[----:B------:R-:W1:Y:S06]  /*6b80*/  LDSM.16.MT88.4 R16, [R226+0x1800] ;  /* 0x00180000e210783b */ /* 0x000e6c0000004200 */
[----:B------:R-:W-:-:S02]  /*6b90*/  FFMA.FTZ R27, R189, c[0x0][0x2d0], -R2 ;  /* 0x0000b400bd1b7a23 */ /* 0x000fc40000010802 */
[----:B------:R-:W-:Y:S02]  /*6ba0*/  FFMA.FTZ R26, R188, c[0x0][0x2d0], -R2 ;  /* 0x0000b400bc1a7a23 */ /* 0x000fe40000010802 */
[--C-:B------:R-:W-:Y:S01]  /*6bb0*/  FFMA.FTZ R25, R163, c[0x0][0x2d0], -R0.reuse ;  /* 0x0000b400a3197a23 */ /* 0x100fe20000010800 */
[----:B------:R-:W-:Y:S01]  /*6bc0*/  MOV R163, R23 ;  /* 0x0000001700a37202 */ /* 0x000fe20000000f00 */
[----:B------:R-:W-:Y:S01]  /*6bd0*/  FFMA.FTZ R24, R162, c[0x0][0x2d0], -R0 ;  /* 0x0000b400a2187a23 */ /* 0x000fe20000010800 */
[----:B------:R-:W-:Y:S01]  /*6be0*/  MOV R162, R22 ;  /* 0x0000001600a27202 */ /* 0x000fe20000000f00 */
[----:B------:R-:W-:Y:S08]  /*6bf0*/  MUFU.EX2 R188, R28 ;  /* 0x0000001c00bc7308 */ /* 0x000ff00000000800 */
[----:B------:R-:W-:Y:S08]  /*6c00*/  MUFU.EX2 R190, R27 ;  /* 0x0000001b00be7308 */ /* 0x000ff00000000800 */
[----:B------:R-:W-:Y:S08]  /*6c10*/  MUFU.EX2 R187, R25 ;  /* 0x0000001900bb7308 */ /* 0x000ff00000000800 */
[----:B------:R-:W-:Y:S01]  /*6c20*/  MUFU.EX2 R189, R24 ;  /* 0x0000001800bd7308 */ /* 0x000fe20000000800 */
[-C--:B-1----:R-:W-:Y:S08]  /*6c30*/  HMMA.16816.F32.BF16 R40, R12, R16.reuse, R36 ;  /* 0x000000100c28723c */ /* 0x082ff00000041824 */
[C---:B------:R-:W-:Y:S07]  /*6c40*/  HMMA.16816.F32.BF16 R112, R8.reuse, R16, R64 ;  /* 0x000000100870723c */ /* 0x040fee0000041840 */
[--C-:B------:R-:W-:Y:S01]  /*6c50*/  FFMA.FTZ R65, R174, c[0x0][0x2d0], -R4.reuse ;  /* 0x0000b400ae417a23 */ /* 0x100fe20000010804 */
[----:B------:R-:W-:Y:S01]  /*6c60*/  HMMA.16816.F32.BF16 R108, R8, R18, R60 ;  /* 0x00000012086c723c */ /* 0x000fe2000004183c */
[----:B------:R-:W-:Y:S01]  /*6c70*/  FFMA.FTZ R64, R173, c[0x0][0x2d0], -R4 ;  /* 0x0000b400ad407a23 */ /* 0x000fe20000010804 */
[----:B------:R-:W-:Y:S01]  /*6c80*/  MOV R173, R82 ;  /* 0x0000005200ad7202 */ /* 0x000fe20000000f00 */
[--C-:B------:R-:W-:Y:S01]  /*6c90*/  FFMA.FTZ R66, R151, c[0x0][0x2d0], -R3.reuse ;  /* 0x0000b40097427a23 */ /* 0x100fe20000010803 */
[----:B------:R-:W-:Y:S01]  /*6ca0*/  MOV R174, R83 ;  /* 0x0000005300ae7202 */ /* 0x000fe20000000f00 */
[----:B------:R-:W-:-:S02]  /*6cb0*/  FFMA.FTZ R67, R150, c[0x0][0x2d0], -R3 ;  /* 0x0000b40096437a23 */ /* 0x000fc40000010803 */
[--C-:B------:R-:W-:Y:S01]  /*6cc0*/  FFMA.FTZ R63, R172, c[0x0][0x2d0], -R4.reuse ;  /* 0x0000b400ac3f7a23 */ /* 0x100fe20000010804 */
[----:B------:R-:W-:Y:S01]  /*6cd0*/  HMMA.16816.F32.BF16 R48, R12, R18, R48 ;  /* 0x000000120c30723c */ /* 0x000fe20000041830 */
[----:B------:R-:W1:Y:S01]  /*6ce0*/  LDSM.16.MT88.4 R16, [R228+0x1800] ;  /* 0x00180000e410783b */ /* 0x000e620000004200 */
[----:B------:R-:W-:Y:S01]  /*6cf0*/  FFMA.FTZ R62, R171, c[0x0][0x2d0], -R4 ;  /* 0x0000b400ab3e7a23 */ /* 0x000fe20000010804 */
[----:B------:R-:W-:Y:S01]  /*6d00*/  MOV R171, R80 ;  /* 0x0000005000ab7202 */ /* 0x000fe20000000f00 */
[--C-:B------:R-:W-:Y:S01]  /*6d10*/  FFMA.FTZ R61, R153, c[0x0][0x2d0], -R3.reuse ;  /* 0x0000b400993d7a23 */ /* 0x100fe20000010803 */
[----:B------:R-:W-:Y:S01]  /*6d20*/  MOV R172, R81 ;  /* 0x0000005100ac7202 */ /* 0x000fe20000000f00 */
[----:B------:R-:W-:Y:S02]  /*6d30*/  FFMA.FTZ R60, R152, c[0x0][0x2d0], -R3 ;  /* 0x0000b400983c7a23 */ /* 0x000fe40000010803 */
[--C-:B------:R-:W-:Y:S01]  /*6d40*/  FFMA.FTZ R150, R182, c[0x0][0x2d0], -R2.reuse ;  /* 0x0000b400b6967a23 */ /* 0x100fe20000010802 */
[----:B------:R-:W-:Y:S01]  /*6d50*/  MOV R182, R99 ;  /* 0x0000006300b67202 */ /* 0x000fe20000000f00 */
[--C-:B------:R-:W-:Y:S01]  /*6d60*/  FFMA.FTZ R151, R181, c[0x0][0x2d0], -R2.reuse ;  /* 0x0000b400b5977a23 */ /* 0x100fe20000010802 */
[----:B------:R-:W-:Y:S01]  /*6d70*/  MOV R181, R98 ;  /* 0x0000006200b57202 */ /* 0x000fe20000000f00 */
[--C-:B------:R-:W-:Y:S01]  /*6d80*/  FFMA.FTZ R152, R180, c[0x0][0x2d0], -R2.reuse ;  /* 0x0000b400b4987a23 */ /* 0x100fe20000010802 */
[----:B------:R-:W-:Y:S01]  /*6d90*/  MOV R180, R97 ;  /* 0x0000006100b47202 */ /* 0x000fe20000000f00 */
[----:B------:R-:W-:Y:S01]  /*6da0*/  FFMA.FTZ R153, R179, c[0x0][0x2d0], -R2 ;  /* 0x0000b400b3997a23 */ /* 0x000fe20000010802 */
[----:B------:R-:W-:Y:S01]  /*6db0*/  MOV R179, R96 ;  /* 0x0000006000b37202 */ /* 0x000fe20000000f00 */
[--C-:B------:R-:W-:Y:S01]  /*6dc0*/  FFMA.FTZ R2, R160, c[0x0][0x2d0], -R0.reuse ;  /* 0x0000b400a0027a23 */ /* 0x100fe20000010800 */
[-C--:B-1----:R-:W-:Y:S07]  /*6dd0*/  HMMA.16816.F32.BF16 R104, R8, R16.reuse, R88 ;  /* 0x000000100868723c */ /* 0x082fee0000041858 */
[----:B------:R-:W-:Y:S01]  /*6de0*/  MOV R91, R92 ;  /* 0x0000005c005b7202 */ /* 0x000fe20000000f00 */
[----:B------:R-:W-:Y:S01]  /*6df0*/  HMMA.16816.F32.BF16 R36, R12, R16, R84 ;  /* 0x000000100c24723c */ /* 0x000fe20000041854 */
[----:B------:R-:W-:Y:S01]  /*6e00*/  MOV R90, R118 ;  /* 0x00000076005a7202 */ /* 0x000fe20000000f00 */
[--C-:B------:R-:W-:Y:S01]  /*6e10*/  FFMA.FTZ R118, R157, c[0x0][0x2d0], -R0.reuse ;  /* 0x0000b4009d767a23 */ /* 0x100fe20000010800 */
[----:B------:R-:W-:Y:S01]  /*6e20*/  MOV R89, R117 ;  /* 0x0000007500597202 */ /* 0x000fe20000000f00 */
[----:B------:R-:W-:Y:S01]  /*6e30*/  FFMA.FTZ R117, R156, c[0x0][0x2d0], -R0 ;  /* 0x0000b4009c757a23 */ /* 0x000fe20000010800 */
[----:B------:R-:W-:-:S02]  /*6e40*/  MOV R88, R116 ;  /* 0x0000007400587202 */ /* 0x000fc40000000f00 */
[----:B------:R-:W-:Y:S01]  /*6e50*/  MOV R17, R6 ;  /* 0x0000000600117202 */ /* 0x000fe20000000f00 */
[-C--:B------:R-:W-:Y:S01]  /*6e60*/  HMMA.16816.F32.BF16 R92, R8, R18.reuse, R56 ;  /* 0x00000012085c723c */ /* 0x080fe20000041838 */
[--C-:B------:R-:W-:Y:S01]  /*6e70*/  FFMA.FTZ R6, R178, c[0x0][0x2d0], -R4.reuse ;  /* 0x0000b400b2067a23 */ /* 0x100fe20000010804 */
[----:B------:R-:W-:Y:S02]  /*6e80*/  MOV R87, R101 ;  /* 0x0000006500577202 */ /* 0x000fe40000000f00 */
[----:B------:R-:W-:Y:S01]  /*6e90*/  MOV R16, R7 ;  /* 0x0000000700107202 */ /* 0x000fe20000000f00 */
[--C-:B------:R-:W-:Y:S01]  /*6ea0*/  FFMA.FTZ R7, R175, c[0x0][0x2d0], -R4.reuse ;  /* 0x0000b400af077a23 */ /* 0x100fe20000010804 */
[----:B------:R-:W-:Y:S01]  /*6eb0*/  MOV R101, R201 ;  /* 0x000000c900657202 */ /* 0x000fe20000000f00 */
[----:B------:R-:W-:Y:S01]  /*6ec0*/  FFMA.FTZ R8, R176, c[0x0][0x2d0], -R4 ;  /* 0x0000b400b0087a23 */ /* 0x000fe20000010804 */
[----:B------:R-:W-:Y:S01]  /*6ed0*/  MOV R59, R200 ;  /* 0x000000c8003b7202 */ /* 0x000fe20000000f00 */
[--C-:B------:R-:W-:Y:S01]  /*6ee0*/  FFMA.FTZ R9, R164, c[0x0][0x2d0], -R3.reuse ;  /* 0x0000b400a4097a23 */ /* 0x100fe20000010803 */
[----:B------:R1:W-:Y:S01]  /*6ef0*/  MUFU.EX2 R200, R5 ;  /* 0x0000000500c87308 */ /* 0x0003e20000000800 */
[----:B------:R-:W-:Y:S01]  /*6f00*/  MOV R84, R119 ;  /* 0x0000007700547202 */ /* 0x000fe20000000f00 */
[----:B------:R-:W-:Y:S01]  /*6f10*/  FFMA.FTZ R4, R165, c[0x0][0x2d0], -R3 ;  /* 0x0000b400a5047a23 */ /* 0x000fe20000010803 */
[----:B------:R-:W-:Y:S01]  /*6f20*/  MOV R58, R196 ;  /* 0x000000c4003a7202 */ /* 0x000fe20000000f00 */
[----:B------:R-:W-:Y:S01]  /*6f30*/  FFMA.FTZ R119, R158, c[0x0][0x2d0], -R0 ;  /* 0x0000b4009e777a23 */ /* 0x000fe20000010800 */
[----:B------:R-:W-:Y:S01]  /*6f40*/  MOV R86, R102 ;  /* 0x0000006600567202 */ /* 0x000fe20000000f00 */
[----:B------:R-:W-:Y:S01]  /*6f50*/  HMMA.16816.F32.BF16 R32, R12, R18, R32 ;  /* 0x000000120c20723c */ /* 0x000fe20000041820 */
[----:B------:R-:W-:Y:S01]  /*6f60*/  MOV R102, R199 ;  /* 0x000000c700667202 */ /* 0x000fe20000000f00 */
[----:B------:R2:W-:Y:S01]  /*6f70*/  MUFU.EX2 R201, R6 ;  /* 0x0000000600c97308 */ /* 0x0005e20000000800 */
[----:B------:R-:W-:Y:S01]  /*6f80*/  MOV R175, R20 ;  /* 0x0000001400af7202 */ /* 0x000fe20000000f00 */
[----:B------:R-:W-:Y:S01]  /*6f90*/  LDSM.16.MT88.4 R12, [R226+0x2000] ;  /* 0x00200000e20c783b */ /* 0x000fe20000004200 */
[----:B------:R-:W-:-:S02]  /*6fa0*/  MOV R157, R17 ;  /* 0x00000011009d7202 */ /* 0x000fc40000000f00 */
[----:B------:R-:W-:Y:S02]  /*6fb0*/  MOV R116, R197 ;  /* 0x000000c500747202 */ /* 0x000fe40000000f00 */
[----:B------:R-:W-:Y:S01]  /*6fc0*/  MOV R85, R103 ;  /* 0x0000006700557202 */ /* 0x000fe20000000f00 */
[--C-:B-1----:R-:W-:Y:S01]  /*6fd0*/  FFMA.FTZ R5, R166, c[0x0][0x2d0], -R3.reuse ;  /* 0x0000b400a6057a23 */ /* 0x102fe20000010803 */
[----:B------:R-:W-:Y:S01]  /*6fe0*/  MUFU.EX2 R199, R8 ;  /* 0x0000000800c77308 */ /* 0x000fe20000000800 */
[----:B------:R-:W-:Y:S02]  /*6ff0*/  MOV R103, R198 ;  /* 0x000000c600677202 */ /* 0x000fe40000000f00 */
[----:B------:R-:W-:Y:S02]  /*7000*/  MOV R165, R30 ;  /* 0x0000001e00a57202 */ /* 0x000fe40000000f00 */
[----:B------:R-:W-:Y:S01]  /*7010*/  MOV R164, R31 ;  /* 0x0000001f00a47202 */ /* 0x000fe20000000f00 */
[----:B--2---:R-:W-:-:S02]  /*7020*/  FFMA.FTZ R6, R167, c[0x0][0x2d0], -R3 ;  /* 0x0000b400a7067a23 */ /* 0x004fc40000010803 */
[----:B------:R1:W-:Y:S01]  /*7030*/  MUFU.EX2 R196, R5 ;  /* 0x0000000500c47308 */ /* 0x0003e20000000800 */
[----:B------:R-:W-:Y:S01]  /*7040*/  FFMA.FTZ R3, R161, c[0x0][0x2d0], -R0 ;  /* 0x0000b400a1037a23 */ /* 0x000fe20000010800 */
[----:B------:R-:W-:Y:S01]  /*7050*/  MOV R161, R21 ;  /* 0x0000001500a17202 */ /* 0x000fe20000000f00 */
[----:B------:R-:W-:Y:S01]  /*7060*/  FADD.FTZ R0, R207, R206 ;  /* 0x000000cecf007221 */ /* 0x000fe20000010000 */
[----:B------:R-:W-:Y:S01]  /*7070*/  MOV R206, R16 ;  /* 0x0000001000ce7202 */ /* 0x000fe20000000f00 */
[----:B------:R-:W2:Y:S01]  /*7080*/  LDSM.16.MT88.4 R20, [R225+0x2000] ;  /* 0x00200000e114783b */ /* 0x000ea20000004200 */
[----:B------:R-:W-:Y:S01]  /*7090*/  MOV R207, R116 ;  /* 0x0000007400cf7202 */ /* 0x000fe20000000f00 */
[----:B------:R-:W-:Y:S01]  /*70a0*/  FADD.FTZ R116, R202, R192 ;  /* 0x000000c0ca747221 */ /* 0x000fe20000010000 */
[----:B------:R3:W4:Y:S01]  /*70b0*/  MUFU.EX2 R197, R6 ;  /* 0x0000000600c57308 */ /* 0x0007220000000800 */
[----:B------:R-:W2:Y:S01]  /*70c0*/  LDSM.16.MT88.4 R16, [R229+0x2000] ;  /* 0x00200000e510783b */ /* 0x000ea20000004200 */
[----:B------:R-:W-:Y:S01]  /*70d0*/  MOV R178, R101 ;  /* 0x0000006500b27202 */ /* 0x000fe20000000f00 */
[----:B------:R-:W-:Y:S01]  /*70e0*/  FADD.FTZ R0, R208, R0 ;  /* 0x00000000d0007221 */ /* 0x000fe20000010000 */
[----:B------:R-:W-:-:S02]  /*70f0*/  MOV R177, R102 ;  /* 0x0000006600b17202 */ /* 0x000fc40000000f00 */
[----:B------:R-:W-:Y:S01]  /*7100*/  MOV R176, R103 ;  /* 0x0000006700b07202 */ /* 0x000fe20000000f00 */
[----:B-1----:R-:W-:Y:S01]  /*7110*/  FADD.FTZ R5, R204, R195 ;  /* 0x000000c3cc057221 */ /* 0x002fe20000010000 */
[----:B------:R-:W1:Y:S01]  /*7120*/  MUFU.EX2 R198, R7 ;  /* 0x0000000700c67308 */ /* 0x000e620000000800 */
[----:B------:R-:W-:Y:S02]  /*7130*/  MOV R156, R58 ;  /* 0x0000003a009c7202 */ /* 0x000fe40000000f00 */
[----:B------:R-:W-:Y:S01]  /*7140*/  FADD.FTZ R30, R205, R5 ;  /* 0x00000005cd1e7221 */ /* 0x000fe20000010000 */
[----:B------:R-:W-:Y:S02]  /*7150*/  MOV R147, R59 ;  /* 0x0000003b00937202 */ /* 0x000fe40000000f00 */
[----:B------:R-:W-:Y:S01]  /*7160*/  MOV R158, R88 ;  /* 0x00000058009e7202 */ /* 0x000fe20000000f00 */
[----:B---3--:R-:W-:Y:S01]  /*7170*/  FADD.FTZ R6, R194, R193 ;  /* 0x000000c1c2067221 */ /* 0x008fe20000010000 */
[----:B------:R3:W-:Y:S01]  /*7180*/  MUFU.EX2 R195, R9 ;  /* 0x0000000900c37308 */ /* 0x0007e20000000800 */
[----:B----4-:R-:W-:-:S02]  /*7190*/  F2FP.BF16.PACK_AB R5, R196, R197 ;  /* 0x000000c5c405723e */ /* 0x010fc400000010ff */
[----:B------:R-:W-:Y:S01]  /*71a0*/  FADD.FTZ R31, R203, R6 ;  /* 0x00000006cb1f7221 */ /* 0x000fe20000010000 */
[----:B------:R-:W-:Y:S02]  /*71b0*/  MOV R159, R89 ;  /* 0x00000059009f7202 */ /* 0x000fe40000000f00 */
[----:B------:R-:W-:Y:S02]  /*71c0*/  MOV R160, R90 ;  /* 0x0000005a00a07202 */ /* 0x000fe40000000f00 */
[----:B------:R4:W2:Y:S01]  /*71d0*/  MUFU.EX2 R194, R4 ;  /* 0x0000000400c27308 */ /* 0x0008a20000000800 */
[----:B-1----:R-:W-:Y:S02]  /*71e0*/  F2FP.BF16.PACK_AB R6, R198, R199 ;  /* 0x000000c7c606723e */ /* 0x002fe400000010ff */
[----:B------:R-:W-:Y:S02]  /*71f0*/  MOV R169, R91 ;  /* 0x0000005b00a97202 */ /* 0x000fe40000000f00 */
[----:B------:R-:W-:-:S02]  /*7200*/  MOV R168, R84 ;  /* 0x0000005400a87202 */ /* 0x000fc40000000f00 */
[----:B------:R-:W-:Y:S01]  /*7210*/  MOV R167, R85 ;  /* 0x0000005500a77202 */ /* 0x000fe20000000f00 */
[----:B---3--:R-:W1:Y:S01]  /*7220*/  LDSM.16.MT88.4 R8, [R228+0x2000] ;  /* 0x00200000e408783b */ /* 0x008e620000004200 */
[----:B------:R-:W3:Y:S01]  /*7230*/  MUFU.EX2 R192, R26 ;  /* 0x0000001a00c07308 */ /* 0x000ee20000000800 */
[----:B------:R-:W-:Y:S02]  /*7240*/  MOV R166, R86 ;  /* 0x0000005600a67202 */ /* 0x000fe40000000f00 */
[----:B------:R-:W-:Y:S02]  /*7250*/  MOV R170, R87 ;  /* 0x0000005700aa7202 */ /* 0x000fe40000000f00 */
[----:B----4-:R-:W-:-:S03]  /*7260*/  F2FP.BF16.PACK_AB R4, R200, R201 ;  /* 0x000000c9c804723e */ /* 0x010fc600000010ff */
[----:B------:R4:W-:Y:S01]  /*7270*/  MUFU.EX2 R191, R3 ;  /* 0x0000000300bf7308 */ /* 0x0009e20000000800 */
[----:B--2---:R-:W-:-:S07]  /*7280*/  F2FP.BF16.PACK_AB R7, R195, R194 ;  /* 0x000000c2c307723e */ /* 0x004fce00000010ff */
[----:B------:R2:W1:Y:S01]  /*7290*/  MUFU.EX2 R193, R2 ;  /* 0x0000000200c17308 */ /* 0x0004620000000800 */
[----:B------:R-:W-:Y:S01]  /*72a0*/  HMMA.16816.F32.BF16 R100, R4, R20, R76 ;  /* 0x000000140464723c */ /* 0x000fe2000004184c */
[----:B----4-:R-:W-:-:S07]  /*72b0*/  FADD.FTZ R3, R207, R0 ;  /* 0x00000000cf037221 */ /* 0x010fce0000010000 */
[C---:B------:R-:W-:Y:S01]  /*72c0*/  HMMA.16816.F32.BF16 R96, R4.reuse, R22, R72 ;  /* 0x000000160460723c */ /* 0x040fe20000041848 */
[----:B------:R-:W-:Y:S01]  /*72d0*/  FADD.FTZ R0, R210, R31 ;  /* 0x0000001fd2007221 */ /* 0x000fe20000010000 */
[----:B------:R-:W-:Y:S02]  /*72e0*/  MOV R207, R206 ;  /* 0x000000ce00cf7202 */ /* 0x000fe40000000f00 */
[----:B------:R-:W-:Y:S02]  /*72f0*/  MOV R206, R147 ;  /* 0x0000009300ce7202 */ /* 0x000fe40000000f00 */
[----:B------:R-:W-:Y:S02]  /*7300*/  MOV R147, R156 ;  /* 0x0000009c00937202 */ /* 0x000fe40000000f00 */
[C---:B------:R-:W-:Y:S01]  /*7310*/  HMMA.16816.F32.BF16 R88, R4.reuse, R16, R52 ;  /* 0x000000100458723c */ /* 0x040fe20000041834 */
[----:B--2---:R-:W-:Y:S01]  /*7320*/  FADD.FTZ R2, R219, R30 ;  /* 0x0000001edb027221 */ /* 0x004fe20000010000 */
[----:B------:R-:W-:Y:S01]  /*7330*/  MOV R156, R224 ;  /* 0x000000e0009c7202 */ /* 0x000fe20000000f00 */
[----:B------:R-:W-:Y:S01]  /*7340*/  FADD.FTZ R24, R209, R116 ;  /* 0x00000074d1187221 */ /* 0x000fe20000010000 */
[----:B------:R-:W-:Y:S01]  /*7350*/  MUFU.EX2 R119, R119 ;  /* 0x0000007700777308 */ /* 0x000fe20000000800 */
[----:B------:R2:W5:Y:S03]  /*7360*/  LDL.LU R224, [R1+0xa0] ;  /* 0x0000a00001e07983 */ /* 0x0005660000300800 */
[C---:B------:R-:W-:Y:S08]  /*7370*/  HMMA.16816.F32.BF16 R84, R4.reuse, R18, R44 ;  /* 0x000000120454723c */ /* 0x040ff0000004182c */
[C---:B------:R-:W-:Y:S08]  /*7380*/  HMMA.16816.F32.BF16 R80, R4.reuse, R12, R40 ;  /* 0x0000000c0450723c */ /* 0x040ff00000041828 */
[C---:B------:R-:W-:Y:S08]  /*7390*/  HMMA.16816.F32.BF16 R76, R4.reuse, R14, R48 ;  /* 0x0000000e044c723c */ /* 0x040ff00000041830 */
[C---:B-1----:R-:W-:Y:S08]  /*73a0*/  HMMA.16816.F32.BF16 R72, R4.reuse, R8, R36 ;  /* 0x000000080448723c */ /* 0x042ff00000041824 */
[----:B------:R-:W-:Y:S07]  /*73b0*/  HMMA.16816.F32.BF16 R56, R4, R10, R32 ;  /* 0x0000000a0438723c */ /* 0x000fee0000041820 */
[----:B------:R-:W-:-:S02]  /*73c0*/  F2FP.BF16.PACK_AB R4, R188, R186 ;  /* 0x000000babc04723e */ /* 0x000fc400000010ff */
[----:B---3--:R-:W-:Y:S02]  /*73d0*/  F2FP.BF16.PACK_AB R6, R192, R190 ;  /* 0x000000bec006723e */ /* 0x008fe400000010ff */
[----:B------:R-:W-:Y:S02]  /*73e0*/  F2FP.BF16.PACK_AB R5, R189, R187 ;  /* 0x000000bbbd05723e */ /* 0x000fe400000010ff */
[----:B------:R-:W-:-:S07]  /*73f0*/  F2FP.BF16.PACK_AB R7, R193, R191 ;  /* 0x000000bfc107723e */ /* 0x000fce00000010ff */
[C---:B------:R-:W-:Y:S08]  /*7400*/  HMMA.16816.F32.BF16 R52, R4.reuse, R20, R132 ;  /* 0x000000140434723c */ /* 0x040ff00000041884 */
[C---:B------:R-:W-:Y:S01]  /*7410*/  HMMA.16816.F32.BF16 R48, R4.reuse, R22, R128 ;  /* 0x000000160430723c */ /* 0x040fe20000041880 */
[----:B------:R-:W1:Y:S07]  /*7420*/  LDSM.16.MT88.4 R20, [R225+0x2800] ;  /* 0x00280000e114783b */ /* 0x000e6e0000004200 */
[C---:B------:R-:W-:Y:S08]  /*7430*/  HMMA.16816.F32.BF16 R40, R4.reuse, R16, R124 ;  /* 0x000000100428723c */ /* 0x040ff0000004187c */
[C---:B------:R-:W-:Y:S01]  /*7440*/  HMMA.16816.F32.BF16 R36, R4.reuse, R18, R120 ;  /* 0x000000120424723c */ /* 0x040fe20000041878 */
[----:B------:R-:W3:Y:S07]  /*7450*/  LDSM.16.MT88.4 R16, [R229+0x2800] ;  /* 0x00280000e510783b */ /* 0x000eee0000004200 */
[C---:B------:R-:W-:Y:S08]  /*7460*/  HMMA.16816.F32.BF16 R32, R4.reuse, R12, R112 ;  /* 0x0000000c0420723c */ /* 0x040ff00000041870 */
[C---:B------:R-:W-:Y:S01]  /*7470*/  HMMA.16816.F32.BF16 R28, R4.reuse, R14, R108 ;  /* 0x0000000e041c723c */ /* 0x040fe2000004186c */
[----:B------:R-:W4:Y:S07]  /*7480*/  LDSM.16.MT88.4 R12, [R226+0x2800] ;  /* 0x00280000e20c783b */ /* 0x000f2e0000004200 */
[C---:B------:R-:W-:Y:S08]  /*7490*/  HMMA.16816.F32.BF16 R104, R4.reuse, R8, R104 ;  /* 0x000000080468723c */ /* 0x040ff00000041868 */
[----:B------:R-:W-:Y:S01]  /*74a0*/  HMMA.16816.F32.BF16 R44, R4, R10, R92 ;  /* 0x0000000a042c723c */ /* 0x000fe2000004185c */
[----:B------:R-:W1:Y:S01]  /*74b0*/  LDSM.16.MT88.4 R8, [R228+0x2800] ;  /* 0x00280000e408783b */ /* 0x000e620000004200 */
[----:B------:R-:W-:Y:S08]  /*74c0*/  MUFU.EX2 R112, R65 ;  /* 0x0000004100707308 */ /* 0x000ff00000000800 */
[----:B------:R-:W-:Y:S08]  /*74d0*/  MUFU.EX2 R110, R64 ;  /* 0x00000040006e7308 */ /* 0x000ff00000000800 */
[----:B------:R-:W-:Y:S08]  /*74e0*/  MUFU.EX2 R111, R63 ;  /* 0x0000003f006f7308 */ /* 0x000ff00000000800 */
[----:B------:R-:W-:Y:S08]  /*74f0*/  MUFU.EX2 R113, R62 ;  /* 0x0000003e00717308 */ /* 0x000ff00000000800 */
[----:B------:R-:W-:Y:S08]  /*7500*/  MUFU.EX2 R108, R61 ;  /* 0x0000003d006c7308 */ /* 0x000ff00000000800 */
[----:B------:R-:W1:Y:S08]  /*7510*/  MUFU.EX2 R109, R60 ;  /* 0x0000003c006d7308 */ /* 0x000e700000000800 */
[----:B------:R-:W-:Y:S08]  /*7520*/  MUFU.EX2 R92, R66 ;  /* 0x00000042005c7308 */ /* 0x000ff00000000800 */
[----:B------:R-:W2:Y:S01]  /*7530*/  MUFU.EX2 R93, R67 ;  /* 0x00000043005d7308 */ /* 0x000ea20000000800 */
[----:B------:R-:W-:Y:S01]  /*7540*/  FADD.FTZ R4, R156, R24 ;  /* 0x000000189c047221 */ /* 0x000fe20000010000 */
[----:B-1----:R-:W-:-:S02]  /*7550*/  F2FP.BF16.PACK_AB R5, R109, R108 ;  /* 0x0000006c6d05723e */ /* 0x002fc400000010ff */
[----:B------:R-:W-:Y:S01]  /*7560*/  F2FP.BF16.PACK_AB R6, R113, R111 ;  /* 0x0000006f7106723e */ /* 0x000fe200000010ff */
[----:B------:R-:W-:-:S03]  /*7570*/  FADD.FTZ R24, R160, R4 ;  /* 0x00000004a0187221 */ /* 0x000fc60000010000 */
[----:B------:R-:W-:Y:S01]  /*7580*/  MUFU.EX2 R63, R140 ;  /* 0x0000008c003f7308 */ /* 0x000fe20000000800 */
[----:B------:R-:W-:-:S07]  /*7590*/  F2FP.BF16.PACK_AB R4, R110, R112 ;  /* 0x000000706e04723e */ /* 0x000fce00000010ff */
[----:B------:R-:W-:Y:S01]  /*75a0*/  MUFU.EX2 R65, R139 ;  /* 0x0000008b00417308 */ /* 0x000fe20000000800 */
[----:B--2---:R-:W-:-:S07]  /*75b0*/  F2FP.BF16.PACK_AB R7, R93, R92 ;  /* 0x0000005c5d07723e */ /* 0x004fce00000010ff */
[----:B------:R-:W-:Y:S08]  /*75c0*/  MUFU.EX2 R66, R138 ;  /* 0x0000008a00427308 */ /* 0x000ff00000000800 */
[----:B------:R-:W1:Y:S08]  /*75d0*/  MUFU.EX2 R67, R137 ;  /* 0x0000008900437308 */ /* 0x000e700000000800 */
[----:B------:R-:W2:Y:S08]  /*75e0*/  MUFU.EX2 R64, R136 ;  /* 0x0000008800407308 */ /* 0x000eb00000000800 */
[----:B------:R-:W-:Y:S08]  /*75f0*/  MUFU.EX2 R118, R118 ;  /* 0x0000007600767308 */ /* 0x000ff00000000800 */
[----:B------:R-:W1:Y:S01]  /*7600*/  MUFU.EX2 R117, R117 ;  /* 0x0000007500757308 */ /* 0x000e620000000800 */
[----:B------:R-:W-:Y:S01]  /*7610*/  HMMA.16816.F32.BF16 R100, R4, R20, R100 ;  /* 0x000000140464723c */ /* 0x000fe20000041864 */
[----:B------:R-:W-:-:S02]  /*7620*/  FADD.FTZ R2, R206, R2 ;  /* 0x00000002ce027221 */ /* 0x000fc40000010000 */
[----:B------:R-:W-:Y:S02]  /*7630*/  FADD.FTZ R0, R147, R0 ;  /* 0x0000000093007221 */ /* 0x000fe40000010000 */
[----:B------:R-:W-:Y:S01]  /*7640*/  FADD.FTZ R3, R207, R3 ;  /* 0x00000003cf037221 */ /* 0x000fe20000010000 */
[----:B------:R-:W-:Y:S02]  /*7650*/  MOV R210, R172 ;  /* 0x000000ac00d27202 */ /* 0x000fe40000000f00 */
[C---:B------:R-:W-:Y:S08]  /*7660*/  HMMA.16816.F32.BF16 R96, R4.reuse, R22, R96 ;  /* 0x000000160460723c */ /* 0x040ff00000041860 */
[C---:B---3--:R-:W-:Y:S08]  /*7670*/  HMMA.16816.F32.BF16 R88, R4.reuse, R16, R88 ;  /* 0x000000100458723c */ /* 0x048ff00000041858 */
[C---:B------:R-:W-:Y:S08]  /*7680*/  HMMA.16816.F32.BF16 R84, R4.reuse, R18, R84 ;  /* 0x000000120454723c */ /* 0x040ff00000041854 */
[C---:B----4-:R-:W-:Y:S08]  /*7690*/  HMMA.16816.F32.BF16 R80, R4.reuse, R12, R80 ;  /* 0x0000000c0450723c */ /* 0x050ff00000041850 */
[C---:B------:R-:W-:Y:S08]  /*76a0*/  HMMA.16816.F32.BF16 R76, R4.reuse, R14, R76 ;  /* 0x0000000e044c723c */ /* 0x040ff0000004184c */
[C---:B------:R-:W-:Y:S08]  /*76b0*/  HMMA.16816.F32.BF16 R72, R4.reuse, R8, R72 ;  /* 0x000000080448723c */ /* 0x040ff00000041848 */
[----:B------:R-:W-:Y:S01]  /*76c0*/  HMMA.16816.F32.BF16 R56, R4, R10, R56 ;  /* 0x0000000a0438723c */ /* 0x000fe20000041838 */
[----:B------:R-:W-:-:S02]  /*76d0*/  MOV R219, R174 ;  /* 0x000000ae00db7202 */ /* 0x000fc40000000f00 */
[----:B------:R-:W-:Y:S02]  /*76e0*/  MOV R205, R177 ;  /* 0x000000b100cd7202 */ /* 0x000fe40000000f00 */
[----:B------:R-:W-:Y:S02]  /*76f0*/  MOV R208, R178 ;  /* 0x000000b200d07202 */ /* 0x000fe40000000f00 */
[----:B------:R-:W-:Y:S01]  /*7700*/  MOV R116, R171 ;  /* 0x000000ab00747202 */ /* 0x000fe20000000f00 */
[----:B------:R-:W-:Y:S01]  /*7710*/  FADD.FTZ R4, R179, R24 ;  /* 0x00000018b3047221 */ /* 0x000fe20000010000 */
[----:B-1----:R-:W-:Y:S02]  /*7720*/  F2FP.BF16.PACK_AB R6, R67, R66 ;  /* 0x000000424306723e */ /* 0x002fe400000010ff */
[----:B------:R-:W-:Y:S01]  /*7730*/  MOV R203, R176 ;  /* 0x000000b000cb7202 */ /* 0x000fe20000000f00 */
[----:B------:R-:W-:Y:S01]  /*7740*/  FADD.FTZ R24, R183, R4 ;  /* 0x00000004b7187221 */ /* 0x000fe20000010000 */
[----:B------:R-:W-:-:S02]  /*7750*/  F2FP.BF16.PACK_AB R4, R65, R63 ;  /* 0x0000003f4104723e */ /* 0x000fc400000010ff */
[----:B------:R-:W-:Y:S02]  /*7760*/  MOV R202, R175 ;  /* 0x000000af00ca7202 */ /* 0x000fe40000000f00 */
[----:B------:R-:W-:Y:S01]  /*7770*/  MOV R204, R170 ;  /* 0x000000aa00cc7202 */ /* 0x000fe20000000f00 */
[----:B------:R-:W-:Y:S01]  /*7780*/  MUFU.EX2 R62, R141 ;  /* 0x0000008d003e7308 */ /* 0x000fe20000000800 */
[----:B--2---:R-:W-:Y:S01]  /*7790*/  F2FP.BF16.PACK_AB R5, R119, R64 ;  /* 0x000000407705723e */ /* 0x004fe200000010ff */
[----:B------:R-:W-:Y:S01]  /*77a0*/  LDSM.16.MT88.4 R136, [R226+0x3000] ;  /* 0x00300000e288783b */ /* 0x000fe20000004200 */
[----:B------:R-:W-:-:S07]  /*77b0*/  F2FP.BF16.PACK_AB R7, R117, R118 ;  /* 0x000000767507723e */ /* 0x000fce00000010ff */
        /* <DEDUP_REMOVED lines=8> */
[----:B------:R-:W-:-:S02]  /*7840*/  FADD.FTZ R2, R158, R2 ;  /* 0x000000029e027221 */ /* 0x000fc40000010000 */
[----:B------:R-:W-:Y:S02]  /*7850*/  FADD.FTZ R0, R159, R0 ;  /* 0x000000009f007221 */ /* 0x000fe40000010000 */
[----:B------:R-:W-:Y:S01]  /*7860*/  FADD.FTZ R3, R157, R3 ;  /* 0x000000039d037221 */ /* 0x000fe20000010000 */
[----:B------:R-:W-:Y:S01]  /*7870*/  MOV R207, R173 ;  /* 0x000000ad00cf7202 */ /* 0x000fe20000000f00 */
[----:B------:R-:W-:Y:S01]  /*7880*/  FADD.FTZ R4, R166, R24 ;  /* 0x00000018a6047221 */ /* 0x000fe20000010000 */
[----:B------:R-:W-:Y:S01]  /*7890*/  MOV R9, c[0x0][0x2ac] ;  /* 0x0000ab0000097a02 */ /* 0x000fe20000000f00 */
[----:B------:R-:W2:Y:S01]  /*78a0*/  LDL R24, [R1+0x5c] ;  /* 0x00005c0001187983 */ /* 0x000ea20000100800 */
[----:B------:R-:W-:Y:S02]  /*78b0*/  FADD.FTZ R2, R162, R2 ;  /* 0x00000002a2027221 */ /* 0x000fe40000010000 */
[----:B------:R-:W-:Y:S01]  /*78c0*/  FADD.FTZ R0, R163, R0 ;  /* 0x00000000a3007221 */ /* 0x000fe20000010000 */
[----:B------:R-:W-:Y:S01]  /*78d0*/  MOV R206, R169 ;  /* 0x000000a900ce7202 */ /* 0x000fe20000000f00 */
[----:B------:R-:W-:Y:S01]  /*78e0*/  FADD.FTZ R2, R181, R2 ;  /* 0x00000002b5027221 */ /* 0x000fe20000010000 */
[----:B------:R-:W-:Y:S01]  /*78f0*/  MUFU.EX2 R26, R145 ;  /* 0x00000091001a7308 */ /* 0x000fe20000000800 */
[----:B------:R-:W-:Y:S01]  /*7900*/  FADD.FTZ R0, R182, R0 ;  /* 0x00000000b6007221 */ /* 0x000fe20000010000 */
[----:B------:R-:W1:Y:S01]  /*7910*/  LDSM.16.MT88.4 R156, [R225+0x3000] ;  /* 0x00300000e19c783b */ /* 0x000e620000004200 */
[----:B------:R-:W-:-:S02]  /*7920*/  FADD.FTZ R2, R165, R2 ;  /* 0x00000002a5027221 */ /* 0x000fc40000010000 */
[----:B------:R-:W-:Y:S01]  /*7930*/  FADD.FTZ R3, R161, R3 ;  /* 0x00000003a1037221 */ /* 0x000fe20000010000 */
[----:B------:R-:W-:Y:S01]  /*7940*/  LDSM.16.MT88.4 R12, [R228+0x3000] ;  /* 0x00300000e40c783b */ /* 0x000fe20000004200 */
        /* <DEDUP_REMOVED lines=11> */
[----:B------:R-:W-:Y:S02]  /*7a00*/  IMAD R9, R9, c[0x0][0x1d0], RZ ;  /* 0x0000740009097a24 */ /* 0x000fe400078e02ff */
        /* <DEDUP_REMOVED lines=20> */
[----:B------:R-:W-:Y:S01]  /*7b50*/  MUFU.EX2 R20, R150 ;  /* 0x0000009600147308 */ /* 0x000fe20000000800 */
[----:B------:R-:W-:-:S02]  /*7b60*/  FADD.FTZ R4, R63, R4 ;  /* 0x000000043f047221 */ /* 0x000fc40000010000 */
[----:B------:R-:W-:Y:S02]  /*7b70*/  FADD.FTZ R5, R193, R5 ;  /* 0x00000005c1057221 */ /* 0x000fe40000010000 */
[----:B------:R-:W-:Y:S02]  /*7b80*/  FADD.FTZ R4, R65, R4 ;  /* 0x0000000441047221 */ /* 0x000fe40000010000 */
[----:B------:R-:W-:Y:S01]  /*7b90*/  FADD.FTZ R5, R64, R5 ;  /* 0x0000000540057221 */ /* 0x000fe20000010000 */
[----:B------:R-:W-:Y:S01]  /*7ba0*/  MUFU.EX2 R18, R151 ;  /* 0x0000009700127308 */ /* 0x000fe20000000800 */
[----:B------:R-:W-:Y:S02]  /*7bb0*/  FADD.FTZ R4, R66, R4 ;  /* 0x0000000442047221 */ /* 0x000fe40000010000 */
[----:B------:R-:W-:-:S05]  /*7bc0*/  FADD.FTZ R5, R119, R5 ;  /* 0x0000000577057221 */ /* 0x000fca0000010000 */
[----:B------:R-:W-:Y:S01]  /*7bd0*/  MUFU.EX2 R17, R154 ;  /* 0x0000009a00117308 */ /* 0x000fe20000000800 */
[----:B------:R-:W-:-:S07]  /*7be0*/  FADD.FTZ R5, R118, R5 ;  /* 0x0000000576057221 */ /* 0x000fce0000010000 */
[----:B------:R-:W3:Y:S08]  /*7bf0*/  MUFU.EX2 R61, R142 ;  /* 0x0000008e003d7308 */ /* 0x000ef00000000800 */
[----:B------:R-:W4:Y:S08]  /*7c00*/  MUFU.EX2 R25, R146 ;  /* 0x0000009200197308 */ /* 0x000f300000000800 */
[----:B------:R-:W-:Y:S08]  /*7c10*/  MUFU.EX2 R16, R155 ;  /* 0x0000009b00107308 */ /* 0x000ff00000000800 */
[----:B------:R-:W-:Y:S08]  /*7c20*/  MUFU.EX2 R60, R143 ;  /* 0x0000008f003c7308 */ /* 0x000ff00000000800 */
[----:B------:R-:W-:Y:S08]  /*7c30*/  MUFU.EX2 R23, R148 ;  /* 0x0000009400177308 */ /* 0x000ff00000000800 */
[----:B------:R1:W1:Y:S08]  /*7c40*/  MUFU.EX2 R27, R144 ;  /* 0x00000090001b7308 */ /* 0x0002700000000800 */
[----:B------:R-:W-:Y:S01]  /*7c50*/  MUFU.EX2 R11, R184 ;  /* 0x000000b8000b7308 */ /* 0x000fe20000000800 */
[----:B-1----:R-:W1:Y:S07]  /*7c60*/  LDSM.16.MT88.4 R144, [R229+0x3000] ;  /* 0x00300000e590783b */ /* 0x002e6e0000004200 */
[----:B------:R-:W-:Y:S08]  /*7c70*/  MUFU.EX2 R21, R152 ;  /* 0x0000009800157308 */ /* 0x000ff00000000800 */
[----:B------:R-:W3:Y:S08]  /*7c80*/  MUFU.EX2 R22, R149 ;  /* 0x0000009500167308 */ /* 0x000ef00000000800 */
[----:B------:R-:W1:Y:S08]  /*7c90*/  MUFU.EX2 R10, R185 ;  /* 0x000000b9000a7308 */ /* 0x000e700000000800 */
[----:B------:R-:W1:Y:S01]  /*7ca0*/  MUFU.EX2 R19, R153 ;  /* 0x0000009900137308 */ /* 0x000e620000000800 */
[----:B------:R-:W-:-:S02]  /*7cb0*/  IADD3 R245, R245, -0x2, RZ ;  /* 0xfffffffef5f57810 */ /* 0x000fc40007ffe0ff */
[----:B---3--:R-:W-:Y:S02]  /*7cc0*/  F2FP.BF16.PACK_AB R124, R61, R62 ;  /* 0x0000003e3d7c723e */ /* 0x008fe400000010ff */
[----:B----4-:R-:W-:Y:S02]  /*7cd0*/  F2FP.BF16.PACK_AB R125, R25, R26 ;  /* 0x0000001a197d723e */ /* 0x010fe400000010ff */
[----:B------:R-:W-:Y:S02]  /*7ce0*/  F2FP.BF16.PACK_AB R126, R27, R60 ;  /* 0x0000003c1b7e723e */ /* 0x000fe400000010ff */
[----:B------:R-:W-:Y:S01]  /*7cf0*/  F2FP.BF16.PACK_AB R127, R22, R23 ;  /* 0x00000017167f723e */ /* 0x000fe200000010ff */
[----:B--2---:R-:W-:Y:S01]  /*7d00*/  @P4 IMAD.HI.U32 R2, R24, c[0x0][0x2c8], RZ ;  /* 0x0000b20018024a27 */ /* 0x004fe200078e00ff */
[----:B------:R-:W-:-:S04]  /*7d10*/  MOV R0, R24 ;  /* 0x0000001800007202 */ /* 0x000fc80000000f00 */
[----:B------:R-:W-:Y:S02]  /*7d20*/  @P4 SHF.R.U32.HI R0, RZ, c[0x0][0x2cc], R2 ;  /* 0x0000b300ff004a19 */ /* 0x000fe40000011602 */
[----:B------:R-:W-:Y:S02]  /*7d30*/  MOV R2, RZ ;  /* 0x000000ff00027202 */ /* 0x000fe40000000f00 */
[----:B------:R-:W-:-:S05]  /*7d40*/  IADD3 R3, R0, -c[0x0][0x168], R9 ;  /* 0x80005a0000037a10 */ /* 0x000fca0007ffe009 */
[----:B------:R-:W-:-:S05]  /*7d50*/  IMAD.HI R2, R3, -0x6db6db6d, R2 ;  /* 0x9249249303027827 */ /* 0x000fca00078e0202 */
[----:B------:R-:W-:Y:S01]  /*7d60*/  SHF.R.U32.HI R0, RZ, 0x1f, R2 ;  /* 0x0000001fff007819 */ /* 0x000fe20000011602 */
[----:B------:R-:W-:-:S03]  /*7d70*/  FADD.FTZ R3, R220, R6 ;  /* 0x00000006dc037221 */ /* 0x000fc60000010000 */
[----:B------:R-:W-:Y:S01]  /*7d80*/  LEA.HI.SX32 R9, R2, R0, 0x1a ;  /* 0x0000000002097211 */ /* 0x000fe200078fd2ff */
        /* <DEDUP_REMOVED lines=34> */
[----:B------:R-:W-:Y:S01]  /*7fb0*/  FADD.FTZ R2, R23, R6 ;  /* 0x0000000617027221 */ /* 0x000fe20000010000 */
[----:B------:R-:W-:Y:S01]  /*7fc0*/  IMNMX R7, RZ, R9, !PT ;  /* 0x00000009ff077217 */ /* 0x000fe20007800200 */
[----:B------:R-:W-:Y:S02]  /*7fd0*/  FADD.FTZ R0, R11, R0 ;  /* 0x000000000b007221 */ /* 0x000fe40000010000 */
[----:B------:R-:W-:-:S02]  /*7fe0*/  FADD.FTZ R4, R21, R5 ;  /* 0x0000000515047221 */ /* 0x000fc40000010000 */
[----:B------:R-:W-:Y:S02]  /*7ff0*/  FADD.FTZ R5, R27, R3 ;  /* 0x000000031b057221 */ /* 0x000fe40000010000 */
[----:B------:R-:W-:Y:S02]  /*8000*/  FADD.FTZ R3, R22, R2 ;  /* 0x0000000216037221 */ /* 0x000fe40000010000 */
[----:B-1----:R-:W-:Y:S01]  /*8010*/  FADD.FTZ R0, R10, R0 ;  /* 0x000000000a007221 */ /* 0x002fe20000010000 */
[----:B------:R1:W-:Y:S01]  /*8020*/  STL [R1+0x1c], R7 ;  /* 0x00001c0701007387 */ /* 0x0003e20000100800 */
[----:B------:R-:W-:-:S03]  /*8030*/  FADD.FTZ R2, R19, R4 ;  /* 0x0000000413027221 */ /* 0x000fc60000010000 */
[----:B------:R1:W-:Y:S04]  /*8040*/  STL [R1+0x24], R5 ;  /* 0x0000240501007387 */ /* 0x0003e80000100800 */
[----:B------:R1:W-:Y:S04]  /*8050*/  STL [R1+0x28], R3 ;  /* 0x0000280301007387 */ /* 0x0003e80000100800 */
[----:B------:R1:W-:Y:S04]  /*8060*/  STL [R1+0x2c], R0 ;  /* 0x00002c0001007387 */ /* 0x0003e80000100800 */
[----:B------:R1:W-:Y:S01]  /*8070*/  STL [R1+0x20], R2 ;  /* 0x0000200201007387 */ /* 0x0003e20000100800 */
[----:B------:R-:W-:-:S02]  /*8080*/  ISETP.GE.AND P0, PT, R245, R7, PT ;  /* 0x00000007f500720c */ /* 0x000fc40003f06270 */
[----:B------:R-:W-:Y:S02]  /*8090*/  F2FP.BF16.PACK_AB R120, R18, R20 ;  /* 0x000000141278723e */ /* 0x000fe400000010ff */
[----:B------:R-:W-:Y:S02]  /*80a0*/  F2FP.BF16.PACK_AB R122, R19, R21 ;  /* 0x00000015137a723e */ /* 0x000fe400000010ff */
[----:B------:R-:W-:Y:S02]  /*80b0*/  F2FP.BF16.PACK_AB R121, R16, R17 ;  /* 0x000000111079723e */ /* 0x000fe400000010ff */
        /* <DEDUP_REMOVED lines=17> */
[----:B------:R-:W-:Y:S02]  /*81d0*/  @!UPT UIADD3 URZ, URZ, URZ, URZ ;  /* 0x0000003f3f3ff290 */ /* 0x000fe4000fffe03f */
[----:B------:R-:W-:Y:S11]  /*81e0*/  @!P0 BRA `(.L_x_544) ;  /* 0x0000643000008947 */ /* 0x000ff60003800000 */
[----:B-1----:R-:W-:Y:S01]  /*81f0*/  IMAD.MOV.U32 R117, RZ, RZ, R70 ;  /* 0x000000ffff757224 */ /* 0x002fe200078e0046 */
[----:B------:R-:W-:Y:S01]  /*8200*/  MOV R119, R68 ;  /* 0x0000004400777202 */ /* 0x000fe20000000f00 */
[----:B------:R-:W-:Y:S01]  /*8210*/  IMAD.MOV.U32 R116, RZ, RZ, R71 ;  /* 0x000000ffff747224 */ /* 0x000fe200078e0047 */
[----:B------:R-:W-:-:S07]  /*8220*/  MOV R118, R69 ;  /* 0x0000004500767202 */ /* 0x000fce0000000f00 */
.L_x_555:
[----:B------:R-:W-:Y:S04]  /*8230*/  DEPBAR.LE SB0, 0x0 ;  /* 0x000080000000791a */ /* 0x000fe80000000000 */
[----:B------:R-:W-:Y:S01]  /*8240*/  WARPSYNC 0xffffffff ;  /* 0xffffffff00007948 */ /* 0x000fe20003800000 */
[----:B------:R-:W-:Y:S01]  /*8250*/  BAR.SYNC.DEFER_BLOCKING 0x0 ;  /* 0x0000000000007b1d */ /* 0x000fe20000010000 */
[----:B------:R-:W-:Y:S05]  /*8260*/  ISETP.GE.AND P0, PT, R245, RZ, PT ;  /* 0x000000fff500720c */ /* 0x000fea0003f06270 */
[----:B------:R1:W2:Y:S01]  /*8270*/  LDSM.16.M88.4 R112, [R231] ;  /* 0x00000000e770783b */ /* 0x0002a20000000200 */
[----:B------:R-:W-:Y:S03]  /*8280*/  BSSY B0, `(.L_x_545) ;  /* 0x000004d000007945 */ /* 0x000fe60003800000 */
[----:B------:R1:W3:Y:S04]  /*8290*/  LDSM.16.M88.4 R108, [R231+0x2000] ;  /* 0x00200000e76c783b */ /* 0x0002e80000000200 */
[----:B-----5:R1:W4:Y:S04]  /*82a0*/  LDSM.16.M88.4 R16, [R224] ;  /* 0x00000000e010783b */ /* 0x0203280000000200 */
        /* <DEDUP_REMOVED lines=8> */
[----:B------:R1:W1:Y:S04]  /*8330*/  LDSM.16.M88.4 R192, [R235] ;  /* 0x00000000ebc0783b */ /* 0x0002680000000200 */
[----:B------:R1:W1:Y:S04]  /*8340*/  LDSM.16.M88.4 R200, [R241] ;  /* 0x00000000f1c8783b */ /* 0x0002680000000200 */
[----:B------:R1:W1:Y:S04]  /*8350*/  LDSM.16.M88.4 R204, [R240] ;  /* 0x00000000f0cc783b */ /* 0x0002680000000200 */
[----:B------:R1:W1:Y:S04]  /*8360*/  LDSM.16.M88.4 R208, [R239] ;  /* 0x00000000efd0783b */ /* 0x0002680000000200 */
[----:B------:R1:W1:Y:S04]  /*8370*/  LDSM.16.M88.4 R212, [R238] ;  /* 0x00000000eed4783b */ /* 0x0002680000000200 */
[----:B------:R1:W1:Y:S04]  /*8380*/  LDSM.16.M88.4 R216, [R237] ;  /* 0x00000000edd8783b */ /* 0x0002680000000200 */
[----:B------:R1:W1:Y:S01]  /*8390*/  LDSM.16.M88.4 R220, [R236] ;  /* 0x00000000ecdc783b */ /* 0x0002620000000200 */
[----:B------:R-:W-:-:S05]  /*83a0*/  @!P0 BRA `(.L_x_546) ;  /* 0x000003a000008947 */ /* 0x000fca0003800000 */
[----:B--234-:R-:W-:Y:S01]  /*83b0*/  IMAD.WIDE.U32 R2, R252, c[0x0][0x208], RZ ;  /* 0x00008200fc027a25 */ /* 0x01cfe200078e00ff */
[----:B------:R-:W-:Y:S01]  /*83c0*/  SHF.R.S32.HI R0, RZ, 0x1f, R252 ;  /* 0x0000001fff007819 */ /* 0x000fe200000114fc */
[----:B------:R-:W2:Y:S01]  /*83d0*/  LDL.64 R8, [R1+0x48] ;  /* 0x0000480001087983 */ /* 0x000ea20000100a00 */
[----:B------:R-:W-:Y:S01]  /*83e0*/  SHF.R.S32.HI R4, RZ, 0x1f, R244 ;  /* 0x0000001fff047819 */ /* 0x000fe200000114f4 */
[----:B------:R-:W-:Y:S01]  /*83f0*/  IMAD.SHL.U32 R20, R242, 0x2, RZ ;  /* 0x00000002f2147824 */ /* 0x000fe200078e00ff */
[----:B------:R-:W-:Y:S01]  /*8400*/  SHF.R.S32.HI R5, RZ, 0x1f, R242 ;  /* 0x0000001fff057819 */ /* 0x000fe200000114f2 */
[----:B------:R-:W-:Y:S02]  /*8410*/  IMAD R0, R0, c[0x0][0x208], RZ ;  /* 0x0000820000007a24 */ /* 0x000fe400078e02ff */
[----:B------:R-:W-:Y:S01]  /*8420*/  IMAD R4, R4, c[0x0][0x218], RZ ;  /* 0x0000860004047a24 */ /* 0x000fe200078e02ff */
[----:B------:R-:W-:Y:S01]  /*8430*/  SHF.L.U64.HI R5, R242, 0x1, R5 ;  /* 0x00000001f2057819 */ /* 0x000fe20000010205 */
[----:B------:R-:W-:Y:S01]  /*8440*/  IMAD R0, R252, c[0x0][0x20c], R0 ;  /* 0x00008300fc007a24 */ /* 0x000fe200078e0200 */
[----:B------:R-:W3:Y:S03]  /*8450*/  LDL R6, [R1+0x58] ;  /* 0x0000580001067983 */ /* 0x000ee60000100800 */
[----:B------:R-:W-:Y:S04]  /*8460*/  IMAD.IADD R3, R3, 0x1, R0 ;  /* 0x0000000103037824 */ /* 0x000fe800078e0200 */
[----:B------:R-:W-:Y:S05]  /*8470*/  IMAD.WIDE.U32 R2, R244, c[0x0][0x218], R2 ;  /* 0x00008600f4027a25 */ /* 0x000fea00078e0002 */
[----:B--2---:R-:W-:Y:S01]  /*8480*/  IADD3 R0, P1, R8, R2, RZ ;  /* 0x0000000208007210 */ /* 0x004fe20007f3e0ff */
[----:B------:R-:W-:Y:S03]  /*8490*/  IMAD R2, R244, c[0x0][0x21c], R4 ;  /* 0x00008700f4027a24 */ /* 0x000fe600078e0204 */
[----:B------:R-:W-:Y:S02]  /*84a0*/  LEA R4, P0, R0, c[0x0][0x1f8], 0x1 ;  /* 0x00007e0000047a11 */ /* 0x000fe400078008ff */
[----:B---3--:R-:W-:Y:S04]  /*84b0*/  IADD3.X R2, R6, R3, R2, P1, !PT ;  /* 0x0000000306027210 */ /* 0x008fe80000ffe402 */
[----:B------:R-:W-:Y:S01]  /*84c0*/  LEA.HI.X R0, R0, c[0x0][0x1fc], R2, 0x1, P0 ;  /* 0x00007f0000007a11 */ /* 0x000fe200000f0c02 */
[----:B------:R-:W-:-:S05]  /*84d0*/  BRA.DIV ~URZ, `(.L_x_547) ;  /* 0x0000fae27f007947 */ /* 0x000fca000b800000 */
[----:B------:R2:W3:Y:S02]  /*84e0*/  SHFL.IDX PT, R7, R0, RZ, 0x181f ;  /* 0x00181fff00077589 */ /* 0x0004e400000e0000 */
.L_x_606:
[----:B------:R-:W-:-:S05]  /*84f0*/  BRA.DIV ~URZ, `(.L_x_548) ;  /* 0x0000fb327f007947 */ /* 0x000fca000b800000 */
[----:B------:R-:W4:Y:S04]  /*8500*/  SHFL.IDX PT, R6, R4, RZ, 0x181f ;  /* 0x00181fff04067589 */ /* 0x000f2800000e0000 */
[----:B------:R-:W5:Y:S04]  /*8510*/  SHFL.IDX PT, R2, R4, 0x1, 0x181f ;  /* 0x00381f0004027f89 */ /* 0x000f6800000e0000 */
[----:B------:R-:W-:Y:S04]  /*8520*/  SHFL.IDX PT, R3, R0, 0x1, 0x181f ;  /* 0x00381f0000037f89 */ /* 0x000fe800000e0000 */
[----:B------:R-:W-:Y:S04]  /*8530*/  SHFL.IDX PT, R10, R4, 0x2, 0x181f ;  /* 0x00581f00040a7f89 */ /* 0x000fe800000e0000 */
[----:B------:R-:W2:Y:S04]  /*8540*/  SHFL.IDX PT, R8, R4, 0x3, 0x181f ;  /* 0x00781f0004087f89 */ /* 0x000ea800000e0000 */
[----:B------:R-:W3:Y:S04]  /*8550*/  SHFL.IDX PT, R11, R0, 0x2, 0x181f ;  /* 0x00581f00000b7f89 */ /* 0x000ee800000e0000 */
[----:B------:R-:W1:Y:S04]  /*8560*/  SHFL.IDX PT, R9, R4, 0x4, 0x181f ;  /* 0x00981f0004097f89 */ /* 0x000e6800000e0000 */
[----:B------:R-:W1:Y:S04]  /*8570*/  SHFL.IDX PT, R15, R0, 0x3, 0x181f ;  /* 0x00781f00000f7f89 */ /* 0x000e6800000e0000 */
[----:B------:R-:W1:Y:S04]  /*8580*/  SHFL.IDX PT, R12, R4, 0x5, 0x181f ;  /* 0x00b81f00040c7f89 */ /* 0x000e6800000e0000 */
[----:B------:R-:W1:Y:S04]  /*8590*/  SHFL.IDX PT, R14, R0, 0x4, 0x181f ;  /* 0x00981f00000e7f89 */ /* 0x000e6800000e0000 */
[----:B------:R-:W1:Y:S04]  /*85a0*/  SHFL.IDX PT, R13, R0, 0x5, 0x181f ;  /* 0x00b81f00000d7f89 */ /* 0x000e6800000e0000 */
[----:B------:R-:W1:Y:S04]  /*85b0*/  SHFL.IDX PT, R4, R4, 0x6, 0x181f ;  /* 0x00d81f0004047f89 */ /* 0x000e6800000e0000 */
[----:B--2---:R-:W2:Y:S01]  /*85c0*/  SHFL.IDX PT, R0, R0, 0x6, 0x181f ;  /* 0x00d81f0000007f89 */ /* 0x004ea200000e0000 */
[-C--:B----4-:R-:W-:Y:S02]  /*85d0*/  IADD3 R6, P0, R6, R20.reuse, RZ ;  /* 0x0000001406067210 */ /* 0x090fe40007f1e0ff */
[-C--:B-----5:R-:W-:Y:S02]  /*85e0*/  IADD3 R2, P1, R2, R20.reuse, RZ ;  /* 0x0000001402027210 */ /* 0x0a0fe40007f3e0ff */
[-C--:B------:R-:W-:Y:S01]  /*85f0*/  IADD3 R8, P6, R8, R20.reuse, RZ ;  /* 0x0000001408087210 */ /* 0x080fe20007fde0ff */
[--C-:B---3--:R-:W-:Y:S01]  /*8600*/  IMAD.X R7, R7, 0x1, R5.reuse, P0 ;  /* 0x0000000107077824 */ /* 0x108fe200000e0605 */
[-C--:B------:R-:W-:Y:S01]  /*8610*/  IADD3 R10, P0, R10, R20.reuse, RZ ;  /* 0x000000140a0a7210 */ /* 0x080fe20007f1e0ff */
[--C-:B------:R-:W-:Y:S03]  /*8620*/  IMAD.X R3, R3, 0x1, R5.reuse, P1 ;  /* 0x0000000103037824 */ /* 0x100fe600008e0605 */
[----:B------:R1:W-:Y:S01]  /*8630*/  LDGSTS.E.BYPASS.LTC128B.128 [R243+0x100], [R6.64], !P5 ;  /* 0x0010000006f37fae */ /* 0x0003e2000e901d46 */
[--C-:B------:R-:W-:Y:S03]  /*8640*/  IMAD.X R11, R11, 0x1, R5.reuse, P0 ;  /* 0x000000010b0b7824 */ /* 0x100fe600000e0605 */
[----:B------:R3:W-:Y:S04]  /*8650*/  LDGSTS.E.BYPASS.LTC128B.128 [R243+0x900], [R2.64], !P5 ;  /* 0x0090000002f37fae */ /* 0x0007e8000e901d46 */
[----:B------:R4:W-:Y:S01]  /*8660*/  LDGSTS.E.BYPASS.LTC128B.128 [R243+0x1100], [R10.64], !P5 ;  /* 0x011000000af37fae */ /* 0x0009e2000e901d46 */
[-C--:B-1----:R-:W-:Y:S01]  /*8670*/  IADD3 R6, P1, R9, R20.reuse, RZ ;  /* 0x0000001409067210 */ /* 0x082fe20007f3e0ff */
[--C-:B------:R-:W-:Y:S01]  /*8680*/  IMAD.X R9, R15, 0x1, R5.reuse, P6 ;  /* 0x000000010f097824 */ /* 0x100fe200030e0605 */
[----:B---3--:R-:W-:Y:S03]  /*8690*/  IADD3 R2, P0, R12, R20, RZ ;  /* 0x000000140c027210 */ /* 0x008fe60007f1e0ff */
[--C-:B------:R-:W-:Y:S01]  /*86a0*/  IMAD.X R7, R14, 0x1, R5.reuse, P1 ;  /* 0x000000010e077824 */ /* 0x100fe200008e0605 */
[----:B------:R4:W-:Y:S01]  /*86b0*/  LDGSTS.E.BYPASS.LTC128B.128 [R243+0x1900], [R8.64], !P5 ;  /* 0x0190000008f37fae */ /* 0x0009e2000e901d46 */
[----:B------:R-:W-:Y:S03]  /*86c0*/  IMAD.X R3, R13, 0x1, R5, P0 ;  /* 0x000000010d037824 */ /* 0x000fe600000e0605 */
[----:B------:R4:W-:Y:S04]  /*86d0*/  LDGSTS.E.BYPASS.LTC128B.128 [R243+0x2100], [R6.64], !P5 ;  /* 0x0210000006f37fae */ /* 0x0009e8000e901d46 */
[----:B------:R4:W-:Y:S02]  /*86e0*/  LDGSTS.E.BYPASS.LTC128B.128 [R243+0x2900], [R2.64], !P5 ;  /* 0x0290000002f37fae */ /* 0x0009e4000e901d46 */
.L_x_607:
[----:B--2-4-:R-:W-:Y:S04]  /*86f0*/  IADD3 R2, P0, R4, R20, RZ ;  /* 0x0000001404027210 */ /* 0x014fe80007f1e0ff */
[----:B------:R-:W-:Y:S05]  /*8700*/  IADD3.X R3, R0, R5, RZ, P0, !PT ;  /* 0x0000000500037210 */ /* 0x000fea00007fe4ff */
[----:B------:R-:W-:Y:S01]  /*8710*/  @!PT LDS RZ, [RZ] ;  /* 0x00000000fffff984 */ /* 0x000fe20000000800 */
[----:B------:R-:W-:Y:S01]  /*8720*/  @!PT LDS RZ, [RZ] ;  /* 0x00000000fffff984 */ /* 0x000fe20000000800 */
[----:B------:R-:W-:Y:S01]  /*8730*/  @!PT LDS RZ, [RZ] ;  /* 0x00000000fffff984 */ /* 0x000fe20000000800 */
[----:B------:R1:W-:Y:S04]  /*8740*/  LDGSTS.E.BYPASS.LTC128B.128 [R243+0x3100], [R2.64], !P5 ;  /* 0x0310000002f37fae */ /* 0x0003e8000e901d46 */
.L_x_546:
[----:B--234-:R-:W-:Y:S05]  /*8750*/  BSYNC B0 ;  /* 0x0000000000007941 */ /* 0x01cfea0003800000 */
.L_x_545:
[----:B------:R-:W0:Y:S01]  /*8760*/  LDGDEPBAR ;  /* 0x00000000000079af */ /* 0x000e220000000000 */
[----:B------:R-:W-:Y:S01]  /*8770*/  WARPSYNC 0xffffffff ;  /* 0xffffffff00007948 */ /* 0x000fe20003800000 */
[-C--:B------:R-:W-:Y:S01]  /*8780*/  HMMA.16816.F32.BF16 R4, R112, R16.reuse, RZ ;  /* 0x000000107004723c */ /* 0x080fe200000418ff */
[----:B------:R-:W-:Y:S02]  /*8790*/  BSSY B0, `(.L_x_549) ;  /* 0x00001ba000007945 */ /* 0x000fe40003800000 */
[----:B------:R-:W-:Y:S05]  /*87a0*/  ISETP.GE.AND P0, PT, R245, 0x1, PT ;  /* 0x00000001f500780c */ /* 0x000fea0003f06270 */
        /* <DEDUP_REMOVED lines=27> */
[----:B------:R-:W-:Y:S07]  /*8960*/  LDSM.16.M88.4 R184, [R232] ;  /* 0x00000000e8b8783b */ /* 0x000fee0000000200 */
[-C--:B------:R-:W-:Y:S08]  /*8970*/  HMMA.16816.F32.BF16 R4, R188, R192.reuse, R4 ;  /* 0x000000c0bc04723c */ /* 0x080ff00000041804 */
[C---:B------:R-:W-:Y:S08]  /*8980*/  HMMA.16816.F32.BF16 R8, R196.reuse, R192, R8 ;  /* 0x000000c0c408723c */ /* 0x040ff00000041808 */
[-C--:B------:R-:W-:Y:S08]  /*8990*/  HMMA.16816.F32.BF16 R12, R196, R194.reuse, R12 ;  /* 0x000000c2c40c723c */ /* 0x080ff0000004180c */
[C---:B------:R-:W-:Y:S01]  /*89a0*/  HMMA.16816.F32.BF16 R16, R188.reuse, R194, R16 ;  /* 0x000000c2bc10723c */ /* 0x040fe20000041810 */
[----:B------:R-:W1:Y:S07]  /*89b0*/  LDSM.16.M88.4 R192, [R230] ;  /* 0x00000000e6c0783b */ /* 0x000e6e0000000200 */
        /* <DEDUP_REMOVED lines=19> */
[----:B------:R-:W-:Y:S07]  /*8af0*/  LDSM.16.M88.4 R212, [R233] ;  /* 0x00000000e9d4783b */ /* 0x000fee0000000200 */
        /* <DEDUP_REMOVED lines=10> */
[----:B------:R-:W5:Y:S07]  /*8ba0*/  LDSM.16.M88.4 R188, [R230+0x1800] ;  /* 0x00180000e6bc783b */ /* 0x000f6e0000000200 */
        /* <DEDUP_REMOVED lines=17> */
[C---:B------:R-:W-:Y:S01]  /*8cc0*/  HMMA.16816.F32.BF16 R64, R184.reuse, R190, R64 ;  /* 0x000000beb840723c */ /* 0x040fe20000041840 */
[----:B------:R-:W3:Y:S07]  /*8cd0*/  LDSM.16.M88.4 R188, [R233+0x2000] ;  /* 0x00200000e9bc783b */ /* 0x000eee0000000200 */
        /* <DEDUP_REMOVED lines=8> */
[-C--:B--2---:R-:W-:Y:S08]  /*8d60*/  HMMA.16816.F32.BF16 R100, R184, R204.reuse, R100 ;  /* 0x000000ccb864723c */ /* 0x084ff00000041864 */
[C---:B------:R-:W-:Y:S08]  /*8d70*/  HMMA.16816.F32.BF16 R104, R200.reuse, R204, R104 ;  /* 0x000000ccc868723c */ /* 0x040ff00000041868 */
[-C--:B------:R-:W-:Y:S08]  /*8d80*/  HMMA.16816.F32.BF16 R108, R200, R206.reuse, R108 ;  /* 0x000000cec86c723c */ /* 0x080ff0000004186c */
[----:B------:R-:W-:Y:S08]  /*8d90*/  HMMA.16816.F32.BF16 R112, R184, R206, R112 ;  /* 0x000000ceb870723c */ /* 0x000ff00000041870 */
[-C--:B------:R-:W-:Y:S08]  /*8da0*/  HMMA.16816.F32.BF16 R4, R212, R216.reuse, R4 ;  /* 0x000000d8d404723c */ /* 0x080ff00000041804 */
        /* <DEDUP_REMOVED lines=9> */
[----:B------:R-:W1:Y:S01]  /*8e40*/  MUFU.TANH R0, R8 ;  /* 0x0000000800007308 */ /* 0x000e620000002400 */
        /* <DEDUP_REMOVED lines=12> */
[----:B------:R-:W-:Y:S01]  /*8f10*/  FMUL.FTZ R13, R13, c[0x0][0x320] ;  /* 0x0000c8000d0d7a20 */ /* 0x000fe20000410000 */
[----:B-1----:R1:W-:Y:S08]  /*8f20*/  STL [R1+0x8], R0 ;  /* 0x0000080001007387 */ /* 0x0023f00000100800 */
[----:B------:R2:W-:Y:S10]  /*8f30*/  MUFU.TANH R223, R7 ;  /* 0x0000000700df7308 */ /* 0x0005f40000002400 */
[----:B------:R-:W-:Y:S10]  /*8f40*/  MUFU.TANH R251, R9 ;  /* 0x0000000900fb7308 */ /* 0x000ff40000002400 */
[----:B------:R-:W3:Y:S01]  /*8f50*/  MUFU.TANH R2, R10 ;  /* 0x0000000a00027308 */ /* 0x000ee20000002400 */
[----:B--2---:R-:W2:Y:S09]  /*8f60*/  LDSM.16.M88.4 R4, [R227+0x800] ;  /* 0x00080000e304783b */ /* 0x004eb20000000200 */
[----:B-1----:R1:W4:Y:S10]  /*8f70*/  MUFU.TANH R0, R11 ;  /* 0x0000000b00007308 */ /* 0x0023340000002400 */
[----:B------:R-:W-:Y:S01]  /*8f80*/  MUFU.TANH R248, R12 ;  /* 0x0000000c00f87308 */ /* 0x000fe20000002400 */
[----:B---3--:R3:W-:Y:S09]  /*8f90*/  STL [R1+0x14], R2 ;  /* 0x0000140201007387 */ /* 0x0087f20000100800 */
[----:B------:R-:W-:Y:S01]  /*8fa0*/  MUFU.TANH R247, R13 ;  /* 0x0000000d00f77308 */ /* 0x000fe20000002400 */
[----:B-1----:R-:W1:Y:S09]  /*8fb0*/  LDSM.16.M88.4 R8, [R227+0x1000] ;  /* 0x00100000e308783b */ /* 0x002e720000000200 */
[----:B------:R-:W-:Y:S01]  /*8fc0*/  MUFU.TANH R209, R18 ;  /* 0x0000001200d17308 */ /* 0x000fe20000002400 */
[----:B----4-:R4:W-:Y:S01]  /*8fd0*/  STL [R1+0x18], R0 ;  /* 0x0000180001007387 */ /* 0x0109e20000100800 */
[-C--:B--2---:R-:W-:Y:S08]  /*8fe0*/  HMMA.16816.F32.BF16 R20, R212, R4.reuse, R20 ;  /* 0x00000004d414723c */ /* 0x084ff00000041814 */
[----:B---3--:R-:W2:Y:S01]  /*8ff0*/  MUFU.TANH R2, R14 ;  /* 0x0000000e00027308 */ /* 0x008ea20000002400 */
[C---:B------:R-:W-:Y:S09]  /*9000*/  HMMA.16816.F32.BF16 R24, R188.reuse, R4, R24 ;  /* 0x00000004bc18723c */ /* 0x040ff20000041818 */
[----:B------:R-:W-:Y:S01]  /*9010*/  MUFU.TANH R207, R19 ;  /* 0x0000001300cf7308 */ /* 0x000fe20000002400 */
[-C--:B------:R-:W-:Y:S05]  /*9020*/  HMMA.16816.F32.BF16 R28, R188, R6.reuse, R28 ;  /* 0x00000006bc1c723c */ /* 0x080fea000004181c */
[----:B------:R-:W-:Y:S03]  /*9030*/  FMUL.FTZ R20, R20, c[0x0][0x320] ;  /* 0x0000c80014147a20 */ /* 0x000fe60000410000 */
[C---:B------:R-:W-:Y:S01]  /*9040*/  HMMA.16816.F32.BF16 R32, R212.reuse, R6, R32 ;  /* 0x00000006d420723c */ /* 0x040fe20000041820 */
[----:B----4-:R-:W3:Y:S01]  /*9050*/  MUFU.TANH R0, R15 ;  /* 0x0000000f00007308 */ /* 0x010ee20000002400 */
[----:B------:R-:W4:Y:S02]  /*9060*/  LDSM.16.M88.4 R4, [R227+0x1800] ;  /* 0x00180000e304783b */ /* 0x000f240000000200 */
[----:B------:R-:W-:Y:S02]  /*9070*/  FMUL.FTZ R21, R21, c[0x0][0x320] ;  /* 0x0000c80015157a20 */ /* 0x000fe40000410000 */
[----:B------:R-:W-:Y:S02]  /*9080*/  FMUL.FTZ R22, R22, c[0x0][0x320] ;  /* 0x0000c80016167a20 */ /* 0x000fe40000410000 */
[-C--:B-1----:R-:W-:Y:S02]  /*9090*/  HMMA.16816.F32.BF16 R36, R212, R8.reuse, R36 ;  /* 0x00000008d424723c */ /* 0x082fe40000041824 */
[----:B--2---:R1:W-:Y:S01]  /*90a0*/  STL [R1+0x10], R2 ;  /* 0x0000100201007387 */ /* 0x0043e20000100800 */
[----:B------:R-:W-:Y:S01]  /*90b0*/  MUFU.TANH R15, R16 ;  /* 0x00000010000f7308 */ /* 0x000fe20000002400 */
[----:B------:R-:W-:Y:S02]  /*90c0*/  FMUL.FTZ R26, R26, c[0x0][0x320] ;  /* 0x0000c8001a1a7a20 */ /* 0x000fe40000410000 */
[----:B------:R-:W-:Y:S02]  /*90d0*/  FMUL.FTZ R27, R27, c[0x0][0x320] ;  /* 0x0000c8001b1b7a20 */ /* 0x000fe40000410000 */
[C---:B------:R-:W-:Y:S04]  /*90e0*/  HMMA.16816.F32.BF16 R40, R188.reuse, R8, R40 ;  /* 0x00000008bc28723c */ /* 0x040fe80000041828 */
[----:B------:R-:W-:Y:S01]  /*90f0*/  FMUL.FTZ R23, R23, c[0x0][0x320] ;  /* 0x0000c80017177a20 */ /* 0x000fe20000410000 */
[----:B------:R-:W-:Y:S01]  /*9100*/  MUFU.TANH R16, R17 ;  /* 0x0000001100107308 */ /* 0x000fe20000002400 */
[----:B------:R-:W-:Y:S02]  /*9110*/  FMUL.FTZ R24, R24, c[0x0][0x320] ;  /* 0x0000c80018187a20 */ /* 0x000fe40000410000 */
[-C--:B------:R-:W-:Y:S01]  /*9120*/  HMMA.16816.F32.BF16 R44, R188, R10.reuse, R44 ;  /* 0x0000000abc2c723c */ /* 0x080fe2000004182c */
[----:B---3--:R2:W-:Y:S03]  /*9130*/  STL [R1+0xc], R0 ;  /* 0x00000c0001007387 */ /* 0x0085e60000100800 */
[----:B------:R-:W-:Y:S02]  /*9140*/  FMUL.FTZ R25, R25, c[0x0][0x320] ;  /* 0x0000c80019197a20 */ /* 0x000fe40000410000 */
[----:B------:R-:W-:Y:S01]  /*9150*/  FMUL.FTZ R28, R28, c[0x0][0x320] ;  /* 0x0000c8001c1c7a20 */ /* 0x000fe20000410000 */
[----:B------:R-:W-:Y:S01]  /*9160*/  MUFU.TANH R184, R20 ;  /* 0x0000001400b87308 */ /* 0x000fe20000002400 */
[C---:B------:R-:W-:Y:S01]  /*9170*/  HMMA.16816.F32.BF16 R48, R212.reuse, R10, R48 ;  /* 0x0000000ad430723c */ /* 0x040fe20000041830 */
[----:B------:R-:W3:Y:S03]  /*9180*/  LDSM.16.M88.4 R8, [R227+0x2000] ;  /* 0x00200000e308783b */ /* 0x000ee60000000200 */
[----:B------:R-:W-:Y:S02]  /*9190*/  FMUL.FTZ R29, R29, c[0x0][0x320] ;  /* 0x0000c8001d1d7a20 */ /* 0x000fe40000410000 */
[----:B------:R-:W-:Y:S02]  /*91a0*/  FMUL.FTZ R30, R30, c[0x0][0x320] ;  /* 0x0000c8001e1e7a20 */ /* 0x000fe40000410000 */
[----:B------:R-:W-:Y:S01]  /*91b0*/  FMUL.FTZ R31, R31, c[0x0][0x320] ;  /* 0x0000c8001f1f7a20 */ /* 0x000fe20000410000 */
[----:B-1----:R-:W1:Y:S01]  /*91c0*/  MUFU.TANH R2, R26 ;  /* 0x0000001a00027308 */ /* 0x002e620000002400 */
[-C--:B----4-:R-:W-:Y:S03]  /*91d0*/  HMMA.16816.F32.BF16 R52, R212, R4.reuse, R52 ;  /* 0x00000004d434723c */ /* 0x090fe60000041834 */
[----:B------:R-:W-:Y:S02]  /*91e0*/  FMUL.FTZ R32, R32, c[0x0][0x320] ;  /* 0x0000c80020207a20 */ /* 0x000fe40000410000 */
[----:B------:R-:W-:Y:S02]  /*91f0*/  FMUL.FTZ R33, R33, c[0x0][0x320] ;  /* 0x0000c80021217a20 */ /* 0x000fe40000410000 */
[----:B------:R-:W-:Y:S01]  /*9200*/  FMUL.FTZ R34, R34, c[0x0][0x320] ;  /* 0x0000c80022227a20 */ /* 0x000fe20000410000 */
[C---:B------:R-:W-:Y:S01]  /*9210*/  HMMA.16816.F32.BF16 R56, R188.reuse, R4, R56 ;  /* 0x00000004bc38723c */ /* 0x040fe20000041838 */
[----:B--2---:R-:W2:Y:S03]  /*9220*/  MUFU.TANH R0, R27 ;  /* 0x0000001b00007308 */ /* 0x004ea60000002400 */
[----:B------:R-:W-:Y:S02]  /*9230*/  FMUL.FTZ R35, R35, c[0x0][0x320] ;  /* 0x0000c80023237a20 */ /* 0x000fe40000410000 */
[----:B------:R-:W-:Y:S02]  /*9240*/  FMUL.FTZ R36, R36, c[0x0][0x320] ;  /* 0x0000c80024247a20 */ /* 0x000fe40000410000 */
[-C--:B------:R-:W-:Y:S03]  /*9250*/  HMMA.16816.F32.BF16 R60, R188, R6.reuse, R60 ;  /* 0x00000006bc3c723c */ /* 0x080fe6000004183c */
[----:B------:R4:W4:Y:S01]  /*9260*/  MUFU.TANH R185, R21 ;  /* 0x0000001500b97308 */ /* 0x0009220000002400 */
[----:B------:R-:W-:Y:S02]  /*9270*/  FMUL.FTZ R37, R37, c[0x0][0x320] ;  /* 0x0000c80025257a20 */ /* 0x000fe40000410000 */
[----:B------:R-:W-:Y:S01]  /*9280*/  FMUL.FTZ R38, R38, c[0x0][0x320] ;  /* 0x0000c80026267a20 */ /* 0x000fe20000410000 */
[----:B-1----:R-:W-:Y:S01]  /*9290*/  STL [R1+0x4], R2 ;  /* 0x0000040201007387 */ /* 0x002fe20000100800 */
[C---:B------:R-:W-:Y:S03]  /*92a0*/  HMMA.16816.F32.BF16 R64, R212.reuse, R6, R64 ;  /* 0x00000006d440723c */ /* 0x040fe60000041840 */
[----:B------:R-:W1:Y:S01]  /*92b0*/  LDSM.16.M88.4 R4, [R227+0x2800] ;  /* 0x00280000e304783b */ /* 0x000e620000000200 */
[----:B------:R-:W-:Y:S01]  /*92c0*/  FMUL.FTZ R39, R39, c[0x0][0x320] ;  /* 0x0000c80027277a20 */ /* 0x000fe20000410000 */
[----:B------:R1:W1:Y:S01]  /*92d0*/  MUFU.TANH R187, R22 ;  /* 0x0000001600bb7308 */ /* 0x0002620000002400 */
[----:B------:R-:W-:Y:S02]  /*92e0*/  FMUL.FTZ R40, R40, c[0x0][0x320] ;  /* 0x0000c80028287a20 */ /* 0x000fe40000410000 */
[-C--:B---3--:R-:W-:Y:S03]  /*92f0*/  HMMA.16816.F32.BF16 R68, R212, R8.reuse, R68 ;  /* 0x00000008d444723c */ /* 0x088fe60000041844 */
[----:B--2---:R-:W-:Y:S01]  /*9300*/  STL [R1], R0 ;  /* 0x0000000001007387 */ /* 0x004fe20000100800 */
[----:B------:R-:W-:Y:S02]  /*9310*/  FMUL.FTZ R41, R41, c[0x0][0x320] ;  /* 0x0000c80029297a20 */ /* 0x000fe40000410000 */
[----:B------:R-:W-:Y:S01]  /*9320*/  FMUL.FTZ R42, R42, c[0x0][0x320] ;  /* 0x0000c8002a2a7a20 */ /* 0x000fe20000410000 */
[----:B------:R2:W3:Y:S01]  /*9330*/  MUFU.TANH R186, R23 ;  /* 0x0000001700ba7308 */ /* 0x0004e20000002400 */
[C---:B------:R-:W-:Y:S04]  /*9340*/  HMMA.16816.F32.BF16 R72, R188.reuse, R8, R72 ;  /* 0x00000008bc48723c */ /* 0x040fe80000041848 */
[----:B------:R-:W-:Y:S02]  /*9350*/  FMUL.FTZ R43, R43, c[0x0][0x320] ;  /* 0x0000c8002b2b7a20 */ /* 0x000fe40000410000 */
[----:B------:R-:W-:Y:S02]  /*9360*/  FMUL.FTZ R44, R44, c[0x0][0x320] ;  /* 0x0000c8002c2c7a20 */ /* 0x000fe40000410000 */
[-C--:B------:R-:W-:Y:S01]  /*9370*/  HMMA.16816.F32.BF16 R76, R188, R10.reuse, R76 ;  /* 0x0000000abc4c723c */ /* 0x080fe2000004184c */
[----:B------:R2:W2:Y:S03]  /*9380*/  MUFU.TANH R219, R24 ;  /* 0x0000001800db7308 */ /* 0x0004a60000002400 */
[----:B------:R-:W-:Y:S02]  /*9390*/  FMUL.FTZ R45, R45, c[0x0][0x320] ;  /* 0x0000c8002d2d7a20 */ /* 0x000fe40000410000 */
[----:B------:R-:W-:Y:S02]  /*93a0*/  FMUL.FTZ R46, R46, c[0x0][0x320] ;  /* 0x0000c8002e2e7a20 */ /* 0x000fe40000410000 */
[C---:B------:R-:W-:Y:S01]  /*93b0*/  HMMA.16816.F32.BF16 R80, R212.reuse, R10, R80 ;  /* 0x0000000ad450723c */ /* 0x040fe20000041850 */
[----:B------:R-:W5:Y:S01]  /*93c0*/  LDSM.16.M88.4 R8, [R227+0x3000] ;  /* 0x00300000e308783b */ /* 0x000f620000000200 */
[----:B------:R-:W-:Y:S04]  /*93d0*/  DEPBAR.LE SB0, 0x0 ;  /* 0x000080000000791a */ /* 0x000fe80000000000 */
[----:B------:R2:W2:Y:S01]  /*93e0*/  MUFU.TANH R217, R25 ;  /* 0x0000001900d97308 */ /* 0x0004a20000002400 */
[----:B------:R-:W-:Y:S02]  /*93f0*/  FMUL.FTZ R48, R48, c[0x0][0x320] ;  /* 0x0000c80030307a20 */ /* 0x000fe40000410000 */
[----:B------:R-:W-:Y:S01]  /*9400*/  BAR.SYNC.DEFER_BLOCKING 0x0 ;  /* 0x0000000000007b1d */ /* 0x000fe20000010000 */
[-C--:B-1----:R-:W-:Y:S06]  /*9410*/  HMMA.16816.F32.BF16 R84, R212, R4.reuse, R84 ;  /* 0x00000004d454723c */ /* 0x082fec0000041854 */
        /* <DEDUP_REMOVED lines=8> */
[----:B------:R-:W-:Y:S03]  /*94a0*/  FMUL.FTZ R53, R53, c[0x0][0x320] ;  /* 0x0000c80035357a20 */ /* 0x000fe60000410000 */
[C---:B------:R-:W-:Y:S01]  /*94b0*/  HMMA.16816.F32.BF16 R96, R212.reuse, R6, R96 ;  /* 0x00000006d460723c */ /* 0x040fe20000041860 */
[----:B------:R1:W1:Y:S03]  /*94c0*/  MUFU.TANH R249, R30 ;  /* 0x0000001e00f97308 */ /* 0x0002660000002400 */
[----:B------:R-:W-:Y:S02]  /*94d0*/  FMUL.FTZ R54, R54, c[0x0][0x320] ;  /* 0x0000c80036367a20 */ /* 0x000fe40000410000 */
[----:B------:R-:W-:Y:S02]  /*94e0*/  FMUL.FTZ R55, R55, c[0x0][0x320] ;  /* 0x0000c80037377a20 */ /* 0x000fe40000410000 */
[-C--:B-----5:R-:W-:Y:S03]  /*94f0*/  HMMA.16816.F32.BF16 R100, R212, R8.reuse, R100 ;  /* 0x00000008d464723c */ /* 0x0a0fe60000041864 */
[----:B------:R1:W1:Y:S01]  /*9500*/  MUFU.TANH R250, R31 ;  /* 0x0000001f00fa7308 */ /* 0x0002620000002400 */
        /* <DEDUP_REMOVED lines=9> */
[----:B------:R1:W1:Y:S01]  /*95a0*/  MUFU.TANH R27, R33 ;  /* 0x00000021001b7308 */ /* 0x0002620000002400 */
[----:B------:R-:W-:Y:S04]  /*95b0*/  HMMA.16816.F32.BF16 R112, R212, R10, R112 ;  /* 0x0000000ad470723c */ /* 0x000fe80000041870 */
[----:B------:R-:W-:Y:S02]  /*95c0*/  FMUL.FTZ R63, R63, c[0x0][0x320] ;  /* 0x0000c8003f3f7a20 */ /* 0x000fe40000410000 */
[----:B------:R-:W-:Y:S02]  /*95d0*/  FMUL.FTZ R64, R64, c[0x0][0x320] ;  /* 0x0000c80040407a20 */ /* 0x000fe40000410000 */
[----:B------:R-:W-:Y:S01]  /*95e0*/  FMUL.FTZ R65, R65, c[0x0][0x320] ;  /* 0x0000c80041417a20 */ /* 0x000fe20000410000 */
[----:B------:R-:W1:Y:S03]  /*95f0*/  MUFU.TANH R34, R34 ;  /* 0x0000002200227308 */ /* 0x000e660000002400 */
        /* <DEDUP_REMOVED lines=61> */
[----:B------:R-:W-:Y:S05]  /*99d0*/  FMUL.FTZ R115, R115, c[0x0][0x320] ;  /* 0x0000c80073737a20 */ /* 0x000fea0000410000 */
        /* <DEDUP_REMOVED lines=70> */
[----:B------:R1:W1:Y:S01]  /*9e40*/  MUFU.TANH R35, R115 ;  /* 0x0000007300237308 */ /* 0x0002620000002400 */
[----:B------:R-:W-:-:S05]  /*9e50*/  @!P0 BRA `(.L_x_550) ;  /* 0x000004d000008947 */ /* 0x000fca0003800000 */
[----:B--234-:R-:W-:Y:S01]  /*9e60*/  IMAD.MOV.U32 R244, RZ, RZ, RZ ;  /* 0x000000fffff47224 */ /* 0x01cfe200078e00ff */
[----:B------:R-:W2:Y:S01]  /*9e70*/  LDL R2, [R1+0x34] ;  /* 0x0000340001027983 */ /* 0x000ea20000100800 */
[----:B------:R-:W-:Y:S03]  /*9e80*/  IMAD.SHL.U32 R8, R242, 0x2, RZ ;  /* 0x00000002f2087824 */ /* 0x000fe600078e00ff */
[----:B------:R-:W3:Y:S04]  /*9e90*/  LDL R0, [R1+0x30] ;  /* 0x0000300001007983 */ /* 0x000ee80000100800 */
[----:B-1----:R-:W4:Y:S04]  /*9ea0*/  LDL.64 R74, [R1+0x40] ;  /* 0x00004000014a7983 */ /* 0x002f280000100a00 */
[----:B------:R-:W5:Y:S04]  /*9eb0*/  LDL R13, [R1+0x54] ;  /* 0x00005400010d7983 */ /* 0x000f680000100800 */
[----:B------:R-:W4:Y:S04]  /*9ec0*/  LDL.64 R72, [R1+0x38] ;  /* 0x0000380001487983 */ /* 0x000f280000100a00 */
[----:B------:R-:W5:Y:S01]  /*9ed0*/  LDL R14, [R1+0x50] ;  /* 0x00005000010e7983 */ /* 0x000f620000100800 */
[----:B--2---:R-:W-:Y:S05]  /*9ee0*/  IMAD R2, R245, 0x70, R2 ;  /* 0x00000070f5027824 */ /* 0x004fea00078e0202 */
[----:B---3--:R-:W-:Y:S05]  /*9ef0*/  IADD3 R2, R2, -0x70, R0 ;  /* 0xffffff9002027810 */ /* 0x008fea0007ffe000 */
[----:B------:R-:W-:Y:S04]  /*9f00*/  @P3 IMAD.HI.U32 R3, R2, c[0x0][0x2bc], RZ ;  /* 0x0000af0002033a27 */ /* 0x000fe800078e00ff */
[----:B------:R-:W-:Y:S01]  /*9f10*/  IMAD.MOV.U32 R0, RZ, RZ, R2 ;  /* 0x000000ffff007224 */ /* 0x000fe200078e0002 */
[----:B------:R-:W-:Y:S04]  /*9f20*/  @P3 SHF.R.U32.HI R0, RZ, c[0x0][0x2c0], R3 ;  /* 0x0000b000ff003a19 */ /* 0x000fe80000011603 */
[C---:B----4-:R-:W-:Y:S04]  /*9f30*/  @!P2 IADD3 R3, P0, R0.reuse, R74, RZ ;  /* 0x0000004a0003a210 */ /* 0x050fe80007f1e0ff */
[----:B-----5:R-:W-:Y:S01]  /*9f40*/  @!P2 LEA.HI.X.SX32 R5, R0, R13, 0x1, P0 ;  /* 0x0000000d0005a211 */ /* 0x020fe200000f0eff */
[----:B------:R-:W-:Y:S01]  /*9f50*/  IMAD.MOV R0, RZ, RZ, -R0 ;  /* 0x000000ffff007224 */ /* 0x000fe200078e0a00 */
[C---:B------:R-:W-:Y:S02]  /*9f60*/  @!P2 LEA R4, P0, R3.reuse, c[0x0][0x2a0], 0x2 ;  /* 0x0000a8000304aa11 */ /* 0x040fe400078010ff */
[----:B------:R-:W-:Y:S01]  /*9f70*/  SHF.R.S32.HI R13, RZ, 0x1f, R242 ;  /* 0x0000001fff0d7819 */ /* 0x000fe200000114f2 */
[----:B------:R-:W-:Y:S01]  /*9f80*/  IMAD R252, R0, c[0x0][0x2b8], R2 ;  /* 0x0000ae0000fc7a24 */ /* 0x000fe200078e0202 */
[----:B------:R-:W-:Y:S03]  /*9f90*/  @!P2 LEA.HI.X R5, R3, c[0x0][0x2a4], R5, 0x2, P0 ;  /* 0x0000a9000305aa11 */ /* 0x000fe600000f1405 */
[----:B------:R-:W-:Y:S01]  /*9fa0*/  IMAD.WIDE.U32 R2, R252, c[0x0][0x1e0], RZ ;  /* 0x00007800fc027a25 */ /* 0x000fe200078e00ff */
[----:B------:R-:W-:Y:S01]  /*9fb0*/  SHF.R.S32.HI R0, RZ, 0x1f, R252 ;  /* 0x0000001fff007819 */ /* 0x000fe200000114fc */
[----:B------:R1:W2:Y:S04]  /*9fc0*/  @!P2 LDG.E R244, [R4.64] ;  /* 0x0000000604f4a981 */ /* 0x0002a8000c1e1900 */
[----:B------:R-:W-:Y:S04]  /*9fd0*/  IMAD R0, R0, c[0x0][0x1e0], RZ ;  /* 0x0000780000007a24 */ /* 0x000fe800078e02ff */
[----:B------:R-:W-:Y:S04]  /*9fe0*/  IMAD R0, R252, c[0x0][0x1e4], R0 ;  /* 0x00007900fc007a24 */ /* 0x000fe800078e0200 */
[----:B------:R-:W-:Y:S01]  /*9ff0*/  IMAD.IADD R3, R3, 0x1, R0 ;  /* 0x0000000103037824 */ /* 0x000fe200078e0200 */
[----:B-1----:R-:W-:Y:S02]  /*a000*/  SHF.L.U64.HI R5, R242, 0x1, R13 ;  /* 0x00000001f2057819 */ /* 0x002fe4000001020d */
[----:B--2---:R-:W-:Y:S01]  /*a010*/  SHF.R.S32.HI R4, RZ, 0x1f, R244 ;  /* 0x0000001fff047819 */ /* 0x004fe200000114f4 */
[----:B------:R-:W-:Y:S04]  /*a020*/  IMAD.WIDE.U32 R2, R244, c[0x0][0x1f0], R2 ;  /* 0x00007c00f4027a25 */ /* 0x000fe800078e0002 */
[----:B------:R-:W-:Y:S01]  /*a030*/  IMAD R4, R4, c[0x0][0x1f0], RZ ;  /* 0x00007c0004047a24 */ /* 0x000fe200078e02ff */
[----:B------:R-:W-:Y:S03]  /*a040*/  IADD3 R0, P1, R72, R2, RZ ;  /* 0x0000000248007210 */ /* 0x000fe60007f3e0ff */
[----:B------:R-:W-:Y:S01]  /*a050*/  IMAD R2, R244, c[0x0][0x1f4], R4 ;  /* 0x00007d00f4027a24 */ /* 0x000fe200078e0204 */
[----:B------:R-:W-:Y:S04]  /*a060*/  LEA R4, P0, R0, c[0x0][0x1c8], 0x1 ;  /* 0x0000720000047a11 */ /* 0x000fe800078008ff */
[----:B------:R-:W-:Y:S04]  /*a070*/  IADD3.X R2, R14, R3, R2, P1, !PT ;  /* 0x000000030e027210 */ /* 0x000fe80000ffe402 */
[----:B------:R-:W-:Y:S01]  /*a080*/  LEA.HI.X R0, R0, c[0x0][0x1cc], R2, 0x1, P0 ;  /* 0x0000730000007a11 */ /* 0x000fe200000f0c02 */
[----:B------:R-:W-:-:S05]  /*a090*/  BRA.DIV ~URZ, `(.L_x_551) ;  /* 0x0000e6627f007947 */ /* 0x000fca000b800000 */
[----:B------:R1:W2:Y:S02]  /*a0a0*/  SHFL.IDX PT, R6, R0, RZ, 0x181f ;  /* 0x00181fff00067589 */ /* 0x0002a400000e0000 */
.L_x_608:
[----:B------:R-:W-:-:S05]  /*a0b0*/  BRA.DIV ~URZ, `(.L_x_552) ;  /* 0x0000e6b27f007947 */ /* 0x000fca000b800000 */
[----:B------:R-:W3:Y:S02]  /*a0c0*/  SHFL.IDX PT, R2, R4, RZ, 0x181f ;  /* 0x00181fff04027589 */ /* 0x000ee400000e0000 */
[-C--:B---3--:R-:W-:Y:S05]  /*a0d0*/  IADD3 R2, P0, R2, R8.reuse, RZ ;  /* 0x0000000802027210 */ /* 0x088fea0007f1e0ff */
[--C-:B--2---:R-:W-:Y:S05]  /*a0e0*/  IMAD.X R3, R6, 0x1, R5.reuse, P0 ;  /* 0x0000000106037824 */ /* 0x104fea00000e0605 */
[----:B------:R-:W-:Y:S01]  /*a0f0*/  @!PT LDS RZ, [RZ] ;  /* 0x00000000fffff984 */ /* 0x000fe20000000800 */
[----:B------:R-:W-:Y:S01]  /*a100*/  @!PT LDS RZ, [RZ] ;  /* 0x00000000fffff984 */ /* 0x000fe20000000800 */
[----:B------:R2:W-:Y:S04]  /*a110*/  LDGSTS.E.BYPASS.LTC128B.128 [R243+0x3900], [R2.64], !P5 ;  /* 0x0390000002f37fae */ /* 0x0005e8000e901d46 */
[----:B--2---:R-:W2:Y:S04]  /*a120*/  SHFL.IDX PT, R2, R4, 0x1, 0x181f ;  /* 0x00381f0004027f89 */ /* 0x004ea800000e0000 */
[----:B------:R-:W3:Y:S01]  /*a130*/  SHFL.IDX PT, R3, R0, 0x1, 0x181f ;  /* 0x00381f0000037f89 */ /* 0x000ee200000e0000 */
[-C--:B--2---:R-:W-:Y:S05]  /*a140*/  IADD3 R2, P0, R2, R8.reuse, RZ ;  /* 0x0000000802027210 */ /* 0x084fea0007f1e0ff */
[--C-:B---3--:R-:W-:Y:S05]  /*a150*/  IMAD.X R3, R3, 0x1, R5.reuse, P0 ;  /* 0x0000000103037824 */ /* 0x108fea00000e0605 */
        /* <DEDUP_REMOVED lines=17> */
[----:B------:R-:W3:Y:S04]  /*a270*/  SHFL.IDX PT, R3, R0, 0x5, 0x181f ;  /* 0x00b81f0000037f89 */ /* 0x000ee800000e0000 */
[----:B------:R-:W4:Y:S04]  /*a280*/  SHFL.IDX PT, R4, R4, 0x6, 0x181f ;  /* 0x00d81f0004047f89 */ /* 0x000f2800000e0000 */
[----:B-1----:R-:W1:Y:S01]  /*a290*/  SHFL.IDX PT, R0, R0, 0x6, 0x181f ;  /* 0x00d81f0000007f89 */ /* 0x002e6200000e0000 */
[----:B--2---:R-:W-:Y:S05]  /*a2a0*/  IADD3 R2, P0, R2, R8, RZ ;  /* 0x0000000802027210 */ /* 0x004fea0007f1e0ff */
[----:B---3--:R-:W-:Y:S05]  /*a2b0*/  IMAD.X R3, R3, 0x1, R5, P0 ;  /* 0x0000000103037824 */ /* 0x008fea00000e0605 */
[----:B------:R2:W-:Y:S03]  /*a2c0*/  LDGSTS.E.BYPASS.LTC128B.128 [R243+0x6100], [R2.64], !P5 ;  /* 0x0610000002f37fae */ /* 0x0005e6000e901d46 */
.L_x_609:
[----:B--2-4-:R-:W-:Y:S04]  /*a2d0*/  IADD3 R2, P0, R4, R8, RZ ;  /* 0x0000000804027210 */ /* 0x014fe80007f1e0ff */
[----:B-1----:R-:W-:Y:S05]  /*a2e0*/  IADD3.X R3, R0, R5, RZ, P0, !PT ;  /* 0x0000000500037210 */ /* 0x002fea00007fe4ff */
[----:B------:R-:W-:Y:S01]  /*a2f0*/  @!PT LDS RZ, [RZ] ;  /* 0x00000000fffff984 */ /* 0x000fe20000000800 */
[----:B------:R-:W-:Y:S01]  /*a300*/  @!PT LDS RZ, [RZ] ;  /* 0x00000000fffff984 */ /* 0x000fe20000000800 */
[----:B------:R-:W-:Y:S01]  /*a310*/  @!PT LDS RZ, [RZ] ;  /* 0x00000000fffff984 */ /* 0x000fe20000000800 */
[----:B------:R1:W-:Y:S04]  /*a320*/  LDGSTS.E.BYPASS.LTC128B.128 [R243+0x6900], [R2.64], !P5 ;  /* 0x0690000002f37fae */ /* 0x0003e8000e901d46 */
.L_x_550:
[----:B--234-:R-:W-:Y:S05]  /*a330*/  BSYNC B0 ;  /* 0x0000000000007941 */ /* 0x01cfea0003800000 */
.L_x_549:
[----:B------:R-:W2:Y:S01]  /*a340*/  LDL R4, [R1+0x5c] ;  /* 0x00005c0001047983 */ /* 0x000ea20000100800 */
[----:B-1----:R-:W-:Y:S03]  /*a350*/  IMAD R2, R245, -0x70, RZ ;  /* 0xffffff90f5027824 */ /* 0x002fe600078e02ff */
[----:B------:R-:W2:Y:S04]  /*a360*/  LDL R0, [R1+0x6c] ;  /* 0x00006c0001007983 */ /* 0x000ea80000100800 */
[----:B------:R-:W3:Y:S04]  /*a370*/  LDL R3, [R1+0x68] ;  /* 0x0000680001037983 */ /* 0x000ee80000100800 */
[----:B------:R-:W0:Y:S01]  /*a380*/  LDGDEPBAR ;  /* 0x00000000000079af */ /* 0x000e220000000000 */
[----:B--2---:R-:W-:Y:S02]  /*a390*/  IADD3 R0, R0, R4, RZ ;  /* 0x0000000400007210 */ /* 0x004fe40007ffe0ff */
[----:B------:R-:W-:Y:S02]  /*a3a0*/  MOV R4, c[0x0][0x2ac] ;  /* 0x0000ab0000047a02 */ /* 0x000fe40000000f00 */
[----:B---3--:R-:W-:Y:S01]  /*a3b0*/  IADD3 R2, -R3, 0x1, R2 ;  /* 0x0000000103027810 */ /* 0x008fe20007ffe102 */
[----:B------:R-:W-:Y:S01]  /*a3c0*/  @P4 IMAD.HI.U32 R3, R0, c[0x0][0x2c8], RZ ;  /* 0x0000b20000034a27 */ /* 0x000fe200078e00ff */
[----:B------:R-:W-:Y:S03]  /*a3d0*/  MOV R5, R0 ;  /* 0x0000000000057202 */ /* 0x000fe60000000f00 */
[----:B------:R-:W-:Y:S01]  /*a3e0*/  IMAD R2, R4, c[0x0][0x1d0], R2 ;  /* 0x0000740004027a24 */ /* 0x000fe200078e0202 */
[----:B------:R-:W-:Y:S04]  /*a3f0*/  @P4 SHF.R.U32.HI R5, RZ, c[0x0][0x2cc], R3 ;  /* 0x0000b300ff054a19 */ /* 0x000fe80000011603 */
[----:B------:R-:W-:Y:S01]  /*a400*/  IADD3 R4, R2, -c[0x0][0x168], RZ ;  /* 0x80005a0002047a10 */ /* 0x000fe20007ffe0ff */
[----:B------:R-:W-:-:S05]  /*a410*/  BRA.DIV ~URZ, `(.L_x_553) ;  /* 0x0000ea227f007947 */ /* 0x000fca000b800000 */
[----:B------:R1:W2:Y:S02]  /*a420*/  SHFL.IDX PT, R0, R5, RZ, 0x1c1f ;  /* 0x001c1fff05007589 */ /* 0x0002a400000e0000 */
.L_x_610:
[----:B--2---:R-:W-:Y:S05]  /*a430*/  IMAD.IADD R0, R4, 0x1, R0 ;  /* 0x0000000104007824 */ /* 0x004fea00078e0200 */
[C---:B------:R-:W-:Y:S02]  /*a440*/  ISETP.GT.AND P0, PT, R0.reuse, RZ, PT ;  /* 0x000000ff0000720c */ /* 0x040fe40003f04270 */
[C---:B------:R-:W-:Y:S02]  /*a450*/  ISETP.GT.AND P6, PT, R0.reuse, 0x1, PT ;  /* 0x000000010000780c */ /* 0x040fe40003fc4270 */
[----:B------:R-:W-:Y:S02]  /*a460*/  ISETP.GT.AND P1, PT, R0, 0x8, PT ;  /* 0x000000080000780c */ /* 0x000fe40003f24270 */
[----:B------:R-:W-:Y:S02]  /*a470*/  FSEL R14, R216, -INF , P0 ;  /* 0xff800000d80e7808 */ /* 0x000fe40000000000 */
[C---:B------:R-:W-:Y:S02]  /*a480*/  ISETP.GT.AND P0, PT, R0.reuse, 0x9, PT ;  /* 0x000000090000780c */ /* 0x040fe40003f04270 */
[----:B------:R-:W-:Y:S02]  /*a490*/  FSEL R13, R211, -INF , P6 ;  /* 0xff800000d30d7808 */ /* 0x000fe40003000000 */
[C---:B------:R-:W-:Y:S02]  /*a4a0*/  ISETP.GT.AND P6, PT, R0.reuse, 0x10, PT ;  /* 0x000000100000780c */ /* 0x040fe40003fc4270 */
[----:B------:R-:W-:Y:S02]  /*a4b0*/  FSEL R15, R15, -INF , P1 ;  /* 0xff8000000f0f7808 */ /* 0x000fe40000800000 */
[----:B------:R-:W-:Y:S02]  /*a4c0*/  ISETP.GT.AND P1, PT, R0, 0x11, PT ;  /* 0x000000110000780c */ /* 0x000fe40003f24270 */
[----:B------:R-:W-:Y:S02]  /*a4d0*/  FSEL R16, R16, -INF , P0 ;  /* 0xff80000010107808 */ /* 0x000fe40000000000 */
[----:B------:R-:W-:Y:S02]  /*a4e0*/  ISETP.GT.AND P0, PT, R0, 0x18, PT ;  /* 0x000000180000780c */ /* 0x000fe40003f04270 */
[----:B------:R-:W-:Y:S02]  /*a4f0*/  FSEL R184, R184, -INF , P6 ;  /* 0xff800000b8b87808 */ /* 0x000fe40003000000 */
[C---:B------:R-:W-:Y:S02]  /*a500*/  ISETP.GT.AND P6, PT, R0.reuse, 0x19, PT ;  /* 0x000000190000780c */ /* 0x040fe40003fc4270 */
        /* <DEDUP_REMOVED lines=41> */
[----:B------:R-:W-:Y:S02]  /*a7a0*/  FSEL R112, R112, -INF , P1 ;  /* 0xff80000070707808 */ /* 0x000fe40000800000 */
[----:B------:R-:W-:Y:S01]  /*a7b0*/  FSEL R6, R7, -INF , P0 ;  /* 0xff80000007067808 */ /* 0x000fe20000000000 */
[----:B------:R-:W-:-:S05]  /*a7c0*/  BRA.DIV ~URZ, `(.L_x_554) ;  /* 0x0000e6e27f007947 */ /* 0x000fca000b800000 */
[----:B------:R-:W2:Y:S08]  /*a7d0*/  SHFL.IDX PT, R2, R5, 0x1, 0x1c1f ;  /* 0x003c1f0005027f89 */ /* 0x000eb000000e0000 */
[----:B------:R-:W3:Y:S08]  /*a7e0*/  SHFL.IDX PT, R3, R5, 0x2, 0x1c1f ;  /* 0x005c1f0005037f89 */ /* 0x000ef000000e0000 */
[----:B------:R4:W2:Y:S08]  /*a7f0*/  SHFL.IDX PT, R0, R5, 0x3, 0x1c1f ;  /* 0x007c1f0005007f89 */ /* 0x0008b000000e0000 */
[----:B------:R-:W5:Y:S01]  /*a800*/  LDL.LU R68, [R1+0x8] ;  /* 0x0000080001447983 */ /* 0x000f620000300800 */
[----:B-1--4-:R-:W-:Y:S01]  /*a810*/  FMNMX.FTZ R5, R14, R116, !PT ;  /* 0x000000740e057209 */ /* 0x012fe20007810000 */
[C---:B--2---:R-:W-:Y:S02]  /*a820*/  IMAD.IADD R2, R4.reuse, 0x1, R2 ;  /* 0x0000000104027824 */ /* 0x044fe400078e0202 */
[C---:B---3--:R-:W-:Y:S02]  /*a830*/  IMAD.IADD R3, R4.reuse, 0x1, R3 ;  /* 0x0000000104037824 */ /* 0x048fe400078e0203 */
[----:B------:R-:W-:Y:S01]  /*a840*/  IMAD.IADD R0, R4, 0x1, R0 ;  /* 0x0000000104007824 */ /* 0x000fe200078e0200 */
[----:B------:R-:W-:Y:S02]  /*a850*/  FMNMX.FTZ R4, R13, R5, !PT ;  /* 0x000000050d047209 */ /* 0x000fe40007810000 */
[C---:B------:R-:W-:Y:S01]  /*a860*/  ISETP.GT.AND P6, PT, R2.reuse, 0x8, PT ;  /* 0x000000080200780c */ /* 0x040fe20003fc4270 */
[----:B------:R-:W2:Y:S01]  /*a870*/  LDL.LU R5, [R1+0x14] ;  /* 0x0000140001057983 */ /* 0x000ea20000300800 */
[C---:B------:R-:W-:Y:S02]  /*a880*/  ISETP.GT.AND P1, PT, R2.reuse, 0x1, PT ;  /* 0x000000010200780c */ /* 0x040fe40003f24270 */
[----:B------:R-:W-:Y:S01]  /*a890*/  FSEL R12, R209, -INF , P6 ;  /* 0xff800000d10c7808 */ /* 0x000fe20003000000 */
[----:B------:R-:W3:Y:S01]  /*a8a0*/  LDL.LU R20, [R1+0x18] ;  /* 0x0000180001147983 */ /* 0x000ee20000300800 */
[C---:B------:R-:W-:Y:S02]  /*a8b0*/  ISETP.GT.AND P6, PT, R2.reuse, 0x11, PT ;  /* 0x000000110200780c */ /* 0x040fe40003fc4270 */
[----:B------:R-:W-:Y:S01]  /*a8c0*/  FSEL R11, R223, -INF , P1 ;  /* 0xff800000df0b7808 */ /* 0x000fe20000800000 */
[----:B------:R-:W4:Y:S01]  /*a8d0*/  LDL.LU R18, [R1+0x10] ;  /* 0x0000100001127983 */ /* 0x000f220000300800 */
[----:B------:R-:W-:Y:S02]  /*a8e0*/  ISETP.GT.AND P1, PT, R2, 0x10, PT ;  /* 0x000000100200780c */ /* 0x000fe40003f24270 */
[----:B------:R-:W-:Y:S01]  /*a8f0*/  FSEL R92, R186, -INF , P6 ;  /* 0xff800000ba5c7808 */ /* 0x000fe20003000000 */
[----:B------:R-:W3:Y:S01]  /*a900*/  LDL.LU R8, [R1+0xc] ;  /* 0x00000c0001087983 */ /* 0x000ee20000300800 */
[----:B------:R-:W-:Y:S02]  /*a910*/  ISETP.GT.AND P6, PT, R3, 0x1, PT ;  /* 0x000000010300780c */ /* 0x000fe40003fc4270 */
[----:B------:R-:W-:Y:S01]  /*a920*/  FSEL R93, R187, -INF , P1 ;  /* 0xff800000bb5d7808 */ /* 0x000fe20000800000 */
[----:B------:R-:W4:Y:S01]  /*a930*/  LDL.LU R7, [R1+0x4] ;  /* 0x0000040001077983 */ /* 0x000f220000300800 */
[----:B------:R-:W-:Y:S02]  /*a940*/  FSEL R187, R251, -INF , P6 ;  /* 0xff800000fbbb7808 */ /* 0x000fe40003000000 */
[C---:B------:R-:W-:Y:S02]  /*a950*/  ISETP.GT.AND P6, PT, R2.reuse, 0x20, PT ;  /* 0x000000200200780c */ /* 0x040fe40003fc4270 */
[----:B------:R-:W-:Y:S02]  /*a960*/  ISETP.GT.AND P0, PT, R2, RZ, PT ;  /* 0x000000ff0200720c */ /* 0x000fe40003f04270 */
[----:B------:R-:W-:Y:S02]  /*a970*/  FSEL R86, R38, -INF , P6 ;  /* 0xff80000026567808 */ /* 0x000fe40003000000 */
[----:B------:R-:W-:Y:S02]  /*a980*/  ISETP.GT.AND P6, PT, R3, 0x10, PT ;  /* 0x000000100300780c */ /* 0x000fe40003fc4270 */
[----:B------:R-:W-:Y:S02]  /*a990*/  FSEL R10, R246, -INF , P0 ;  /* 0xff800000f60a7808 */ /* 0x000fe40000000000 */
[----:B------:R-:W-:Y:S02]  /*a9a0*/  FSEL R188, R219, -INF , P6 ;  /* 0xff800000dbbc7808 */ /* 0x000fe40003000000 */
[C---:B------:R-:W-:Y:S02]  /*a9b0*/  ISETP.GT.AND P6, PT, R2.reuse, 0x29, PT ;  /* 0x000000290200780c */ /* 0x040fe40003fc4270 */
[----:B------:R-:W-:Y:S02]  /*a9c0*/  ISETP.GT.AND P0, PT, R2, 0x9, PT ;  /* 0x000000090200780c */ /* 0x000fe40003f04270 */
[----:B------:R-:W-:Y:S02]  /*a9d0*/  FSEL R81, R51, -INF , P6 ;  /* 0xff80000033517808 */ /* 0x000fe40003000000 */
[----:B------:R-:W-:Y:S02]  /*a9e0*/  ISETP.GT.AND P6, PT, R3, 0x19, PT ;  /* 0x000000190300780c */ /* 0x000fe40003fc4270 */
[----:B------:R-:W-:Y:S02]  /*a9f0*/  FSEL R87, R207, -INF , P0 ;  /* 0xff800000cf577808 */ /* 0x000fe40000000000 */
[----:B------:R-:W-:Y:S02]  /*aa00*/  FSEL R89, R210, -INF , P6 ;  /* 0xff800000d2597808 */ /* 0x000fe40003000000 */
[C---:B------:R-:W-:Y:S02]  /*aa10*/  ISETP.GT.AND P6, PT, R2.reuse, 0x38, PT ;  /* 0x000000380200780c */ /* 0x040fe40003fc4270 */
[----:B------:R-:W-:Y:S02]  /*aa20*/  ISETP.GT.AND P0, PT, R3, RZ, PT ;  /* 0x000000ff0300720c */ /* 0x000fe40003f04270 */
[----:B------:R-:W-:Y:S02]  /*aa30*/  FSEL R74, R19, -INF , P6 ;  /* 0xff800000134a7808 */ /* 0x000fe40003000000 */
[----:B------:R-:W-:Y:S02]  /*aa40*/  ISETP.GT.AND P6, PT, R3, 0x28, PT ;  /* 0x000000280300780c */ /* 0x000fe40003fc4270 */
[----:B------:R-:W-:Y:S02]  /*aa50*/  ISETP.GT.AND P1, PT, R2, 0x18, PT ;  /* 0x000000180200780c */ /* 0x000fe40003f24270 */
[----:B------:R-:W-:Y:S02]  /*aa60*/  FSEL R80, R200, -INF , P6 ;  /* 0xff800000c8507808 */ /* 0x000fe40003000000 */
[----:B------:R-:W-:Y:S02]  /*aa70*/  ISETP.GT.AND P6, PT, R2, 0x41, PT ;  /* 0x000000410200780c */ /* 0x000fe40003fc4270 */
[----:B------:R-:W-:Y:S02]  /*aa80*/  FMNMX.FTZ R4, R15, R4, !PT ;  /* 0x000000040f047209 */ /* 0x000fe40007810000 */
[----:B------:R-:W-:Y:S02]  /*aa90*/  FSEL R64, R71, -INF , P6 ;  /* 0xff80000047407808 */ /* 0x000fe40003000000 */
[----:B------:R-:W-:Y:S02]  /*aaa0*/  ISETP.GT.AND P6, PT, R3, 0x31, PT ;  /* 0x000000310300780c */ /* 0x000fe40003fc4270 */
[----:B------:R-:W-:Y:S02]  /*aab0*/  FSEL R91, R34, -INF , P1 ;  /* 0xff800000225b7808 */ /* 0x000fe40000800000 */
[----:B------:R-:W-:Y:S02]  /*aac0*/  FSEL R73, R57, -INF , P6 ;  /* 0xff80000039497808 */ /* 0x000fe40003000000 */
[----:B------:R-:W-:Y:S02]  /*aad0*/  ISETP.GT.AND P6, PT, R2, 0x50, PT ;  /* 0x000000500200780c */ /* 0x000fe40003fc4270 */
[C---:B------:R-:W-:Y:S02]  /*aae0*/  ISETP.GT.AND P1, PT, R3.reuse, 0x8, PT ;  /* 0x000000080300780c */ /* 0x040fe40003f24270 */
[----:B------:R-:W-:Y:S02]  /*aaf0*/  FSEL R56, R56, -INF , P6 ;  /* 0xff80000038387808 */ /* 0x000fe40003000000 */
[----:B------:R-:W-:Y:S02]  /*ab00*/  ISETP.GT.AND P6, PT, R3, 0x40, PT ;  /* 0x000000400300780c */ /* 0x000fe40003fc4270 */
[----:B------:R-:W-:Y:S02]  /*ab10*/  FMNMX.FTZ R4, R16, R4, !PT ;  /* 0x0000000410047209 */ /* 0x000fe40007810000 */
[----:B------:R-:W-:Y:S02]  /*ab20*/  FSEL R63, R63, -INF , P6 ;  /* 0xff8000003f3f7808 */ /* 0x000fe40003000000 */
[----:B------:R-:W-:Y:S02]  /*ab30*/  ISETP.GT.AND P6, PT, R2, 0x59, PT ;  /* 0x000000590200780c */ /* 0x000fe40003fc4270 */
[----:B------:R-:W-:Y:S02]  /*ab40*/  FSEL R190, R248, -INF , P1 ;  /* 0xff800000f8be7808 */ /* 0x000fe40000800000 */
[----:B------:R-:W-:Y:S02]  /*ab50*/  FSEL R46, R46, -INF , P6 ;  /* 0xff8000002e2e7808 */ /* 0x000fe40003000000 */
[----:B------:R-:W-:Y:S02]  /*ab60*/  ISETP.GT.AND P6, PT, R0, RZ, PT ;  /* 0x000000ff0000720c */ /* 0x000fe40003fc4270 */
[----:B------:R-:W-:Y:S02]  /*ab70*/  ISETP.GT.AND P1, PT, R2, 0x21, PT ;  /* 0x000000210200780c */ /* 0x000fe40003f24270 */
[----:B------:R-:W-:Y:S02]  /*ab80*/  FMNMX.FTZ R4, R184, R4, !PT ;  /* 0x00000004b8047209 */ /* 0x000fe40007810000 */
[----:B------:R-:W-:Y:S02]  /*ab90*/  FSEL R85, R29, -INF , P1 ;  /* 0xff8000001d557808 */ /* 0x000fe40000800000 */
        /* <DEDUP_REMOVED lines=27> */
[C---:B------:R-:W-:Y:S02]  /*ad50*/  ISETP.GT.AND P1, PT, R2.reuse, 0x60, PT ;  /* 0x000000600200780c */ /* 0x040fe40003f24270 */
        /* <DEDUP_REMOVED lines=13> */
[----:B------:R-:W-:Y:S02]  /*ae30*/  FMNMX.FTZ R70, R10, R117, !PT ;  /* 0x000000750a467209 */ /* 0x000fe40007810000 */
[----:B------:R-:W-:Y:S02]  /*ae40*/  FSEL R43, R43, -INF , P1 ;  /* 0xff8000002b2b7808 */ /* 0x000fe40000800000 */
[----:B------:R-:W-:Y:S02]  /*ae50*/  ISETP.GT.AND P1, PT, R0, 0x11, PT ;  /* 0x000000110000780c */ /* 0x000fe40003f24270 */
        /* <DEDUP_REMOVED lines=13> */
[----:B-----5:R-:W-:Y:S02]  /*af30*/  FSEL R79, R68, -INF , P0 ;  /* 0xff800000444f7808 */ /* 0x020fe40000000000 */
[----:B------:R-:W-:Y:S04]  /*af40*/  ISETP.GT.AND P0, PT, R2, 0x19, PT ;  /* 0x000000190200780c */ /* 0x000fe80003f04270 */
        /* <DEDUP_REMOVED lines=9> */
[----:B--2---:R-:W-:Y:S02]  /*afe0*/  FSEL R47, R5, -INF , P6 ;  /* 0xff800000052f7808 */ /* 0x004fe40003000000 */
[----:B------:R-:W-:Y:S01]  /*aff0*/  FSEL R185, R208, -INF , P0 ;  /* 0xff800000d0b97808 */ /* 0x000fe20000000000 */
[----:B------:R-:W2:Y:S01]  /*b000*/  LDL.LU R5, [R1] ;  /* 0x0000000001057983 */ /* 0x000ea20000300800 */
[----:B------:R-:W-:Y:S02]  /*b010*/  ISETP.GT.AND P0, PT, R2, 0x31, PT ;  /* 0x000000310200780c */ /* 0x000fe40003f04270 */
[----:B------:R-:W-:Y:S02]  /*b020*/  ISETP.GT.AND P6, PT, R0, 0x1, PT ;  /* 0x000000010000780c */ /* 0x000fe40003fc4270 */
[----:B------:R-:W-:Y:S02]  /*b030*/  FSEL R76, R22, -INF , P0 ;  /* 0xff800000164c7808 */ /* 0x000fe40000000000 */
[----:B------:R-:W-:Y:S02]  /*b040*/  ISETP.GT.AND P0, PT, R3, 0x21, PT ;  /* 0x000000210300780c */ /* 0x000fe40003f04270 */
[----:B---3--:R-:W-:Y:S02]  /*b050*/  FSEL R58, R20, -INF , P6 ;  /* 0xff800000143a7808 */ /* 0x008fe40003000000 */
[----:B------:R-:W-:Y:S02]  /*b060*/  FSEL R82, R201, -INF , P0 ;  /* 0xff800000c9527808 */ /* 0x000fe40000000000 */
[C---:B------:R-:W-:Y:S02]  /*b070*/  ISETP.GT.AND P0, PT, R2.reuse, 0x40, PT ;  /* 0x000000400200780c */ /* 0x040fe40003f04270 */
[----:B------:R-:W-:Y:S02]  /*b080*/  ISETP.GT.AND P6, PT, R2, 0x69, PT ;  /* 0x000000690200780c */ /* 0x000fe40003fc4270 */
[----:B------:R-:W-:Y:S02]  /*b090*/  FSEL R66, R66, -INF , P0 ;  /* 0xff80000042427808 */ /* 0x000fe40000000000 */
[----:B------:R-:W-:Y:S02]  /*b0a0*/  ISETP.GT.AND P0, PT, R3, 0x30, PT ;  /* 0x000000300300780c */ /* 0x000fe40003f04270 */
[----:B------:R-:W-:Y:S02]  /*b0b0*/  FSEL R35, R35, -INF , P6 ;  /* 0xff80000023237808 */ /* 0x000fe40003000000 */
[----:B------:R-:W-:Y:S02]  /*b0c0*/  FSEL R75, R28, -INF , P0 ;  /* 0xff8000001c4b7808 */ /* 0x000fe40000000000 */
[----:B------:R-:W-:Y:S02]  /*b0d0*/  ISETP.GT.AND P0, PT, R2, 0x49, PT ;  /* 0x000000490200780c */ /* 0x000fe40003f04270 */
[----:B------:R-:W-:Y:S02]  /*b0e0*/  ISETP.GT.AND P6, PT, R0, 0x10, PT ;  /* 0x000000100000780c */ /* 0x000fe40003fc4270 */
[----:B------:R-:W-:Y:S02]  /*b0f0*/  FSEL R60, R60, -INF , P0 ;  /* 0xff8000003c3c7808 */ /* 0x000fe40000000000 */
[----:B------:R-:W-:Y:S02]  /*b100*/  ISETP.GT.AND P0, PT, R3, 0x39, PT ;  /* 0x000000390300780c */ /* 0x000fe40003f04270 */
[----:B----4-:R-:W-:Y:S02]  /*b110*/  FSEL R57, R7, -INF , P6 ;  /* 0xff80000007397808 */ /* 0x010fe40003000000 */
        /* <DEDUP_REMOVED lines=8> */
[----:B------:R-:W-:Y:S02]  /*b1a0*/  FMNMX.FTZ R2, R6, R2, !PT ;  /* 0x0000000206027209 */ /* 0x000fe40007810000 */
[----:B------:R-:W-:Y:S02]  /*b1b0*/  FSEL R55, R55, -INF , P0 ;  /* 0xff80000037377808 */ /* 0x000fe40000000000 */
[----:B------:R-:W-:Y:S01]  /*b1c0*/  ISETP.GT.AND P0, PT, R3, 0x50, PT ;  /* 0x000000500300780c */ /* 0x000fe20003f04270 */
[----:B------:R-:W1:Y:S01]  /*b1d0*/  SHFL.BFLY PT, R4, R2, 0x2, 0x1f ;  /* 0x0c401f0002047f89 */ /* 0x000e6200000e0000 */
        /* <DEDUP_REMOVED lines=15> */
[----:B------:R-:W-:Y:S02]  /*b2d0*/  FSEL R39, R39, -INF , P6 ;  /* 0xff80000027277808 */ /* 0x000fe40003000000 */
[----:B------:R-:W-:Y:S02]  /*b2e0*/  ISETP.GT.AND P6, PT, R0, 0x19, PT ;  /* 0x000000190000780c */ /* 0x000fe40003fc4270 */
[----:B------:R-:W-:Y:S02]  /*b2f0*/  FMNMX.FTZ R70, R72, R70, !PT ;  /* 0x0000004648467209 */ /* 0x000fe40007810000 */
[----:B------:R-:W-:Y:S02]  /*b300*/  FSEL R41, R250, -INF , P6 ;  /* 0xff800000fa297808 */ /* 0x000fe40003000000 */
[C---:B------:R-:W-:Y:S02]  /*b310*/  ISETP.GT.AND P6, PT, R0.reuse, 0x20, PT ;  /* 0x000000200000780c */ /* 0x040fe40003fc4270 */
[----:B------:R-:W-:Y:S02]  /*b320*/  FSEL R33, R33, -INF , P0 ;  /* 0xff80000021217808 */ /* 0x000fe40000000000 */
[----:B------:R-:W-:Y:S02]  /*b330*/  ISETP.GT.AND P0, PT, R0, 0x21, PT ;  /* 0x000000210000780c */ /* 0x000fe40003f04270 */
[----:B-1----:R-:W-:Y:S02]  /*b340*/  FMNMX.FTZ R2, R4, R2, !PT ;  /* 0x0000000204027209 */ /* 0x002fe40007810000 */
[----:B------:R-:W-:Y:S02]  /*b350*/  FMNMX.FTZ R70, R66, R70, !PT ;  /* 0x0000004642467209 */ /* 0x000fe40007810000 */
[----:B------:R-:W-:Y:S01]  /*b360*/  FSEL R38, R221, -INF , P6 ;  /* 0xff800000dd267808 */ /* 0x000fe20003000000 */
[----:B------:R-:W1:Y:S01]  /*b370*/  SHFL.BFLY PT, R71, R2, 0x1, 0x1f ;  /* 0x0c201f0002477f89 */ /* 0x000e6200000e0000 */
        /* <DEDUP_REMOVED lines=24> */
[----:B------:R-:W-:Y:S02]  /*b500*/  FMNMX.FTZ R70, R52, R70, !PT ;  /* 0x0000004634467209 */ /* 0x000fe40007810000 */
[----:B------:R-:W-:Y:S02]  /*b510*/  FSEL R19, R193, -INF , P6 ;  /* 0xff800000c1137808 */ /* 0x000fe40003000000 */
[C---:B------:R-:W-:Y:S02]  /*b520*/  ISETP.GT.AND P6, PT, R0.reuse, 0x61, PT ;  /* 0x000000610000780c */ /* 0x040fe40003fc4270 */
[----:B------:R-:W-:Y:S02]  /*b530*/  FSEL R17, R17, -INF , P0 ;  /* 0xff80000011117808 */ /* 0x000fe40000000000 */
[----:B------:R-:W-:Y:S02]  /*b540*/  ISETP.GT.AND P0, PT, R0, 0x69, PT ;  /* 0x000000690000780c */ /* 0x000fe40003f04270 */
[----:B------:R-:W-:Y:S02]  /*b550*/  FMNMX.FTZ R70, R49, R70, !PT ;  /* 0x0000004631467209 */ /* 0x000fe40007810000 */
[----:B-1----:R-:W-:Y:S02]  /*b560*/  FMNMX.FTZ R71, R2, R71, !PT ;  /* 0x0000004702477209 */ /* 0x002fe40007810000 */
[----:B------:R-:W-:Y:S02]  /*b570*/  FMNMX.FTZ R70, R46, R70, !PT ;  /* 0x000000462e467209 */ /* 0x000fe40007810000 */
[----:B------:R-:W-:Y:S02]  /*b580*/  FSEL R9, R9, -INF , P6 ;  /* 0xff80000009097808 */ /* 0x000fe40003000000 */
[----:B------:R-:W-:Y:S02]  /*b590*/  FMNMX.FTZ R70, R45, R70, !PT ;  /* 0x000000462d467209 */ /* 0x000fe40007810000 */
[----:B------:R-:W-:Y:S02]  /*b5a0*/  FSEL R7, R191, -INF , P0 ;  /* 0xff800000bf077808 */ /* 0x000fe40000000000 */
[----:B------:R-:W-:Y:S04]  /*b5b0*/  FMNMX.FTZ R70, R40, R70, !PT ;  /* 0x0000004628467209 */ /* 0x000fe80007810000 */
[----:B------:R-:W-:Y:S04]  /*b5c0*/  FMNMX.FTZ R70, R36, R70, !PT ;  /* 0x0000004624467209 */ /* 0x000fe80007810000 */
[----:B------:R-:W-:Y:S02]  /*b5d0*/  FMNMX.FTZ R70, R35, R70, !PT ;  /* 0x0000004623467209 */ /* 0x000fe40007810000 */
[----:B--2---:R-:W-:Y:S02]  /*b5e0*/  FSEL R53, R5, -INF , P1 ;  /* 0xff80000005357808 */ /* 0x004fe40000800000 */
[----:B------:R-:W-:Y:S04]  /*b5f0*/  ISETP.GT.AND P1, PT, R3, 0x61, PT ;  /* 0x000000610300780c */ /* 0x000fe80003f24270 */
[----:B------:R-:W-:Y:S02]  /*b600*/  FSEL R37, R37, -INF , P1 ;  /* 0xff80000025257808 */ /* 0x000fe40000800000 */
[----:B------:R-:W-:Y:S02]  /*b610*/  ISETP.GT.AND P1, PT, R3, 0x69, PT ;  /* 0x000000690300780c */ /* 0x000fe40003f24270 */
[----:B------:R-:W-:Y:S02]  /*b620*/  FMNMX.FTZ R3, R79, R118, !PT ;  /* 0x000000764f037209 */ /* 0x000fe40007810000 */
[----:B------:R-:W-:Y:S02]  /*b630*/  FSEL R31, R31, -INF , P1 ;  /* 0xff8000001f1f7808 */ /* 0x000fe40000800000 */
[----:B------:R-:W-:Y:S02]  /*b640*/  FMNMX.FTZ R3, R187, R3, !PT ;  /* 0x00000003bb037209 */ /* 0x000fe40007810000 */
        /* <DEDUP_REMOVED lines=8> */
[C---:B------:R-:W-:Y:S02]  /*b6d0*/  ISETP.GT.AND P1, PT, R0.reuse, 0x41, PT ;  /* 0x000000410000780c */ /* 0x040fe40003f24270 */
        /* <DEDUP_REMOVED lines=14> */
[----:B------:R-:W-:Y:S04]  /*b7c0*/  FMNMX.FTZ R3, R73, R3, !PT ;  /* 0x0000000349037209 */ /* 0x000fe80007810000 */
[----:B------:R-:W-:Y:S04]  /*b7d0*/  FMNMX.FTZ R3, R67, R3, !PT ;  /* 0x0000000343037209 */ /* 0x000fe80007810000 */
[----:B------:R-:W-:Y:S04]  /*b7e0*/  FMNMX.FTZ R3, R65, R3, !PT ;  /* 0x0000000341037209 */ /* 0x000fe80007810000 */
[----:B------:R-:W-:Y:S04]  /*b7f0*/  FMNMX.FTZ R3, R63, R3, !PT ;  /* 0x000000033f037209 */ /* 0x000fe80007810000 */
[----:B------:R-:W-:Y:S04]  /*b800*/  FMNMX.FTZ R3, R61, R3, !PT ;  /* 0x000000033d037209 */ /* 0x000fe80007810000 */
[----:B------:R-:W-:Y:S04]  /*b810*/  FMNMX.FTZ R3, R59, R3, !PT ;  /* 0x000000033b037209 */ /* 0x000fe80007810000 */
        /* <DEDUP_REMOVED lines=20> */
[----:B------:R-:W-:Y:S01]  /*b960*/  FMNMX.FTZ R2, R32, R2, !PT ;  /* 0x0000000220027209 */ /* 0x000fe20007810000 */
[----:B------:R-:W1:Y:S03]  /*b970*/  SHFL.BFLY PT, R3, R0, 0x2, 0x1f ;  /* 0x0c401f0000037f89 */ /* 0x000e6600000e0000 */
[----:B------:R-:W-:Y:S04]  /*b980*/  FMNMX.FTZ R2, R30, R2, !PT ;  /* 0x000000021e027209 */ /* 0x000fe80007810000 */
[----:B------:R-:W-:Y:S04]  /*b990*/  FMNMX.FTZ R2, R29, R2, !PT ;  /* 0x000000021d027209 */ /* 0x000fe80007810000 */
[----:B------:R-:W-:Y:S04]  /*b9a0*/  FMNMX.FTZ R2, R28, R2, !PT ;  /* 0x000000021c027209 */ /* 0x000fe80007810000 */
[----:B------:R-:W-:Y:S04]  /*b9b0*/  FMNMX.FTZ R2, R27, R2, !PT ;  /* 0x000000021b027209 */ /* 0x000fe80007810000 */
[----:B------:R-:W-:Y:S04]  /*b9c0*/  FMNMX.FTZ R2, R26, R2, !PT ;  /* 0x000000021a027209 */ /* 0x000fe80007810000 */
[----:B------:R-:W-:Y:S02]  /*b9d0*/  FMNMX.FTZ R2, R25, R2, !PT ;  /* 0x0000000219027209 */ /* 0x000fe40007810000 */
[----:B-1----:R-:W-:Y:S02]  /*b9e0*/  FMNMX.FTZ R0, R0, R3, !PT ;  /* 0x0000000300007209 */ /* 0x002fe40007810000 */
[----:B------:R-:W1:Y:S01]  /*b9f0*/  SHFL.BFLY PT, R3, R70, 0x1, 0x1f ;  /* 0x0c201f0046037f89 */ /* 0x000e6200000e0000 */
[----:B------:R-:W-:Y:S04]  /*ba00*/  FMNMX.FTZ R2, R24, R2, !PT ;  /* 0x0000000218027209 */ /* 0x000fe80007810000 */
[----:B------:R-:W-:Y:S03]  /*ba10*/  FMNMX.FTZ R2, R23, R2, !PT ;  /* 0x0000000217027209 */ /* 0x000fe60007810000 */
[----:B------:R-:W2:Y:S01]  /*ba20*/  SHFL.BFLY PT, R69, R0, 0x1, 0x1f ;  /* 0x0c201f0000457f89 */ /* 0x000ea200000e0000 */
[----:B------:R-:W-:Y:S04]  /*ba30*/  FMNMX.FTZ R2, R22, R2, !PT ;  /* 0x0000000216027209 */ /* 0x000fe80007810000 */
[----:B------:R-:W-:Y:S04]  /*ba40*/  FMNMX.FTZ R2, R21, R2, !PT ;  /* 0x0000000215027209 */ /* 0x000fe80007810000 */
[----:B------:R-:W-:Y:S04]  /*ba50*/  FMNMX.FTZ R2, R20, R2, !PT ;  /* 0x0000000214027209 */ /* 0x000fe80007810000 */
[----:B------:R-:W-:Y:S02]  /*ba60*/  FMNMX.FTZ R2, R19, R2, !PT ;  /* 0x0000000213027209 */ /* 0x000fe40007810000 */
[----:B-1----:R-:W-:Y:S02]  /*ba70*/  FMNMX.FTZ R70, R70, R3, !PT ;  /* 0x0000000346467209 */ /* 0x002fe40007810000 */
[----:B------:R-:W-:Y:S04]  /*ba80*/  FMNMX.FTZ R2, R18, R2, !PT ;  /* 0x0000000212027209 */ /* 0x000fe80007810000 */
[----:B------:R-:W-:Y:S02]  /*ba90*/  FMNMX.FTZ R2, R17, R2, !PT ;  /* 0x0000000211027209 */ /* 0x000fe40007810000 */
[----:B--2---:R-:W-:Y:S02]  /*baa0*/  FMNMX.FTZ R69, R0, R69, !PT ;  /* 0x0000004500457209 */ /* 0x004fe40007810000 */
[----:B------:R-:W-:Y:S04]  /*bab0*/  FMNMX.FTZ R2, R9, R2, !PT ;  /* 0x0000000209027209 */ /* 0x000fe80007810000 */
[----:B------:R-:W-:Y:S04]  /*bac0*/  FMNMX.FTZ R4, R8, R2, !PT ;  /* 0x0000000208047209 */ /* 0x000fe80007810000 */
[----:B------:R-:W-:Y:S05]  /*bad0*/  FMNMX.FTZ R4, R7, R4, !PT ;  /* 0x0000000407047209 */ /* 0x000fea0007810000 */
[----:B------:R-:W1:Y:S02]  /*bae0*/  SHFL.BFLY PT, R0, R4, 0x2, 0x1f ;  /* 0x0c401f0004007f89 */ /* 0x000e6400000e0000 */
[----:B-1----:R-:W-:Y:S06]  /*baf0*/  FMNMX.FTZ R4, R4, R0, !PT ;  /* 0x0000000004047209 */ /* 0x002fec0007810000 */
[----:B------:R1:W2:Y:S02]  /*bb00*/  SHFL.BFLY PT, R0, R4, 0x1, 0x1f ;  /* 0x0c201f0004007f89 */ /* 0x0002a400000e0000 */
.L_x_611:
[C---:B------:R-:W-:Y:S01]  /*bb10*/  FMUL.FTZ R2, R71.reuse, c[0x0][0x2d0] ;  /* 0x0000b40047027a20 */ /* 0x040fe20000410000 */
[C---:B------:R-:W-:Y:S01]  /*bb20*/  FSETP.NEU.FTZ.AND P0, PT, R71.reuse, -INF , PT ;  /* 0xff8000004700780b */ /* 0x040fe20003f1d000 */
[----:B------:R-:W-:Y:S01]  /*bb30*/  WARPSYNC 0xffffffff ;  /* 0xffffffff00007948 */ /* 0x000fe20003800000 */
[----:B------:R-:W-:Y:S02]  /*bb40*/  FSETP.NEU.FTZ.AND P1, PT, R70, -INF , PT ;  /* 0xff8000004600780b */ /* 0x000fe40003f3d000 */
[----:B------:R-:W-:Y:S02]  /*bb50*/  FSEL R2, R2, RZ, P0 ;  /* 0x000000ff02027208 */ /* 0x000fe40000000000 */
[----:B--2---:R-:W-:Y:S02]  /*bb60*/  FMNMX.FTZ R68, R0, R4, !PT ;  /* 0x0000000400447209 */ /* 0x004fe40007810000 */
[----:B------:R-:W-:Y:S01]  /*bb70*/  FSEL R0, R71, RZ, P0 ;  /* 0x000000ff47007208 */ /* 0x000fe20000000000 */
[--C-:B------:R-:W-:Y:S01]  /*bb80*/  FFMA.FTZ R218, R95, c[0x0][0x2d0], -R2.reuse ;  /* 0x0000b4005fda7a23 */ /* 0x100fe20000010802 */
[----:B------:R-:W-:Y:S01]  /*bb90*/  FSETP.NEU.FTZ.AND P0, PT, R69, -INF , PT ;  /* 0xff8000004500780b */ /* 0x000fe20003f1d000 */
[--C-:B------:R-:W-:Y:S02]  /*bba0*/  FFMA.FTZ R220, R94, c[0x0][0x2d0], -R2.reuse ;  /* 0x0000b4005edc7a23 */ /* 0x100fe40000010802 */
[--C-:B------:R-:W-:Y:S02]  /*bbb0*/  FFMA.FTZ R13, R13, c[0x0][0x2d0], -R2.reuse ;  /* 0x0000b4000d0d7a23 */ /* 0x100fe40000010802 */
[----:B------:R-:W-:Y:S01]  /*bbc0*/  MUFU.EX2 R218, R218 ;  /* 0x000000da00da7308 */ /* 0x000fe20000000800 */
[--C-:B------:R-:W-:Y:S02]  /*bbd0*/  FFMA.FTZ R194, R110, c[0x0][0x2d0], -R2.reuse ;  /* 0x0000b4006ec27a23 */ /* 0x100fe40000010802 */
[--C-:B------:R-:W-:Y:S02]  /*bbe0*/  FFMA.FTZ R193, R109, c[0x0][0x2d0], -R2.reuse ;  /* 0x0000b4006dc17a23 */ /* 0x100fe40000010802 */
[--C-:B------:R-:W-:Y:S02]  /*bbf0*/  FFMA.FTZ R192, R108, c[0x0][0x2d0], -R2.reuse ;  /* 0x0000b4006cc07a23 */ /* 0x100fe40000010802 */
[--C-:B------:R-:W-:Y:S02]  /*bc00*/  FFMA.FTZ R191, R107, c[0x0][0x2d0], -R2.reuse ;  /* 0x0000b4006bbf7a23 */ /* 0x100fe40000010802 */
[--C-:B------:R-:W-:Y:S01]  /*bc10*/  FFMA.FTZ R200, R105, c[0x0][0x2d0], -R2.reuse ;  /* 0x0000b40069c87a23 */ /* 0x100fe20000010802 */
        /* <DEDUP_REMOVED lines=23> */
[----:B------:R-:W-:Y:S01]  /*bd90*/  FFMA.FTZ R101, R101, c[0x0][0x2d0], -R2 ;  /* 0x0000b40065657a23 */ /* 0x000fe20000010802 */
[----:B------:R-:W-:Y:S01]  /*bda0*/  MUFU.EX2 R199, R199 ;  /* 0x000000c700c77308 */ /* 0x000fe20000000800 */
[----:B------:R-:W-:Y:S02]  /*bdb0*/  FMUL.FTZ R2, R70, c[0x0][0x2d0] ;  /* 0x0000b40046027a20 */ /* 0x000fe40000410000 */
[----:B-1----:R-:W-:Y:S01]  /*bdc0*/  FADD.FTZ R4, -R0, R116 ;  /* 0x0000007400047221 */ /* 0x002fe20000010100 */
[----:B------:R-:W-:Y:S02]  /*bdd0*/  FSEL R0, R70, RZ, P1 ;  /* 0x000000ff46007208 */ /* 0x000fe40000800000 */
[----:B------:R-:W-:Y:S03]  /*bde0*/  FSEL R2, R2, RZ, P1 ;  /* 0x000000ff02027208 */ /* 0x000fe60000800000 */
[----:B------:R-:W-:Y:S01]  /*bdf0*/  FADD.FTZ R3, -R0, R117 ;  /* 0x0000007500037221 */ /* 0x000fe20000010100 */
[----:B------:R-:W-:Y:S01]  /*be00*/  MUFU.EX2 R198, R198 ;  /* 0x000000c600c67308 */ /* 0x000fe20000000800 */
[--C-:B------:R-:W-:Y:S01]  /*be10*/  FFMA.FTZ R203, R60, c[0x0][0x2d0], -R2.reuse ;  /* 0x0000b4003ccb7a23 */ /* 0x100fe20000010802 */
[----:B------:R-:W-:Y:S01]  /*be20*/  FSEL R0, R69, RZ, P0 ;  /* 0x000000ff45007208 */ /* 0x000fe20000000000 */
[--C-:B------:R-:W-:Y:S01]  /*be30*/  FFMA.FTZ R109, R93, c[0x0][0x2d0], -R2.reuse ;  /* 0x0000b4005d6d7a23 */ /* 0x100fe20000010802 */
[----:B------:R-:W2:Y:S01]  /*be40*/  LDL.LU R60, [R1+0x20] ;  /* 0x00002000013c7983 */ /* 0x000ea20000300800 */
[--C-:B------:R-:W-:Y:S02]  /*be50*/  FFMA.FTZ R108, R92, c[0x0][0x2d0], -R2.reuse ;  /* 0x0000b4005c6c7a23 */ /* 0x100fe40000010802 */
[--C-:B------:R-:W-:Y:S02]  /*be60*/  FFMA.FTZ R107, R91, c[0x0][0x2d0], -R2.reuse ;  /* 0x0000b4005b6b7a23 */ /* 0x100fe40000010802 */
[--C-:B------:R-:W-:Y:S01]  /*be70*/  FFMA.FTZ R106, R90, c[0x0][0x2d0], -R2.reuse ;  /* 0x0000b4005a6a7a23 */ /* 0x100fe20000010802 */
[----:B------:R-:W-:Y:S01]  /*be80*/  MUFU.EX2 R109, R109 ;  /* 0x0000006d006d7308 */ /* 0x000fe20000000800 */
[--C-:B------:R-:W-:Y:S02]  /*be90*/  FFMA.FTZ R105, R86, c[0x0][0x2d0], -R2.reuse ;  /* 0x0000b40056697a23 */ /* 0x100fe40000010802 */
[--C-:B------:R-:W-:Y:S02]  /*bea0*/  FFMA.FTZ R104, R85, c[0x0][0x2d0], -R2.reuse ;  /* 0x0000b40055687a23 */ /* 0x100fe40000010802 */
[--C-:B------:R-:W-:Y:S01]  /*beb0*/  FFMA.FTZ R103, R83, c[0x0][0x2d0], -R2.reuse ;  /* 0x0000b40053677a23 */ /* 0x100fe20000010802 */
[----:B------:R-:W-:Y:S01]  /*bec0*/  MOV R83, R101 ;  /* 0x0000006500537202 */ /* 0x000fe20000000f00 */
[--C-:B------:R-:W-:Y:S01]  /*bed0*/  FFMA.FTZ R102, R81, c[0x0][0x2d0], -R2.reuse ;  /* 0x0000b40051667a23 */ /* 0x100fe20000010802 */
[----:B------:R-:W-:Y:S01]  /*bee0*/  MOV R81, R5 ;  /* 0x0000000500517202 */ /* 0x000fe20000000f00 */
[--C-:B------:R-:W-:Y:S01]  /*bef0*/  FFMA.FTZ R100, R78, c[0x0][0x2d0], -R2.reuse ;  /* 0x0000b4004e647a23 */ /* 0x100fe20000010802 */
[----:B------:R-:W-:Y:S01]  /*bf00*/  MUFU.EX2 R108, R108 ;  /* 0x0000006c006c7308 */ /* 0x000fe20000000800 */
[--C-:B------:R-:W-:Y:S02]  /*bf10*/  FFMA.FTZ R98, R76, c[0x0][0x2d0], -R2.reuse ;  /* 0x0000b4004c627a23 */ /* 0x100fe40000010802 */
[--C-:B------:R-:W-:Y:S02]  /*bf20*/  FFMA.FTZ R205, R64, c[0x0][0x2d0], -R2.reuse ;  /* 0x0000b40040cd7a23 */ /* 0x100fe40000010802 */
[--C-:B------:R-:W-:Y:S02]  /*bf30*/  FFMA.FTZ R64, R36, c[0x0][0x2d0], -R2.reuse ;  /* 0x0000b40024407a23 */ /* 0x100fe40000010802 */
[--C-:B------:R-:W-:Y:S01]  /*bf40*/  FFMA.FTZ R40, R40, c[0x0][0x2d0], -R2.reuse ;  /* 0x0000b40028287a23 */ /* 0x100fe20000010802 */
[----:B------:R-:W3:Y:S01]  /*bf50*/  LDL.LU R36, [R1+0x24] ;  /* 0x0000240001247983 */ /* 0x000ee20000300800 */
        /* <DEDUP_REMOVED lines=13> */
[----:B------:R1:W-:Y:S01]  /*c030*/  MUFU.EX2 R66, R10 ;  /* 0x0000000a00427308 */ /* 0x0003e20000000800 */
[--C-:B------:R-:W-:Y:S02]  /*c040*/  FFMA.FTZ R207, R52, c[0x0][0x2d0], -R2.reuse ;  /* 0x0000b40034cf7a23 */ /* 0x100fe40000010802 */
[--C-:B------:R-:W-:Y:S02]  /*c050*/  FFMA.FTZ R217, R49, c[0x0][0x2d0], -R2.reuse ;  /* 0x0000b40031d97a23 */ /* 0x100fe40000010802 */
[----:B------:R-:W-:Y:S02]  /*c060*/  FFMA.FTZ R49, R35, c[0x0][0x2d0], -R2 ;  /* 0x0000b40023317a23 */ /* 0x000fe40000010802 */
[----:B------:R-:W-:Y:S02]  /*c070*/  FMUL.FTZ R2, R69, c[0x0][0x2d0] ;  /* 0x0000b40045027a20 */ /* 0x000fe40000410000 */
[----:B------:R-:W-:Y:S01]  /*c080*/  FMUL.FTZ R3, R3, c[0x0][0x2d0] ;  /* 0x0000b40003037a20 */ /* 0x000fe20000410000 */
[----:B------:R-:W-:Y:S01]  /*c090*/  MUFU.EX2 R62, R6 ;  /* 0x00000006003e7308 */ /* 0x000fe20000000800 */
[----:B------:R-:W-:Y:S01]  /*c0a0*/  FADD.FTZ R0, -R0, R118 ;  /* 0x0000007600007221 */ /* 0x000fe20000010100 */
[----:B------:R-:W-:Y:S02]  /*c0b0*/  FSEL R2, R2, RZ, P0 ;  /* 0x000000ff02027208 */ /* 0x000fe40000000000 */
[----:B------:R-:W-:Y:S01]  /*c0c0*/  FSETP.NEU.FTZ.AND P0, PT, R68, -INF , PT ;  /* 0xff8000004400780b */ /* 0x000fe20003f1d000 */
[----:B------:R-:W-:Y:S02]  /*c0d0*/  FMUL.FTZ R0, R0, c[0x0][0x2d0] ;  /* 0x0000b40000007a20 */ /* 0x000fe40000410000 */
[--C-:B------:R-:W-:Y:S01]  /*c0e0*/  FFMA.FTZ R5, R79, c[0x0][0x2d0], -R2.reuse ;  /* 0x0000b4004f057a23 */ /* 0x100fe20000010802 */
[----:B------:R-:W-:Y:S01]  /*c0f0*/  MOV R79, R40 ;  /* 0x00000028004f7202 */ /* 0x000fe20000000f00 */
[--C-:B------:R-:W-:Y:S01]  /*c100*/  FFMA.FTZ R95, R89, c[0x0][0x2d0], -R2.reuse ;  /* 0x0000b400595f7a23 */ /* 0x100fe20000010802 */
[----:B------:R-:W-:Y:S01]  /*c110*/  MUFU.EX2 R72, R14 ;  /* 0x0000000e00487308 */ /* 0x000fe20000000800 */
[--C-:B------:R-:W-:Y:S01]  /*c120*/  FFMA.FTZ R94, R84, c[0x0][0x2d0], -R2.reuse ;  /* 0x0000b400545e7a23 */ /* 0x100fe20000010802 */
[----:B------:R-:W-:Y:S01]  /*c130*/  MOV R89, R81 ;  /* 0x0000005100597202 */ /* 0x000fe20000000f00 */
[--C-:B------:R-:W-:Y:S01]  /*c140*/  FFMA.FTZ R87, R82, c[0x0][0x2d0], -R2.reuse ;  /* 0x0000b40052577a23 */ /* 0x100fe20000010802 */
[----:B------:R-:W-:Y:S01]  /*c150*/  MOV R84, R45 ;  /* 0x0000002d00547202 */ /* 0x000fe20000000f00 */
[--C-:B------:R-:W-:Y:S02]  /*c160*/  FFMA.FTZ R86, R80, c[0x0][0x2d0], -R2.reuse ;  /* 0x0000b40050567a23 */ /* 0x100fe40000010802 */
[--C-:B------:R-:W-:Y:S02]  /*c170*/  FFMA.FTZ R85, R77, c[0x0][0x2d0], -R2.reuse ;  /* 0x0000b4004d557a23 */ /* 0x100fe40000010802 */
[--C-:B------:R-:W-:Y:S01]  /*c180*/  FFMA.FTZ R76, R39, c[0x0][0x2d0], -R2.reuse ;  /* 0x0000b400274c7a23 */ /* 0x100fe20000010802 */
[----:B------:R4:W-:Y:S01]  /*c190*/  MUFU.EX2 R74, R5 ;  /* 0x00000005004a7308 */ /* 0x0009e20000000800 */
[--C-:B------:R-:W-:Y:S02]  /*c1a0*/  FFMA.FTZ R78, R33, c[0x0][0x2d0], -R2.reuse ;  /* 0x0000b400214e7a23 */ /* 0x100fe40000010802 */
[--C-:B-1----:R-:W-:Y:S02]  /*c1b0*/  FFMA.FTZ R10, R189, c[0x0][0x2d0], -R2.reuse ;  /* 0x0000b400bd0a7a23 */ /* 0x102fe40000010802 */
[--C-:B------:R-:W-:Y:S02]  /*c1c0*/  FFMA.FTZ R97, R75, c[0x0][0x2d0], -R2.reuse ;  /* 0x0000b4004b617a23 */ /* 0x100fe40000010802 */
[--C-:B------:R-:W-:Y:S02]  /*c1d0*/  FFMA.FTZ R96, R73, c[0x0][0x2d0], -R2.reuse ;  /* 0x0000b40049607a23 */ /* 0x100fe40000010802 */
[--C-:B------:R-:W-:Y:S01]  /*c1e0*/  FFMA.FTZ R117, R61, c[0x0][0x2d0], -R2.reuse ;  /* 0x0000b4003d757a23 */ /* 0x100fe20000010802 */
[----:B------:R-:W-:Y:S01]  /*c1f0*/  MUFU.EX2 R35, R13 ;  /* 0x0000000d00237308 */ /* 0x000fe20000000800 */
[--C-:B------:R-:W-:Y:S01]  /*c200*/  FFMA.FTZ R116, R59, c[0x0][0x2d0], -R2.reuse ;  /* 0x0000b4003b747a23 */ /* 0x100fe20000010802 */
[----:B------:R-:W-:Y:S01]  /*c210*/  MOV R59, R84 ;  /* 0x00000054003b7202 */ /* 0x000fe20000000f00 */
[--C-:B------:R-:W-:Y:S02]  /*c220*/  FFMA.FTZ R215, R48, c[0x0][0x2d0], -R2.reuse ;  /* 0x0000b40030d77a23 */ /* 0x100fe40000010802 */
[--C-:B------:R-:W-:Y:S02]  /*c230*/  FFMA.FTZ R221, R44, c[0x0][0x2d0], -R2.reuse ;  /* 0x0000b4002cdd7a23 */ /* 0x100fe40000010802 */
[--C-:B------:R-:W-:Y:S01]  /*c240*/  FFMA.FTZ R223, R43, c[0x0][0x2d0], -R2.reuse ;  /* 0x0000b4002bdf7a23 */ /* 0x100fe20000010802 */
[----:B------:R-:W-:Y:S01]  /*c250*/  MOV R43, R89 ;  /* 0x00000059002b7202 */ /* 0x000fe20000000f00 */
[--C-:B------:R-:W-:Y:S01]  /*c260*/  FFMA.FTZ R31, R31, c[0x0][0x2d0], -R2.reuse ;  /* 0x0000b4001f1f7a23 */ /* 0x100fe20000010802 */
[----:B------:R-:W-:Y:S01]  /*c270*/  MUFU.EX2 R82, R12 ;  /* 0x0000000c00527308 */ /* 0x000fe20000000800 */
[--C-:B------:R-:W-:Y:S02]  /*c280*/  FFMA.FTZ R188, R188, c[0x0][0x2d0], -R2.reuse ;  /* 0x0000b400bcbc7a23 */ /* 0x100fe40000010802 */
[--C-:B------:R-:W-:Y:S02]  /*c290*/  FFMA.FTZ R186, R186, c[0x0][0x2d0], -R2.reuse ;  /* 0x0000b400baba7a23 */ /* 0x100fe40000010802 */
[--C-:B----4-:R-:W-:Y:S02]  /*c2a0*/  FFMA.FTZ R5, R187, c[0x0][0x2d0], -R2.reuse ;  /* 0x0000b400bb057a23 */ /* 0x110fe40000010802 */
[--C-:B------:R-:W-:Y:S02]  /*c2b0*/  FFMA.FTZ R185, R185, c[0x0][0x2d0], -R2.reuse ;  /* 0x0000b400b9b97a23 */ /* 0x100fe40000010802 */
[--C-:B------:R-:W-:Y:S01]  /*c2c0*/  FFMA.FTZ R99, R67, c[0x0][0x2d0], -R2.reuse ;  /* 0x0000b40043637a23 */ /* 0x100fe20000010802 */
[----:B------:R1:W-:Y:S01]  /*c2d0*/  MUFU.EX2 R46, R5 ;  /* 0x00000005002e7308 */ /* 0x0003e20000000800 */
[--C-:B------:R-:W-:Y:S02]  /*c2e0*/  FFMA.FTZ R101, R65, c[0x0][0x2d0], -R2.reuse ;  /* 0x0000b40041657a23 */ /* 0x100fe40000010802 */
[--C-:B------:R-:W-:Y:S02]  /*c2f0*/  FFMA.FTZ R118, R63, c[0x0][0x2d0], -R2.reuse ;  /* 0x0000b4003f767a23 */ /* 0x100fe40000010802 */
[--C-:B------:R-:W-:Y:S02]  /*c300*/  FFMA.FTZ R63, R37, c[0x0][0x2d0], -R2.reuse ;  /* 0x0000b400253f7a23 */ /* 0x100fe40000010802 */
[--C-:B------:R-:W-:Y:S02]  /*c310*/  FFMA.FTZ R115, R55, c[0x0][0x2d0], -R2.reuse ;  /* 0x0000b40037737a23 */ /* 0x100fe40000010802 */
[--C-:B------:R-:W-:Y:S01]  /*c320*/  FFMA.FTZ R248, R42, c[0x0][0x2d0], -R2.reuse ;  /* 0x0000b4002af87a23 */ /* 0x100fe20000010802 */
[----:B------:R-:W-:Y:S01]  /*c330*/  MUFU.EX2 R222, R10 ;  /* 0x0000000a00de7308 */ /* 0x000fe20000000800 */
[----:B------:R-:W-:Y:S09]  /*c340*/  MOV R42, R64 ;  /* 0x00000040002a7202 */ /* 0x000ff20000000f00 */
[----:B------:R-:W2:Y:S01]  /*c350*/  MUFU.EX2 R0, R0 ;  /* 0x0000000000007308 */ /* 0x000ea20000000800 */
[----:B-1----:R-:W-:Y:S01]  /*c360*/  FFMA.FTZ R5, R190, c[0x0][0x2d0], -R2 ;  /* 0x0000b400be057a23 */ /* 0x002fe20000010802 */
[----:B------:R-:W-:Y:S08]  /*c370*/  FSEL R2, R68, RZ, P0 ;  /* 0x000000ff44027208 */ /* 0x000ff00000000000 */
[----:B------:R1:W-:Y:S01]  /*c380*/  MUFU.EX2 R246, R5 ;  /* 0x0000000500f67308 */ /* 0x0003e20000000800 */
[----:B------:R-:W-:Y:S02]  /*c390*/  FADD.FTZ R6, -R2, R119 ;  /* 0x0000007702067221 */ /* 0x000fe40000010100 */
[----:B------:R-:W-:Y:S07]  /*c3a0*/  FMUL.FTZ R2, R4, c[0x0][0x2d0] ;  /* 0x0000b40004027a20 */ /* 0x000fee0000410000 */
[----:B------:R-:W3:Y:S10]  /*c3b0*/  MUFU.EX2 R2, R2 ;  /* 0x0000000200027308 */ /* 0x000ef40000000800 */
[----:B------:R4:W5:Y:S01]  /*c3c0*/  MUFU.EX2 R52, R15 ;  /* 0x0000000f00347308 */ /* 0x0009620000000800 */
[----:B-1----:R-:W-:Y:S05]  /*c3d0*/  FMUL.FTZ R5, R68, c[0x0][0x2d0] ;  /* 0x0000b40044057a20 */ /* 0x002fea0000410000 */
[----:B------:R-:W-:Y:S04]  /*c3e0*/  FSEL R5, R5, RZ, P0 ;  /* 0x000000ff05057208 */ /* 0x000fe80000000000 */
[----:B------:R-:W1:Y:S01]  /*c3f0*/  MUFU.EX2 R3, R3 ;  /* 0x0000000300037308 */ /* 0x000e620000000800 */
[--C-:B------:R-:W-:Y:S02]  /*c400*/  FFMA.FTZ R216, R26, c[0x0][0x2d0], -R5.reuse ;  /* 0x0000b4001ad87a23 */ /* 0x100fe40000010805 */
[----:B------:R-:W2:Y:S01]  /*c410*/  LDL.LU R26, [R1+0x28] ;  /* 0x00002800011a7983 */ /* 0x000ea20000300800 */
[--C-:B------:R-:W-:Y:S02]  /*c420*/  FFMA.FTZ R251, R23, c[0x0][0x2d0], -R5.reuse ;  /* 0x0000b40017fb7a23 */ /* 0x100fe40000010805 */
[--C-:B------:R-:W-:Y:S04]  /*c430*/  FFMA.FTZ R91, R50, c[0x0][0x2d0], -R5.reuse ;  /* 0x0000b400325b7a23 */ /* 0x100fe80000010805 */
[----:B------:R-:W-:Y:S01]  /*c440*/  MUFU.EX2 R196, R196 ;  /* 0x000000c400c47308 */ /* 0x000fe20000000800 */
[----:B------:R-:W2:Y:S01]  /*c450*/  LDL.LU R23, [R1+0x2c] ;  /* 0x00002c0001177983 */ /* 0x000ea20000300800 */
[----:B------:R-:W-:Y:S01]  /*c460*/  MOV R50, R78 ;  /* 0x0000004e00327202 */ /* 0x000fe20000000f00 */
[--C-:B------:R-:W-:Y:S01]  /*c470*/  FFMA.FTZ R110, R38, c[0x0][0x2d0], -R5.reuse ;  /* 0x0000b400266e7a23 */ /* 0x100fe20000010805 */
[----:B------:R-:W-:Y:S01]  /*c480*/  MOV R38, R76 ;  /* 0x0000004c00267202 */ /* 0x000fe20000000f00 */
[--C-:B------:R-:W-:Y:S01]  /*c490*/  FFMA.FTZ R187, R30, c[0x0][0x2d0], -R5.reuse ;  /* 0x0000b4001ebb7a23 */ /* 0x100fe20000010805 */
[----:B------:R-:W-:Y:S01]  /*c4a0*/  MOV R30, R79 ;  /* 0x0000004f001e7202 */ /* 0x000fe20000000f00 */
[--C-:B------:R-:W-:Y:S01]  /*c4b0*/  FFMA.FTZ R4, R47, c[0x0][0x2d0], -R5.reuse ;  /* 0x0000b4002f047a23 */ /* 0x100fe20000010805 */
[----:B------:R-:W1:Y:S01]  /*c4c0*/  LDSM.16.MT88.4 R76, [R225] ;  /* 0x00000000e14c783b */ /* 0x000e620000004200 */
[--C-:B------:R-:W-:Y:S01]  /*c4d0*/  FFMA.FTZ R93, R57, c[0x0][0x2d0], -R5.reuse ;  /* 0x0000b400395d7a23 */ /* 0x100fe20000010805 */
[----:B------:R-:W-:Y:S01]  /*c4e0*/  MUFU.EX2 R107, R107 ;  /* 0x0000006b006b7308 */ /* 0x000fe20000000800 */
[--C-:B------:R-:W-:Y:S01]  /*c4f0*/  FFMA.FTZ R90, R41, c[0x0][0x2d0], -R5.reuse ;  /* 0x0000b400295a7a23 */ /* 0x100fe20000010805 */
[----:B----4-:R-:W-:Y:S01]  /*c500*/  MOV R15, R49 ;  /* 0x00000031000f7202 */ /* 0x010fe20000000f00 */
[--C-:B------:R-:W-:Y:S02]  /*c510*/  FFMA.FTZ R10, R58, c[0x0][0x2d0], -R5.reuse ;  /* 0x0000b4003a0a7a23 */ /* 0x100fe40000010805 */
[--C-:B------:R-:W-:Y:S01]  /*c520*/  FFMA.FTZ R189, R29, c[0x0][0x2d0], -R5.reuse ;  /* 0x0000b4001dbd7a23 */ /* 0x100fe20000010805 */
[----:B------:R-:W-:Y:S01]  /*c530*/  MOV R67, R15 ;  /* 0x0000000f00437202 */ /* 0x000fe20000000f00 */
[--C-:B------:R-:W-:Y:S01]  /*c540*/  FFMA.FTZ R190, R28, c[0x0][0x2d0], -R5.reuse ;  /* 0x0000b4001cbe7a23 */ /* 0x100fe20000010805 */
[----:B------:R-:W-:Y:S01]  /*c550*/  MOV R15, R83 ;  /* 0x00000053000f7202 */ /* 0x000fe20000000f00 */
[--C-:B------:R-:W-:Y:S01]  /*c560*/  FFMA.FTZ R247, R25, c[0x0][0x2d0], -R5.reuse ;  /* 0x0000b40019f77a23 */ /* 0x100fe20000010805 */
[----:B------:R4:W-:Y:S01]  /*c570*/  MUFU.EX2 R81, R4 ;  /* 0x0000000400517308 */ /* 0x0009e20000000800 */
[--C-:B------:R-:W-:Y:S01]  /*c580*/  FFMA.FTZ R249, R24, c[0x0][0x2d0], -R5.reuse ;  /* 0x0000b40018f97a23 */ /* 0x100fe20000010805 */
[----:B------:R-:W-:Y:S01]  /*c590*/  MOV R83, R88 ;  /* 0x0000005800537202 */ /* 0x000fe20000000f00 */
[--C-:B------:R-:W-:Y:S02]  /*c5a0*/  FFMA.FTZ R39, R9, c[0x0][0x2d0], -R5.reuse ;  /* 0x0000b40009277a23 */ /* 0x100fe40000010805 */
[--C-:B------:R-:W-:Y:S02]  /*c5b0*/  FFMA.FTZ R47, R8, c[0x0][0x2d0], -R5.reuse ;  /* 0x0000b400082f7a23 */ /* 0x100fe40000010805 */
[--C-:B------:R-:W-:Y:S02]  /*c5c0*/  FFMA.FTZ R58, R7, c[0x0][0x2d0], -R5.reuse ;  /* 0x0000b400073a7a23 */ /* 0x100fe40000010805 */
        /* <DEDUP_REMOVED lines=16> */
[----:B------:R-:W-:Y:S09]  /*c6d0*/  FFMA.FTZ R55, R21, c[0x0][0x2d0], -R5 ;  /* 0x0000b40015377a23 */ /* 0x000ff20000010805 */
[----:B------:R-:W-:Y:S10]  /*c6e0*/  MUFU.EX2 R185, R185 ;  /* 0x000000b900b97308 */ /* 0x000ff40000000800 */
        /* <DEDUP_REMOVED lines=37> */
[----:B------:R-:W-:Y:S01]  /*c940*/  MUFU.EX2 R248, R248 ;  /* 0x000000f800f87308 */ /* 0x000fe20000000800 */
[C---:B--2---:R-:W-:Y:S01]  /*c950*/  FFMA.FTZ R7, R0.reuse, R60, R74 ;  /* 0x0000003c00077223 */ /* 0x044fe2000001004a */
[----:B------:R-:W-:Y:S01]  /*c960*/  MOV R80, R16 ;  /* 0x0000001000507202 */ /* 0x000fe20000000f00 */
[----:B------:R-:W-:Y:S01]  /*c970*/  FMUL.FTZ R8, R0, R148 ;  /* 0x0000009400087220 */ /* 0x000fe20000410000 */
[----:B------:R-:W-:Y:S01]  /*c980*/  F2FP.BF16.PACK_AB R73, R62, R66 ;  /* 0x000000423e49723e */ /* 0x000fe200000010ff */
[C---:B------:R-:W-:Y:S01]  /*c990*/  FMUL.FTZ R9, R0.reuse, R149 ;  /* 0x0000009500097220 */ /* 0x040fe20000410000 */
[----:B------:R-:W-:Y:S01]  /*c9a0*/  MOV R149, R47 ;  /* 0x0000002f00957202 */ /* 0x000fe20000000f00 */
        /* <DEDUP_REMOVED lines=15> */
[----:B------:R-:W-:Y:S01]  /*caa0*/  MUFU.EX2 R132, R100 ;  /* 0x0000006400847308 */ /* 0x000fe20000000800 */
[C---:B------:R-:W-:Y:S01]  /*cab0*/  FMUL.FTZ R44, R0.reuse, R136 ;  /* 0x00000088002c7220 */ /* 0x040fe20000410000 */
[----:B------:R-:W-:Y:S01]  /*cac0*/  MOV R136, R83 ;  /* 0x0000005300887202 */ /* 0x000fe20000000f00 */
[C---:B------:R-:W-:Y:S01]  /*cad0*/  FMUL.FTZ R45, R0.reuse, R137 ;  /* 0x00000089002d7220 */ /* 0x040fe20000410000 */
[----:B------:R-:W-:Y:S01]  /*cae0*/  MOV R137, R30 ;  /* 0x0000001e00897202 */ /* 0x000fe20000000f00 */
[C---:B------:R-:W-:Y:S02]  /*caf0*/  FMUL.FTZ R56, R0.reuse, R128 ;  /* 0x0000008000387220 */ /* 0x040fe40000410000 */
[C---:B------:R-:W-:Y:S02]  /*cb00*/  FMUL.FTZ R57, R0.reuse, R129 ;  /* 0x0000008100397220 */ /* 0x040fe40000410000 */
[C---:B------:R-:W-:Y:S01]  /*cb10*/  FMUL.FTZ R60, R0.reuse, R120 ;  /* 0x00000078003c7220 */ /* 0x040fe20000410000 */
[----:B------:R-:W-:Y:S01]  /*cb20*/  MUFU.EX2 R128, R85 ;  /* 0x0000005500807308 */ /* 0x000fe20000000800 */
[----:B------:R-:W-:Y:S02]  /*cb30*/  FMUL.FTZ R61, R0, R121 ;  /* 0x00000079003d7220 */ /* 0x000fe40000410000 */
[C---:B---3--:R-:W-:Y:S01]  /*cb40*/  FFMA.FTZ R0, R2.reuse, R36, R72 ;  /* 0x0000002402007223 */ /* 0x048fe20000010048 */
[C---:B------:R-:W-:Y:S01]  /*cb50*/  F2FP.BF16.PACK_AB R72, R35.reuse, R72 ;  /* 0x000000482348723e */ /* 0x040fe200000010ff */
[----:B------:R-:W-:Y:S01]  /*cb60*/  FMUL.FTZ R49, R2, R161 ;  /* 0x000000a102317220 */ /* 0x000fe20000410000 */
[----:B-----5:R-:W-:Y:S01]  /*cb70*/  MOV R161, R52 ;  /* 0x0000003400a17202 */ /* 0x020fe20000000f00 */
[----:B------:R-:W-:Y:S02]  /*cb80*/  FADD.FTZ R84, R35, R0 ;  /* 0x0000000023547221 */ /* 0x000fe40000010000 */
[----:B------:R-:W-:Y:S01]  /*cb90*/  FMUL.FTZ R0, R6, c[0x0][0x2d0] ;  /* 0x0000b40006007a20 */ /* 0x000fe20000410000 */
[----:B------:R-:W-:Y:S01]  /*cba0*/  MUFU.EX2 R120, R11 ;  /* 0x0000000b00787308 */ /* 0x000fe20000000800 */
[C---:B------:R-:W-:Y:S01]  /*cbb0*/  FMUL.FTZ R52, R2.reuse, R152 ;  /* 0x0000009802347220 */ /* 0x040fe20000410000 */
[----:B------:R-:W-:Y:S01]  /*cbc0*/  MOV R152, R80 ;  /* 0x0000005000987202 */ /* 0x000fe20000000f00 */
[----:B------:R-:W-:Y:S01]  /*cbd0*/  FMUL.FTZ R53, R2, R153 ;  /* 0x0000009902357220 */ /* 0x000fe20000410000 */
[----:B------:R-:W-:Y:S01]  /*cbe0*/  MOV R153, R82 ;  /* 0x0000005200997202 */ /* 0x000fe20000000f00 */
[C---:B------:R-:W-:Y:S01]  /*cbf0*/  FADD.FTZ R89, R46.reuse, R7 ;  /* 0x000000072e597221 */ /* 0x040fe20000010000 */
[----:B------:R-:W-:Y:S01]  /*cc00*/  F2FP.BF16.PACK_AB R80, R46, R74 ;  /* 0x0000004a2e50723e */ /* 0x000fe200000010ff */
[----:B----4-:R-:W-:Y:S01]  /*cc10*/  FMUL.FTZ R4, R2, R180 ;  /* 0x000000b402047220 */ /* 0x010fe20000410000 */
[----:B------:R-:W-:Y:S01]  /*cc20*/  F2FP.BF16.PACK_AB R74, R152, R161 ;  /* 0x000000a1984a723e */ /* 0x000fe200000010ff */
[----:B------:R-:W-:Y:S01]  /*cc30*/  FMUL.FTZ R5, R2, R181 ;  /* 0x000000b502057220 */ /* 0x000fe20000410000 */
[----:B------:R-:W2:Y:S01]  /*cc40*/  MUFU.EX2 R0, R0 ;  /* 0x0000000000007308 */ /* 0x000ea20000000800 */
[----:B------:R-:W-:Y:S01]  /*cc50*/  F2FP.BF16.PACK_AB R75, R250, R153 ;  /* 0x00000099fa4b723e */ /* 0x000fe200000010ff */
[C---:B-1----:R-:W-:Y:S01]  /*cc60*/  FMUL.FTZ R6, R3.reuse, R182 ;  /* 0x000000b603067220 */ /* 0x042fe20000410000 */
[----:B------:R-:W-:Y:S01]  /*cc70*/  F2FP.BF16.PACK_AB R82, R222, R246 ;  /* 0x000000f6de52723e */ /* 0x000fe200000010ff */
[C---:B------:R-:W-:Y:S01]  /*cc80*/  FMUL.FTZ R7, R3.reuse, R183 ;  /* 0x000000b703077220 */ /* 0x040fe20000410000 */
[----:B------:R-:W-:Y:S01]  /*cc90*/  MOV R181, R18 ;  /* 0x0000001200b57202 */ /* 0x000fe20000000f00 */
[C---:B------:R-:W-:Y:S01]  /*cca0*/  FMUL.FTZ R18, R3.reuse, R174 ;  /* 0x000000ae03127220 */ /* 0x040fe20000410000 */
[----:B------:R-:W-:Y:S01]  /*ccb0*/  MOV R180, R67 ;  /* 0x0000004300b47202 */ /* 0x000fe20000000f00 */
[C---:B------:R-:W-:Y:S02]  /*ccc0*/  FMUL.FTZ R35, R3.reuse, R167 ;  /* 0x000000a703237220 */ /* 0x040fe40000410000 */
[----:B------:R-:W1:Y:S01]  /*ccd0*/  MUFU.EX2 R121, R14 ;  /* 0x0000000e00797308 */ /* 0x000e620000000800 */
[-C--:B------:R-:W-:Y:S05]  /*cce0*/  HMMA.16816.F32.BF16 R4, R72, R76.reuse, R4 ;  /* 0x0000004c4804723c */ /* 0x080fea0000041804 */
[C---:B------:R-:W-:Y:S01]  /*ccf0*/  FMUL.FTZ R48, R2.reuse, R160 ;  /* 0x000000a002307220 */ /* 0x040fe20000410000 */
[----:B------:R-:W-:Y:S01]  /*cd00*/  MOV R160, R15 ;  /* 0x0000000f00a07202 */ /* 0x000fe20000000f00 */
[C---:B------:R-:W-:Y:S01]  /*cd10*/  FMUL.FTZ R16, R2.reuse, R172 ;  /* 0x000000ac02107220 */ /* 0x040fe20000410000 */
[----:B------:R-:W-:Y:S01]  /*cd20*/  MOV R172, R19 ;  /* 0x0000001300ac7202 */ /* 0x000fe20000000f00 */
[----:B------:R-:W-:Y:S01]  /*cd30*/  FMUL.FTZ R19, R3, R175 ;  /* 0x000000af03137220 */ /* 0x000fe20000410000 */
[----:B------:R-:W3:Y:S02]  /*cd40*/  MUFU.EX2 R100, R93 ;  /* 0x0000005d00647308 */ /* 0x000ee40000000800 */
[----:B------:R-:W-:Y:S01]  /*cd50*/  FMUL.FTZ R17, R2, R173 ;  /* 0x000000ad02117220 */ /* 0x000fe20000410000 */
[----:B------:R-:W-:Y:S01]  /*cd60*/  MOV R173, R34 ;  /* 0x0000002200ad7202 */ /* 0x000fe20000000f00 */
[C---:B--2---:R-:W-:Y:S01]  /*cd70*/  FFMA.FTZ R88, R0.reuse, R23, R81 ;  /* 0x0000001700587223 */ /* 0x044fe20000010051 */
[----:B------:R-:W-:Y:S01]  /*cd80*/  F2FP.BF16.PACK_AB R81, R113, R81 ;  /* 0x000000517151723e */ /* 0x000fe200000010ff */
[C---:B------:R-:W-:Y:S02]  /*cd90*/  FMUL.FTZ R10, R0.reuse, R150 ;  /* 0x00000096000a7220 */ /* 0x040fe40000410000 */
[C---:B------:R-:W-:Y:S02]  /*cda0*/  FMUL.FTZ R11, R0.reuse, R151 ;  /* 0x00000097000b7220 */ /* 0x040fe40000410000 */
[----:B------:R-:W-:Y:S01]  /*cdb0*/  FMUL.FTZ R15, R0, R159 ;  /* 0x0000009f000f7220 */ /* 0x000fe20000410000 */
[----:B------:R-:W-:Y:S01]  /*cdc0*/  MUFU.EX2 R129, R102 ;  /* 0x0000006600817308 */ /* 0x000fe20000000800 */
[----:B------:R-:W-:Y:S01]  /*cdd0*/  FMUL.FTZ R20, R2, R176 ;  /* 0x000000b002147220 */ /* 0x000fe20000410000 */
[----:B-1----:R-:W-:Y:S01]  /*cde0*/  F2FP.BF16.PACK_AB R83, R121, R120 ;  /* 0x000000787953723e */ /* 0x002fe200000010ff */
[C---:B------:R-:W-:Y:S01]  /*cdf0*/  FMUL.FTZ R34, R3.reuse, R166 ;  /* 0x000000a603227220 */ /* 0x040fe20000410000 */
[----:B------:R-:W-:Y:S01]  /*ce00*/  MOV R176, R55 ;  /* 0x0000003700b07202 */ /* 0x000fe20000000f00 */
[C---:B------:R-:W-:Y:S02]  /*ce10*/  FMUL.FTZ R50, R3.reuse, R162 ;  /* 0x000000a203327220 */ /* 0x040fe40000410000 */
[----:B------:R-:W-:Y:S02]  /*ce20*/  FMUL.FTZ R51, R3, R163 ;  /* 0x000000a303337220 */ /* 0x000fe40000410000 */
[C---:B------:R-:W-:Y:S01]  /*ce30*/  HMMA.16816.F32.BF16 R8, R80.reuse, R76, R8 ;  /* 0x0000004c5008723c */ /* 0x040fe20000041808 */
[----:B------:R-:W1:Y:S03]  /*ce40*/  MUFU.EX2 R102, R92 ;  /* 0x0000005c00667308 */ /* 0x000e660000000800 */
[----:B------:R-:W-:Y:S02]  /*ce50*/  FMUL.FTZ R14, R0, R158 ;  /* 0x0000009e000e7220 */ /* 0x000fe40000410000 */
[----:B------:R-:W-:Y:S02]  /*ce60*/  FADD.FTZ R88, R113, R88 ;  /* 0x0000005871587221 */ /* 0x000fe40000010000 */
[C---:B------:R-:W-:Y:S01]  /*ce70*/  FMUL.FTZ R21, R2.reuse, R177 ;  /* 0x000000b102157220 */ /* 0x040fe20000410000 */
[----:B------:R-:W-:Y:S02]  /*ce80*/  MOV R177, R42 ;  /* 0x0000002a00b17202 */ /* 0x000fe40000000f00 */
[-C--:B------:R-:W-:Y:S01]  /*ce90*/  HMMA.16816.F32.BF16 R12, R80, R78.reuse, R12 ;  /* 0x0000004e500c723c */ /* 0x080fe2000004180c */
[----:B------:R2:W-:Y:S02]  /*cea0*/  MUFU.EX2 R133, R98 ;  /* 0x0000006200857308 */ /* 0x0005e40000000800 */
[C---:B------:R-:W-:Y:S01]  /*ceb0*/  FMUL.FTZ R37, R2.reuse, R169 ;  /* 0x000000a902257220 */ /* 0x040fe20000410000 */
[----:B------:R-:W-:Y:S01]  /*cec0*/  MOV R169, R22 ;  /* 0x0000001600a97202 */ /* 0x000fe20000000f00 */
[C---:B------:R-:W-:Y:S02]  /*ced0*/  FMUL.FTZ R22, R3.reuse, R178 ;  /* 0x000000b203167220 */ /* 0x040fe40000410000 */
[C---:B------:R-:W-:Y:S01]  /*cee0*/  FMUL.FTZ R23, R3.reuse, R179 ;  /* 0x000000b303177220 */ /* 0x040fe20000410000 */
[C---:B------:R-:W-:Y:S01]  /*cef0*/  HMMA.16816.F32.BF16 R16, R72.reuse, R78, R16 ;  /* 0x0000004e4810723c */ /* 0x040fe20000041810 */
[----:B------:R-:W4:Y:S03]  /*cf00*/  LDSM.16.MT88.4 R76, [R229] ;  /* 0x00000000e54c783b */ /* 0x000f260000004200 */
[C---:B------:R-:W-:Y:S01]  /*cf10*/  FMUL.FTZ R32, R2.reuse, R164 ;  /* 0x000000a402207220 */ /* 0x040fe20000410000 */
[----:B------:R-:W-:Y:S01]  /*cf20*/  MOV R164, R31 ;  /* 0x0000001f00a47202 */ /* 0x000fe20000000f00 */
[C---:B------:R-:W-:Y:S01]  /*cf30*/  FMUL.FTZ R33, R2.reuse, R165 ;  /* 0x000000a502217220 */ /* 0x040fe20000410000 */
[----:B------:R-:W-:Y:S01]  /*cf40*/  MOV R165, R43 ;  /* 0x0000002b00a57202 */ /* 0x000fe20000000f00 */
[C---:B------:R-:W-:Y:S01]  /*cf50*/  FMUL.FTZ R36, R2.reuse, R168 ;  /* 0x000000a802247220 */ /* 0x040fe20000410000 */
[----:B------:R-:W-:Y:S03]  /*cf60*/  MOV R168, R59 ;  /* 0x0000003b00a87202 */ /* 0x000fe60000000f00 */
[----:B------:R-:W-:Y:S02]  /*cf70*/  FMUL.FTZ R64, R2, R124 ;  /* 0x0000007c02407220 */ /* 0x000fe40000410000 */
[----:B------:R-:W-:Y:S01]  /*cf80*/  MUFU.EX2 R124, R87 ;  /* 0x00000057007c7308 */ /* 0x000fe20000000800 */
[----:B------:R-:W-:Y:S02]  /*cf90*/  FMUL.FTZ R27, R0, R143 ;  /* 0x0000008f001b7220 */ /* 0x000fe40000410000 */
[----:B--2---:R-:W-:Y:S02]  /*cfa0*/  FADD.FTZ R98, R120, R88 ;  /* 0x0000005878627221 */ /* 0x004fe40000010000 */
[C---:B------:R-:W-:Y:S02]  /*cfb0*/  FMUL.FTZ R30, R0.reuse, R146 ;  /* 0x00000092001e7220 */ /* 0x040fe40000410000 */
[C---:B------:R-:W-:Y:S02]  /*cfc0*/  FMUL.FTZ R31, R0.reuse, R147 ;  /* 0x00000093001f7220 */ /* 0x040fe40000410000 */
[C---:B------:R-:W-:Y:S02]  /*cfd0*/  FMUL.FTZ R38, R3.reuse, R170 ;  /* 0x000000aa03267220 */ /* 0x040fe40000410000 */
[C---:B------:R-:W-:Y:S02]  /*cfe0*/  FMUL.FTZ R39, R3.reuse, R171 ;  /* 0x000000ab03277220 */ /* 0x040fe40000410000 */
[C---:B------:R-:W-:Y:S02]  /*cff0*/  FMUL.FTZ R42, R0.reuse, R134 ;  /* 0x00000086002a7220 */ /* 0x040fe40000410000 */
[C---:B------:R-:W-:Y:S01]  /*d000*/  FMUL.FTZ R43, R0.reuse, R135 ;  /* 0x00000087002b7220 */ /* 0x040fe20000410000 */
[----:B------:R-:W-:Y:S01]  /*d010*/  MUFU.EX2 R134, R99 ;  /* 0x0000006300867308 */ /* 0x000fe20000000800 */
[C---:B------:R-:W-:Y:S02]  /*d020*/  FMUL.FTZ R46, R0.reuse, R138 ;  /* 0x0000008a002e7220 */ /* 0x040fe40000410000 */
[----:B------:R-:W-:Y:S02]  /*d030*/  FMUL.FTZ R47, R0, R139 ;  /* 0x0000008b002f7220 */ /* 0x000fe40000410000 */
[C---:B------:R-:W-:Y:S02]  /*d040*/  FMUL.FTZ R54, R3.reuse, R154 ;  /* 0x0000009a03367220 */ /* 0x040fe40000410000 */
[C---:B------:R-:W-:Y:S02]  /*d050*/  FMUL.FTZ R55, R3.reuse, R155 ;  /* 0x0000009b03377220 */ /* 0x040fe40000410000 */
[C---:B------:R-:W-:Y:S01]  /*d060*/  FMUL.FTZ R67, R3.reuse, R127 ;  /* 0x0000007f03437220 */ /* 0x040fe20000410000 */
[----:B------:R-:W-:Y:S01]  /*d070*/  MUFU.EX2 R135, R112 ;  /* 0x0000007000877308 */ /* 0x000fe20000000800 */
[-C--:B----4-:R-:W-:Y:S03]  /*d080*/  HMMA.16816.F32.BF16 R20, R72, R76.reuse, R20 ;  /* 0x0000004c4814723c */ /* 0x090fe60000041814 */
[----:B------:R-:W-:Y:S02]  /*d090*/  FMUL.FTZ R65, R2, R125 ;  /* 0x0000007d02417220 */ /* 0x000fe40000410000 */
[C---:B------:R-:W-:Y:S02]  /*d0a0*/  FFMA.FTZ R2, R3.reuse, R26, R66 ;  /* 0x0000001a03027223 */ /* 0x040fe40000010042 */
[C---:B------:R-:W-:Y:S02]  /*d0b0*/  FMUL.FTZ R26, R0.reuse, R142 ;  /* 0x0000008e001a7220 */ /* 0x040fe40000410000 */
[----:B------:R-:W-:Y:S01]  /*d0c0*/  FMUL.FTZ R66, R3, R126 ;  /* 0x0000007e03427220 */ /* 0x000fe20000410000 */
[----:B------:R-:W-:Y:S02]  /*d0d0*/  MUFU.EX2 R125, R104 ;  /* 0x00000068007d7308 */ /* 0x000fe40000000800 */
[----:B------:R-:W-:Y:S01]  /*d0e0*/  FADD.FTZ R3, R161, R84 ;  /* 0x00000054a1037221 */ /* 0x000fe20000010000 */
[----:B------:R-:W-:Y:S01]  /*d0f0*/  MOV R161, R160 ;  /* 0x000000a000a17202 */ /* 0x000fe20000000f00 */
[C---:B------:R-:W-:Y:S04]  /*d100*/  HMMA.16816.F32.BF16 R24, R80.reuse, R76, R24 ;  /* 0x0000004c5018723c */ /* 0x040fe80000041818 */
[----:B------:R-:W-:Y:S01]  /*d110*/  MOV R160, R169 ;  /* 0x000000a900a07202 */ /* 0x000fe20000000f00 */
[C---:B------:R-:W-:Y:S01]  /*d120*/  FMUL.FTZ R58, R0.reuse, R130 ;  /* 0x00000082003a7220 */ /* 0x040fe20000410000 */
[----:B------:R2:W-:Y:S01]  /*d130*/  MUFU.EX2 R126, R86 ;  /* 0x00000056007e7308 */ /* 0x0005e20000000800 */
[C---:B------:R-:W-:Y:S01]  /*d140*/  FMUL.FTZ R59, R0.reuse, R131 ;  /* 0x00000083003b7220 */ /* 0x040fe20000410000 */
[-C--:B------:R-:W-:Y:S04]  /*d150*/  HMMA.16816.F32.BF16 R28, R80, R78.reuse, R28 ;  /* 0x0000004e501c723c */ /* 0x080fe8000004181c */
[----:B------:R-:W-:Y:S01]  /*d160*/  FMUL.FTZ R63, R0, R123 ;  /* 0x0000007b003f7220 */ /* 0x000fe20000410000 */
[----:B------:R-:W-:Y:S01]  /*d170*/  MOV R169, R168 ;  /* 0x000000a800a97202 */ /* 0x000fe20000000f00 */
[----:B------:R-:W-:Y:S01]  /*d180*/  FADD.FTZ R2, R62, R2 ;  /* 0x000000023e027221 */ /* 0x000fe20000010000 */
[----:B------:R-:W-:Y:S01]  /*d190*/  MOV R168, R137 ;  /* 0x0000008900a87202 */ /* 0x000fe20000000f00 */
[C---:B------:R-:W-:Y:S01]  /*d1a0*/  HMMA.16816.F32.BF16 R32, R72.reuse, R78, R32 ;  /* 0x0000004e4820723c */ /* 0x040fe20000041820 */
[----:B------:R-:W4:Y:S01]  /*d1b0*/  LDSM.16.MT88.4 R76, [R226] ;  /* 0x00000000e24c783b */ /* 0x000f220000004200 */
[----:B------:R-:W-:Y:S02]  /*d1c0*/  MUFU.EX2 R104, R90 ;  /* 0x0000005a00687308 */ /* 0x000fe40000000800 */
[----:B------:R-:W-:Y:S02]  /*d1d0*/  FMUL.FTZ R62, R0, R122 ;  /* 0x0000007a003e7220 */ /* 0x000fe40000410000 */
[----:B------:R-:W-:Y:S02]  /*d1e0*/  FADD.FTZ R0, R246, R89 ;  /* 0x00000059f6007221 */ /* 0x000fe40000010000 */
[----:B------:R-:W-:Y:S01]  /*d1f0*/  FADD.FTZ R2, R153, R2 ;  /* 0x0000000299027221 */ /* 0x000fe20000010000 */
[----:B------:R-:W-:Y:S03]  /*d200*/  MOV R153, R136 ;  /* 0x0000008800997202 */ /* 0x000fe60000000f00 */
[----:B------:R-:W-:Y:S01]  /*d210*/  MUFU.EX2 R113, R161 ;  /* 0x000000a100717308 */ /* 0x000fe20000000800 */
[----:B--2---:R-:W-:Y:S09]  /*d220*/  LDSM.16.MT88.4 R84, [R225+0x800] ;  /* 0x00080000e154783b */ /* 0x004ff20000004200 */
[----:B------:R-:W-:Y:S10]  /*d230*/  MUFU.EX2 R122, R106 ;  /* 0x0000006a007a7308 */ /* 0x000ff40000000800 */
[----:B------:R-:W-:Y:S01]  /*d240*/  MUFU.EX2 R106, R95 ;  /* 0x0000005f006a7308 */ /* 0x000fe20000000800 */
[-C--:B----4-:R-:W-:Y:S09]  /*d250*/  HMMA.16816.F32.BF16 R36, R72, R76.reuse, R36 ;  /* 0x0000004c4824723c */ /* 0x090ff20000041824 */
[----:B------:R-:W-:Y:S01]  /*d260*/  MUFU.EX2 R127, R103 ;  /* 0x00000067007f7308 */ /* 0x000fe20000000800 */
[C---:B------:R-:W-:Y:S09]  /*d270*/  HMMA.16816.F32.BF16 R40, R80.reuse, R76, R40 ;  /* 0x0000004c5028723c */ /* 0x040ff20000041828 */
[----:B------:R2:W4:Y:S01]  /*d280*/  MUFU.EX2 R103, R91 ;  /* 0x0000005b00677308 */ /* 0x0005220000000800 */
[-C--:B------:R-:W-:Y:S09]  /*d290*/  HMMA.16816.F32.BF16 R44, R80, R78.reuse, R44 ;  /* 0x0000004e502c723c */ /* 0x080ff2000004182c */
[----:B------:R-:W-:Y:S01]  /*d2a0*/  MUFU.EX2 R123, R105 ;  /* 0x00000069007b7308 */ /* 0x000fe20000000800 */
[C---:B------:R-:W-:Y:S01]  /*d2b0*/  HMMA.16816.F32.BF16 R48, R72.reuse, R78, R48 ;  /* 0x0000004e4830723c */ /* 0x040fe20000041830 */
[----:B------:R-:W5:Y:S08]  /*d2c0*/  LDSM.16.MT88.4 R76, [R228] ;  /* 0x00000000e44c783b */ /* 0x000f700000004200 */
[----:B------:R1:W1:Y:S01]  /*d2d0*/  MUFU.EX2 R105, R94 ;  /* 0x0000005e00697308 */ /* 0x0002620000000800 */
[----:B--2---:R-:W-:Y:S09]  /*d2e0*/  LDSM.16.MT88.4 R88, [R226+0x800] ;  /* 0x00080000e258783b */ /* 0x004ff20000004200 */
[----:B------:R2:W-:Y:S10]  /*d2f0*/  MUFU.EX2 R131, R96 ;  /* 0x0000006000837308 */ /* 0x0005f40000000800 */
[----:B------:R-:W-:Y:S01]  /*d300*/  MUFU.EX2 R137, R111 ;  /* 0x0000006f00897308 */ /* 0x000fe20000000800 */
[----:B-1----:R-:W-:Y:S09]  /*d310*/  LDSM.16.MT88.4 R92, [R226+0x1000] ;  /* 0x00100000e25c783b */ /* 0x002ff20000004200 */
[----:B------:R1:W1:Y:S01]  /*d320*/  MUFU.EX2 R130, R97 ;  /* 0x0000006100827308 */ /* 0x0002620000000800 */
[-C--:B-----5:R-:W-:Y:S03]  /*d330*/  HMMA.16816.F32.BF16 R52, R72, R76.reuse, R52 ;  /* 0x0000004c4834723c */ /* 0x0a0fe60000041834 */
[----:B--2---:R-:W-:Y:S02]  /*d340*/  FADD.FTZ R96, R250, R2 ;  /* 0x00000002fa607221 */ /* 0x004fe40000010000 */
[----:B------:R-:W-:Y:S04]  /*d350*/  FADD.FTZ R2, R121, R98 ;  /* 0x0000006279027221 */ /* 0x000fe80000010000 */
[----:B------:R-:W-:Y:S01]  /*d360*/  MUFU.EX2 R136, R101 ;  /* 0x0000006500887308 */ /* 0x000fe20000000800 */
[C---:B------:R-:W-:Y:S04]  /*d370*/  HMMA.16816.F32.BF16 R56, R80.reuse, R76, R56 ;  /* 0x0000004c5038723c */ /* 0x040fe80000041838 */
[----:B---3--:R-:W-:Y:S03]  /*d380*/  FADD.FTZ R2, R100, R2 ;  /* 0x0000000264027221 */ /* 0x008fe60000010000 */
[----:B------:R-:W-:Y:S01]  /*d390*/  F2FP.BF16.PACK_AB R76, R186, R188 ;  /* 0x000000bcba4c723e */ /* 0x000fe200000010ff */
[-C--:B------:R-:W-:Y:S01]  /*d3a0*/  HMMA.16816.F32.BF16 R60, R80, R78.reuse, R60 ;  /* 0x0000004e503c723c */ /* 0x080fe2000004183c */
[----:B------:R-:W2:Y:S01]  /*d3b0*/  LDSM.16.MT88.4 R80, [R229+0x800] ;  /* 0x00080000e550783b */ /* 0x000ea20000004200 */
[----:B------:R-:W-:Y:S02]  /*d3c0*/  MUFU.EX2 R112, R169 ;  /* 0x000000a900707308 */ /* 0x000fe40000000800 */
[C---:B------:R-:W-:Y:S01]  /*d3d0*/  F2FP.BF16.PACK_AB R77, R102.reuse, R100 ;  /* 0x00000064664d723e */ /* 0x040fe200000010ff */
[----:B------:R-:W-:Y:S02]  /*d3e0*/  FADD.FTZ R2, R102, R2 ;  /* 0x0000000266027221 */ /* 0x000fe40000010000 */
[----:B-1----:R-:W-:Y:S01]  /*d3f0*/  FADD.FTZ R97, R152, R3 ;  /* 0x0000000398617221 */ /* 0x002fe20000010000 */
[----:B------:R-:W-:Y:S04]  /*d400*/  HMMA.16816.F32.BF16 R64, R72, R78, R64 ;  /* 0x0000004e4840723c */ /* 0x000fe80000041840 */
[----:B----4-:R-:W-:Y:S01]  /*d410*/  FADD.FTZ R2, R103, R2 ;  /* 0x0000000267027221 */ /* 0x010fe20000010000 */
[----:B------:R-:W-:Y:S01]  /*d420*/  MUFU.EX2 R102, R181 ;  /* 0x000000b500667308 */ /* 0x000fe20000000800 */
[----:B------:R-:W-:Y:S01]  /*d430*/  FADD.FTZ R3, R222, R0 ;  /* 0x00000000de037221 */ /* 0x000fe20000010000 */
[----:B------:R-:W-:Y:S01]  /*d440*/  F2FP.BF16.PACK_AB R72, R198, R199 ;  /* 0x000000c7c648723e */ /* 0x000fe200000010ff */
[----:B------:R-:W-:Y:S01]  /*d450*/  FADD.FTZ R2, R104, R2 ;  /* 0x0000000268027221 */ /* 0x000fe20000010000 */
[----:B------:R-:W-:Y:S03]  /*d460*/  F2FP.BF16.PACK_AB R73, R108, R109 ;  /* 0x0000006d6c49723e */ /* 0x000fe600000010ff */
[----:B------:R-:W-:Y:S01]  /*d470*/  F2FP.BF16.PACK_AB R74, R196, R197 ;  /* 0x000000c5c44a723e */ /* 0x000fe200000010ff */
[----:B------:R-:W-:Y:S01]  /*d480*/  FADD.FTZ R2, R110, R2 ;  /* 0x000000026e027221 */ /* 0x000fe20000010000 */
[----:B------:R-:W-:Y:S01]  /*d490*/  F2FP.BF16.PACK_AB R75, R122, R107 ;  /* 0x0000006b7a4b723e */ /* 0x000fe200000010ff */
[----:B------:R-:W-:Y:S01]  /*d4a0*/  MUFU.EX2 R152, R115 ;  /* 0x0000007300987308 */ /* 0x000fe20000000800 */
[----:B------:R-:W-:Y:S01]  /*d4b0*/  F2FP.BF16.PACK_AB R78, R106, R185 ;  /* 0x000000b96a4e723e */ /* 0x000fe200000010ff */
[----:B------:R-:W-:Y:S01]  /*d4c0*/  FADD.FTZ R3, R188, R3 ;  /* 0x00000003bc037221 */ /* 0x000fe20000010000 */
[----:B------:R-:W-:Y:S01]  /*d4d0*/  F2FP.BF16.PACK_AB R79, R104, R103 ;  /* 0x00000067684f723e */ /* 0x000fe200000010ff */
[----:B------:R-:W-:Y:S02]  /*d4e0*/  FADD.FTZ R2, R114, R2 ;  /* 0x0000000272027221 */ /* 0x000fe40000010000 */
[-C--:B------:R-:W-:Y:S03]  /*d4f0*/  HMMA.16816.F32.BF16 R4, R72, R84.reuse, R4 ;  /* 0x000000544804723c */ /* 0x080fe60000041804 */
[----:B------:R-:W-:Y:S01]  /*d500*/  FADD.FTZ R3, R186, R3 ;  /* 0x00000003ba037221 */ /* 0x000fe20000010000 */
[----:B------:R-:W-:Y:S01]  /*d510*/  MUFU.EX2 R104, R173 ;  /* 0x000000ad00687308 */ /* 0x000fe20000000800 */
[----:B------:R-:W-:Y:S02]  /*d520*/  FADD.FTZ R98, R119, R2 ;  /* 0x0000000277627221 */ /* 0x000fe40000010000 */
[----:B------:R-:W-:Y:S01]  /*d530*/  FADD.FTZ R3, R185, R3 ;  /* 0x00000003b9037221 */ /* 0x000fe20000010000 */
[C---:B------:R-:W-:Y:S04]  /*d540*/  HMMA.16816.F32.BF16 R8, R76.reuse, R84, R8 ;  /* 0x000000544c08723c */ /* 0x040fe80000041808 */
[----:B------:R-:W-:Y:S02]  /*d550*/  FADD.FTZ R3, R106, R3 ;  /* 0x000000036a037221 */ /* 0x000fe40000010000 */
[----:B------:R1:W-:Y:S01]  /*d560*/  MUFU.EX2 R103, R172 ;  /* 0x000000ac00677308 */ /* 0x0003e20000000800 */
[----:B------:R-:W-:Y:S01]  /*d570*/  FADD.FTZ R0, R199, R97 ;  /* 0x00000061c7007221 */ /* 0x000fe20000010000 */
[-C--:B------:R-:W-:Y:S04]  /*d580*/  HMMA.16816.F32.BF16 R12, R76, R86.reuse, R12 ;  /* 0x000000564c0c723c */ /* 0x080fe8000004180c */
[----:B------:R-:W-:Y:S02]  /*d590*/  FADD.FTZ R3, R105, R3 ;  /* 0x0000000369037221 */ /* 0x000fe40000010000 */
[----:B------:R-:W-:Y:S02]  /*d5a0*/  FADD.FTZ R0, R198, R0 ;  /* 0x00000000c6007221 */ /* 0x000fe40000010000 */
[C---:B------:R-:W-:Y:S01]  /*d5b0*/  HMMA.16816.F32.BF16 R16, R72.reuse, R86, R16 ;  /* 0x000000564810723c */ /* 0x040fe20000041810 */
[----:B------:R-:W3:Y:S01]  /*d5c0*/  LDSM.16.MT88.4 R84, [R228+0x800] ;  /* 0x00080000e454783b */ /* 0x000ee20000004200 */
[----:B------:R-:W-:Y:S02]  /*d5d0*/  MUFU.EX2 R106, R176 ;  /* 0x000000b0006a7308 */ /* 0x000fe40000000800 */
[----:B------:R-:W-:Y:S02]  /*d5e0*/  FADD.FTZ R3, R124, R3 ;  /* 0x000000037c037221 */ /* 0x000fe40000010000 */
[----:B------:R-:W-:Y:S02]  /*d5f0*/  FADD.FTZ R0, R197, R0 ;  /* 0x00000000c5007221 */ /* 0x000fe40000010000 */
[-C--:B--2---:R-:W-:Y:S04]  /*d600*/  HMMA.16816.F32.BF16 R20, R72, R80.reuse, R20 ;  /* 0x000000504814723c */ /* 0x084fe80000041814 */
[----:B------:R-:W-:Y:S01]  /*d610*/  FADD.FTZ R3, R126, R3 ;  /* 0x000000037e037221 */ /* 0x000fe20000010000 */
[----:B------:R-:W-:Y:S01]  /*d620*/  MUFU.EX2 R115, R153 ;  /* 0x0000009900737308 */ /* 0x000fe20000000800 */
[----:B-1----:R-:W-:Y:S01]  /*d630*/  LDSM.16.MT88.4 R172, [R225+0x3000] ;  /* 0x00300000e1ac783b */ /* 0x002fe20000004200 */
[----:B------:R-:W-:Y:S01]  /*d640*/  FADD.FTZ R0, R196, R0 ;  /* 0x00000000c4007221 */ /* 0x000fe20000010000 */
[C---:B------:R-:W-:Y:S04]  /*d650*/  HMMA.16816.F32.BF16 R24, R76.reuse, R80, R24 ;  /* 0x000000504c18723c */ /* 0x040fe80000041818 */
[----:B------:R-:W-:Y:S02]  /*d660*/  FADD.FTZ R2, R128, R3 ;  /* 0x0000000380027221 */ /* 0x000fe40000010000 */
[----:B------:R-:W-:Y:S01]  /*d670*/  FADD.FTZ R0, R195, R0 ;  /* 0x00000000c3007221 */ /* 0x000fe20000010000 */
[----:B------:R-:W-:Y:S01]  /*d680*/  MUFU.EX2 R111, R168 ;  /* 0x000000a8006f7308 */ /* 0x000fe20000000800 */
[-C--:B------:R-:W-:Y:S04]  /*d690*/  HMMA.16816.F32.BF16 R28, R76, R82.reuse, R28 ;  /* 0x000000524c1c723c */ /* 0x080fe8000004181c */
[----:B------:R-:W-:Y:S02]  /*d6a0*/  FADD.FTZ R2, R130, R2 ;  /* 0x0000000282027221 */ /* 0x000fe40000010000 */
[----:B------:R-:W-:Y:S02]  /*d6b0*/  FADD.FTZ R0, R194, R0 ;  /* 0x00000000c2007221 */ /* 0x000fe40000010000 */
[C---:B------:R-:W-:Y:S01]  /*d6c0*/  HMMA.16816.F32.BF16 R32, R72.reuse, R82, R32 ;  /* 0x000000524820723c */ /* 0x040fe20000041820 */
[----:B------:R-:W1:Y:S01]  /*d6d0*/  LDSM.16.MT88.4 R80, [R225+0x1000] ;  /* 0x00100000e150783b */ /* 0x000e620000004200 */
[----:B------:R-:W-:Y:S02]  /*d6e0*/  MUFU.EX2 R99, R141 ;  /* 0x0000008d00637308 */ /* 0x000fe40000000800 */
[----:B------:R-:W-:Y:S04]  /*d6f0*/  FADD.FTZ R0, R193, R0 ;  /* 0x00000000c1007221 */ /* 0x000fe80000010000 */
[-C--:B------:R-:W-:Y:S04]  /*d700*/  HMMA.16816.F32.BF16 R36, R72, R88.reuse, R36 ;  /* 0x000000584824723c */ /* 0x080fe80000041824 */
[----:B------:R-:W-:Y:S01]  /*d710*/  MUFU.EX2 R100, R144 ;  /* 0x0000009000647308 */ /* 0x000fe20000000800 */
[----:B------:R-:W-:Y:S02]  /*d720*/  FADD.FTZ R97, R192, R0 ;  /* 0x00000000c0617221 */ /* 0x000fe40000010000 */
[----:B------:R-:W-:Y:S01]  /*d730*/  FADD.FTZ R0, R187, R98 ;  /* 0x00000062bb007221 */ /* 0x000fe20000010000 */
[C---:B------:R-:W-:Y:S06]  /*d740*/  HMMA.16816.F32.BF16 R40, R76.reuse, R88, R40 ;  /* 0x000000584c28723c */ /* 0x040fec0000041828 */
[----:B------:R-:W2:Y:S02]  /*d750*/  MUFU.EX2 R101, R145 ;  /* 0x0000009100657308 */ /* 0x000ea40000000800 */
[-C--:B------:R-:W-:Y:S08]  /*d760*/  HMMA.16816.F32.BF16 R44, R76, R90.reuse, R44 ;  /* 0x0000005a4c2c723c */ /* 0x080ff0000004182c */
[C---:B------:R-:W-:Y:S01]  /*d770*/  HMMA.16816.F32.BF16 R48, R72.reuse, R90, R48 ;  /* 0x0000005a4830723c */ /* 0x040fe20000041830 */
[----:B------:R-:W4:Y:S07]  /*d780*/  LDSM.16.MT88.4 R88, [R229+0x1000] ;  /* 0x00100000e558783b */ /* 0x000f2e0000004200 */
[-C--:B---3--:R-:W-:Y:S04]  /*d790*/  HMMA.16816.F32.BF16 R52, R72, R84.reuse, R52 ;  /* 0x000000544834723c */ /* 0x088fe80000041834 */
[----:B--2---:R-:W-:Y:S04]  /*d7a0*/  F2FP.BF16.PACK_AB R120, R100, R101 ;  /* 0x000000656478723e */ /* 0x004fe800000010ff */
[C---:B------:R-:W-:Y:S08]  /*d7b0*/  HMMA.16816.F32.BF16 R56, R76.reuse, R84, R56 ;  /* 0x000000544c38723c */ /* 0x040ff00000041838 */
[-C--:B------:R-:W-:Y:S07]  /*d7c0*/  HMMA.16816.F32.BF16 R60, R76, R86.reuse, R60 ;  /* 0x000000564c3c723c */ /* 0x080fee000004183c */
[----:B------:R-:W-:Y:S01]  /*d7d0*/  FADD.FTZ R76, R109, R96 ;  /* 0x000000606d4c7221 */ /* 0x000fe20000010000 */
[----:B------:R-:W-:Y:S01]  /*d7e0*/  HMMA.16816.F32.BF16 R64, R72, R86, R64 ;  /* 0x000000564840723c */ /* 0x000fe20000041840 */
[----:B------:R-:W2:Y:S01]  /*d7f0*/  LDSM.16.MT88.4 R84, [R228+0x1000] ;  /* 0x00100000e454783b */ /* 0x000ea20000004200 */
[----:B------:R3:W-:Y:S02]  /*d800*/  MUFU.EX2 R109, R160 ;  /* 0x000000a0006d7308 */ /* 0x0007e40000000800 */
[----:B------:R-:W-:Y:S01]  /*d810*/  F2FP.BF16.PACK_AB R78, R128, R126 ;  /* 0x0000007e804e723e */ /* 0x000fe200000010ff */
[----:B------:R-:W-:Y:S01]  /*d820*/  FADD.FTZ R96, R108, R76 ;  /* 0x0000004c6c607221 */ /* 0x000fe20000010000 */
[----:B------:R-:W-:Y:S02]  /*d830*/  F2FP.BF16.PACK_AB R76, R124, R105 ;  /* 0x000000697c4c723e */ /* 0x000fe400000010ff */
[----:B------:R-:W-:Y:S04]  /*d840*/  F2FP.BF16.PACK_AB R72, R194, R195 ;  /* 0x000000c3c248723e */ /* 0x000fe800000010ff */
[----:B------:R-:W-:Y:S01]  /*d850*/  F2FP.BF16.PACK_AB R73, R125, R123 ;  /* 0x0000007b7d49723e */ /* 0x000fe200000010ff */
[----:B------:R-:W-:Y:S01]  /*d860*/  MUFU.EX2 R108, R164 ;  /* 0x000000a4006c7308 */ /* 0x000fe20000000800 */
[----:B------:R-:W-:Y:S02]  /*d870*/  F2FP.BF16.PACK_AB R74, R192, R193 ;  /* 0x000000c1c04a723e */ /* 0x000fe400000010ff */
[----:B------:R-:W-:Y:S02]  /*d880*/  F2FP.BF16.PACK_AB R75, R129, R127 ;  /* 0x0000007f814b723e */ /* 0x000fe400000010ff */
[----:B------:R-:W-:Y:S02]  /*d890*/  F2FP.BF16.PACK_AB R77, R114, R110 ;  /* 0x0000006e724d723e */ /* 0x000fe400000010ff */
[----:B------:R-:W-:Y:S02]  /*d8a0*/  F2FP.BF16.PACK_AB R79, R187, R119 ;  /* 0x00000077bb4f723e */ /* 0x000fe400000010ff */
[----:B------:R-:W-:Y:S01]  /*d8b0*/  F2FP.BF16.PACK_AB R124, R113, R115 ;  /* 0x00000073717c723e */ /* 0x000fe200000010ff */
[-C--:B-1----:R-:W-:Y:S01]  /*d8c0*/  HMMA.16816.F32.BF16 R4, R72, R80.reuse, R4 ;  /* 0x000000504804723c */ /* 0x082fe20000041804 */
[----:B------:R-:W1:Y:S01]  /*d8d0*/  MUFU.EX2 R110, R165 ;  /* 0x000000a5006e7308 */ /* 0x000e620000000800 */
[----:B---3--:R-:W-:Y:S01]  /*d8e0*/  LDSM.16.MT88.4 R160, [R226+0x3000] ;  /* 0x00300000e2a0783b */ /* 0x008fe20000004200 */
[----:B------:R-:W-:Y:S05]  /*d8f0*/  MOV R119, R68 ;  /* 0x0000004400777202 */ /* 0x000fea0000000f00 */
[C---:B------:R-:W-:Y:S03]  /*d900*/  HMMA.16816.F32.BF16 R8, R76.reuse, R80, R8 ;  /* 0x000000504c08723c */ /* 0x040fe60000041808 */
[----:B------:R-:W-:Y:S05]  /*d910*/  MUFU.EX2 R105, R180 ;  /* 0x000000b400697308 */ /* 0x000fea0000000800 */
[-C--:B------:R-:W-:Y:S08]  /*d920*/  HMMA.16816.F32.BF16 R12, R76, R82.reuse, R12 ;  /* 0x000000524c0c723c */ /* 0x080ff0000004180c */
[C---:B------:R-:W-:Y:S01]  /*d930*/  HMMA.16816.F32.BF16 R16, R72.reuse, R82, R16 ;  /* 0x000000524810723c */ /* 0x040fe20000041810 */
[----:B------:R-:W3:Y:S03]  /*d940*/  LDSM.16.MT88.4 R80, [R225+0x1800] ;  /* 0x00180000e150783b */ /* 0x000ee60000004200 */
[----:B-1----:R-:W-:Y:S04]  /*d950*/  F2FP.BF16.PACK_AB R126, R108, R110 ;  /* 0x0000006e6c7e723e */ /* 0x002fe800000010ff */
[-C--:B----4-:R-:W-:Y:S01]  /*d960*/  HMMA.16816.F32.BF16 R20, R72, R88.reuse, R20 ;  /* 0x000000584814723c */ /* 0x090fe20000041814 */
[----:B------:R-:W-:Y:S07]  /*d970*/  LDSM.16.MT88.4 R164, [R229+0x3000] ;  /* 0x00300000e5a4783b */ /* 0x000fee0000004200 */
        /* <DEDUP_REMOVED lines=8> */
[----:B------:R-:W4:Y:S07]  /*da00*/  LDSM.16.MT88.4 R92, [R226+0x1800] ;  /* 0x00180000e25c783b */ /* 0x000f2e0000004200 */
[-C--:B--2---:R-:W-:Y:S08]  /*da10*/  HMMA.16816.F32.BF16 R52, R72, R84.reuse, R52 ;  /* 0x000000544834723c */ /* 0x084ff00000041834 */
[C---:B------:R-:W-:Y:S08]  /*da20*/  HMMA.16816.F32.BF16 R56, R76.reuse, R84, R56 ;  /* 0x000000544c38723c */ /* 0x040ff00000041838 */
[-C--:B------:R-:W-:Y:S07]  /*da30*/  HMMA.16816.F32.BF16 R60, R76, R86.reuse, R60 ;  /* 0x000000564c3c723c */ /* 0x080fee000004183c */
[----:B------:R-:W-:Y:S01]  /*da40*/  F2FP.BF16.PACK_AB R78, R136, R134 ;  /* 0x00000086884e723e */ /* 0x000fe200000010ff */
[----:B------:R-:W-:Y:S01]  /*da50*/  HMMA.16816.F32.BF16 R64, R72, R86, R64 ;  /* 0x000000564840723c */ /* 0x000fe20000041840 */
[----:B------:R-:W2:Y:S03]  /*da60*/  LDSM.16.MT88.4 R84, [R228+0x1800] ;  /* 0x00180000e454783b */ /* 0x000ea60000004200 */
[----:B------:R-:W-:Y:S01]  /*da70*/  FADD.FTZ R76, R107, R96 ;  /* 0x000000606b4c7221 */ /* 0x000fe20000010000 */
[----:B------:R-:W-:Y:S01]  /*da80*/  F2FP.BF16.PACK_AB R77, R190, R189 ;  /* 0x000000bdbe4d723e */ /* 0x000fe200000010ff */
[----:B------:R-:W5:Y:S01]  /*da90*/  MUFU.EX2 R107, R177 ;  /* 0x000000b1006b7308 */ /* 0x000f620000000800 */
[----:B------:R-:W-:Y:S01]  /*daa0*/  F2FP.BF16.PACK_AB R72, R184, R191 ;  /* 0x000000bfb848723e */ /* 0x000fe200000010ff */
[----:B------:R-:W-:Y:S01]  /*dab0*/  FADD.FTZ R96, R122, R76 ;  /* 0x0000004c7a607221 */ /* 0x000fe20000010000 */
[----:B------:R-:W-:Y:S03]  /*dac0*/  F2FP.BF16.PACK_AB R73, R133, R132 ;  /* 0x000000848549723e */ /* 0x000fe600000010ff */
[----:B------:R-:W-:Y:S02]  /*dad0*/  F2FP.BF16.PACK_AB R74, R201, R200 ;  /* 0x000000c8c94a723e */ /* 0x000fe400000010ff */
[----:B------:R-:W-:Y:S02]  /*dae0*/  F2FP.BF16.PACK_AB R75, R137, R135 ;  /* 0x00000087894b723e */ /* 0x000fe400000010ff */
[----:B------:R-:W-:Y:S02]  /*daf0*/  F2FP.BF16.PACK_AB R76, R131, R130 ;  /* 0x00000082834c723e */ /* 0x000fe400000010ff */
[----:B------:R-:W-:Y:S03]  /*db00*/  F2FP.BF16.PACK_AB R79, R216, R214 ;  /* 0x000000d6d84f723e */ /* 0x000fe600000010ff */
[-C--:B---3--:R-:W-:Y:S08]  /*db10*/  HMMA.16816.F32.BF16 R4, R72, R80.reuse, R4 ;  /* 0x000000504804723c */ /* 0x088ff00000041804 */
[C---:B------:R-:W-:Y:S08]  /*db20*/  HMMA.16816.F32.BF16 R8, R76.reuse, R80, R8 ;  /* 0x000000504c08723c */ /* 0x040ff00000041808 */
[-C--:B------:R-:W-:Y:S08]  /*db30*/  HMMA.16816.F32.BF16 R12, R76, R82.reuse, R12 ;  /* 0x000000524c0c723c */ /* 0x080ff0000004180c */
[C---:B------:R-:W-:Y:S01]  /*db40*/  HMMA.16816.F32.BF16 R16, R72.reuse, R82, R16 ;  /* 0x000000524810723c */ /* 0x040fe20000041810 */
[----:B------:R-:W3:Y:S07]  /*db50*/  LDSM.16.MT88.4 R80, [R225+0x2000] ;  /* 0x00200000e150783b */ /* 0x000eee0000004200 */
[-C--:B-1----:R-:W-:Y:S08]  /*db60*/  HMMA.16816.F32.BF16 R20, R72, R88.reuse, R20 ;  /* 0x000000584814723c */ /* 0x082ff00000041814 */
[C---:B------:R-:W-:Y:S08]  /*db70*/  HMMA.16816.F32.BF16 R24, R76.reuse, R88, R24 ;  /* 0x000000584c18723c */ /* 0x040ff00000041818 */
[-C--:B------:R-:W-:Y:S08]  /*db80*/  HMMA.16816.F32.BF16 R28, R76, R90.reuse, R28 ;  /* 0x0000005a4c1c723c */ /* 0x080ff0000004181c */
[C---:B------:R-:W-:Y:S01]  /*db90*/  HMMA.16816.F32.BF16 R32, R72.reuse, R90, R32 ;  /* 0x0000005a4820723c */ /* 0x040fe20000041820 */
[----:B------:R-:W1:Y:S07]  /*dba0*/  LDSM.16.MT88.4 R88, [R229+0x2000] ;  /* 0x00200000e558783b */ /* 0x000e6e0000004200 */
[-C--:B----4-:R-:W-:Y:S08]  /*dbb0*/  HMMA.16816.F32.BF16 R36, R72, R92.reuse, R36 ;  /* 0x0000005c4824723c */ /* 0x090ff00000041824 */
        /* <DEDUP_REMOVED lines=11> */
[----:B------:R-:W-:Y:S02]  /*dc70*/  F2FP.BF16.PACK_AB R77, R249, R247 ;  /* 0x000000f7f94d723e */ /* 0x000fe400000010ff */
[----:B------:R-:W-:Y:S01]  /*dc80*/  F2FP.BF16.PACK_AB R72, R210, R208 ;  /* 0x000000d0d248723e */ /* 0x000fe200000010ff */
[----:B------:R-:W-:Y:S01]  /*dc90*/  FADD.FTZ R96, R125, R76 ;  /* 0x0000004c7d607221 */ /* 0x000fe20000010000 */
[----:B------:R-:W-:Y:S03]  /*dca0*/  F2FP.BF16.PACK_AB R73, R205, R206 ;  /* 0x000000cecd49723e */ /* 0x000fe600000010ff */
[----:B------:R-:W-:Y:S02]  /*dcb0*/  F2FP.BF16.PACK_AB R74, R212, R213 ;  /* 0x000000d5d44a723e */ /* 0x000fe400000010ff */
[----:B------:R-:W-:Y:S02]  /*dcc0*/  F2FP.BF16.PACK_AB R75, R203, R204 ;  /* 0x000000cccb4b723e */ /* 0x000fe400000010ff */
[----:B------:R-:W-:Y:S02]  /*dcd0*/  F2FP.BF16.PACK_AB R76, R117, R118 ;  /* 0x00000076754c723e */ /* 0x000fe400000010ff */
[----:B------:R-:W-:Y:S02]  /*dce0*/  F2FP.BF16.PACK_AB R79, R109, R251 ;  /* 0x000000fb6d4f723e */ /* 0x000fe400000010ff */
[----:B------:R-:W-:Y:S01]  /*dcf0*/  F2FP.BF16.PACK_AB R125, R111, R112 ;  /* 0x000000706f7d723e */ /* 0x000fe200000010ff */
        /* <DEDUP_REMOVED lines=26> */
[----:B------:R-:W-:Y:S01]  /*dea0*/  F2FP.BF16.PACK_AB R74, R220, R218 ;  /* 0x000000dadc4a723e */ /* 0x000fe200000010ff */
[----:B------:R-:W-:Y:S01]  /*deb0*/  FADD.FTZ R3, R132, R96 ;  /* 0x0000006084037221 */ /* 0x000fe20000010000 */
[----:B------:R-:W-:Y:S02]  /*dec0*/  F2FP.BF16.PACK_AB R75, R219, R217 ;  /* 0x000000d9db4b723e */ /* 0x000fe400000010ff */
[----:B------:R-:W-:Y:S01]  /*ded0*/  F2FP.BF16.PACK_AB R76, R221, R215 ;  /* 0x000000d7dd4c723e */ /* 0x000fe200000010ff */
[----:B------:R-:W-:Y:S01]  /*dee0*/  FADD.FTZ R3, R133, R3 ;  /* 0x0000000385037221 */ /* 0x000fe20000010000 */
[----:B------:R-:W-:Y:S02]  /*def0*/  F2FP.BF16.PACK_AB R79, R102, R103 ;  /* 0x00000067664f723e */ /* 0x000fe400000010ff */
[----:B-----5:R-:W-:Y:S01]  /*df00*/  F2FP.BF16.PACK_AB R127, R105, R107 ;  /* 0x0000006b697f723e */ /* 0x020fe200000010ff */
[-C--:B---3--:R-:W-:Y:S03]  /*df10*/  HMMA.16816.F32.BF16 R4, R72, R80.reuse, R4 ;  /* 0x000000504804723c */ /* 0x088fe60000041804 */
[----:B------:R-:W-:Y:S04]  /*df20*/  FADD.FTZ R3, R135, R3 ;  /* 0x0000000387037221 */ /* 0x000fe80000010000 */
[----:B------:R-:W-:Y:S01]  /*df30*/  FADD.FTZ R3, R137, R3 ;  /* 0x0000000389037221 */ /* 0x000fe20000010000 */
[C---:B------:R-:W-:Y:S01]  /*df40*/  HMMA.16816.F32.BF16 R8, R76.reuse, R80, R8 ;  /* 0x000000504c08723c */ /* 0x040fe20000041808 */
[----:B------:R-:W-:Y:S07]  /*df50*/  MUFU.EX2 R80, R148 ;  /* 0x0000009400507308 */ /* 0x000fee0000000800 */
[-C--:B------:R-:W-:Y:S03]  /*df60*/  HMMA.16816.F32.BF16 R12, R76, R82.reuse, R12 ;  /* 0x000000524c0c723c */ /* 0x080fe6000004180c */
[----:B------:R-:W3:Y:S05]  /*df70*/  MUFU.EX2 R81, R149 ;  /* 0x0000009500517308 */ /* 0x000eea0000000800 */
[C---:B------:R-:W-:Y:S05]  /*df80*/  HMMA.16816.F32.BF16 R16, R72.reuse, R82, R16 ;  /* 0x000000524810723c */ /* 0x040fea0000041810 */
[----:B------:R-:W-:Y:S03]  /*df90*/  MUFU.EX2 R82, R156 ;  /* 0x0000009c00527308 */ /* 0x000fe60000000800 */
[-C--:B-1----:R-:W-:Y:S07]  /*dfa0*/  HMMA.16816.F32.BF16 R20, R72, R88.reuse, R20 ;  /* 0x000000584814723c */ /* 0x082fee0000041814 */
[----:B------:R-:W1:Y:S01]  /*dfb0*/  MUFU.EX2 R83, R157 ;  /* 0x0000009d00537308 */ /* 0x000e620000000800 */
[C---:B------:R-:W-:Y:S04]  /*dfc0*/  HMMA.16816.F32.BF16 R24, R76.reuse, R88, R24 ;  /* 0x000000584c18723c */ /* 0x040fe80000041818 */
[----:B---3--:R-:W-:Y:S04]  /*dfd0*/  F2FP.BF16.PACK_AB R123, R80, R81 ;  /* 0x00000051507b723e */ /* 0x008fe800000010ff */
[-C--:B------:R-:W-:Y:S01]  /*dfe0*/  HMMA.16816.F32.BF16 R28, R76, R90.reuse, R28 ;  /* 0x0000005a4c1c723c */ /* 0x080fe2000004181c */
[----:B------:R-:W3:Y:S07]  /*dff0*/  MUFU.EX2 R88, R140 ;  /* 0x0000008c00587308 */ /* 0x000eee0000000800 */
[C---:B------:R-:W-:Y:S04]  /*e000*/  HMMA.16816.F32.BF16 R32, R72.reuse, R90, R32 ;  /* 0x0000005a4820723c */ /* 0x040fe80000041820 */
[----:B-1----:R-:W-:Y:S04]  /*e010*/  F2FP.BF16.PACK_AB R121, R82, R83 ;  /* 0x000000535279723e */ /* 0x002fe800000010ff */
[-C--:B----4-:R-:W-:Y:S08]  /*e020*/  HMMA.16816.F32.BF16 R36, R72, R92.reuse, R36 ;  /* 0x0000005c4824723c */ /* 0x090ff00000041824 */
[C---:B------:R-:W-:Y:S04]  /*e030*/  HMMA.16816.F32.BF16 R40, R76.reuse, R92, R40 ;  /* 0x0000005c4c28723c */ /* 0x040fe80000041828 */
[----:B---3--:R-:W-:Y:S04]  /*e040*/  F2FP.BF16.PACK_AB R122, R88, R99 ;  /* 0x00000063587a723e */ /* 0x008fe800000010ff */
[-C--:B------:R-:W-:Y:S08]  /*e050*/  HMMA.16816.F32.BF16 R44, R76, R94.reuse, R44 ;  /* 0x0000005e4c2c723c */ /* 0x080ff0000004182c */
[C---:B------:R-:W-:Y:S08]  /*e060*/  HMMA.16816.F32.BF16 R48, R72.reuse, R94, R48 ;  /* 0x0000005e4830723c */ /* 0x040ff00000041830 */
[-C--:B--2---:R-:W-:Y:S08]  /*e070*/  HMMA.16816.F32.BF16 R52, R72, R84.reuse, R52 ;  /* 0x000000544834723c */ /* 0x084ff00000041834 */
[C---:B------:R-:W-:Y:S01]  /*e080*/  HMMA.16816.F32.BF16 R56, R76.reuse, R84, R56 ;  /* 0x000000544c38723c */ /* 0x040fe20000041838 */
[----:B------:R-:W2:Y:S07]  /*e090*/  LDL R84, [R1+0x1c] ;  /* 0x00001c0001547983 */ /* 0x000eae0000100800 */
[-C--:B------:R-:W-:Y:S07]  /*e0a0*/  HMMA.16816.F32.BF16 R60, R76, R86.reuse, R60 ;  /* 0x000000564c3c723c */ /* 0x080fee000004183c */
[----:B------:R-:W-:Y:S01]  /*e0b0*/  FADD.FTZ R77, R189, R0 ;  /* 0x00000000bd4d7221 */ /* 0x000fe20000010000 */
[----:B------:R-:W-:Y:S04]  /*e0c0*/  HMMA.16816.F32.BF16 R64, R72, R86, R64 ;  /* 0x000000564840723c */ /* 0x000fe80000041840 */
[----:B------:R-:W-:Y:S03]  /*e0d0*/  FADD.FTZ R76, R191, R97 ;  /* 0x00000061bf4c7221 */ /* 0x000fe60000010000 */
[----:B------:R-:W-:Y:S01]  /*e0e0*/  FADD.FTZ R72, R131, R2 ;  /* 0x0000000283487221 */ /* 0x000fe20000010000 */
[-C--:B------:R-:W-:Y:S01]  /*e0f0*/  HMMA.16816.F32.BF16 R180, R124, R172.reuse, R4 ;  /* 0x000000ac7cb4723c */ /* 0x080fe20000041804 */
[----:B------:R-:W1:Y:S04]  /*e100*/  LDSM.16.MT88.4 R4, [R228+0x3000] ;  /* 0x00300000e404783b */ /* 0x000e680000004200 */
[----:B------:R-:W-:Y:S02]  /*e110*/  FADD.FTZ R2, R190, R77 ;  /* 0x0000004dbe027221 */ /* 0x000fe40000010000 */
[----:B------:R-:W-:Y:S01]  /*e120*/  FADD.FTZ R0, R184, R76 ;  /* 0x0000004cb8007221 */ /* 0x000fe20000010000 */
[C---:B------:R-:W-:Y:S04]  /*e130*/  HMMA.16816.F32.BF16 R148, R120.reuse, R172, R8 ;  /* 0x000000ac7894723c */ /* 0x040fe80000041808 */
[----:B------:R-:W-:Y:S03]  /*e140*/  FADD.FTZ R0, R200, R0 ;  /* 0x00000000c8007221 */ /* 0x000fe60000010000 */
[----:B------:R-:W-:Y:S01]  /*e150*/  FADD.FTZ R9, R134, R72 ;  /* 0x0000004886097221 */ /* 0x000fe20000010000 */
[-C--:B------:R-:W-:Y:S04]  /*e160*/  HMMA.16816.F32.BF16 R156, R120, R174.reuse, R12 ;  /* 0x000000ae789c723c */ /* 0x080fe8000004180c */
[----:B------:R-:W-:Y:S02]  /*e170*/  FADD.FTZ R8, R214, R2 ;  /* 0x00000002d6087221 */ /* 0x000fe40000010000 */
[----:B------:R-:W-:Y:S02]  /*e180*/  FADD.FTZ R2, R136, R9 ;  /* 0x0000000988027221 */ /* 0x000fe40000010000 */
[C---:B------:R-:W-:Y:S04]  /*e190*/  HMMA.16816.F32.BF16 R172, R124.reuse, R174, R16 ;  /* 0x000000ae7cac723c */ /* 0x040fe80000041810 */
[----:B------:R-:W-:Y:S02]  /*e1a0*/  FADD.FTZ R11, R201, R0 ;  /* 0x00000000c90b7221 */ /* 0x000fe40000010000 */
[----:B------:R-:W-:Y:S02]  /*e1b0*/  FADD.FTZ R0, R216, R8 ;  /* 0x00000008d8007221 */ /* 0x000fe40000010000 */
[-C--:B------:R-:W-:Y:S04]  /*e1c0*/  HMMA.16816.F32.BF16 R176, R124, R164.reuse, R20 ;  /* 0x000000a47cb0723c */ /* 0x080fe80000041814 */
[----:B------:R-:W-:Y:S02]  /*e1d0*/  FADD.FTZ R11, R208, R11 ;  /* 0x0000000bd00b7221 */ /* 0x000fe40000010000 */
[----:B------:R-:W-:Y:S01]  /*e1e0*/  FADD.FTZ R9, R118, R2 ;  /* 0x0000000276097221 */ /* 0x000fe20000010000 */
[----:B------:R-:W-:Y:S01]  /*e1f0*/  MOV R118, R69 ;  /* 0x0000004500767202 */ /* 0x000fe20000000f00 */
[----:B------:R-:W-:Y:S01]  /*e200*/  FADD.FTZ R10, R206, R3 ;  /* 0x00000003ce0a7221 */ /* 0x000fe20000010000 */
[C---:B------:R-:W-:Y:S04]  /*e210*/  HMMA.16816.F32.BF16 R140, R120.reuse, R164, R24 ;  /* 0x000000a4788c723c */ /* 0x040fe80000041818 */
[----:B------:R-:W-:Y:S02]  /*e220*/  FADD.FTZ R8, R247, R0 ;  /* 0x00000000f7087221 */ /* 0x000fe40000010000 */
[----:B------:R-:W-:Y:S02]  /*e230*/  FADD.FTZ R3, R210, R11 ;  /* 0x0000000bd2037221 */ /* 0x000fe40000010000 */
[----:B------:R-:W-:Y:S01]  /*e240*/  FADD.FTZ R0, R117, R9 ;  /* 0x0000000975007221 */ /* 0x000fe20000010000 */
[-C--:B------:R-:W-:Y:S03]  /*e250*/  HMMA.16816.F32.BF16 R144, R120, R166.reuse, R28 ;  /* 0x000000a67890723c */ /* 0x080fe6000004181c */
[----:B------:R-:W-:Y:S01]  /*e260*/  FADD.FTZ R2, R205, R10 ;  /* 0x0000000acd027221 */ /* 0x000fe20000010000 */
[----:B------:R-:W-:Y:S01]  /*e270*/  MOV R117, R70 ;  /* 0x0000004600757202 */ /* 0x000fe20000000f00 */
[----:B------:R-:W-:Y:S02]  /*e280*/  FADD.FTZ R11, R249, R8 ;  /* 0x00000008f90b7221 */ /* 0x000fe40000010000 */
[----:B------:R-:W-:Y:S01]  /*e290*/  FADD.FTZ R10, R213, R3 ;  /* 0x00000003d50a7221 */ /* 0x000fe20000010000 */
[C---:B------:R-:W-:Y:S04]  /*e2a0*/  HMMA.16816.F32.BF16 R164, R124.reuse, R166, R32 ;  /* 0x000000a67ca4723c */ /* 0x040fe80000041820 */
[----:B------:R-:W-:Y:S01]  /*e2b0*/  FADD.FTZ R8, R116, R0 ;  /* 0x0000000074087221 */ /* 0x000fe20000010000 */
[----:B------:R-:W-:Y:S01]  /*e2c0*/  MOV R116, R71 ;  /* 0x0000004700747202 */ /* 0x000fe20000000f00 */
        /* <DEDUP_REMOVED lines=18> */
[-C--:B-1----:R-:W-:Y:S03]  /*e3f0*/  HMMA.16816.F32.BF16 R152, R124, R4.reuse, R52 ;  /* 0x000000047c98723c */ /* 0x082fe60000041834 */
        /* <DEDUP_REMOVED lines=27> */
[----:B------:R-:W-:Y:S03]  /*e5b0*/  FADD.FTZ R0, R81, R0 ;  /* 0x0000000051007221 */ /* 0x000fe60000010000 */
[----:B------:R1:W-:Y:S01]  /*e5c0*/  STL [R1+0x20], R2 ;  /* 0x0000200201007387 */ /* 0x0003e20000100800 */
[----:B------:R-:W-:Y:S05]  /*e5d0*/  FADD.FTZ R0, R80, R0 ;  /* 0x0000000050007221 */ /* 0x000fea0000010000 */
[----:B------:R1:W-:Y:S01]  /*e5e0*/  STL [R1+0x2c], R0 ;  /* 0x00002c0001007387 */ /* 0x0003e20000100800 */
[C---:B--2---:R-:W-:Y:S02]  /*e5f0*/  ISETP.GT.AND P0, PT, R245.reuse, R84, PT ;  /* 0x00000054f500720c */ /* 0x044fe40003f04270 */
[----:B------:R-:W-:Y:S11]  /*e600*/  IADD3 R245, R245, -0x1, RZ ;  /* 0xfffffffff5f57810 */ /* 0x000ff60007ffe0ff */
[----:B-1----:R-:W-:-:S05]  /*e610*/  @P0 BRA `(.L_x_555) ;  /* 0xffff9c1000000947 */ /* 0x002fca000383ffff */
.L_x_544:
[----:B-1----:R-:W-:-:S13]  /*e620*/  ISETP.GE.AND P0, PT, R245, RZ, PT ;  /* 0x000000fff500720c */ /* 0x002fda0003f06270 */
[----:B------:R-:W-:Y:S05]  /*e630*/  @!P0 BRA `(.L_x_556) ;  /* 0x0000526000008947 */ /* 0x000fea0003800000 */
[----:B------:R-:W-:Y:S01]  /*e640*/  IMAD.MOV.U32 R118, RZ, RZ, R70 ;  /* 0x000000ffff767224 */ /* 0x000fe200078e0046 */
[----:B------:R-:W-:Y:S01]  /*e650*/  MOV R119, R68 ;  /* 0x0000004400777202 */ /* 0x000fe20000000f00 */
[----:B------:R-:W-:Y:S01]  /*e660*/  IMAD.MOV.U32 R117, RZ, RZ, R71 ;  /* 0x000000ffff757224 */ /* 0x000fe200078e0047 */
[----:B------:R-:W-:Y:S02]  /*e670*/  MOV R116, R69 ;  /* 0x0000004500747202 */ /* 0x000fe40000000f00 */
.L_x_563:
[----:B------:R-:W2:Y:S01]  /*e680*/  LDL.64 R6, [R1+0x48] ;  /* 0x0000480001067983 */ /* 0x000ea20000100a00 */
[----:B------:R-:W-:Y:S04]  /*e690*/  DEPBAR.LE SB0, 0x0 ;  /* 0x000080000000791a */ /* 0x000fe80000000000 */
[----:B------:R-:W3:Y:S01]  /*e6a0*/  LDL R5, [R1+0x58] ;  /* 0x0000580001057983 */ /* 0x000ee20000100800 */
[----:B------:R-:W-:Y:S01]  /*e6b0*/  WARPSYNC 0xffffffff ;  /* 0xffffffff00007948 */ /* 0x000fe20003800000 */
[----:B------:R-:W-:Y:S01]  /*e6c0*/  SHF.R.S32.HI R0, RZ, 0x1f, R252 ;  /* 0x0000001fff007819 */ /* 0x000fe200000114fc */
[----:B------:R-:W-:Y:S01]  /*e6d0*/  IMAD.WIDE.U32 R2, R252, c[0x0][0x208], RZ ;  /* 0x00008200fc027a25 */ /* 0x000fe200078e00ff */
[----:B------:R-:W-:Y:S01]  /*e6e0*/  BAR.SYNC.DEFER_BLOCKING 0x0 ;  /* 0x0000000000007b1d */ /* 0x000fe20000010000 */
[----:B------:R-:W-:Y:S02]  /*e6f0*/  SHF.R.S32.HI R4, RZ, 0x1f, R242 ;  /* 0x0000001fff047819 */ /* 0x000fe400000114f2 */
[----:B------:R-:W-:Y:S02]  /*e700*/  IMAD R0, R0, c[0x0][0x208], RZ ;  /* 0x0000820000007a24 */ /* 0x000fe400078e02ff */
[C---:B------:R-:W-:Y:S01]  /*e710*/  SHF.L.U64.HI R100, R242.reuse, 0x1, R4 ;  /* 0x00000001f2647819 */ /* 0x040fe20000010204 */
[----:B------:R-:W-:Y:S02]  /*e720*/  IMAD.SHL.U32 R104, R242, 0x2, RZ ;  /* 0x00000002f2687824 */ /* 0x000fe400078e00ff */
[----:B------:R-:W-:Y:S04]  /*e730*/  IMAD R0, R252, c[0x0][0x20c], R0 ;  /* 0x00008300fc007a24 */ /* 0x000fe800078e0200 */
[----:B------:R-:W-:Y:S01]  /*e740*/  IMAD.IADD R3, R3, 0x1, R0 ;  /* 0x0000000103037824 */ /* 0x000fe200078e0200 */
[----:B------:R-:W-:Y:S03]  /*e750*/  SHF.R.S32.HI R0, RZ, 0x1f, R244 ;  /* 0x0000001fff007819 */ /* 0x000fe600000114f4 */
[----:B------:R-:W-:Y:S04]  /*e760*/  IMAD.WIDE.U32 R2, R244, c[0x0][0x218], R2 ;  /* 0x00008600f4027a25 */ /* 0x000fe800078e0002 */
[----:B------:R-:W-:Y:S01]  /*e770*/  IMAD R0, R0, c[0x0][0x218], RZ ;  /* 0x0000860000007a24 */ /* 0x000fe200078e02ff */
[----:B------:R1:W4:Y:S03]  /*e780*/  LDSM.16.M88.4 R112, [R231] ;  /* 0x00000000e770783b */ /* 0x0003260000000200 */
[----:B------:R-:W-:Y:S01]  /*e790*/  IMAD R0, R244, c[0x0][0x21c], R0 ;  /* 0x00008700f4007a24 */ /* 0x000fe200078e0200 */
[----:B------:R1:W1:Y:S04]  /*e7a0*/  LDSM.16.M88.4 R108, [R231+0x2000] ;  /* 0x00200000e76c783b */ /* 0x0002680000000200 */
[----:B-----5:R1:W1:Y:S04]  /*e7b0*/  LDSM.16.M88.4 R16, [R224] ;  /* 0x00000000e010783b */ /* 0x0202680000000200 */
        /* <DEDUP_REMOVED lines=15> */
[----:B--2---:R-:W-:Y:S04]  /*e8b0*/  IADD3 R88, P0, R6, R2, RZ ;  /* 0x0000000206587210 */ /* 0x004fe80007f1e0ff */
[----:B---3--:R-:W-:Y:S02]  /*e8c0*/  IADD3.X R2, R5, R3, R0, P0, !PT ;  /* 0x0000000305027210 */ /* 0x008fe400007fe400 */
[C---:B------:R-:W-:Y:S04]  /*e8d0*/  LEA R0, P0, R88.reuse, c[0x0][0x1f8], 0x1 ;  /* 0x00007e0058007a11 */ /* 0x040fe800078008ff */
[----:B------:R-:W-:Y:S01]  /*e8e0*/  LEA.HI.X R88, R88, c[0x0][0x1fc], R2, 0x1, P0 ;  /* 0x00007f0058587a11 */ /* 0x000fe200000f0c02 */
[----:B------:R-:W-:-:S06]  /*e8f0*/  BRA.DIV ~URZ, `(.L_x_557) ;  /* 0x0000baf27f007947 */ /* 0x000fcc000b800000 */
[----:B-1--4-:R1:W2:Y:S02]  /*e900*/  SHFL.IDX PT, R85, R88, RZ, 0x181f ;  /* 0x00181fff58557589 */ /* 0x0122a400000e0000 */
.L_x_612:
[-C--:B------:R-:W-:Y:S01]  /*e910*/  HMMA.16816.F32.BF16 R4, R112, R16.reuse, RZ ;  /* 0x000000107004723c */ /* 0x080fe200000418ff */
[----:B------:R-:W3:Y:S01]  /*e920*/  SHFL.IDX PT, R84, R0, RZ, 0x181f ;  /* 0x00181fff00547589 */ /* 0x000ee200000e0000 */
[----:B------:R-:W-:Y:S06]  /*e930*/  BSSY B0, `(.L_x_558) ;  /* 0x00001d5000007945 */ /* 0x000fec0003800000 */
[C---:B------:R-:W-:Y:S01]  /*e940*/  HMMA.16816.F32.BF16 R8, R108.reuse, R16, RZ ;  /* 0x000000106c08723c */ /* 0x040fe200000418ff */
[----:B------:R-:W4:Y:S07]  /*e950*/  SHFL.IDX PT, R2, R0, 0x1, 0x181f ;  /* 0x00381f0000027f89 */ /* 0x000f2e00000e0000 */
[-C--:B------:R-:W-:Y:S01]  /*e960*/  HMMA.16816.F32.BF16 R12, R108, R18.reuse, RZ ;  /* 0x000000126c0c723c */ /* 0x080fe200000418ff */
[----:B------:R-:W5:Y:S07]  /*e970*/  SHFL.IDX PT, R3, R88, 0x1, 0x181f ;  /* 0x00381f0058037f89 */ /* 0x000f6e00000e0000 */
[C---:B------:R-:W-:Y:S01]  /*e980*/  HMMA.16816.F32.BF16 R16, R112.reuse, R18, RZ ;  /* 0x000000127010723c */ /* 0x040fe200000418ff */
[----:B------:R-:W1:Y:S07]  /*e990*/  SHFL.IDX PT, R90, R0, 0x2, 0x181f ;  /* 0x00581f00005a7f89 */ /* 0x000e6e00000e0000 */
[-C--:B------:R-:W-:Y:S01]  /*e9a0*/  HMMA.16816.F32.BF16 R20, R112, R32.reuse, RZ ;  /* 0x000000207014723c */ /* 0x080fe200000418ff */
[----:B------:R-:W-:Y:S07]  /*e9b0*/  SHFL.IDX PT, R86, R88, 0x2, 0x181f ;  /* 0x00581f0058567f89 */ /* 0x000fee00000e0000 */
[C---:B------:R-:W-:Y:S01]  /*e9c0*/  HMMA.16816.F32.BF16 R24, R108.reuse, R32, RZ ;  /* 0x000000206c18723c */ /* 0x040fe200000418ff */
[----:B------:R-:W2:Y:S07]  /*e9d0*/  SHFL.IDX PT, R94, R0, 0x3, 0x181f ;  /* 0x00781f00005e7f89 */ /* 0x000eae00000e0000 */
[-C--:B------:R-:W-:Y:S01]  /*e9e0*/  HMMA.16816.F32.BF16 R28, R108, R34.reuse, RZ ;  /* 0x000000226c1c723c */ /* 0x080fe200000418ff */
[----:B------:R-:W1:Y:S07]  /*e9f0*/  SHFL.IDX PT, R89, R88, 0x3, 0x181f ;  /* 0x00781f0058597f89 */ /* 0x000e6e00000e0000 */
[C---:B------:R-:W-:Y:S01]  /*ea00*/  HMMA.16816.F32.BF16 R32, R112.reuse, R34, RZ ;  /* 0x000000227020723c */ /* 0x040fe200000418ff */
[----:B------:R-:W1:Y:S07]  /*ea10*/  SHFL.IDX PT, R92, R0, 0x4, 0x181f ;  /* 0x00981f00005c7f89 */ /* 0x000e6e00000e0000 */
        /* <DEDUP_REMOVED lines=8> */
[-C--:B------:R-:W-:Y:S08]  /*eaa0*/  HMMA.16816.F32.BF16 R52, R112, R64.reuse, RZ ;  /* 0x000000407034723c */ /* 0x080ff000000418ff */
[C---:B------:R-:W-:Y:S08]  /*eab0*/  HMMA.16816.F32.BF16 R56, R108.reuse, R64, RZ ;  /* 0x000000406c38723c */ /* 0x040ff000000418ff */
[-C--:B------:R-:W-:Y:S01]  /*eac0*/  HMMA.16816.F32.BF16 R60, R108, R66.reuse, RZ ;  /* 0x000000426c3c723c */ /* 0x080fe200000418ff */
[-C--:B---3--:R-:W-:Y:S03]  /*ead0*/  IADD3 R84, P4, R84, R104.reuse, RZ ;  /* 0x0000006854547210 */ /* 0x088fe60007f9e0ff */
[----:B----4-:R-:W-:Y:S02]  /*eae0*/  IADD3 R2, P1, R2, R104, RZ ;  /* 0x0000006802027210 */ /* 0x010fe40007f3e0ff */
[-C--:B--2---:R-:W-:Y:S02]  /*eaf0*/  IADD3.X R85, R85, R100.reuse, RZ, P4, !PT ;  /* 0x0000006455557210 */ /* 0x084fe400027fe4ff */
[----:B-----5:R-:W-:Y:S01]  /*eb00*/  IADD3.X R3, R3, R100, RZ, P1, !PT ;  /* 0x0000006403037210 */ /* 0x020fe20000ffe4ff */
[C---:B------:R-:W-:Y:S02]  /*eb10*/  HMMA.16816.F32.BF16 R64, R112.reuse, R66, RZ ;  /* 0x000000427040723c */ /* 0x040fe400000418ff */
[----:B------:R2:W-:Y:S01]  /*eb20*/  LDGSTS.E.BYPASS.LTC128B.128 [R243+0x100], [R84.64], !P5 ;  /* 0x0010000054f37fae */ /* 0x0005e2000e901d46 */
[-C--:B-1----:R-:W-:Y:S02]  /*eb30*/  IADD3 R90, P0, R90, R104.reuse, RZ ;  /* 0x000000685a5a7210 */ /* 0x082fe40007f1e0ff */
[----:B------:R-:W-:Y:S02]  /*eb40*/  IADD3 R94, P6, R94, R104, RZ ;  /* 0x000000685e5e7210 */ /* 0x000fe40007fde0ff */
[-C--:B------:R-:W-:Y:S01]  /*eb50*/  IADD3.X R91, R86, R100.reuse, RZ, P0, !PT ;  /* 0x00000064565b7210 */ /* 0x080fe200007fe4ff */
[-C--:B------:R-:W-:Y:S01]  /*eb60*/  HMMA.16816.F32.BF16 R68, R112, R80.reuse, RZ ;  /* 0x000000507044723c */ /* 0x080fe200000418ff */
[----:B------:R-:W-:Y:S01]  /*eb70*/  IADD3.X R95, R89, R100, RZ, P6, !PT ;  /* 0x00000064595f7210 */ /* 0x000fe200037fe4ff */
[----:B------:R1:W-:Y:S02]  /*eb80*/  LDGSTS.E.BYPASS.LTC128B.128 [R243+0x900], [R2.64], !P5 ;  /* 0x0090000002f37fae */ /* 0x0003e4000e901d46 */
[-C--:B------:R-:W-:Y:S02]  /*eb90*/  IADD3 R92, P4, R92, R104.reuse, RZ ;  /* 0x000000685c5c7210 */ /* 0x080fe40007f9e0ff */
[-C--:B------:R-:W-:Y:S02]  /*eba0*/  IADD3 R102, P1, R102, R104.reuse, RZ ;  /* 0x0000006866667210 */ /* 0x080fe40007f3e0ff */
[----:B------:R-:W-:Y:S01]  /*ebb0*/  IADD3 R104, P0, R0, R104, RZ ;  /* 0x0000006800687210 */ /* 0x000fe20007f1e0ff */
[C---:B------:R-:W-:Y:S01]  /*ebc0*/  HMMA.16816.F32.BF16 R72, R108.reuse, R80, RZ ;  /* 0x000000506c48723c */ /* 0x040fe200000418ff */
[----:B------:R3:W-:Y:S02]  /*ebd0*/  LDGSTS.E.BYPASS.LTC128B.128 [R243+0x1100], [R90.64], !P5 ;  /* 0x011000005af37fae */ /* 0x0007e4000e901d46 */
[-C--:B------:R-:W-:Y:S02]  /*ebe0*/  IADD3.X R93, R93, R100.reuse, RZ, P4, !PT ;  /* 0x000000645d5d7210 */ /* 0x080fe400027fe4ff */
[-C--:B------:R-:W-:Y:S03]  /*ebf0*/  IADD3.X R103, R101, R100.reuse, RZ, P1, !PT ;  /* 0x0000006465677210 */ /* 0x080fe60000ffe4ff */
[-C--:B------:R-:W-:Y:S01]  /*ec00*/  HMMA.16816.F32.BF16 R76, R108, R82.reuse, RZ ;  /* 0x000000526c4c723c */ /* 0x080fe200000418ff */
[----:B------:R4:W-:Y:S07]  /*ec10*/  LDGSTS.E.BYPASS.LTC128B.128 [R243+0x1900], [R94.64], !P5 ;  /* 0x019000005ef37fae */ /* 0x0009ee000e901d46 */
[C---:B------:R-:W-:Y:S01]  /*ec20*/  HMMA.16816.F32.BF16 R80, R112.reuse, R82, RZ ;  /* 0x000000527050723c */ /* 0x040fe200000418ff */
[----:B------:R4:W-:Y:S07]  /*ec30*/  LDGSTS.E.BYPASS.LTC128B.128 [R243+0x2100], [R92.64], !P5 ;  /* 0x021000005cf37fae */ /* 0x0009ee000e901d46 */
[-C--:B--2---:R-:W-:Y:S01]  /*ec40*/  HMMA.16816.F32.BF16 R84, R112, R96.reuse, RZ ;  /* 0x000000607054723c */ /* 0x084fe200000418ff */
[----:B------:R2:W-:Y:S08]  /*ec50*/  LDGSTS.E.BYPASS.LTC128B.128 [R243+0x2900], [R102.64], !P5 ;  /* 0x0290000066f37fae */ /* 0x0005f0000e901d46 */
[----:B------:R3:W5:Y:S02]  /*ec60*/  SHFL.IDX PT, R0, R88, 0x6, 0x181f ;  /* 0x00d81f0058007f89 */ /* 0x00076400000e0000 */
[C---:B---3--:R-:W-:Y:S02]  /*ec70*/  HMMA.16816.F32.BF16 R88, R108.reuse, R96, RZ ;  /* 0x000000606c58723c */ /* 0x048fe400000418ff */
[----:B-----5:R-:W-:Y:S02]  /*ec80*/  IADD3.X R105, R0, R100, RZ, P0, !PT ;  /* 0x0000006400697210 */ /* 0x020fe400007fe4ff */
[----:B------:R-:W-:Y:S03]  /*ec90*/  ISETP.GE.AND P0, PT, R245, 0x1, PT ;  /* 0x00000001f500780c */ /* 0x000fe60003f06270 */
[----:B------:R3:W-:Y:S01]  /*eca0*/  LDGSTS.E.BYPASS.LTC128B.128 [R243+0x3100], [R104.64], !P5 ;  /* 0x0310000068f37fae */ /* 0x0007e2000e901d46 */
[-C--:B----4-:R-:W-:Y:S07]  /*ecb0*/  HMMA.16816.F32.BF16 R92, R108, R98.reuse, RZ ;  /* 0x000000626c5c723c */ /* 0x090fee00000418ff */
[----:B------:R-:W0:Y:S01]  /*ecc0*/  LDGDEPBAR ;  /* 0x00000000000079af */ /* 0x000e220000000000 */
[C---:B------:R-:W-:Y:S08]  /*ecd0*/  HMMA.16816.F32.BF16 R96, R112.reuse, R98, RZ ;  /* 0x000000627060723c */ /* 0x040ff000000418ff */
[-C--:B--2---:R-:W-:Y:S08]  /*ece0*/  HMMA.16816.F32.BF16 R100, R112, R184.reuse, RZ ;  /* 0x000000b87064723c */ /* 0x084ff000000418ff */
[C---:B---3--:R-:W-:Y:S08]  /*ecf0*/  HMMA.16816.F32.BF16 R104, R108.reuse, R184, RZ ;  /* 0x000000b86c68723c */ /* 0x048ff000000418ff */
[-C--:B------:R-:W-:Y:S08]  /*ed00*/  HMMA.16816.F32.BF16 R108, R108, R186.reuse, RZ ;  /* 0x000000ba6c6c723c */ /* 0x080ff000000418ff */
[----:B------:R-:W-:Y:S01]  /*ed10*/  HMMA.16816.F32.BF16 R112, R112, R186, RZ ;  /* 0x000000ba7070723c */ /* 0x000fe200000418ff */
[----:B------:R-:W-:Y:S07]  /*ed20*/  LDSM.16.M88.4 R184, [R232] ;  /* 0x00000000e8b8783b */ /* 0x000fee0000000200 */
[-C--:B------:R-:W-:Y:S08]  /*ed30*/  HMMA.16816.F32.BF16 R4, R188, R192.reuse, R4 ;  /* 0x000000c0bc04723c */ /* 0x080ff00000041804 */
[C---:B------:R-:W-:Y:S08]  /*ed40*/  HMMA.16816.F32.BF16 R8, R196.reuse, R192, R8 ;  /* 0x000000c0c408723c */ /* 0x040ff00000041808 */
[-C--:B------:R-:W-:Y:S08]  /*ed50*/  HMMA.16816.F32.BF16 R12, R196, R194.reuse, R12 ;  /* 0x000000c2c40c723c */ /* 0x080ff0000004180c */
[C---:B------:R-:W-:Y:S01]  /*ed60*/  HMMA.16816.F32.BF16 R16, R188.reuse, R194, R16 ;  /* 0x000000c2bc10723c */ /* 0x040fe20000041810 */
[----:B------:R-:W2:Y:S07]  /*ed70*/  LDSM.16.M88.4 R192, [R230] ;  /* 0x00000000e6c0783b */ /* 0x000eae0000000200 */
        /* <DEDUP_REMOVED lines=30> */
[----:B------:R-:W1:Y:S07]  /*ef60*/  LDSM.16.M88.4 R188, [R230+0x1800] ;  /* 0x00180000e6bc783b */ /* 0x000e6e0000000200 */
[-C--:B--2---:R-:W-:Y:S08]  /*ef70*/  HMMA.16816.F32.BF16 R4, R184, R192.reuse, R4 ;  /* 0x000000c0b804723c */ /* 0x084ff00000041804 */
[C---:B---3--:R-:W-:Y:S08]  /*ef80*/  HMMA.16816.F32.BF16 R8, R200.reuse, R192, R8 ;  /* 0x000000c0c808723c */ /* 0x048ff00000041808 */
        /* <DEDUP_REMOVED lines=8> */
[-C--:B-----5:R-:W-:Y:S08]  /*f010*/  HMMA.16816.F32.BF16 R36, R184, R208.reuse, R36 ;  /* 0x000000d0b824723c */ /* 0x0a0ff00000041824 */
[C---:B------:R-:W-:Y:S08]  /*f020*/  HMMA.16816.F32.BF16 R40, R200.reuse, R208, R40 ;  /* 0x000000d0c828723c */ /* 0x040ff00000041828 */
[-C--:B------:R-:W-:Y:S08]  /*f030*/  HMMA.16816.F32.BF16 R44, R200, R210.reuse, R44 ;  /* 0x000000d2c82c723c */ /* 0x080ff0000004182c */
[C---:B------:R-:W-:Y:S08]  /*f040*/  HMMA.16816.F32.BF16 R48, R184.reuse, R210, R48 ;  /* 0x000000d2b830723c */ /* 0x040ff00000041830 */
[-C--:B-1----:R-:W-:Y:S08]  /*f050*/  HMMA.16816.F32.BF16 R52, R184, R188.reuse, R52 ;  /* 0x000000bcb834723c */ /* 0x082ff00000041834 */
[C---:B------:R-:W-:Y:S08]  /*f060*/  HMMA.16816.F32.BF16 R56, R200.reuse, R188, R56 ;  /* 0x000000bcc838723c */ /* 0x040ff00000041838 */
[-C--:B------:R-:W-:Y:S08]  /*f070*/  HMMA.16816.F32.BF16 R60, R200, R190.reuse, R60 ;  /* 0x000000bec83c723c */ /* 0x080ff0000004183c */
[C---:B------:R-:W-:Y:S01]  /*f080*/  HMMA.16816.F32.BF16 R64, R184.reuse, R190, R64 ;  /* 0x000000beb840723c */ /* 0x040fe20000041840 */
[----:B------:R-:W1:Y:S07]  /*f090*/  LDSM.16.M88.4 R188, [R233+0x2000] ;  /* 0x00200000e9bc783b */ /* 0x000e6e0000000200 */
[-C--:B--2---:R-:W-:Y:S08]  /*f0a0*/  HMMA.16816.F32.BF16 R68, R184, R192.reuse, R68 ;  /* 0x000000c0b844723c */ /* 0x084ff00000041844 */
[C---:B------:R-:W-:Y:S08]  /*f0b0*/  HMMA.16816.F32.BF16 R72, R200.reuse, R192, R72 ;  /* 0x000000c0c848723c */ /* 0x040ff00000041848 */
[-C--:B------:R-:W-:Y:S08]  /*f0c0*/  HMMA.16816.F32.BF16 R76, R200, R194.reuse, R76 ;  /* 0x000000c2c84c723c */ /* 0x080ff0000004184c */
[C---:B------:R-:W-:Y:S08]  /*f0d0*/  HMMA.16816.F32.BF16 R80, R184.reuse, R194, R80 ;  /* 0x000000c2b850723c */ /* 0x040ff00000041850 */
[-C--:B------:R-:W-:Y:S08]  /*f0e0*/  HMMA.16816.F32.BF16 R84, R184, R196.reuse, R84 ;  /* 0x000000c4b854723c */ /* 0x080ff00000041854 */
[C---:B------:R-:W-:Y:S08]  /*f0f0*/  HMMA.16816.F32.BF16 R88, R200.reuse, R196, R88 ;  /* 0x000000c4c858723c */ /* 0x040ff00000041858 */
[-C--:B------:R-:W-:Y:S08]  /*f100*/  HMMA.16816.F32.BF16 R92, R200, R198.reuse, R92 ;  /* 0x000000c6c85c723c */ /* 0x080ff0000004185c */
[C---:B------:R-:W-:Y:S08]  /*f110*/  HMMA.16816.F32.BF16 R96, R184.reuse, R198, R96 ;  /* 0x000000c6b860723c */ /* 0x040ff00000041860 */
[-C--:B---3--:R-:W-:Y:S08]  /*f120*/  HMMA.16816.F32.BF16 R100, R184, R204.reuse, R100 ;  /* 0x000000ccb864723c */ /* 0x088ff00000041864 */
        /* <DEDUP_REMOVED lines=32> */
[----:B------:R1:W1:Y:S10]  /*f330*/  MUFU.TANH R218, R12 ;  /* 0x0000000c00da7308 */ /* 0x0002740000002400 */
[----:B------:R1:W1:Y:S01]  /*f340*/  MUFU.TANH R217, R13 ;  /* 0x0000000d00d97308 */ /* 0x0002620000002400 */
[----:B-----5:R-:W5:Y:S01]  /*f350*/  LDSM.16.M88.4 R8, [R227+0x1000] ;  /* 0x00100000e308783b */ /* 0x020f620000000200 */
[-C--:B----4-:R-:W-:Y:S08]  /*f360*/  HMMA.16816.F32.BF16 R20, R212, R4.reuse, R20 ;  /* 0x00000004d414723c */ /* 0x090ff00000041814 */
[----:B------:R4:W1:Y:S01]  /*f370*/  MUFU.TANH R223, R14 ;  /* 0x0000000e00df7308 */ /* 0x0008620000002400 */
[C---:B------:R-:W-:Y:S09]  /*f380*/  HMMA.16816.F32.BF16 R24, R188.reuse, R4, R24 ;  /* 0x00000004bc18723c */ /* 0x040ff20000041818 */
[----:B------:R4:W1:Y:S01]  /*f390*/  MUFU.TANH R222, R15 ;  /* 0x0000000f00de7308 */ /* 0x0008620000002400 */
[-C--:B------:R-:W-:Y:S08]  /*f3a0*/  HMMA.16816.F32.BF16 R28, R188, R6.reuse, R28 ;  /* 0x00000006bc1c723c */ /* 0x080ff0000004181c */
[C---:B------:R-:W-:Y:S01]  /*f3b0*/  HMMA.16816.F32.BF16 R32, R212.reuse, R6, R32 ;  /* 0x00000006d420723c */ /* 0x040fe20000041820 */
[----:B------:R4:W1:Y:S01]  /*f3c0*/  MUFU.TANH R185, R16 ;  /* 0x0000001000b97308 */ /* 0x0008620000002400 */
[----:B------:R-:W1:Y:S02]  /*f3d0*/  LDSM.16.M88.4 R4, [R227+0x1800] ;  /* 0x00180000e304783b */ /* 0x000e640000000200 */
[----:B------:R-:W-:Y:S02]  /*f3e0*/  FMUL.FTZ R20, R20, c[0x0][0x320] ;  /* 0x0000c80014147a20 */ /* 0x000fe40000410000 */
[----:B------:R-:W-:Y:S02]  /*f3f0*/  FMUL.FTZ R21, R21, c[0x0][0x320] ;  /* 0x0000c80015157a20 */ /* 0x000fe40000410000 */
[----:B------:R-:W-:Y:S03]  /*f400*/  FMUL.FTZ R22, R22, c[0x0][0x320] ;  /* 0x0000c80016167a20 */ /* 0x000fe60000410000 */
[----:B------:R4:W1:Y:S01]  /*f410*/  MUFU.TANH R184, R17 ;  /* 0x0000001100b87308 */ /* 0x0008620000002400 */
[----:B------:R-:W-:Y:S02]  /*f420*/  FMUL.FTZ R23, R23, c[0x0][0x320] ;  /* 0x0000c80017177a20 */ /* 0x000fe40000410000 */
[----:B------:R-:W-:Y:S01]  /*f430*/  FMUL.FTZ R24, R24, c[0x0][0x320] ;  /* 0x0000c80018187a20 */ /* 0x000fe20000410000 */
[-C--:B-----5:R-:W-:Y:S03]  /*f440*/  HMMA.16816.F32.BF16 R36, R212, R8.reuse, R36 ;  /* 0x00000008d424723c */ /* 0x0a0fe60000041824 */
[----:B------:R-:W-:Y:S02]  /*f450*/  FMUL.FTZ R25, R25, c[0x0][0x320] ;  /* 0x0000c80019197a20 */ /* 0x000fe40000410000 */
[----:B------:R-:W-:Y:S01]  /*f460*/  FMUL.FTZ R27, R27, c[0x0][0x320] ;  /* 0x0000c8001b1b7a20 */ /* 0x000fe20000410000 */
[----:B------:R4:W1:Y:S01]  /*f470*/  MUFU.TANH R202, R18 ;  /* 0x0000001200ca7308 */ /* 0x0008620000002400 */
        /* <DEDUP_REMOVED lines=10> */
[----:B------:R4:W2:Y:S01]  /*f520*/  MUFU.TANH R198, R20 ;  /* 0x0000001400c67308 */ /* 0x0008a20000002400 */
[----:B------:R-:W5:Y:S02]  /*f530*/  LDSM.16.M88.4 R8, [R227+0x2000] ;  /* 0x00200000e308783b */ /* 0x000f640000000200 */
[----:B------:R-:W-:Y:S02]  /*f540*/  FMUL.FTZ R34, R34, c[0x0][0x320] ;  /* 0x0000c80022227a20 */ /* 0x000fe40000410000 */
[----:B------:R-:W-:Y:S02]  /*f550*/  FMUL.FTZ R35, R35, c[0x0][0x320] ;  /* 0x0000c80023237a20 */ /* 0x000fe40000410000 */
[-C--:B-1----:R-:W-:Y:S03]  /*f560*/  HMMA.16816.F32.BF16 R52, R212, R4.reuse, R52 ;  /* 0x00000004d434723c */ /* 0x082fe60000041834 */
        /* <DEDUP_REMOVED lines=12> */
[----:B------:R-:W1:Y:S03]  /*f630*/  LDSM.16.M88.4 R4, [R227+0x2800] ;  /* 0x00280000e304783b */ /* 0x000e660000000200 */
[----:B------:R-:W-:Y:S02]  /*f640*/  FMUL.FTZ R42, R42, c[0x0][0x320] ;  /* 0x0000c8002a2a7a20 */ /* 0x000fe40000410000 */
[----:B------:R-:W-:Y:S02]  /*f650*/  FMUL.FTZ R43, R43, c[0x0][0x320] ;  /* 0x0000c8002b2b7a20 */ /* 0x000fe40000410000 */
[----:B------:R-:W-:Y:S01]  /*f660*/  FMUL.FTZ R44, R44, c[0x0][0x320] ;  /* 0x0000c8002c2c7a20 */ /* 0x000fe20000410000 */
[----:B------:R-:W1:Y:S01]  /*f670*/  MUFU.TANH R24, R24 ;  /* 0x0000001800187308 */ /* 0x000e620000002400 */
[-C--:B-----5:R-:W-:Y:S03]  /*f680*/  HMMA.16816.F32.BF16 R68, R212, R8.reuse, R68 ;  /* 0x00000008d444723c */ /* 0x0a0fe60000041844 */
[----:B------:R-:W-:Y:S02]  /*f690*/  FMUL.FTZ R45, R45, c[0x0][0x320] ;  /* 0x0000c8002d2d7a20 */ /* 0x000fe40000410000 */
[----:B------:R-:W-:Y:S02]  /*f6a0*/  FMUL.FTZ R46, R46, c[0x0][0x320] ;  /* 0x0000c8002e2e7a20 */ /* 0x000fe40000410000 */
[----:B------:R-:W-:Y:S01]  /*f6b0*/  FMUL.FTZ R47, R47, c[0x0][0x320] ;  /* 0x0000c8002f2f7a20 */ /* 0x000fe20000410000 */
[C---:B------:R-:W-:Y:S01]  /*f6c0*/  HMMA.16816.F32.BF16 R72, R188.reuse, R8, R72 ;  /* 0x00000008bc48723c */ /* 0x040fe20000041848 */
[----:B------:R-:W2:Y:S03]  /*f6d0*/  MUFU.TANH R25, R25 ;  /* 0x0000001900197308 */ /* 0x000ea60000002400 */
[----:B------:R-:W-:Y:S02]  /*f6e0*/  FMUL.FTZ R48, R48, c[0x0][0x320] ;  /* 0x0000c80030307a20 */ /* 0x000fe40000410000 */
[----:B------:R-:W-:Y:S02]  /*f6f0*/  FMUL.FTZ R49, R49, c[0x0][0x320] ;  /* 0x0000c80031317a20 */ /* 0x000fe40000410000 */
[-C--:B------:R-:W-:Y:S03]  /*f700*/  HMMA.16816.F32.BF16 R76, R188, R10.reuse, R76 ;  /* 0x0000000abc4c723c */ /* 0x080fe6000004184c */
[----:B------:R-:W2:Y:S01]  /*f710*/  MUFU.TANH R27, R27 ;  /* 0x0000001b001b7308 */ /* 0x000ea20000002400 */
[----:B------:R-:W-:Y:S02]  /*f720*/  FMUL.FTZ R50, R50, c[0x0][0x320] ;  /* 0x0000c80032327a20 */ /* 0x000fe40000410000 */
[----:B------:R-:W-:Y:S02]  /*f730*/  FMUL.FTZ R51, R51, c[0x0][0x320] ;  /* 0x0000c80033337a20 */ /* 0x000fe40000410000 */
[C---:B------:R-:W-:Y:S01]  /*f740*/  HMMA.16816.F32.BF16 R80, R212.reuse, R10, R80 ;  /* 0x0000000ad450723c */ /* 0x040fe20000041850 */
[----:B------:R-:W5:Y:S01]  /*f750*/  LDSM.16.M88.4 R8, [R227+0x3000] ;  /* 0x00300000e308783b */ /* 0x000f620000000200 */
[----:B------:R-:W-:Y:S04]  /*f760*/  DEPBAR.LE SB0, 0x0 ;  /* 0x000080000000791a */ /* 0x000fe80000000000 */
[----:B------:R-:W2:Y:S01]  /*f770*/  MUFU.TANH R28, R28 ;  /* 0x0000001c001c7308 */ /* 0x000ea20000002400 */
[----:B------:R-:W-:Y:S01]  /*f780*/  FMUL.FTZ R52, R52, c[0x0][0x320] ;  /* 0x0000c80034347a20 */ /* 0x000fe20000410000 */
[-C--:B-1----:R-:W-:Y:S01]  /*f790*/  HMMA.16816.F32.BF16 R84, R212, R4.reuse, R84 ;  /* 0x00000004d454723c */ /* 0x082fe20000041854 */
[----:B------:R-:W-:Y:S04]  /*f7a0*/  BAR.SYNC.DEFER_BLOCKING 0x0 ;  /* 0x0000000000007b1d */ /* 0x000fe80000010000 */
[----:B------:R-:W-:Y:S02]  /*f7b0*/  FMUL.FTZ R53, R53, c[0x0][0x320] ;  /* 0x0000c80035357a20 */ /* 0x000fe40000410000 */
[----:B------:R-:W-:Y:S01]  /*f7c0*/  FMUL.FTZ R54, R54, c[0x0][0x320] ;  /* 0x0000c80036367a20 */ /* 0x000fe20000410000 */
[----:B------:R-:W1:Y:S01]  /*f7d0*/  MUFU.TANH R29, R29 ;  /* 0x0000001d001d7308 */ /* 0x000e620000002400 */
[C---:B------:R-:W-:Y:S04]  /*f7e0*/  HMMA.16816.F32.BF16 R88, R188.reuse, R4, R88 ;  /* 0x00000004bc58723c */ /* 0x040fe80000041858 */
[----:B------:R-:W-:Y:S02]  /*f7f0*/  FMUL.FTZ R55, R55, c[0x0][0x320] ;  /* 0x0000c80037377a20 */ /* 0x000fe40000410000 */
[----:B------:R-:W-:Y:S02]  /*f800*/  FMUL.FTZ R56, R56, c[0x0][0x320] ;  /* 0x0000c80038387a20 */ /* 0x000fe40000410000 */
[-C--:B------:R-:W-:Y:S01]  /*f810*/  HMMA.16816.F32.BF16 R92, R188, R6.reuse, R92 ;  /* 0x00000006bc5c723c */ /* 0x080fe2000004185c */
[----:B------:R-:W1:Y:S03]  /*f820*/  MUFU.TANH R30, R30 ;  /* 0x0000001e001e7308 */ /* 0x000e660000002400 */
[----:B------:R-:W-:Y:S02]  /*f830*/  FMUL.FTZ R57, R57, c[0x0][0x320] ;  /* 0x0000c80039397a20 */ /* 0x000fe40000410000 */
[----:B------:R-:W-:Y:S02]  /*f840*/  FMUL.FTZ R59, R59, c[0x0][0x320] ;  /* 0x0000c8003b3b7a20 */ /* 0x000fe40000410000 */
[C---:B------:R-:W-:Y:S03]  /*f850*/  HMMA.16816.F32.BF16 R96, R212.reuse, R6, R96 ;  /* 0x00000006d460723c */ /* 0x040fe60000041860 */
[----:B------:R-:W1:Y:S01]  /*f860*/  MUFU.TANH R31, R31 ;  /* 0x0000001f001f7308 */ /* 0x000e620000002400 */
[----:B------:R-:W-:Y:S02]  /*f870*/  FMUL.FTZ R60, R60, c[0x0][0x320] ;  /* 0x0000c8003c3c7a20 */ /* 0x000fe40000410000 */
[----:B------:R-:W-:Y:S02]  /*f880*/  FMUL.FTZ R61, R61, c[0x0][0x320] ;  /* 0x0000c8003d3d7a20 */ /* 0x000fe40000410000 */
[-C--:B-----5:R-:W-:Y:S04]  /*f890*/  HMMA.16816.F32.BF16 R100, R212, R8.reuse, R100 ;  /* 0x00000008d464723c */ /* 0x0a0fe80000041864 */
[----:B------:R-:W-:Y:S01]  /*f8a0*/  FMUL.FTZ R62, R62, c[0x0][0x320] ;  /* 0x0000c8003e3e7a20 */ /* 0x000fe20000410000 */
[----:B------:R-:W1:Y:S01]  /*f8b0*/  MUFU.TANH R32, R32 ;  /* 0x0000002000207308 */ /* 0x000e620000002400 */
        /* <DEDUP_REMOVED lines=9> */
[----:B------:R-:W1:Y:S03]  /*f950*/  MUFU.TANH R34, R34 ;  /* 0x0000002200227308 */ /* 0x000e660000002400 */
[----:B------:R-:W-:Y:S02]  /*f960*/  FMUL.FTZ R72, R72, c[0x0][0x320] ;  /* 0x0000c80048487a20 */ /* 0x000fe40000410000 */
[----:B------:R-:W-:Y:S02]  /*f970*/  FMUL.FTZ R73, R73, c[0x0][0x320] ;  /* 0x0000c80049497a20 */ /* 0x000fe40000410000 */
[----:B------:R-:W-:Y:S03]  /*f980*/  FMUL.FTZ R74, R74, c[0x0][0x320] ;  /* 0x0000c8004a4a7a20 */ /* 0x000fe60000410000 */
        /* <DEDUP_REMOVED lines=56> */
[----:B------:R-:W-:Y:S07]  /*fd10*/  FMUL.FTZ R92, R92, c[0x0][0x320] ;  /* 0x0000c8005c5c7a20 */ /* 0x000fee0000410000 */
        /* <DEDUP_REMOVED lines=71> */
[----:B------:R-:W1:Y:S01]  /*10190*/  MUFU.TANH R115, R115 ;  /* 0x0000007300737308 */ /* 0x000e620000002400 */
[----:B------:R-:W-:-:S05]  /*101a0*/  @!P0 BRA `(.L_x_559) ;  /* 0x000004d000008947 */ /* 0x000fca0003800000 */
[----:B--234-:R-:W-:Y:S01]  /*101b0*/  IMAD.MOV.U32 R244, RZ, RZ, RZ ;  /* 0x000000fffff47224 */ /* 0x01cfe200078e00ff */
[----:B------:R-:W2:Y:S01]  /*101c0*/  LDL R3, [R1+0x34] ;  /* 0x0000340001037983 */ /* 0x000ea20000100800 */
[----:B------:R-:W-:Y:S03]  /*101d0*/  IMAD.SHL.U32 R7, R242, 0x2, RZ ;  /* 0x00000002f2077824 */ /* 0x000fe600078e00ff */
[----:B------:R-:W3:Y:S04]  /*101e0*/  LDL R249, [R1+0x30] ;  /* 0x0000300001f97983 */ /* 0x000ee80000100800 */
[----:B------:R-:W4:Y:S04]  /*101f0*/  LDL.64 R208, [R1+0x40] ;  /* 0x0000400001d07983 */ /* 0x000f280000100a00 */
        /* <DEDUP_REMOVED lines=9> */
[----:B-----5:R-:W-:Y:S02]  /*10290*/  @!P2 LEA.HI.X.SX32 R5, R4, R247, 0x1, P0 ;  /* 0x000000f70405a211 */ /* 0x020fe400000f0eff */
[C---:B------:R-:W-:Y:S02]  /*102a0*/  @!P2 LEA R2, P0, R3.reuse, c[0x0][0x2a0], 0x2 ;  /* 0x0000a8000302aa11 */ /* 0x040fe400078010ff */
[----:B------:R-:W-:Y:S02]  /*102b0*/  SHF.R.S32.HI R247, RZ, 0x1f, R242 ;  /* 0x0000001ffff77819 */ /* 0x000fe400000114f2 */
[----:B------:R-:W-:Y:S02]  /*102c0*/  @!P2 LEA.HI.X R3, R3, c[0x0][0x2a4], R5, 0x2, P0 ;  /* 0x0000a9000303aa11 */ /* 0x000fe400000f1405 */
[----:B------:R-:W-:Y:S03]  /*102d0*/  SHF.L.U64.HI R5, R242, 0x1, R247 ;  /* 0x00000001f2057819 */ /* 0x000fe600000102f7 */
[----:B------:R2:W3:Y:S02]  /*102e0*/  @!P2 LDG.E R244, [R2.64] ;  /* 0x0000000602f4a981 */ /* 0x0004e4000c1e1900 */
[----:B--2---:R-:W-:Y:S04]  /*102f0*/  IMAD.MOV R2, RZ, RZ, -R4 ;  /* 0x000000ffff027224 */ /* 0x004fe800078e0a04 */
[----:B------:R-:W-:Y:S04]  /*10300*/  IMAD R252, R2, c[0x0][0x2b8], R0 ;  /* 0x0000ae0002fc7a24 */ /* 0x000fe800078e0200 */
[----:B------:R-:W-:Y:S01]  /*10310*/  IMAD.WIDE.U32 R2, R252, c[0x0][0x1e0], RZ ;  /* 0x00007800fc027a25 */ /* 0x000fe200078e00ff */
[----:B------:R-:W-:Y:S05]  /*10320*/  SHF.R.S32.HI R0, RZ, 0x1f, R252 ;  /* 0x0000001fff007819 */ /* 0x000fea00000114fc */
[----:B------:R-:W-:Y:S04]  /*10330*/  IMAD R0, R0, c[0x0][0x1e0], RZ ;  /* 0x0000780000007a24 */ /* 0x000fe800078e02ff */
[----:B------:R-:W-:Y:S04]  /*10340*/  IMAD R0, R252, c[0x0][0x1e4], R0 ;  /* 0x00007900fc007a24 */ /* 0x000fe800078e0200 */
[----:B------:R-:W-:Y:S01]  /*10350*/  IMAD.IADD R3, R3, 0x1, R0 ;  /* 0x0000000103037824 */ /* 0x000fe200078e0200 */
[----:B---3--:R-:W-:Y:S03]  /*10360*/  SHF.R.S32.HI R4, RZ, 0x1f, R244 ;  /* 0x0000001fff047819 */ /* 0x008fe600000114f4 */
        /* <DEDUP_REMOVED lines=8> */
[----:B------:R2:W3:Y:S02]  /*103f0*/  SHFL.IDX PT, R6, R0, RZ, 0x181f ;  /* 0x00181fff00067589 */ /* 0x0004e400000e0000 */
.L_x_613:
[----:B------:R-:W-:-:S05]  /*10400*/  BRA.DIV ~URZ, `(.L_x_561) ;  /* 0x0000a0b27f007947 */ /* 0x000fca000b800000 */
[----:B------:R-:W4:Y:S02]  /*10410*/  SHFL.IDX PT, R2, R4, RZ, 0x181f ;  /* 0x00181fff04027589 */ /* 0x000f2400000e0000 */
[-C--:B----4-:R-:W-:Y:S05]  /*10420*/  IADD3 R2, P0, R2, R7.reuse, RZ ;  /* 0x0000000702027210 */ /* 0x090fea0007f1e0ff */
[--C-:B---3--:R-:W-:Y:S05]  /*10430*/  IMAD.X R3, R6, 0x1, R5.reuse, P0 ;  /* 0x0000000106037824 */ /* 0x108fea00000e0605 */
[----:B------:R-:W-:Y:S01]  /*10440*/  @!PT LDS RZ, [RZ] ;  /* 0x00000000fffff984 */ /* 0x000fe20000000800 */
[----:B------:R-:W-:Y:S01]  /*10450*/  @!PT LDS RZ, [RZ] ;  /* 0x00000000fffff984 */ /* 0x000fe20000000800 */
[----:B------:R3:W-:Y:S04]  /*10460*/  LDGSTS.E.BYPASS.LTC128B.128 [R243+0x3900], [R2.64], !P5 ;  /* 0x0390000002f37fae */ /* 0x0007e8000e901d46 */
[----:B---3--:R-:W3:Y:S04]  /*10470*/  SHFL.IDX PT, R2, R4, 0x1, 0x181f ;  /* 0x00381f0004027f89 */ /* 0x008ee800000e0000 */
[----:B------:R-:W4:Y:S01]  /*10480*/  SHFL.IDX PT, R3, R0, 0x1, 0x181f ;  /* 0x00381f0000037f89 */ /* 0x000f2200000e0000 */
[-C--:B---3--:R-:W-:Y:S05]  /*10490*/  IADD3 R2, P0, R2, R7.reuse, RZ ;  /* 0x0000000702027210 */ /* 0x088fea0007f1e0ff */
[--C-:B----4-:R-:W-:Y:S05]  /*104a0*/  IMAD.X R3, R3, 0x1, R5.reuse, P0 ;  /* 0x0000000103037824 */ /* 0x110fea00000e0605 */
        /* <DEDUP_REMOVED lines=17> */
[----:B------:R-:W4:Y:S04]  /*105c0*/  SHFL.IDX PT, R3, R0, 0x5, 0x181f ;  /* 0x00b81f0000037f89 */ /* 0x000f2800000e0000 */
[----:B------:R-:W2:Y:S04]  /*105d0*/  SHFL.IDX PT, R4, R4, 0x6, 0x181f ;  /* 0x00d81f0004047f89 */ /* 0x000ea800000e0000 */
[----:B--2---:R-:W2:Y:S01]  /*105e0*/  SHFL.IDX PT, R0, R0, 0x6, 0x181f ;  /* 0x00d81f0000007f89 */ /* 0x004ea200000e0000 */
[----:B---3--:R-:W-:Y:S05]  /*105f0*/  IADD3 R2, P0, R2, R7, RZ ;  /* 0x0000000702027210 */ /* 0x008fea0007f1e0ff */
[----:B----4-:R-:W-:Y:S05]  /*10600*/  IMAD.X R3, R3, 0x1, R5, P0 ;  /* 0x0000000103037824 */ /* 0x010fea00000e0605 */
[----:B------:R3:W-:Y:S03]  /*10610*/  LDGSTS.E.BYPASS.LTC128B.128 [R243+0x6100], [R2.64], !P5 ;  /* 0x0610000002f37fae */ /* 0x0007e6000e901d46 */
.L_x_614:
[----:B---3--:R-:W-:Y:S04]  /*10620*/  IADD3 R2, P0, R4, R7, RZ ;  /* 0x0000000704027210 */ /* 0x008fe80007f1e0ff */
[----:B--2---:R-:W-:Y:S05]  /*10630*/  IADD3.X R3, R0, R5, RZ, P0, !PT ;  /* 0x0000000500037210 */ /* 0x004fea00007fe4ff */
[----:B------:R-:W-:Y:S01]  /*10640*/  @!PT LDS RZ, [RZ] ;  /* 0x00000000fffff984 */ /* 0x000fe20000000800 */
[----:B------:R-:W-:Y:S01]  /*10650*/  @!PT LDS RZ, [RZ] ;  /* 0x00000000fffff984 */ /* 0x000fe20000000800 */
[----:B------:R-:W-:Y:S01]  /*10660*/  @!PT LDS RZ, [RZ] ;  /* 0x00000000fffff984 */ /* 0x000fe20000000800 */
[----:B------:R2:W-:Y:S04]  /*10670*/  LDGSTS.E.BYPASS.LTC128B.128 [R243+0x6900], [R2.64], !P5 ;  /* 0x0690000002f37fae */ /* 0x0005e8000e901d46 */
.L_x_559:
[----:B--234-:R-:W-:Y:S05]  /*10680*/  BSYNC B0 ;  /* 0x0000000000007941 */ /* 0x01cfea0003800000 */
.L_x_558:
        /* <DEDUP_REMOVED lines=113> */
[----:B------:R-:W-:-:S05]  /*10da0*/  BRA.DIV ~URZ, `(.L_x_562) ;  /* 0x00009de27f007947 */ /* 0x000fca000b800000 */
[----:B------:R-:W-:Y:S04]  /*10db0*/  SHFL.BFLY PT, R0, R4, 0x2, 0x1f ;  /* 0x0c401f0004007f89 */ /* 0x000fe800000e0000 */
[----:B------:R-:W1:Y:S02]  /*10dc0*/  SHFL.BFLY PT, R2, R70, 0x2, 0x1f ;  /* 0x0c401f0046027f89 */ /* 0x000e6400000e0000 */
[----:B-1----:R-:W-:Y:S02]  /*10dd0*/  FMNMX.FTZ R70, R70, R2, !PT ;  /* 0x0000000246467209 */ /* 0x002fe40007810000 */
[----:B------:R-:W-:Y:S02]  /*10de0*/  FMNMX.FTZ R4, R4, R0, !PT ;  /* 0x0000000004047209 */ /* 0x000fe40007810000 */
[----:B------:R-:W1:Y:S04]  /*10df0*/  SHFL.BFLY PT, R0, R69, 0x2, 0x1f ;  /* 0x0c401f0045007f89 */ /* 0x000e6800000e0000 */
[----:B------:R-:W2:Y:S04]  /*10e00*/  SHFL.BFLY PT, R71, R4, 0x1, 0x1f ;  /* 0x0c201f0004477f89 */ /* 0x000ea800000e0000 */
[----:B------:R-:W3:Y:S01]  /*10e10*/  SHFL.BFLY PT, R2, R70, 0x1, 0x1f ;  /* 0x0c201f0046027f89 */ /* 0x000ee200000e0000 */
[----:B-1----:R-:W-:Y:S02]  /*10e20*/  FMNMX.FTZ R69, R69, R0, !PT ;  /* 0x0000000045457209 */ /* 0x002fe40007810000 */
[----:B--2---:R-:W-:Y:S02]  /*10e30*/  FMNMX.FTZ R71, R4, R71, !PT ;  /* 0x0000004704477209 */ /* 0x004fe40007810000 */
[----:B------:R-:W1:Y:S01]  /*10e40*/  SHFL.BFLY PT, R4, R5, 0x2, 0x1f ;  /* 0x0c401f0005047f89 */ /* 0x000e6200000e0000 */
[----:B---3--:R-:W-:Y:S03]  /*10e50*/  FMNMX.FTZ R70, R70, R2, !PT ;  /* 0x0000000246467209 */ /* 0x008fe60007810000 */
[----:B------:R-:W2:Y:S01]  /*10e60*/  SHFL.BFLY PT, R2, R69, 0x1, 0x1f ;  /* 0x0c201f0045027f89 */ /* 0x000ea200000e0000 */
[----:B-1----:R-:W-:Y:S02]  /*10e70*/  FMNMX.FTZ R4, R5, R4, !PT ;  /* 0x0000000405047209 */ /* 0x002fe40007810000 */
[----:B--2---:R-:W-:Y:S03]  /*10e80*/  FMNMX.FTZ R69, R69, R2, !PT ;  /* 0x0000000245457209 */ /* 0x004fe60007810000 */
[----:B------:R1:W2:Y:S04]  /*10e90*/  SHFL.BFLY PT, R0, R4, 0x1, 0x1f ;  /* 0x0c201f0004007f89 */ /* 0x0002a800000e0000 */
.L_x_615:
[----:B--2---:R-:W-:Y:S01]  /*10ea0*/  FMNMX.FTZ R68, R0, R4, !PT ;  /* 0x0000000400447209 */ /* 0x004fe20007810000 */
[----:B------:R-:W-:Y:S01]  /*10eb0*/  FADD.FTZ R0, -R70, R118 ;  /* 0x0000007646007221 */ /* 0x000fe20000010100 */
[----:B------:R-:W2:Y:S01]  /*10ec0*/  LDL.LU R88, [R1+0x20] ;  /* 0x0000200001587983 */ /* 0x000ea20000300800 */
[----:B------:R-:W-:Y:S01]  /*10ed0*/  FMUL.FTZ R5, R69, c[0x0][0x2d0] ;  /* 0x0000b40045057a20 */ /* 0x000fe20000410000 */
[----:B------:R-:W-:Y:S01]  /*10ee0*/  WARPSYNC 0xffffffff ;  /* 0xffffffff00007948 */ /* 0x000fe20003800000 */
[----:B------:R-:W-:Y:S01]  /*10ef0*/  FMUL.FTZ R0, R0, c[0x0][0x2d0] ;  /* 0x0000b40000007a20 */ /* 0x000fe20000410000 */
[----:B------:R-:W-:Y:S01]  /*10f00*/  ISETP.GT.AND P0, PT, R245, RZ, PT ;  /* 0x000000fff500720c */ /* 0x000fe20003f04270 */
[--C-:B------:R-:W-:Y:S02]  /*10f10*/  FFMA.FTZ R6, R186, c[0x0][0x2d0], -R5.reuse ;  /* 0x0000b400ba067a23 */ /* 0x100fe40000010805 */
[----:B------:R3:W-:Y:S01]  /*10f20*/  MUFU.EX2 R58, R0 ;  /* 0x00000000003a7308 */ /* 0x0007e20000000800 */
[--C-:B------:R-:W-:Y:S02]  /*10f30*/  FFMA.FTZ R92, R24, c[0x0][0x2d0], -R5.reuse ;  /* 0x0000b400185c7a23 */ /* 0x100fe40000010805 */
[--C-:B------:R-:W-:Y:S02]  /*10f40*/  FFMA.FTZ R91, R25, c[0x0][0x2d0], -R5.reuse ;  /* 0x0000b400195b7a23 */ /* 0x100fe40000010805 */
[--C-:B------:R-:W-:Y:S02]  /*10f50*/  FFMA.FTZ R90, R28, c[0x0][0x2d0], -R5.reuse ;  /* 0x0000b4001c5a7a23 */ /* 0x100fe40000010805 */
[--C-:B------:R-:W-:Y:S02]  /*10f60*/  FFMA.FTZ R89, R29, c[0x0][0x2d0], -R5.reuse ;  /* 0x0000b4001d597a23 */ /* 0x100fe40000010805 */
[----:B-1----:R-:W-:Y:S01]  /*10f70*/  FMUL.FTZ R4, R71, c[0x0][0x2d0] ;  /* 0x0000b40047047a20 */ /* 0x002fe20000410000 */
[----:B------:R1:W-:Y:S01]  /*10f80*/  MUFU.EX2 R248, R6 ;  /* 0x0000000600f87308 */ /* 0x0003e20000000800 */
[----:B------:R-:W-:Y:S02]  /*10f90*/  FADD.FTZ R2, -R69, R116 ;  /* 0x0000007445027221 */ /* 0x000fe40000010100 */
[--C-:B------:R-:W-:Y:S02]  /*10fa0*/  FFMA.FTZ R10, R184, c[0x0][0x2d0], -R4.reuse ;  /* 0x0000b400b80a7a23 */ /* 0x100fe40000010804 */
[--C-:B------:R-:W-:Y:S02]  /*10fb0*/  FFMA.FTZ R213, R84, c[0x0][0x2d0], -R4.reuse ;  /* 0x0000b40054d57a23 */ /* 0x100fe40000010804 */
        /* <DEDUP_REMOVED lines=30> */
[----:B------:R-:W-:Y:S02]  /*111a0*/  FFMA.FTZ R33, R113, c[0x0][0x2d0], -R4 ;  /* 0x0000b40071217a23 */ /* 0x000fe40000010804 */
[----:B------:R-:W-:Y:S01]  /*111b0*/  FMUL.FTZ R4, R70, c[0x0][0x2d0] ;  /* 0x0000b40046047a20 */ /* 0x000fe20000410000 */
[----:B------:R-:W-:Y:S01]  /*111c0*/  MUFU.EX2 R196, R196 ;  /* 0x000000c400c47308 */ /* 0x000fe20000000800 */
[----:B------:R-:W-:Y:S02]  /*111d0*/  FMUL.FTZ R3, R2, c[0x0][0x2d0] ;  /* 0x0000b40002037a20 */ /* 0x000fe40000410000 */
[--C-:B---3--:R-:W-:Y:S02]  /*111e0*/  FFMA.FTZ R0, R204, c[0x0][0x2d0], -R4.reuse ;  /* 0x0000b400cc007a23 */ /* 0x108fe40000010804 */
[--C-:B-1----:R-:W-:Y:S02]  /*111f0*/  FFMA.FTZ R6, R203, c[0x0][0x2d0], -R4.reuse ;  /* 0x0000b400cb067a23 */ /* 0x102fe40000010804 */
[--C-:B------:R-:W-:Y:S02]  /*11200*/  FFMA.FTZ R184, R34, c[0x0][0x2d0], -R4.reuse ;  /* 0x0000b40022b87a23 */ /* 0x100fe40000010804 */
[----:B------:R-:W3:Y:S01]  /*11210*/  LDL.LU R34, [R1+0x24] ;  /* 0x0000240001227983 */ /* 0x000ee20000300800 */
[----:B------:R1:W-:Y:S01]  /*11220*/  MUFU.EX2 R18, R0 ;  /* 0x0000000000127308 */ /* 0x0003e20000000800 */
[--C-:B------:R-:W-:Y:S02]  /*11230*/  FFMA.FTZ R185, R23, c[0x0][0x2d0], -R4.reuse ;  /* 0x0000b40017b97a23 */ /* 0x100fe40000010804 */
[--C-:B------:R-:W-:Y:S02]  /*11240*/  FFMA.FTZ R85, R44, c[0x0][0x2d0], -R5.reuse ;  /* 0x0000b4002c557a23 */ /* 0x100fe40000010805 */
[--C-:B------:R-:W-:Y:S02]  /*11250*/  FFMA.FTZ R84, R45, c[0x0][0x2d0], -R5.reuse ;  /* 0x0000b4002d547a23 */ /* 0x100fe40000010805 */
[--C-:B------:R-:W-:Y:S02]  /*11260*/  FFMA.FTZ R81, R114, c[0x0][0x2d0], -R4.reuse ;  /* 0x0000b40072517a23 */ /* 0x100fe40000010804 */
[----:B------:R-:W-:Y:S01]  /*11270*/  FFMA.FTZ R114, R61, c[0x0][0x2d0], -R5 ;  /* 0x0000b4003d727a23 */ /* 0x000fe20000010805 */
[----:B------:R5:W-:Y:S01]  /*11280*/  MUFU.EX2 R23, R6 ;  /* 0x0000000600177308 */ /* 0x000be20000000800 */
[----:B------:R-:W-:Y:S02]  /*11290*/  FADD.FTZ R2, -R71, R117 ;  /* 0x0000007547027221 */ /* 0x000fe40000010100 */
[--C-:B------:R-:W-:Y:S02]  /*112a0*/  FFMA.FTZ R117, R38, c[0x0][0x2d0], -R4.reuse ;  /* 0x0000b40026757a23 */ /* 0x100fe40000010804 */
[--C-:B------:R-:W-:Y:S02]  /*112b0*/  FFMA.FTZ R8, R201, c[0x0][0x2d0], -R4.reuse ;  /* 0x0000b400c9087a23 */ /* 0x100fe40000010804 */
[--C-:B------:R-:W-:Y:S02]  /*112c0*/  FFMA.FTZ R201, R76, c[0x0][0x2d0], -R5.reuse ;  /* 0x0000b4004cc97a23 */ /* 0x100fe40000010805 */
[--C-:B------:R-:W-:Y:S01]  /*112d0*/  FFMA.FTZ R118, R35, c[0x0][0x2d0], -R4.reuse ;  /* 0x0000b40023767a23 */ /* 0x100fe20000010804 */
[----:B------:R-:W2:Y:S01]  /*112e0*/  MUFU.EX2 R3, R3 ;  /* 0x0000000300037308 */ /* 0x000ea20000000800 */
[--C-:B----4-:R-:W-:Y:S02]  /*112f0*/  FFMA.FTZ R7, R202, c[0x0][0x2d0], -R4.reuse ;  /* 0x0000b400ca077a23 */ /* 0x110fe40000010804 */
[--C-:B------:R-:W-:Y:S02]  /*11300*/  FFMA.FTZ R112, R51, c[0x0][0x2d0], -R4.reuse ;  /* 0x0000b40033707a23 */ /* 0x100fe40000010804 */
[----:B-1----:R-:W-:Y:S02]  /*11310*/  FMUL.FTZ R0, R68, c[0x0][0x2d0] ;  /* 0x0000b40044007a20 */ /* 0x002fe40000410000 */
[----:B------:R-:W-:Y:S02]  /*11320*/  FFMA.FTZ R204, R86, c[0x0][0x2d0], -R4 ;  /* 0x0000b40056cc7a23 */ /* 0x000fe40000010804 */
[----:B------:R-:W-:Y:S01]  /*11330*/  FFMA.FTZ R38, R111, c[0x0][0x2d0], -R0 ;  /* 0x0000b4006f267a23 */ /* 0x000fe20000010800 */
[----:B------:R-:W-:Y:S01]  /*11340*/  MUFU.EX2 R80, R7 ;  /* 0x0000000700507308 */ /* 0x000fe20000000800 */
[--C-:B------:R-:W-:Y:S02]  /*11350*/  FFMA.FTZ R206, R82, c[0x0][0x2d0], -R4.reuse ;  /* 0x0000b40052ce7a23 */ /* 0x100fe40000010804 */
[--C-:B------:R-:W-:Y:S02]  /*11360*/  FFMA.FTZ R86, R41, c[0x0][0x2d0], -R5.reuse ;  /* 0x0000b40029567a23 */ /* 0x100fe40000010805 */
[--C-:B-----5:R-:W-:Y:S02]  /*11370*/  FFMA.FTZ R6, R218, c[0x0][0x2d0], -R5.reuse ;  /* 0x0000b400da067a23 */ /* 0x120fe40000010805 */
[--C-:B------:R-:W-:Y:S02]  /*11380*/  FFMA.FTZ R209, R87, c[0x0][0x2d0], -R4.reuse ;  /* 0x0000b40057d17a23 */ /* 0x100fe40000010804 */
[--C-:B------:R-:W-:Y:S01]  /*11390*/  FFMA.FTZ R87, R40, c[0x0][0x2d0], -R5.reuse ;  /* 0x0000b40028577a23 */ /* 0x100fe20000010805 */
[----:B------:R1:W-:Y:S01]  /*113a0*/  MUFU.EX2 R111, R6 ;  /* 0x00000006006f7308 */ /* 0x0003e20000000800 */
[----:B------:R-:W-:Y:S02]  /*113b0*/  FFMA.FTZ R65, R115, c[0x0][0x2d0], -R4 ;  /* 0x0000b40073417a23 */ /* 0x000fe40000010804 */
[--C-:B------:R-:W-:Y:S02]  /*113c0*/  FFMA.FTZ R115, R77, c[0x0][0x2d0], -R5.reuse ;  /* 0x0000b4004d737a23 */ /* 0x100fe40000010805 */
[--C-:B------:R-:W-:Y:S02]  /*113d0*/  FFMA.FTZ R51, R108, c[0x0][0x2d0], -R5.reuse ;  /* 0x0000b4006c337a23 */ /* 0x100fe40000010805 */
[--C-:B------:R-:W-:Y:S02]  /*113e0*/  FFMA.FTZ R97, R27, c[0x0][0x2d0], -R0.reuse ;  /* 0x0000b4001b617a23 */ /* 0x100fe40000010800 */
[--C-:B------:R-:W-:Y:S01]  /*113f0*/  FFMA.FTZ R27, R79, c[0x0][0x2d0], -R0.reuse ;  /* 0x0000b4004f1b7a23 */ /* 0x100fe20000010800 */
[----:B------:R4:W-:Y:S01]  /*11400*/  MUFU.EX2 R82, R10 ;  /* 0x0000000a00527308 */ /* 0x0009e20000000800 */
[----:B------:R-:W-:Y:S02]  /*11410*/  FMUL.FTZ R2, R2, c[0x0][0x2d0] ;  /* 0x0000b40002027a20 */ /* 0x000fe40000410000 */
[--C-:B------:R-:W-:Y:S02]  /*11420*/  FFMA.FTZ R108, R46, c[0x0][0x2d0], -R0.reuse ;  /* 0x0000b4002e6c7a23 */ /* 0x100fe40000010800 */
[----:B------:R-:W-:Y:S02]  /*11430*/  FFMA.FTZ R46, R78, c[0x0][0x2d0], -R0 ;  /* 0x0000b4004e2e7a23 */ /* 0x000fe40000010800 */
[----:B------:R-:W5:Y:S01]  /*11440*/  LDSM.16.MT88.4 R76, [R225] ;  /* 0x00000000e14c783b */ /* 0x000f620000004200 */
[--C-:B------:R-:W-:Y:S02]  /*11450*/  FFMA.FTZ R37, R93, c[0x0][0x2d0], -R5.reuse ;  /* 0x0000b4005d257a23 */ /* 0x100fe40000010805 */
[----:B------:R-:W-:Y:S01]  /*11460*/  MUFU.EX2 R2, R2 ;  /* 0x0000000200027308 */ /* 0x000fe20000000800 */
[--C-:B------:R-:W-:Y:S02]  /*11470*/  FFMA.FTZ R186, R22, c[0x0][0x2d0], -R4.reuse ;  /* 0x0000b40016ba7a23 */ /* 0x100fe40000010804 */
[--C-:B------:R-:W-:Y:S02]  /*11480*/  FFMA.FTZ R116, R39, c[0x0][0x2d0], -R4.reuse ;  /* 0x0000b40027747a23 */ /* 0x100fe40000010804 */
[----:B-1----:R-:W2:Y:S01]  /*11490*/  LDL.LU R6, [R1+0x28] ;  /* 0x0000280001067983 */ /* 0x002ea20000300800 */
[--C-:B------:R-:W-:Y:S02]  /*114a0*/  FFMA.FTZ R113, R50, c[0x0][0x2d0], -R4.reuse ;  /* 0x0000b40032717a23 */ /* 0x100fe40000010804 */
[--C-:B------:R-:W-:Y:S02]  /*114b0*/  FFMA.FTZ R100, R55, c[0x0][0x2d0], -R4.reuse ;  /* 0x0000b40037647a23 */ /* 0x100fe40000010804 */
[----:B------:R-:W1:Y:S01]  /*114c0*/  MUFU.EX2 R22, R9 ;  /* 0x0000000900167308 */ /* 0x000e620000000800 */
        /* <DEDUP_REMOVED lines=12> */
[--C-:B------:R-:W-:Y:S02]  /*11590*/  FFMA.FTZ R4, R220, c[0x0][0x2d0], -R5.reuse ;  /* 0x0000b400dc047a23 */ /* 0x100fe40000010805 */
[--C-:B------:R-:W-:Y:S02]  /*115a0*/  FFMA.FTZ R98, R216, c[0x0][0x2d0], -R0.reuse ;  /* 0x0000b400d8627a23 */ /* 0x100fe40000010800 */
[--C-:B------:R-:W-:Y:S02]  /*115b0*/  FFMA.FTZ R7, R222, c[0x0][0x2d0], -R0.reuse ;  /* 0x0000b400de077a23 */ /* 0x100fe40000010800 */
[--C-:B------:R-:W-:Y:S01]  /*115c0*/  FFMA.FTZ R93, R31, c[0x0][0x2d0], -R0.reuse ;  /* 0x0000b4001f5d7a23 */ /* 0x100fe20000010800 */
[----:B------:R-:W-:Y:S01]  /*115d0*/  MOV R31, R64 ;  /* 0x00000040001f7202 */ /* 0x000fe20000000f00 */
[--C-:B------:R-:W-:Y:S01]  /*115e0*/  FFMA.FTZ R103, R60, c[0x0][0x2d0], -R5.reuse ;  /* 0x0000b4003c677a23 */ /* 0x100fe20000010805 */
[----:B------:R1:W-:Y:S01]  /*115f0*/  MUFU.EX2 R222, R8 ;  /* 0x0000000800de7308 */ /* 0x0003e20000000800 */
[--C-:B------:R-:W-:Y:S02]  /*11600*/  FFMA.FTZ R19, R105, c[0x0][0x2d0], -R5.reuse ;  /* 0x0000b40069137a23 */ /* 0x100fe40000010805 */
[--C-:B------:R-:W-:Y:S02]  /*11610*/  FFMA.FTZ R50, R109, c[0x0][0x2d0], -R5.reuse ;  /* 0x0000b4006d327a23 */ /* 0x100fe40000010805 */
[--C-:B------:R-:W-:Y:S01]  /*11620*/  FFMA.FTZ R109, R47, c[0x0][0x2d0], -R0.reuse ;  /* 0x0000b4002f6d7a23 */ /* 0x100fe20000010800 */
[----:B------:R-:W-:Y:S01]  /*11630*/  MOV R47, R52 ;  /* 0x00000034002f7202 */ /* 0x000fe20000000f00 */
        /* <DEDUP_REMOVED lines=9> */
[----:B------:R-:W-:Y:S02]  /*116d0*/  FFMA.FTZ R54, R104, c[0x0][0x2d0], -R5 ;  /* 0x0000b40068367a23 */ /* 0x000fe40000010805 */
[--C-:B------:R-:W-:Y:S02]  /*116e0*/  FFMA.FTZ R14, R221, c[0x0][0x2d0], -R0.reuse ;  /* 0x0000b400dd0e7a23 */ /* 0x100fe40000010800 */
[--C-:B------:R-:W-:Y:S02]  /*116f0*/  FFMA.FTZ R11, R246, c[0x0][0x2d0], -R0.reuse ;  /* 0x0000b400f60b7a23 */ /* 0x100fe40000010800 */
[--C-:B----4-:R-:W-:Y:S02]  /*11700*/  FFMA.FTZ R10, R223, c[0x0][0x2d0], -R0.reuse ;  /* 0x0000b400df0a7a23 */ /* 0x110fe40000010800 */
        /* <DEDUP_REMOVED lines=16> */
[----:B------:R-:W-:Y:S01]  /*11810*/  FFMA.FTZ R39, R106, c[0x0][0x2d0], -R0 ;  /* 0x0000b4006a277a23 */ /* 0x000fe20000010800 */
[----:B------:R-:W-:Y:S01]  /*11820*/  MUFU.EX2 R184, R184 ;  /* 0x000000b800b87308 */ /* 0x000fe20000000800 */
[----:B------:R-:W-:Y:S02]  /*11830*/  FADD.FTZ R0, -R68, R119 ;  /* 0x0000007744007221 */ /* 0x000fe40000010100 */
[--C-:B------:R-:W-:Y:S02]  /*11840*/  FFMA.FTZ R102, R56, c[0x0][0x2d0], -R5.reuse ;  /* 0x0000b40038667a23 */ /* 0x100fe40000010805 */
[----:B------:R-:W-:Y:S02]  /*11850*/  FMUL.FTZ R0, R0, c[0x0][0x2d0] ;  /* 0x0000b40000007a20 */ /* 0x000fe40000410000 */
[--C-:B------:R-:W-:Y:S02]  /*11860*/  FFMA.FTZ R36, R13, c[0x0][0x2d0], -R5.reuse ;  /* 0x0000b4000d247a23 */ /* 0x100fe40000010805 */
[--C-:B------:R-:W-:Y:S01]  /*11870*/  FFMA.FTZ R49, R12, c[0x0][0x2d0], -R5.reuse ;  /* 0x0000b4000c317a23 */ /* 0x100fe20000010805 */
[----:B------:R-:W-:Y:S01]  /*11880*/  MUFU.EX2 R106, R11 ;  /* 0x0000000b006a7308 */ /* 0x000fe20000000800 */
[--C-:B------:R-:W-:Y:S02]  /*11890*/  FFMA.FTZ R99, R57, c[0x0][0x2d0], -R5.reuse ;  /* 0x0000b40039637a23 */ /* 0x100fe40000010805 */
[--C-:B------:R-:W-:Y:S01]  /*118a0*/  FFMA.FTZ R203, R72, c[0x0][0x2d0], -R5.reuse ;  /* 0x0000b40048cb7a23 */ /* 0x100fe20000010805 */
[----:B------:R-:W-:Y:S01]  /*118b0*/  MOV R59, R49 ;  /* 0x00000031003b7202 */ /* 0x000fe20000000f00 */
[----:B------:R-:W-:Y:S05]  /*118c0*/  FFMA.FTZ R202, R73, c[0x0][0x2d0], -R5 ;  /* 0x0000b40049ca7a23 */ /* 0x000fea0000010805 */
        /* <DEDUP_REMOVED lines=40> */
[C---:B--2---:R-:W-:Y:S01]  /*11b50*/  FMUL.FTZ R61, R3.reuse, R121 ;  /* 0x00000079033d7220 */ /* 0x044fe20000410000 */
[----:B------:R-:W-:Y:S01]  /*11b60*/  MOV R74, R32 ;  /* 0x00000020004a7202 */ /* 0x000fe20000000f00 */
[----:B------:R-:W2:Y:S01]  /*11b70*/  LDL.LU R121, [R1+0x2c] ;  /* 0x00002c0001797983 */ /* 0x000ea20000300800 */
[C---:B------:R-:W-:Y:S01]  /*11b80*/  FMUL.FTZ R60, R3.reuse, R120 ;  /* 0x00000078033c7220 */ /* 0x040fe20000410000 */
[----:B-1----:R-:W-:Y:S01]  /*11b90*/  F2FP.BF16.PACK_AB R72, R22, R26 ;  /* 0x0000001a1648723e */ /* 0x002fe200000010ff */
[----:B------:R-:W-:Y:S01]  /*11ba0*/  FMUL.FTZ R64, R2, R124 ;  /* 0x0000007c02407220 */ /* 0x000fe20000410000 */
[----:B------:R-:W-:Y:S01]  /*11bb0*/  F2FP.BF16.PACK_AB R73, R18, R23 ;  /* 0x000000171249723e */ /* 0x000fe200000010ff */
[C---:B------:R-:W-:Y:S01]  /*11bc0*/  FMUL.FTZ R8, R3.reuse, R148 ;  /* 0x0000009403087220 */ /* 0x040fe20000410000 */
[----:B------:R-:W-:Y:S01]  /*11bd0*/  MOV R148, R36 ;  /* 0x0000002400947202 */ /* 0x000fe20000000f00 */
[----:B------:R-:W1:Y:S01]  /*11be0*/  MUFU.EX2 R120, R7 ;  /* 0x0000000700787308 */ /* 0x000e620000000800 */
        /* <DEDUP_REMOVED lines=9> */
[----:B------:R-:W4:Y:S01]  /*11c80*/  MUFU.EX2 R124, R15 ;  /* 0x0000000f007c7308 */ /* 0x000f220000000800 */
[C---:B------:R-:W-:Y:S01]  /*11c90*/  FMUL.FTZ R28, R3.reuse, R144 ;  /* 0x00000090031c7220 */ /* 0x040fe20000410000 */
[----:B------:R-:W-:Y:S01]  /*11ca0*/  MOV R144, R19 ;  /* 0x0000001300907202 */ /* 0x000fe20000000f00 */
[C---:B------:R-:W-:Y:S01]  /*11cb0*/  FMUL.FTZ R29, R3.reuse, R145 ;  /* 0x00000091031d7220 */ /* 0x040fe20000410000 */
[----:B------:R-:W-:Y:S01]  /*11cc0*/  MOV R141, R51 ;  /* 0x00000033008d7202 */ /* 0x000fe20000000f00 */
[C---:B------:R-:W-:Y:S01]  /*11cd0*/  FMUL.FTZ R40, R3.reuse, R132 ;  /* 0x0000008403287220 */ /* 0x040fe20000410000 */
[----:B------:R-:W-:Y:S01]  /*11ce0*/  MOV R145, R54 ;  /* 0x0000003600917202 */ /* 0x000fe20000000f00 */
[C---:B------:R-:W-:Y:S02]  /*11cf0*/  FMUL.FTZ R41, R3.reuse, R133 ;  /* 0x0000008503297220 */ /* 0x040fe40000410000 */
[C---:B------:R-:W-:Y:S01]  /*11d00*/  FMUL.FTZ R44, R3.reuse, R136 ;  /* 0x00000088032c7220 */ /* 0x040fe20000410000 */
[----:B------:R-:W-:Y:S01]  /*11d10*/  MOV R136, R148 ;  /* 0x0000009400887202 */ /* 0x000fe20000000f00 */
[C---:B------:R-:W-:Y:S01]  /*11d20*/  FMUL.FTZ R45, R3.reuse, R137 ;  /* 0x00000089032d7220 */ /* 0x040fe20000410000 */
[----:B------:R-:W-:Y:S01]  /*11d30*/  MOV R148, R38 ;  /* 0x0000002600947202 */ /* 0x000fe20000000f00 */
[C---:B------:R-:W-:Y:S01]  /*11d40*/  FFMA.FTZ R88, R3.reuse, R88, R248 ;  /* 0x0000005803587223 */ /* 0x040fe200000100f8 */
[----:B------:R-:W-:Y:S01]  /*11d50*/  MUFU.EX2 R132, R84 ;  /* 0x0000005400847308 */ /* 0x000fe20000000800 */
[C---:B------:R-:W-:Y:S01]  /*11d60*/  FMUL.FTZ R56, R3.reuse, R128 ;  /* 0x0000008003387220 */ /* 0x040fe20000410000 */
[----:B------:R-:W-:Y:S01]  /*11d70*/  MOV R128, R63 ;  /* 0x0000003f00807202 */ /* 0x000fe20000000f00 */
[----:B------:R-:W-:Y:S02]  /*11d80*/  FMUL.FTZ R57, R3, R129 ;  /* 0x0000008103397220 */ /* 0x000fe40000410000 */
[C---:B---3--:R-:W-:Y:S01]  /*11d90*/  FFMA.FTZ R3, R2.reuse, R34, R26 ;  /* 0x0000002202037223 */ /* 0x048fe2000001001a */
[----:B------:R-:W-:Y:S01]  /*11da0*/  MOV R34, R33 ;  /* 0x0000002100227202 */ /* 0x000fe20000000f00 */
[C---:B------:R-:W-:Y:S01]  /*11db0*/  FMUL.FTZ R4, R2.reuse, R180 ;  /* 0x000000b402047220 */ /* 0x040fe20000410000 */
[----:B------:R-:W-:Y:S01]  /*11dc0*/  MOV R180, R30 ;  /* 0x0000001e00b47202 */ /* 0x000fe20000000f00 */
[C---:B------:R-:W-:Y:S01]  /*11dd0*/  FMUL.FTZ R5, R2.reuse, R181 ;  /* 0x000000b502057220 */ /* 0x040fe20000410000 */
[----:B------:R-:W-:Y:S01]  /*11de0*/  MOV R181, R83 ;  /* 0x0000005300b57202 */ /* 0x000fe20000000f00 */
[----:B------:R-:W-:Y:S01]  /*11df0*/  FMUL.FTZ R16, R2, R172 ;  /* 0x000000ac02107220 */ /* 0x000fe20000410000 */
[----:B-1----:R-:W-:Y:S01]  /*11e00*/  F2FP.BF16.PACK_AB R83, R120, R110 ;  /* 0x0000006e7853723e */ /* 0x002fe200000010ff */
[C---:B------:R-:W-:Y:S01]  /*11e10*/  FMUL.FTZ R17, R2.reuse, R173 ;  /* 0x000000ad02117220 */ /* 0x040fe20000410000 */
[----:B------:R-:W-:Y:S01]  /*11e20*/  MOV R172, R67 ;  /* 0x0000004300ac7202 */ /* 0x000fe20000000f00 */
[C---:B------:R-:W-:Y:S01]  /*11e30*/  FMUL.FTZ R20, R2.reuse, R176 ;  /* 0x000000b002147220 */ /* 0x040fe20000410000 */
[----:B------:R-:W-:Y:S01]  /*11e40*/  MOV R176, R42 ;  /* 0x0000002a00b07202 */ /* 0x000fe20000000f00 */
[C---:B------:R-:W-:Y:S01]  /*11e50*/  FMUL.FTZ R21, R2.reuse, R177 ;  /* 0x000000b102157220 */ /* 0x040fe20000410000 */
        /* <DEDUP_REMOVED lines=17> */
[----:B------:R-:W-:Y:S01]  /*11f70*/  FMUL.FTZ R65, R2, R125 ;  /* 0x0000007d02417220 */ /* 0x000fe20000410000 */
[----:B------:R-:W-:Y:S01]  /*11f80*/  MOV R125, R47 ;  /* 0x0000002f007d7202 */ /* 0x000fe20000000f00 */
[C---:B------:R-:W-:Y:S01]  /*11f90*/  FFMA.FTZ R2, R58.reuse, R6, R23 ;  /* 0x000000063a027223 */ /* 0x040fe20000010017 */
[----:B------:R-:W1:Y:S01]  /*11fa0*/  MUFU.EX2 R107, R92 ;  /* 0x0000005c006b7308 */ /* 0x000e620000000800 */
[----:B------:R-:W-:Y:S01]  /*11fb0*/  FMUL.FTZ R6, R58, R182 ;  /* 0x000000b63a067220 */ /* 0x000fe20000410000 */
[----:B------:R-:W-:Y:S01]  /*11fc0*/  MOV R182, R82 ;  /* 0x0000005200b67202 */ /* 0x000fe20000000f00 */
[----:B------:R-:W-:Y:S01]  /*11fd0*/  FADD.FTZ R94, R18, R2 ;  /* 0x00000002125e7221 */ /* 0x000fe20000010000 */
[----:B------:R-:W-:Y:S01]  /*11fe0*/  MOV R2, R74 ;  /* 0x0000004a00027202 */ /* 0x000fe20000000f00 */
[----:B------:R-:W-:Y:S01]  /*11ff0*/  FMUL.FTZ R7, R58, R183 ;  /* 0x000000b73a077220 */ /* 0x000fe20000410000 */
[----:B------:R-:W-:Y:S01]  /*12000*/  MOV R183, R80 ;  /* 0x0000005000b77202 */ /* 0x000fe20000000f00 */
[----:B------:R-:W-:Y:S01]  /*12010*/  FMUL.FTZ R10, R0, R150 ;  /* 0x00000096000a7220 */ /* 0x000fe20000410000 */
[----:B------:R-:W-:Y:S01]  /*12020*/  F2FP.BF16.PACK_AB R74, R182, R2 ;  /* 0x00000002b64a723e */ /* 0x000fe200000010ff */
[----:B------:R-:W-:Y:S01]  /*12030*/  FMUL.FTZ R11, R0, R151 ;  /* 0x00000097000b7220 */ /* 0x000fe20000410000 */
[----:B------:R-:W-:Y:S01]  /*12040*/  F2FP.BF16.PACK_AB R75, R222, R183 ;  /* 0x000000b7de4b723e */ /* 0x000fe200000010ff */
[----:B------:R-:W-:Y:S01]  /*12050*/  FADD.FTZ R95, R22, R3 ;  /* 0x00000003165f7221 */ /* 0x000fe20000010000 */
[----:B------:R-:W-:Y:S01]  /*12060*/  F2FP.BF16.PACK_AB R80, R216, R248 ;  /* 0x000000f8d850723e */ /* 0x000fe200000010ff */
[----:B------:R-:W-:Y:S01]  /*12070*/  FMUL.FTZ R18, R58, R174 ;  /* 0x000000ae3a127220 */ /* 0x000fe20000410000 */
[----:B----4-:R-:W-:Y:S01]  /*12080*/  F2FP.BF16.PACK_AB R82, R124, R111 ;  /* 0x0000006f7c52723e */ /* 0x010fe200000010ff */
[C---:B------:R-:W-:Y:S01]  /*12090*/  FMUL.FTZ R19, R58.reuse, R175 ;  /* 0x000000af3a137220 */ /* 0x040fe20000410000 */
[----:B------:R-:W-:Y:S01]  /*120a0*/  MOV R168, R66 ;  /* 0x0000004200a87202 */ /* 0x000fe20000000f00 */
[-C--:B-----5:R-:W-:Y:S01]  /*120b0*/  HMMA.16816.F32.BF16 R4, R72, R76.reuse, R4 ;  /* 0x0000004c4804723c */ /* 0x0a0fe20000041804 */
[----:B------:R-:W-:Y:S04]  /*120c0*/  MUFU.EX2 R133, R101 ;  /* 0x0000006500857308 */ /* 0x000fe80000000800 */
[C---:B------:R-:W-:Y:S01]  /*120d0*/  FMUL.FTZ R34, R58.reuse, R166 ;  /* 0x000000a63a227220 */ /* 0x040fe20000410000 */
[----:B------:R-:W-:Y:S01]  /*120e0*/  MOV R152, R59 ;  /* 0x0000003b00987202 */ /* 0x000fe20000000f00 */
[----:B------:R-:W-:Y:S01]  /*120f0*/  FMUL.FTZ R35, R58, R167 ;  /* 0x000000a73a237220 */ /* 0x000fe20000410000 */
[C---:B------:R-:W-:Y:S03]  /*12100*/  HMMA.16816.F32.BF16 R8, R80.reuse, R76, R8 ;  /* 0x0000004c5008723c */ /* 0x040fe60000041808 */
[----:B------:R-:W-:Y:S01]  /*12110*/  MUFU.EX2 R137, R99 ;  /* 0x0000006300897308 */ /* 0x000fe20000000800 */
[----:B------:R-:W-:Y:S01]  /*12120*/  FMUL.FTZ R15, R0, R159 ;  /* 0x0000009f000f7220 */ /* 0x000fe20000410000 */
[----:B------:R-:W-:Y:S01]  /*12130*/  MOV R248, R152 ;  /* 0x0000009800f87202 */ /* 0x000fe20000000f00 */
[C---:B------:R-:W-:Y:S02]  /*12140*/  FMUL.FTZ R22, R58.reuse, R178 ;  /* 0x000000b23a167220 */ /* 0x040fe40000410000 */
[----:B------:R-:W-:Y:S04]  /*12150*/  FMUL.FTZ R23, R58, R179 ;  /* 0x000000b33a177220 */ /* 0x000fe80000410000 */
[C---:B------:R-:W-:Y:S01]  /*12160*/  FMUL.FTZ R26, R0.reuse, R142 ;  /* 0x0000008e001a7220 */ /* 0x040fe20000410000 */
[----:B------:R3:W4:Y:S01]  /*12170*/  MUFU.EX2 R99, R98 ;  /* 0x0000006200637308 */ /* 0x0007220000000800 */
[C---:B------:R-:W-:Y:S02]  /*12180*/  FMUL.FTZ R27, R0.reuse, R143 ;  /* 0x0000008f001b7220 */ /* 0x040fe40000410000 */
[C---:B------:R-:W-:Y:S02]  /*12190*/  FMUL.FTZ R30, R0.reuse, R146 ;  /* 0x00000092001e7220 */ /* 0x040fe40000410000 */
[----:B------:R-:W-:Y:S02]  /*121a0*/  FMUL.FTZ R31, R0, R147 ;  /* 0x00000093001f7220 */ /* 0x000fe40000410000 */
[C---:B------:R-:W-:Y:S02]  /*121b0*/  FMUL.FTZ R38, R58.reuse, R170 ;  /* 0x000000aa3a267220 */ /* 0x040fe40000410000 */
[----:B------:R-:W-:Y:S01]  /*121c0*/  FMUL.FTZ R39, R58, R171 ;  /* 0x000000ab3a277220 */ /* 0x000fe20000410000 */
[----:B------:R5:W-:Y:S01]  /*121d0*/  MUFU.EX2 R101, R96 ;  /* 0x0000006000657308 */ /* 0x000be20000000800 */
[C---:B------:R-:W-:Y:S02]  /*121e0*/  FMUL.FTZ R42, R0.reuse, R134 ;  /* 0x00000086002a7220 */ /* 0x040fe40000410000 */
[C---:B------:R-:W-:Y:S02]  /*121f0*/  FMUL.FTZ R43, R0.reuse, R135 ;  /* 0x00000087002b7220 */ /* 0x040fe40000410000 */
[C---:B------:R-:W-:Y:S02]  /*12200*/  FMUL.FTZ R46, R0.reuse, R138 ;  /* 0x0000008a002e7220 */ /* 0x040fe40000410000 */
[----:B------:R-:W-:Y:S02]  /*12210*/  FMUL.FTZ R47, R0, R139 ;  /* 0x0000008b002f7220 */ /* 0x000fe40000410000 */
[C---:B------:R-:W-:Y:S01]  /*12220*/  FMUL.FTZ R50, R58.reuse, R162 ;  /* 0x000000a23a327220 */ /* 0x040fe20000410000 */
[----:B------:R-:W-:Y:S01]  /*12230*/  MUFU.EX2 R135, R103 ;  /* 0x0000006700877308 */ /* 0x000fe20000000800 */
[C---:B------:R-:W-:Y:S02]  /*12240*/  FMUL.FTZ R51, R58.reuse, R163 ;  /* 0x000000a33a337220 */ /* 0x040fe40000410000 */
[C---:B------:R-:W-:Y:S02]  /*12250*/  FMUL.FTZ R66, R58.reuse, R126 ;  /* 0x0000007e3a427220 */ /* 0x040fe40000410000 */
[C---:B------:R-:W-:Y:S02]  /*12260*/  FMUL.FTZ R67, R58.reuse, R127 ;  /* 0x0000007f3a437220 */ /* 0x040fe40000410000 */
[C---:B------:R-:W-:Y:S02]  /*12270*/  FMUL.FTZ R54, R58.reuse, R154 ;  /* 0x0000009a3a367220 */ /* 0x040fe40000410000 */
[----:B------:R-:W-:Y:S01]  /*12280*/  FMUL.FTZ R55, R58, R155 ;  /* 0x0000009b3a377220 */ /* 0x000fe20000410000 */
[----:B------:R-:W-:Y:S01]  /*12290*/  MUFU.EX2 R126, R86 ;  /* 0x00000056007e7308 */ /* 0x000fe20000000800 */
[----:B------:R-:W-:Y:S02]  /*122a0*/  FMUL.FTZ R58, R0, R130 ;  /* 0x00000082003a7220 */ /* 0x000fe40000410000 */
[----:B------:R-:W-:Y:S02]  /*122b0*/  FADD.FTZ R88, R216, R88 ;  /* 0x00000058d8587221 */ /* 0x000fe40000010000 */
[----:B------:R-:W-:Y:S02]  /*122c0*/  FADD.FTZ R2, R2, R95 ;  /* 0x0000005f02027221 */ /* 0x000fe40000010000 */
[----:B---3--:R-:W-:Y:S02]  /*122d0*/  FADD.FTZ R98, R111, R88 ;  /* 0x000000586f627221 */ /* 0x008fe40000010000 */
[C---:B------:R-:W-:Y:S01]  /*122e0*/  FMUL.FTZ R59, R0.reuse, R131 ;  /* 0x00000083003b7220 */ /* 0x040fe20000410000 */
[----:B------:R-:W-:Y:S01]  /*122f0*/  MUFU.EX2 R127, R85 ;  /* 0x00000055007f7308 */ /* 0x000fe20000000800 */
[C---:B------:R-:W-:Y:S02]  /*12300*/  FMUL.FTZ R62, R0.reuse, R122 ;  /* 0x0000007a003e7220 */ /* 0x040fe40000410000 */
[----:B------:R-:W-:Y:S02]  /*12310*/  FMUL.FTZ R63, R0, R123 ;  /* 0x0000007b003f7220 */ /* 0x000fe40000410000 */
[----:B-----5:R-:W-:Y:S01]  /*12320*/  FADD.FTZ R96, R182, R2 ;  /* 0x00000002b6607221 */ /* 0x020fe20000010000 */
[----:B------:R-:W-:Y:S01]  /*12330*/  MOV R182, R125 ;  /* 0x0000007d00b67202 */ /* 0x000fe20000000f00 */
[----:B------:R-:W-:Y:S03]  /*12340*/  FADD.FTZ R2, R124, R98 ;  /* 0x000000627c027221 */ /* 0x000fe60000010000 */
[----:B------:R-:W-:Y:S01]  /*12350*/  MUFU.EX2 R130, R112 ;  /* 0x0000007000827308 */ /* 0x000fe20000000800 */
[----:B-1----:R-:W-:Y:S09]  /*12360*/  FADD.FTZ R2, R107, R2 ;  /* 0x000000026b027221 */ /* 0x002ff20000010000 */
[----:B------:R1:W-:Y:S10]  /*12370*/  MUFU.EX2 R112, R87 ;  /* 0x0000005700707308 */ /* 0x0003f40000000800 */
[----:B------:R-:W-:Y:S10]  /*12380*/  MUFU.EX2 R122, R89 ;  /* 0x00000059007a7308 */ /* 0x000ff40000000800 */
[----:B------:R-:W-:Y:S01]  /*12390*/  MUFU.EX2 R103, R172 ;  /* 0x000000ac00677308 */ /* 0x000fe20000000800 */
[----:B-1----:R-:W-:Y:S09]  /*123a0*/  LDSM.16.MT88.4 R84, [R225+0x800] ;  /* 0x00080000e154783b */ /* 0x002ff20000004200 */
[----:B------:R-:W-:Y:S10]  /*123b0*/  MUFU.EX2 R111, R165 ;  /* 0x000000a5006f7308 */ /* 0x000ff40000000800 */
[----:B------:R-:W-:Y:S10]  /*123c0*/  MUFU.EX2 R131, R102 ;  /* 0x0000006600837308 */ /* 0x000ff40000000800 */
[----:B------:R1:W-:Y:S10]  /*123d0*/  MUFU.EX2 R102, R93 ;  /* 0x0000005d00667308 */ /* 0x0003f40000000800 */
[----:B------:R-:W-:Y:S10]  /*123e0*/  MUFU.EX2 R125, R109 ;  /* 0x0000006d007d7308 */ /* 0x000ff40000000800 */
[----:B------:R-:W-:Y:S10]  /*123f0*/  MUFU.EX2 R109, R160 ;  /* 0x000000a0006d7308 */ /* 0x000ff40000000800 */
[----:B------:R-:W-:Y:S10]  /*12400*/  MUFU.EX2 R134, R100 ;  /* 0x0000006400867308 */ /* 0x000ff40000000800 */
[----:B------:R3:W5:Y:S10]  /*12410*/  MUFU.EX2 R100, R97 ;  /* 0x0000006100647308 */ /* 0x0007740000000800 */
[----:B------:R-:W-:Y:S10]  /*12420*/  MUFU.EX2 R123, R116 ;  /* 0x00000074007b7308 */ /* 0x000ff40000000800 */
[----:B------:R-:W-:Y:S10]  /*12430*/  MUFU.EX2 R116, R182 ;  /* 0x000000b600747308 */ /* 0x000ff40000000800 */
[----:B------:R-:W-:Y:S10]  /*12440*/  MUFU.EX2 R129, R113 ;  /* 0x0000007100817308 */ /* 0x000ff40000000800 */
[----:B------:R-:W-:Y:S01]  /*12450*/  MUFU.EX2 R152, R115 ;  /* 0x0000007300987308 */ /* 0x000fe20000000800 */
[C---:B--2---:R-:W-:Y:S02]  /*12460*/  FFMA.FTZ R3, R0.reuse, R121, R14 ;  /* 0x0000007900037223 */ /* 0x044fe4000001000e */
[----:B------:R-:W-:Y:S02]  /*12470*/  FMUL.FTZ R14, R0, R158 ;  /* 0x0000009e000e7220 */ /* 0x000fe40000410000 */
[----:B------:R-:W-:Y:S01]  /*12480*/  FADD.FTZ R0, R183, R94 ;  /* 0x0000005eb7007221 */ /* 0x000fe20000010000 */
[----:B------:R-:W-:Y:S01]  /*12490*/  MOV R183, R128 ;  /* 0x0000008000b77202 */ /* 0x000fe20000000f00 */
[----:B-1----:R-:W-:Y:S03]  /*124a0*/  LDSM.16.MT88.4 R92, [R226+0x1000] ;  /* 0x00100000e25c783b */ /* 0x002fe60000004200 */
[----:B------:R-:W1:Y:S01]  /*124b0*/  MUFU.EX2 R121, R118 ;  /* 0x0000007600797308 */ /* 0x000e620000000800 */
[----:B------:R-:W-:Y:S01]  /*124c0*/  FADD.FTZ R3, R106, R3 ;  /* 0x000000036a037221 */ /* 0x000fe20000010000 */
[-C--:B------:R-:W-:Y:S03]  /*124d0*/  HMMA.16816.F32.BF16 R12, R80, R78.reuse, R12 ;  /* 0x0000004e500c723c */ /* 0x080fe6000004180c */
[----:B---3--:R-:W-:Y:S01]  /*124e0*/  FADD.FTZ R97, R110, R3 ;  /* 0x000000036e617221 */ /* 0x008fe20000010000 */
[----:B------:R-:W-:Y:S01]  /*124f0*/  MOV R128, R136 ;  /* 0x0000008800807202 */ /* 0x000fe20000000f00 */
[----:B------:R-:W-:Y:S02]  /*12500*/  FADD.FTZ R3, R222, R0 ;  /* 0x00000000de037221 */ /* 0x000fe40000010000 */
[----:B------:R-:W-:Y:S01]  /*12510*/  FADD.FTZ R0, R120, R97 ;  /* 0x0000006178007221 */ /* 0x000fe20000010000 */
[C---:B------:R-:W-:Y:S01]  /*12520*/  HMMA.16816.F32.BF16 R16, R72.reuse, R78, R16 ;  /* 0x0000004e4810723c */ /* 0x040fe20000041810 */
[----:B------:R-:W2:Y:S01]  /*12530*/  LDSM.16.MT88.4 R76, [R229] ;  /* 0x00000000e54c783b */ /* 0x000ea20000004200 */
[----:B------:R3:W3:Y:S02]  /*12540*/  MUFU.EX2 R118, R91 ;  /* 0x0000005b00767308 */ /* 0x0006e40000000800 */
[----:B----4-:R-:W-:Y:S02]  /*12550*/  FADD.FTZ R0, R99, R0 ;  /* 0x0000000063007221 */ /* 0x010fe40000010000 */
[----:B------:R-:W-:Y:S02]  /*12560*/  FADD.FTZ R3, R186, R3 ;  /* 0x00000003ba037221 */ /* 0x000fe40000010000 */
[----:B-----5:R-:W-:Y:S04]  /*12570*/  FADD.FTZ R0, R100, R0 ;  /* 0x0000000064007221 */ /* 0x020fe80000010000 */
[----:B------:R4:W-:Y:S01]  /*12580*/  MUFU.EX2 R110, R161 ;  /* 0x000000a1006e7308 */ /* 0x0009e20000000800 */
[----:B------:R-:W-:Y:S02]  /*12590*/  FADD.FTZ R0, R101, R0 ;  /* 0x0000000065007221 */ /* 0x000fe40000010000 */
[----:B------:R-:W-:Y:S02]  /*125a0*/  FADD.FTZ R3, R185, R3 ;  /* 0x00000003b9037221 */ /* 0x000fe40000010000 */
[----:B------:R-:W-:Y:S02]  /*125b0*/  FADD.FTZ R0, R102, R0 ;  /* 0x0000000066007221 */ /* 0x000fe40000010000 */
[----:B------:R-:W-:Y:S02]  /*125c0*/  FADD.FTZ R3, R184, R3 ;  /* 0x00000003b8037221 */ /* 0x000fe40000010000 */
[----:B------:R-:W-:Y:S01]  /*125d0*/  FADD.FTZ R0, R104, R0 ;  /* 0x0000000068007221 */ /* 0x000fe20000010000 */
[----:B------:R-:W-:Y:S01]  /*125e0*/  MUFU.EX2 R136, R114 ;  /* 0x0000007200887308 */ /* 0x000fe20000000800 */
[----:B-1----:R-:W-:Y:S02]  /*125f0*/  FADD.FTZ R3, R121, R3 ;  /* 0x0000000379037221 */ /* 0x002fe40000010000 */
[----:B------:R-:W-:Y:S01]  /*12600*/  FADD.FTZ R0, R105, R0 ;  /* 0x0000000069007221 */ /* 0x000fe20000010000 */
[----:B---3--:R-:W-:Y:S01]  /*12610*/  LDSM.16.MT88.4 R88, [R226+0x800] ;  /* 0x00080000e258783b */ /* 0x008fe20000004200 */
[----:B------:R-:W-:Y:S02]  /*12620*/  FADD.FTZ R2, R118, R2 ;  /* 0x0000000276027221 */ /* 0x000fe40000010000 */
[----:B------:R-:W-:Y:S02]  /*12630*/  FADD.FTZ R3, R117, R3 ;  /* 0x0000000375037221 */ /* 0x000fe40000010000 */
[----:B------:R-:W-:Y:S01]  /*12640*/  FADD.FTZ R2, R119, R2 ;  /* 0x0000000277027221 */ /* 0x000fe20000010000 */
[----:B------:R-:W1:Y:S01]  /*12650*/  MUFU.EX2 R114, R108 ;  /* 0x0000006c00727308 */ /* 0x000e620000000800 */
[----:B------:R-:W-:Y:S02]  /*12660*/  FADD.FTZ R3, R123, R3 ;  /* 0x000000037b037221 */ /* 0x000fe40000010000 */
[----:B------:R-:W-:Y:S01]  /*12670*/  FADD.FTZ R2, R122, R2 ;  /* 0x000000027a027221 */ /* 0x000fe20000010000 */
[----:B----4-:R-:W-:Y:S01]  /*12680*/  LDSM.16.MT88.4 R160, [R226+0x3000] ;  /* 0x00300000e2a0783b */ /* 0x010fe20000004200 */
[----:B------:R-:W-:Y:S02]  /*12690*/  FADD.FTZ R3, R129, R3 ;  /* 0x0000000381037221 */ /* 0x000fe40000010000 */
[----:B------:R-:W-:Y:S01]  /*126a0*/  FADD.FTZ R2, R112, R2 ;  /* 0x0000000270027221 */ /* 0x000fe20000010000 */
[-C--:B--2---:R-:W-:Y:S02]  /*126b0*/  HMMA.16816.F32.BF16 R20, R72, R76.reuse, R20 ;  /* 0x0000004c4814723c */ /* 0x084fe40000041814 */
[----:B------:R2:W-:Y:S01]  /*126c0*/  MUFU.EX2 R108, R164 ;  /* 0x000000a4006c7308 */ /* 0x0005e20000000800 */
[----:B------:R-:W-:Y:S04]  /*126d0*/  FADD.FTZ R2, R126, R2 ;  /* 0x000000027e027221 */ /* 0x000fe80000010000 */
[----:B------:R-:W-:Y:S01]  /*126e0*/  FADD.FTZ R98, R127, R2 ;  /* 0x000000027f627221 */ /* 0x000fe20000010000 */
[C---:B------:R-:W-:Y:S04]  /*126f0*/  HMMA.16816.F32.BF16 R24, R80.reuse, R76, R24 ;  /* 0x0000004c5018723c */ /* 0x040fe80000041818 */
[----:B------:R-:W3:Y:S01]  /*12700*/  MUFU.EX2 R115, R153 ;  /* 0x0000009900737308 */ /* 0x000ee20000000800 */
[----:B------:R-:W-:Y:S02]  /*12710*/  FADD.FTZ R2, R130, R3 ;  /* 0x0000000382027221 */ /* 0x000fe40000010000 */
[----:B-1----:R-:W-:Y:S01]  /*12720*/  FADD.FTZ R97, R114, R0 ;  /* 0x0000000072617221 */ /* 0x002fe20000010000 */
[-C--:B------:R-:W-:Y:S04]  /*12730*/  HMMA.16816.F32.BF16 R28, R80, R78.reuse, R28 ;  /* 0x0000004e501c723c */ /* 0x080fe8000004181c */
[----:B------:R-:W-:Y:S02]  /*12740*/  FADD.FTZ R0, R132, R98 ;  /* 0x0000006284007221 */ /* 0x000fe40000010000 */
[----:B------:R-:W-:Y:S01]  /*12750*/  MUFU.EX2 R113, R169 ;  /* 0x000000a900717308 */ /* 0x000fe20000000800 */
[----:B------:R-:W-:Y:S01]  /*12760*/  FADD.FTZ R2, R133, R2 ;  /* 0x0000000285027221 */ /* 0x000fe20000010000 */
[C---:B------:R-:W-:Y:S01]  /*12770*/  HMMA.16816.F32.BF16 R32, R72.reuse, R78, R32 ;  /* 0x0000004e4820723c */ /* 0x040fe20000041820 */
[----:B------:R-:W1:Y:S07]  /*12780*/  LDSM.16.MT88.4 R76, [R226] ;  /* 0x00000000e24c783b */ /* 0x000e6e0000004200 */
[----:B------:R-:W-:Y:S01]  /*12790*/  MUFU.EX2 R128, R128 ;  /* 0x0000008000807308 */ /* 0x000fe20000000800 */
[----:B--2---:R-:W-:Y:S03]  /*127a0*/  LDSM.16.MT88.4 R164, [R229+0x3000] ;  /* 0x00300000e5a4783b */ /* 0x004fe60000004200 */
[----:B---3--:R-:W-:Y:S06]  /*127b0*/  F2FP.BF16.PACK_AB R124, R115, R116 ;  /* 0x00000074737c723e */ /* 0x008fec00000010ff */
[----:B------:R-:W-:Y:S01]  /*127c0*/  MUFU.EX2 R106, R176 ;  /* 0x000000b0006a7308 */ /* 0x000fe20000000800 */
[-C--:B-1----:R-:W-:Y:S08]  /*127d0*/  HMMA.16816.F32.BF16 R36, R72, R76.reuse, R36 ;  /* 0x0000004c4824723c */ /* 0x082ff00000041824 */
[C---:B------:R-:W-:Y:S08]  /*127e0*/  HMMA.16816.F32.BF16 R40, R80.reuse, R76, R40 ;  /* 0x0000004c5028723c */ /* 0x040ff00000041828 */
[-C--:B------:R-:W-:Y:S08]  /*127f0*/  HMMA.16816.F32.BF16 R44, R80, R78.reuse, R44 ;  /* 0x0000004e502c723c */ /* 0x080ff0000004182c */
[C---:B------:R-:W-:Y:S01]  /*12800*/  HMMA.16816.F32.BF16 R48, R72.reuse, R78, R48 ;  /* 0x0000004e4830723c */ /* 0x040fe20000041830 */
[----:B------:R-:W1:Y:S07]  /*12810*/  LDSM.16.MT88.4 R76, [R228] ;  /* 0x00000000e44c783b */ /* 0x000e6e0000004200 */
[-C--:B-1----:R-:W-:Y:S08]  /*12820*/  HMMA.16816.F32.BF16 R52, R72, R76.reuse, R52 ;  /* 0x0000004c4834723c */ /* 0x082ff00000041834 */
[C---:B------:R-:W-:Y:S07]  /*12830*/  HMMA.16816.F32.BF16 R56, R80.reuse, R76, R56 ;  /* 0x0000004c5038723c */ /* 0x040fee0000041838 */
[----:B------:R-:W-:Y:S01]  /*12840*/  F2FP.BF16.PACK_AB R76, R118, R107 ;  /* 0x0000006b764c723e */ /* 0x000fe200000010ff */
[-C--:B------:R-:W-:Y:S01]  /*12850*/  HMMA.16816.F32.BF16 R60, R80, R78.reuse, R60 ;  /* 0x0000004e503c723c */ /* 0x080fe2000004183c */
[----:B------:R-:W1:Y:S01]  /*12860*/  LDSM.16.MT88.4 R80, [R229+0x800] ;  /* 0x00080000e550783b */ /* 0x000e620000004200 */
[----:B------:R-:W-:Y:S02]  /*12870*/  MUFU.EX2 R118, R183 ;  /* 0x000000b700767308 */ /* 0x000fe40000000800 */
[----:B------:R-:W-:Y:S04]  /*12880*/  F2FP.BF16.PACK_AB R77, R100, R99 ;  /* 0x00000063644d723e */ /* 0x000fe800000010ff */
[----:B------:R-:W-:Y:S04]  /*12890*/  HMMA.16816.F32.BF16 R64, R72, R78, R64 ;  /* 0x0000004e4840723c */ /* 0x000fe80000041840 */
[----:B------:R-:W-:Y:S03]  /*128a0*/  MUFU.EX2 R107, R177 ;  /* 0x000000b1006b7308 */ /* 0x000fe60000000800 */
[----:B------:R-:W-:Y:S02]  /*128b0*/  F2FP.BF16.PACK_AB R72, R197, R198 ;  /* 0x000000c6c548723e */ /* 0x000fe400000010ff */
[----:B------:R-:W-:Y:S03]  /*128c0*/  F2FP.BF16.PACK_AB R73, R185, R186 ;  /* 0x000000bab949723e */ /* 0x000fe600000010ff */
[----:B------:R-:W-:Y:S02]  /*128d0*/  F2FP.BF16.PACK_AB R74, R195, R196 ;  /* 0x000000c4c34a723e */ /* 0x000fe400000010ff */
[----:B------:R-:W-:Y:S01]  /*128e0*/  F2FP.BF16.PACK_AB R75, R121, R184 ;  /* 0x000000b8794b723e */ /* 0x000fe200000010ff */
[----:B------:R-:W-:Y:S01]  /*128f0*/  MUFU.EX2 R99, R141 ;  /* 0x0000008d00637308 */ /* 0x000fe20000000800 */
[----:B------:R-:W-:Y:S02]  /*12900*/  F2FP.BF16.PACK_AB R78, R122, R119 ;  /* 0x000000777a4e723e */ /* 0x000fe400000010ff */
[----:B------:R-:W-:Y:S03]  /*12910*/  F2FP.BF16.PACK_AB R79, R102, R101 ;  /* 0x00000065664f723e */ /* 0x000fe600000010ff */
[-C--:B------:R-:W-:Y:S04]  /*12920*/  HMMA.16816.F32.BF16 R4, R72, R84.reuse, R4 ;  /* 0x000000544804723c */ /* 0x080fe80000041804 */
[----:B------:R-:W-:Y:S04]  /*12930*/  MUFU.EX2 R102, R181 ;  /* 0x000000b500667308 */ /* 0x000fe80000000800 */
[C---:B------:R-:W-:Y:S06]  /*12940*/  HMMA.16816.F32.BF16 R8, R76.reuse, R84, R8 ;  /* 0x000000544c08723c */ /* 0x040fec0000041808 */
[----:B------:R-:W-:Y:S02]  /*12950*/  MUFU.EX2 R100, R144 ;  /* 0x0000009000647308 */ /* 0x000fe40000000800 */
[-C--:B------:R-:W-:Y:S08]  /*12960*/  HMMA.16816.F32.BF16 R12, R76, R86.reuse, R12 ;  /* 0x000000564c0c723c */ /* 0x080ff0000004180c */
[C---:B------:R-:W-:Y:S01]  /*12970*/  HMMA.16816.F32.BF16 R16, R72.reuse, R86, R16 ;  /* 0x000000564810723c */ /* 0x040fe20000041810 */
[----:B------:R-:W2:Y:S01]  /*12980*/  LDSM.16.MT88.4 R84, [R228+0x800] ;  /* 0x00080000e454783b */ /* 0x000ea20000004200 */
[----:B------:R-:W-:Y:S06]  /*12990*/  MUFU.EX2 R119, R248 ;  /* 0x000000f800777308 */ /* 0x000fec0000000800 */
[-C--:B-1----:R-:W-:Y:S04]  /*129a0*/  HMMA.16816.F32.BF16 R20, R72, R80.reuse, R20 ;  /* 0x000000504814723c */ /* 0x082fe80000041814 */
[----:B------:R-:W1:Y:S04]  /*129b0*/  MUFU.EX2 R101, R145 ;  /* 0x0000009100657308 */ /* 0x000e680000000800 */
[C---:B------:R-:W-:Y:S08]  /*129c0*/  HMMA.16816.F32.BF16 R24, R76.reuse, R80, R24 ;  /* 0x000000504c18723c */ /* 0x040ff00000041818 */
[-C--:B------:R-:W-:Y:S08]  /*129d0*/  HMMA.16816.F32.BF16 R28, R76, R82.reuse, R28 ;  /* 0x000000524c1c723c */ /* 0x080ff0000004181c */
[C---:B------:R-:W-:Y:S01]  /*129e0*/  HMMA.16816.F32.BF16 R32, R72.reuse, R82, R32 ;  /* 0x000000524820723c */ /* 0x040fe20000041820 */
[----:B------:R-:W3:Y:S03]  /*129f0*/  LDSM.16.MT88.4 R80, [R225+0x1000] ;  /* 0x00100000e150783b */ /* 0x000ee60000004200 */
[----:B-1----:R-:W-:Y:S04]  /*12a00*/  F2FP.BF16.PACK_AB R120, R100, R101 ;  /* 0x000000656478723e */ /* 0x002fe800000010ff */
[-C--:B------:R-:W-:Y:S08]  /*12a10*/  HMMA.16816.F32.BF16 R36, R72, R88.reuse, R36 ;  /* 0x000000584824723c */ /* 0x080ff00000041824 */
[C---:B------:R-:W-:Y:S08]  /*12a20*/  HMMA.16816.F32.BF16 R40, R76.reuse, R88, R40 ;  /* 0x000000584c28723c */ /* 0x040ff00000041828 */
[-C--:B------:R-:W-:Y:S08]  /*12a30*/  HMMA.16816.F32.BF16 R44, R76, R90.reuse, R44 ;  /* 0x0000005a4c2c723c */ /* 0x080ff0000004182c */
[C---:B------:R-:W-:Y:S01]  /*12a40*/  HMMA.16816.F32.BF16 R48, R72.reuse, R90, R48 ;  /* 0x0000005a4830723c */ /* 0x040fe20000041830 */
[----:B------:R-:W1:Y:S07]  /*12a50*/  LDSM.16.MT88.4 R88, [R229+0x1000] ;  /* 0x00100000e558783b */ /* 0x000e6e0000004200 */
        /* <DEDUP_REMOVED lines=10> */
[----:B------:R-:W-:Y:S01]  /*12b00*/  F2FP.BF16.PACK_AB R73, R123, R117 ;  /* 0x000000757b49723e */ /* 0x000fe200000010ff */
[----:B------:R4:W-:Y:S02]  /*12b10*/  MUFU.EX2 R104, R173 ;  /* 0x000000ad00687308 */ /* 0x0009e40000000800 */
[----:B------:R-:W-:Y:S02]  /*12b20*/  F2FP.BF16.PACK_AB R74, R191, R192 ;  /* 0x000000c0bf4a723e */ /* 0x000fe400000010ff */
[----:B------:R-:W-:Y:S02]  /*12b30*/  F2FP.BF16.PACK_AB R75, R130, R129 ;  /* 0x00000081824b723e */ /* 0x000fe400000010ff */
[----:B------:R-:W-:Y:S02]  /*12b40*/  F2FP.BF16.PACK_AB R76, R126, R112 ;  /* 0x000000707e4c723e */ /* 0x000fe400000010ff */
[----:B------:R-:W-:Y:S02]  /*12b50*/  F2FP.BF16.PACK_AB R79, R125, R114 ;  /* 0x000000727d4f723e */ /* 0x000fe400000010ff */
[----:B------:R-:W5:Y:S01]  /*12b60*/  MUFU.EX2 R105, R180 ;  /* 0x000000b400697308 */ /* 0x000f620000000800 */
[-C--:B---3--:R-:W-:Y:S03]  /*12b70*/  HMMA.16816.F32.BF16 R4, R72, R80.reuse, R4 ;  /* 0x000000504804723c */ /* 0x088fe60000041804 */
[----:B------:R-:W-:Y:S02]  /*12b80*/  F2FP.BF16.PACK_AB R126, R108, R111 ;  /* 0x0000006f6c7e723e */ /* 0x000fe400000010ff */
[----:B------:R-:W-:Y:S03]  /*12b90*/  MOV R117, R71 ;  /* 0x0000004700757202 */ /* 0x000fe60000000f00 */
[C---:B------:R-:W-:Y:S01]  /*12ba0*/  HMMA.16816.F32.BF16 R8, R76.reuse, R80, R8 ;  /* 0x000000504c08723c */ /* 0x040fe20000041808 */
[----:B------:R-:W-:Y:S01]  /*12bb0*/  MUFU.EX2 R112, R168 ;  /* 0x000000a800707308 */ /* 0x000fe20000000800 */
[----:B----4-:R-:W-:Y:S06]  /*12bc0*/  LDSM.16.MT88.4 R172, [R225+0x3000] ;  /* 0x00300000e1ac783b */ /* 0x010fec0000004200 */
[-C--:B------:R-:W-:Y:S04]  /*12bd0*/  HMMA.16816.F32.BF16 R12, R76, R82.reuse, R12 ;  /* 0x000000524c0c723c */ /* 0x080fe8000004180c */
[----:B-----5:R-:W-:Y:S04]  /*12be0*/  F2FP.BF16.PACK_AB R127, R105, R107 ;  /* 0x0000006b697f723e */ /* 0x020fe800000010ff */
[C---:B------:R-:W-:Y:S01]  /*12bf0*/  HMMA.16816.F32.BF16 R16, R72.reuse, R82, R16 ;  /* 0x000000524810723c */ /* 0x040fe20000041810 */
[----:B------:R-:W3:Y:S07]  /*12c00*/  LDSM.16.MT88.4 R80, [R225+0x1800] ;  /* 0x00180000e150783b */ /* 0x000eee0000004200 */
[-C--:B-1----:R-:W-:Y:S08]  /*12c10*/  HMMA.16816.F32.BF16 R20, R72, R88.reuse, R20 ;  /* 0x000000584814723c */ /* 0x082ff00000041814 */
        /* <DEDUP_REMOVED lines=83> */
[----:B------:R-:W-:Y:S02]  /*13150*/  F2FP.BF16.PACK_AB R76, R128, R219 ;  /* 0x000000db804c723e */ /* 0x000fe400000010ff */
[----:B------:R-:W-:Y:S03]  /*13160*/  F2FP.BF16.PACK_AB R79, R102, R103 ;  /* 0x00000067664f723e */ /* 0x000fe600000010ff */
[-C--:B---3--:R-:W-:Y:S08]  /*13170*/  HMMA.16816.F32.BF16 R4, R72, R80.reuse, R4 ;  /* 0x000000504804723c */ /* 0x088ff00000041804 */
        /* <DEDUP_REMOVED lines=20> */
[C---:B------:R-:W-:Y:S08]  /*132c0*/  HMMA.16816.F32.BF16 R56, R76.reuse, R84, R56 ;  /* 0x000000544c38723c */ /* 0x040ff00000041838 */
[-C--:B------:R-:W-:Y:S07]  /*132d0*/  HMMA.16816.F32.BF16 R60, R76, R86.reuse, R60 ;  /* 0x000000564c3c723c */ /* 0x080fee000004183c */
[----:B------:R-:W-:Y:S01]  /*132e0*/  FADD.FTZ R76, R125, R97 ;  /* 0x000000617d4c7221 */ /* 0x000fe20000010000 */
[----:B------:R-:W-:Y:S04]  /*132f0*/  HMMA.16816.F32.BF16 R64, R72, R86, R64 ;  /* 0x000000564840723c */ /* 0x000fe80000041840 */
[----:B------:R-:W-:Y:S01]  /*13300*/  F2FP.BF16.PACK_AB R125, R112, R113 ;  /* 0x00000071707d723e */ /* 0x000fe200000010ff */
[----:B------:R-:W-:Y:S02]  /*13310*/  FADD.FTZ R77, R131, R0 ;  /* 0x00000000834d7221 */ /* 0x000fe40000010000 */
[----:B------:R-:W-:Y:S02]  /*13320*/  FADD.FTZ R72, R134, R2 ;  /* 0x0000000286487221 */ /* 0x000fe40000010000 */
[----:B------:R-:W-:Y:S02]  /*13330*/  FADD.FTZ R0, R189, R3 ;  /* 0x00000003bd007221 */ /* 0x000fe40000010000 */
[-C--:B------:R-:W-:Y:S01]  /*13340*/  HMMA.16816.F32.BF16 R180, R124, R172.reuse, R4 ;  /* 0x000000ac7cb4723c */ /* 0x080fe20000041804 */
[----:B------:R-:W1:Y:S04]  /*13350*/  LDSM.16.MT88.4 R4, [R228+0x3000] ;  /* 0x00300000e404783b */ /* 0x000e680000004200 */
[----:B------:R-:W-:Y:S02]  /*13360*/  FADD.FTZ R3, R137, R77 ;  /* 0x0000004d89037221 */ /* 0x000fe40000010000 */
[----:B------:R-:W-:Y:S01]  /*13370*/  FADD.FTZ R76, R217, R76 ;  /* 0x0000004cd94c7221 */ /* 0x000fe20000010000 */
[C---:B------:R-:W-:Y:S04]  /*13380*/  HMMA.16816.F32.BF16 R148, R120.reuse, R172, R8 ;  /* 0x000000ac7894723c */ /* 0x040fe80000041808 */
[----:B------:R-:W-:Y:S02]  /*13390*/  FADD.FTZ R2, R218, R76 ;  /* 0x0000004cda027221 */ /* 0x000fe40000010000 */
[----:B------:R-:W-:Y:S02]  /*133a0*/  FADD.FTZ R0, R199, R0 ;  /* 0x00000000c7007221 */ /* 0x000fe40000010000 */
[-C--:B------:R-:W-:Y:S04]  /*133b0*/  HMMA.16816.F32.BF16 R156, R120, R174.reuse, R12 ;  /* 0x000000ae789c723c */ /* 0x080fe8000004180c */
        /* <DEDUP_REMOVED lines=50> */
[----:B------:R-:W-:Y:S01]  /*136e0*/  FADD.FTZ R2, R119, R10 ;  /* 0x0000000a77027221 */ /* 0x000fe20000010000 */
[----:B------:R-:W-:Y:S01]  /*136f0*/  MOV R119, R68 ;  /* 0x0000004400777202 */ /* 0x000fe20000000f00 */
[----:B------:R-:W-:Y:S01]  /*13700*/  FADD.FTZ R3, R115, R3 ;  /* 0x0000000373037221 */ /* 0x000fe20000010000 */
[----:B------:R-:W-:Y:S04]  /*13710*/  HMMA.16816.F32.BF16 R124, R124, R6, R64 ;  /* 0x000000067c7c723c */ /* 0x000fe80000041840 */
[----:B------:R-:W-:Y:S02]  /*13720*/  FADD.FTZ R3, R111, R3 ;  /* 0x000000036f037221 */ /* 0x000fe40000010000 */
[----:B------:R-:W-:Y:S01]  /*13730*/  FADD.FTZ R4, R118, R2 ;  /* 0x0000000276047221 */ /* 0x000fe20000010000 */
[----:B------:R-:W-:Y:S01]  /*13740*/  MOV R118, R70 ;  /* 0x0000004600767202 */ /* 0x000fe20000000f00 */
[----:B------:R-:W-:Y:S04]  /*13750*/  FADD.FTZ R3, R108, R3 ;  /* 0x000000036c037221 */ /* 0x000fe80000010000 */
[----:B------:R-:W-:Y:S01]  /*13760*/  FADD.FTZ R5, R102, R0 ;  /* 0x0000000066057221 */ /* 0x000fe20000010000 */
[----:B------:R1:W-:Y:S01]  /*13770*/  STL [R1+0x24], R3 ;  /* 0x0000240301007387 */ /* 0x0003e20000100800 */
        /* <DEDUP_REMOVED lines=10> */
[----:B------:R-:W-:Y:S02]  /*13820*/  IADD3 R0, R245, -0x1, RZ ;  /* 0xfffffffff5007810 */ /* 0x000fe40007ffe0ff */
[----:B------:R2:W-:Y:S01]  /*13830*/  STL [R1+0x28], R5 ;  /* 0x0000280501007387 */ /* 0x0005e20000100800 */
[----:B------:R-:W-:Y:S01]  /*13840*/  FADD.FTZ R2, R80, R2 ;  /* 0x0000000250027221 */ /* 0x000fe20000010000 */
[----:B------:R-:W-:Y:S01]  /*13850*/  MOV R245, R0 ;  /* 0x0000000000f57202 */ /* 0x000fe20000000f00 */
[----:B-1----:R-:W-:Y:S05]  /*13860*/  FADD.FTZ R3, R88, R4 ;  /* 0x0000000458037221 */ /* 0x002fea0000010000 */
[----:B------:R2:W-:Y:S04]  /*13870*/  STL [R1+0x20], R3 ;  /* 0x0000200301007387 */ /* 0x0005e80000100800 */
[----:B------:R2:W-:Y:S02]  /*13880*/  STL [R1+0x2c], R2 ;  /* 0x00002c0201007387 */ /* 0x0005e40000100800 */
[----:B--2---:R-:W-:-:S05]  /*13890*/  @P0 BRA `(.L_x_563) ;  /* 0xffffade000000947 */ /* 0x004fca000383ffff */
.L_x_556:
[----:B------:R-:W-:Y:S05]  /*138a0*/  BRA.DIV ~URZ, `(.L_x_564) ;  /* 0x000075127f007947 */ /* 0x000fea000b800000 */
[----:B------:R-:W2:Y:S04]  /*138b0*/  LDL R0, [R1+0x24] ;  /* 0x0000240001007983 */ /* 0x000ea80000100800 */
[----:B--2---:R1:W2:Y:S02]  /*138c0*/  SHFL.BFLY PT, R5, R0, 0x2, 0x1f ;  /* 0x0c401f0000057f89 */ /* 0x0042a400000e0000 */
.L_x_616:
[----:B-1----:R-:W3:Y:S02]  /*138d0*/  LDL.LU R0, [R1+0x24] ;  /* 0x0000240001007983 */ /* 0x002ee40000300800 */
[----:B--23--:R-:W-:Y:S01]  /*138e0*/  FADD.FTZ R5, R5, R0 ;  /* 0x0000000005057221 */ /* 0x00cfe20000010000 */
[----:B------:R-:W-:Y:S05]  /*138f0*/  BRA.DIV ~URZ, `(.L_x_565) ;  /* 0x000075227f007947 */ /* 0x000fea000b800000 */
[----:B------:R-:W2:Y:S04]  /*13900*/  LDL.LU R2, [R1+0x28] ;  /* 0x0000280001027983 */ /* 0x000ea80000300800 */
[----:B------:R-:W3:Y:S04]  /*13910*/  LDL.LU R0, [R1+0x20] ;  /* 0x0000200001007983 */ /* 0x000ee80000300800 */
[----:B------:R-:W4:Y:S04]  /*13920*/  LDL.LU R9, [R1+0x2c] ;  /* 0x00002c0001097983 */ /* 0x000f280000300800 */
[----:B--2---:R-:W1:Y:S04]  /*13930*/  SHFL.BFLY PT, R6, R2, 0x2, 0x1f ;  /* 0x0c401f0002067f89 */ /* 0x004e6800000e0000 */
[----:B---3--:R-:W2:Y:S04]  /*13940*/  SHFL.BFLY PT, R7, R0, 0x2, 0x1f ;  /* 0x0c401f0000077f89 */ /* 0x008ea800000e0000 */
[----:B----4-:R-:W3:Y:S01]  /*13950*/  SHFL.BFLY PT, R4, R9, 0x2, 0x1f ;  /* 0x0c401f0009047f89 */ /* 0x010ee200000e0000 */
[----:B-1----:R-:W-:-:S02]  /*13960*/  FADD.FTZ R6, R6, R2 ;  /* 0x0000000206067221 */ /* 0x002fc40000010000 */
[----:B--2---:R-:W-:-:S03]  /*13970*/  FADD.FTZ R7, R7, R0 ;  /* 0x0000000007077221 */ /* 0x004fc60000010000 */
[----:B------:R-:W1:Y:S01]  /*13980*/  SHFL.BFLY PT, R2, R6, 0x1, 0x1f ;  /* 0x0c201f0006027f89 */ /* 0x000e6200000e0000 */
[----:B---3--:R-:W-:-:S03]  /*13990*/  FADD.FTZ R4, R4, R9 ;  /* 0x0000000904047221 */ /* 0x008fc60000010000 */
[----:B------:R-:W2:Y:S04]  /*139a0*/  SHFL.BFLY PT, R0, R5, 0x1, 0x1f ;  /* 0x0c201f0005007f89 */ /* 0x000ea800000e0000 */
[----:B------:R-:W3:Y:S04]  /*139b0*/  SHFL.BFLY PT, R3, R7, 0x1, 0x1f ;  /* 0x0c201f0007037f89 */ /* 0x000ee800000e0000 */
[----:B------:R4:W4:Y:S01]  /*139c0*/  SHFL.BFLY PT, R8, R4, 0x1, 0x1f ;  /* 0x0c201f0004087f89 */ /* 0x00092200000e0000 */
[----:B-1----:R-:W-:Y:S02]  /*139d0*/  FADD.FTZ R6, R6, R2 ;  /* 0x0000000206067221 */ /* 0x002fe40000010000 */
[----:B--2---:R-:W-:-:S02]  /*139e0*/  FADD.FTZ R5, R5, R0 ;  /* 0x0000000005057221 */ /* 0x004fc40000010000 */
[----:B---3--:R-:W-:-:S03]  /*139f0*/  FADD.FTZ R7, R7, R3 ;  /* 0x0000000307077221 */ /* 0x008fc60000010000 */
.L_x_617:
[----:B------:R-:W-:Y:S01]  /*13a00*/  FSETP.NE.FTZ.AND P3, PT, R5, RZ, PT ;  /* 0x000000ff0500720b */ /* 0x000fe20003f75000 */
[----:B------:R-:W-:Y:S01]  /*13a10*/  CS2R R2, SRZ ;  /* 0x0000000000027805 */ /* 0x000fe2000001ff00 */
[----:B------:R-:W-:Y:S01]  /*13a20*/  FSETP.NE.FTZ.AND P2, PT, R6, RZ, PT ;  /* 0x000000ff0600720b */ /* 0x000fe20003f55000 */
[----:B----4-:R-:W-:Y:S01]  /*13a30*/  FADD.FTZ R4, R8, R4 ;  /* 0x0000000408047221 */ /* 0x010fe20000010000 */
[----:B------:R-:W-:Y:S02]  /*13a40*/  FSETP.NE.FTZ.AND P1, PT, R7, RZ, PT ;  /* 0x000000ff0700720b */ /* 0x000fe40003f35000 */
[----:B------:R-:W-:Y:S02]  /*13a50*/  MOV R0, RZ ;  /* 0x000000ff00007202 */ /* 0x000fe40000000f00 */
[----:B------:R-:W-:Y:S02]  /*13a60*/  FSETP.NE.FTZ.AND P0, PT, R4, RZ, PT ;  /* 0x000000ff0400720b */ /* 0x000fe40003f15000 */
[----:B------:R-:W-:-:S02]  /*13a70*/  MOV R34, 0xff800000 ;  /* 0xff80000000227802 */ /* 0x000fc40000000f00 */
[----:B------:R-:W-:Y:S01]  /*13a80*/  MOV R32, 0xff800000 ;  /* 0xff80000000207802 */ /* 0x000fe20000000f00 */
[----:B------:R-:W1:Y:S01]  /*13a90*/  @P3 MUFU.RCP R0, R5 ;  /* 0x0000000500003308 */ /* 0x000e620000001000 */
[----:B------:R-:W-:Y:S02]  /*13aa0*/  MOV R33, 0xff800000 ;  /* 0xff80000000217802 */ /* 0x000fe40000000f00 */
[----:B------:R-:W-:Y:S02]  /*13ab0*/  MOV R31, 0xff800000 ;  /* 0xff800000001f7802 */ /* 0x000fe40000000f00 */
[----:B------:R-:W-:-:S03]  /*13ac0*/  @P1 MOV R17, 0x3f317218 ;  /* 0x3f31721800111802 */ /* 0x000fc60000000f00 */
[----:B------:R-:W2:Y:S08]  /*13ad0*/  @P2 MUFU.RCP R3, R6 ;  /* 0x0000000600032308 */ /* 0x000eb00000001000 */
[----:B------:R-:W3:Y:S01]  /*13ae0*/  @P1 MUFU.RCP R2, R7 ;  /* 0x0000000700021308 */ /* 0x000ee20000001000 */
[C---:B-1----:R-:W-:Y:S02]  /*13af0*/  FMUL.FTZ R180, R0.reuse, R180 ;  /* 0x000000b400b47220 */ /* 0x042fe40000410000 */
        /* <DEDUP_REMOVED lines=8> */
[----:B------:R1:W4:Y:S01]  /*13b80*/  @P2 MUFU.LG2 R5, R6 ;  /* 0x0000000600052308 */ /* 0x0003220000000c00 */
[----:B------:R-:W-:-:S02]  /*13b90*/  FMUL.FTZ R168, R0, R168 ;  /* 0x000000a800a87220 */ /* 0x000fc40000410000 */
[C---:B------:R-:W-:Y:S02]  /*13ba0*/  FMUL.FTZ R16, R0.reuse, R169 ;  /* 0x000000a900107220 */ /* 0x040fe40000410000 */
[C---:B------:R-:W-:Y:S02]  /*13bb0*/  FMUL.FTZ R160, R0.reuse, R160 ;  /* 0x000000a000a07220 */ /* 0x040fe40000410000 */
[C---:B------:R-:W-:Y:S01]  /*13bc0*/  FMUL.FTZ R12, R0.reuse, R161 ;  /* 0x000000a1000c7220 */ /* 0x040fe20000410000 */
[----:B------:R-:W3:Y:S01]  /*13bd0*/  @P1 MUFU.LG2 R7, R7 ;  /* 0x0000000700071308 */ /* 0x000ee20000000c00 */
[C---:B------:R-:W-:Y:S02]  /*13be0*/  FMUL.FTZ R152, R0.reuse, R152 ;  /* 0x0000009800987220 */ /* 0x040fe40000410000 */
[C---:B------:R-:W-:Y:S02]  /*13bf0*/  FMUL.FTZ R8, R0.reuse, R153 ;  /* 0x0000009900087220 */ /* 0x040fe40000410000 */
[----:B------:R-:W-:-:S02]  /*13c00*/  FMUL.FTZ R124, R0, R124 ;  /* 0x0000007c007c7220 */ /* 0x000fc40000410000 */
[----:B------:R-:W-:Y:S01]  /*13c10*/  FMUL.FTZ R125, R0, R125 ;  /* 0x0000007d007d7220 */ /* 0x000fe20000410000 */
[----:B------:R-:W-:Y:S01]  /*13c20*/  MOV R0, RZ ;  /* 0x000000ff00007202 */ /* 0x000fe20000000f00 */
[C---:B--2---:R-:W-:Y:S01]  /*13c30*/  FMUL.FTZ R182, R3.reuse, R182 ;  /* 0x000000b603b67220 */ /* 0x044fe20000410000 */
[----:B-1----:R-:W-:Y:S01]  /*13c40*/  @P3 MOV R6, 0x3f317218 ;  /* 0x3f31721800063802 */ /* 0x002fe20000000f00 */
[C---:B------:R-:W-:Y:S02]  /*13c50*/  FMUL.FTZ R29, R3.reuse, R183 ;  /* 0x000000b7031d7220 */ /* 0x040fe40000410000 */
[C---:B------:R-:W-:Y:S01]  /*13c60*/  FMUL.FTZ R174, R3.reuse, R174 ;  /* 0x000000ae03ae7220 */ /* 0x040fe20000410000 */
[----:B------:R-:W-:Y:S01]  /*13c70*/  @P0 MUFU.RCP R0, R4 ;  /* 0x0000000400000308 */ /* 0x000fe20000001000 */
        /* <DEDUP_REMOVED lines=12> */
[----:B------:R-:W-:Y:S01]  /*13d40*/  FMUL.FTZ R127, R3, R127 ;  /* 0x0000007f037f7220 */ /* 0x000fe20000410000 */
[----:B------:R-:W-:Y:S01]  /*13d50*/  @P2 MOV R3, 0x3f317218 ;  /* 0x3f31721800032802 */ /* 0x000fe20000000f00 */
[----:B---3--:R-:W-:-:S02]  /*13d60*/  FMUL.FTZ R148, R2, R148 ;  /* 0x0000009402947220 */ /* 0x008fc40000410000 */
        /* <DEDUP_REMOVED lines=14> */
[----:B------:R-:W-:Y:S02]  /*13e50*/  FMUL.FTZ R121, R2, R121 ;  /* 0x0000007902797220 */ /* 0x000fe40000410000 */
[----:B------:R1:W2:Y:S01]  /*13e60*/  @P0 MUFU.LG2 R2, R4 ;  /* 0x0000000400020308 */ /* 0x0002a20000000c00 */
[----:B----4-:R-:W-:Y:S02]  /*13e70*/  @P2 FMUL.FTZ R9, R5, 0.69314718246459960938 ;  /* 0x3f31721805092820 */ /* 0x010fe40000410000 */
[----:B------:R-:W-:Y:S02]  /*13e80*/  @P2 FMUL.FTZ R5, R3, c[0x0][0x2d0] ;  /* 0x0000b40003052a20 */ /* 0x000fe40000410000 */
[----:B------:R-:W-:-:S02]  /*13e90*/  @P1 FMUL.FTZ R7, R7, 0.69314718246459960938 ;  /* 0x3f31721807071820 */ /* 0x000fc40000410000 */
[----:B------:R-:W-:Y:S02]  /*13ea0*/  @P1 FMUL.FTZ R3, R17, c[0x0][0x2d0] ;  /* 0x0000b40011031a20 */ /* 0x000fe40000410000 */
[----:B------:R-:W-:Y:S02]  /*13eb0*/  @P3 FMUL.FTZ R13, R13, 0.69314718246459960938 ;  /* 0x3f3172180d0d3820 */ /* 0x000fe40000410000 */
[----:B------:R-:W-:Y:S01]  /*13ec0*/  @P1 FFMA.FTZ R34, R3, R69, R7 ;  /* 0x0000004503221223 */ /* 0x000fe20000010007 */
[----:B------:R-:W-:Y:S01]  /*13ed0*/  @P0 MOV R3, 0x3f317218 ;  /* 0x3f31721800030802 */ /* 0x000fe20000000f00 */
[----:B------:R-:W-:Y:S02]  /*13ee0*/  @P3 FMUL.FTZ R6, R6, c[0x0][0x2d0] ;  /* 0x0000b40006063a20 */ /* 0x000fe40000410000 */
[----:B------:R-:W-:Y:S01]  /*13ef0*/  @P2 FFMA.FTZ R33, R5, R70, R9 ;  /* 0x0000004605212223 */ /* 0x000fe20000010009 */
[----:B-1----:R-:W-:Y:S01]  /*13f00*/  MOV R4, 0x1 ;  /* 0x0000000100047802 */ /* 0x002fe20000000f00 */
[----:B--2---:R-:W-:-:S02]  /*13f10*/  @P0 FMUL.FTZ R2, R2, 0.69314718246459960938 ;  /* 0x3f31721802020820 */ /* 0x004fc40000410000 */
[----:B------:R-:W-:Y:S02]  /*13f20*/  @P0 FMUL.FTZ R3, R3, c[0x0][0x2d0] ;  /* 0x0000b40003030a20 */ /* 0x000fe40000410000 */
[----:B------:R-:W-:Y:S02]  /*13f30*/  @P3 FFMA.FTZ R32, R6, R71, R13 ;  /* 0x0000004706203223 */ /* 0x000fe4000001000d */
        /* <DEDUP_REMOVED lines=15> */
[----:B------:R-:W-:Y:S01]  /*14030*/  FMUL.FTZ R123, R0, R123 ;  /* 0x0000007b007b7220 */ /* 0x000fe20000410000 */
[----:B------:R-:W-:Y:S01]  /*14040*/  PRMT R0, R4, 0x7610, R0 ;  /* 0x0000761004007816 */ /* 0x000fe20000000000 */
[----:B------:R-:W-:-:S02]  /*14050*/  @P0 FFMA.FTZ R31, R3, R68, R2 ;  /* 0x00000044031f0223 */ /* 0x000fc40000010002 */
.L_x_509:
[----:B-1----:R1:W5:Y:S01]  /*14060*/  LDL R35, [R1+0x70] ;  /* 0x0000700001237983 */ /* 0x0023620000100800 */
[----:B------:R-:W-:Y:S03]  /*14070*/  BSSY B0, `(.L_x_566) ;  /* 0x0000012000007945 */ /* 0x000fe60003800000 */
[----:B------:R-:W2:Y:S02]  /*14080*/  S2R R36, SR_TID.X ;  /* 0x0000000000247919 */ /* 0x000ea40000002100 */
[----:B--2---:R-:W-:-:S13]  /*14090*/  LOP3.LUT P6, RZ, R36, 0x7f, RZ, 0xc0, !PT ;  /* 0x0000007f24ff7812 */ /* 0x004fda00078cc0ff */
[----:B------:R-:W-:Y:S05]  /*140a0*/  @P6 BRA `(.L_x_567) ;  /* 0x000000e000006947 */ /* 0x000fea0003800000 */
[----:B-1----:R-:W1:Y:S01]  /*140b0*/  S2R R4, SR_LANEID ;  /* 0x0000000000047919 */ /* 0x002e620000000000 */
[----:B------:R-:W-:Y:S01]  /*140c0*/  VOTEU.ANY UR4, UPT, PT ;  /* 0x0000000000047886 */ /* 0x000fe200038e0100 */
[----:B------:R-:W-:Y:S01]  /*140d0*/  IMAD.MOV.U32 R6, RZ, RZ, c[0x0][0x580] ;  /* 0x00016000ff067624 */ /* 0x000fe200078e00ff */
[----:B------:R-:W1:Y:S01]  /*140e0*/  FLO.U32 R3, UR4 ;  /* 0x0000000400037d00 */ /* 0x000e6200080e0000 */
[----:B------:R-:W-:-:S07]  /*140f0*/  IMAD.MOV.U32 R7, RZ, RZ, c[0x0][0x584] ;  /* 0x00016100ff077624 */ /* 0x000fce00078e00ff */
[----:B------:R-:W2:Y:S01]  /*14100*/  POPC R2, UR4 ;  /* 0x0000000400027d09 */ /* 0x000ea20008000000 */
[----:B-1----:R-:W-:-:S13]  /*14110*/  ISETP.EQ.U32.AND P0, PT, R3, R4, PT ;  /* 0x000000040300720c */ /* 0x002fda0003f02070 */
[----:B--2---:R-:W2:Y:S04]  /*14120*/  @P0 ATOMG.E.ADD.STRONG.GPU PT, R2, [R6.64], R2 ;  /* 0x00000002060209a8 */ /* 0x004ea800081ee1c6 */
[----:B------:R-:W1:Y:S04]  /*14130*/  S2R R4, SR_LTMASK ;  /* 0x0000000000047919 */ /* 0x000e680000003900 */
[----:B--2---:R1:W2:Y:S02]  /*14140*/  SHFL.IDX PT, R3, R2, R3, 0x1f ;  /* 0x00001f0302037589 */ /* 0x0042a400000e0000 */
[----:B-1----:R-:W-:-:S06]  /*14150*/  LOP3.LUT R2, R4, UR4, RZ, 0xc0, !PT ;  /* 0x0000000404027c12 */ /* 0x002fcc000f8ec0ff */
[----:B------:R-:W2:Y:S02]  /*14160*/  POPC R2, R2 ;  /* 0x0000000200027309 */ /* 0x000ea40000000000 */
[----:B--2--5:R-:W-:-:S05]  /*14170*/  IADD3 R35, R3, c[0x0][0xc], R2 ;  /* 0x0000030003237a10 */ /* 0x024fca0007ffe002 */
[----:B------:R1:W-:Y:S02]  /*14180*/  STL [R1+0x70], R35 ;  /* 0x0000702301007387 */ /* 0x0003e40000100800 */
.L_x_567:
[----:B-1----:R-:W-:Y:S05]  /*14190*/  BSYNC B0 ;  /* 0x0000000000007941 */ /* 0x002fea0003800000 */
.L_x_566:
[----:B------:R-:W-:Y:S01]  /*141a0*/  PRMT R0, R0, 0x9910, RZ ;  /* 0x0000991000007816 */ /* 0x000fe200000000ff */
[----:B------:R-:W-:Y:S01]  /*141b0*/  BSSY B1, `(.L_x_568) ;  /* 0x0000197000017945 */ /* 0x000fe20003800000 */
[----:B-----5:R-:W-:Y:S02]  /*141c0*/  IMAD.MOV.U32 R47, RZ, RZ, R35 ;  /* 0x000000ffff2f7224 */ /* 0x020fe400078e0023 */
[----:B------:R-:W-:-:S13]  /*141d0*/  ISETP.NE.AND P0, PT, R0, RZ, PT ;  /* 0x000000ff0000720c */ /* 0x000fda0003f05270 */
[----:B------:R-:W-:Y:S05]  /*141e0*/  @!P0 BRA `(.L_x_569) ;  /* 0x00000f7000008947 */ /* 0x000fea0003800000 */
[----:B------:R-:W2:Y:S04]  /*141f0*/  LDL R44, [R1+0x74] ;  /* 0x00007400012c7983 */ /* 0x000ea80000100800 */
[----:B------:R-:W3:Y:S04]  /*14200*/  LDL R43, [R1+0x84] ;  /* 0x00008400012b7983 */ /* 0x000ee80000100800 */
[----:B------:R-:W4:Y:S04]  /*14210*/  LDL R42, [R1+0x8c] ;  /* 0x00008c00012a7983 */ /* 0x000f280000100800 */
[----:B------:R-:W5:Y:S04]  /*14220*/  LDL R41, [R1+0x88] ;  /* 0x0000880001297983 */ /* 0x000f680000100800 */
[----:B------:R-:W4:Y:S04]  /*14230*/  LDL R40, [R1+0x78] ;  /* 0x0000780001287983 */ /* 0x000f280000100800 */
[----:B------:R-:W4:Y:S04]  /*14240*/  LDL R39, [R1+0x80] ;  /* 0x0000800001277983 */ /* 0x000f280000100800 */
[----:B------:R-:W4:Y:S04]  /*14250*/  LDL R38, [R1+0x7c] ;  /* 0x00007c0001267983 */ /* 0x000f280000100800 */
[----:B------:R-:W4:Y:S04]  /*14260*/  LDL R37, [R1+0x90] ;  /* 0x0000900001257983 */ /* 0x000f280000100800 */
[----:B------:R-:W4:Y:S01]  /*14270*/  LDL R35, [R1+0x94] ;  /* 0x0000940001237983 */ /* 0x000f220000100800 */
[----:B------:R-:W-:Y:S01]  /*14280*/  WARPSYNC 0xffffffff ;  /* 0xffffffff00007948 */ /* 0x000fe20003800000 */
[----:B------:R-:W-:-:S02]  /*14290*/  F2FP.BF16.PACK_AB R30, R30, R180 ;  /* 0x000000b41e1e723e */ /* 0x000fc400000010ff */
[----:B------:R-:W-:Y:S01]  /*142a0*/  BAR.SYNC.DEFER_BLOCKING 0x1, 0x80 ;  /* 0x0042000000007b1d */ /* 0x000fe20000010000 */
[----:B------:R-:W-:Y:S02]  /*142b0*/  F2FP.BF16.PACK_AB R29, R29, R182 ;  /* 0x000000b61d1d723e */ /* 0x000fe400000010ff */
[----:B------:R-:W-:Y:S02]  /*142c0*/  F2FP.BF16.PACK_AB R27, R27, R172 ;  /* 0x000000ac1b1b723e */ /* 0x000fe400000010ff */
[----:B------:R-:W-:Y:S02]  /*142d0*/  F2FP.BF16.PACK_AB R26, R26, R174 ;  /* 0x000000ae1a1a723e */ /* 0x000fe400000010ff */
[----:B------:R-:W-:Y:S02]  /*142e0*/  F2FP.BF16.PACK_AB R28, R28, R148 ;  /* 0x000000941c1c723e */ /* 0x000fe400000010ff */
[----:B------:R-:W-:Y:S02]  /*142f0*/  F2FP.BF16.PACK_AB R150, R151, R150 ;  /* 0x000000969796723e */ /* 0x000fe400000010ff */
        /* <DEDUP_REMOVED lines=26> */
[----:B--2---:R1:W-:Y:S04]  /*144a0*/  STS [R44], R30 ;  /* 0x0000001e2c007388 */ /* 0x0043e80000000800 */
[----:B------:R1:W-:Y:S04]  /*144b0*/  STS [R44+0x400], R29 ;  /* 0x0004001d2c007388 */ /* 0x0003e80000000800 */
[----:B---3--:R1:W-:Y:S04]  /*144c0*/  STS [R43], R27 ;  /* 0x0000001b2b007388 */ /* 0x0083e80000000800 */
[----:B------:R1:W-:Y:S04]  /*144d0*/  STS [R43+0x400], R26 ;  /* 0x0004001a2b007388 */ /* 0x0003e80000000800 */
[----:B------:R1:W-:Y:S04]  /*144e0*/  STS [R44+0x2000], R28 ;  /* 0x0020001c2c007388 */ /* 0x0003e80000000800 */
[----:B------:R1:W-:Y:S04]  /*144f0*/  STS [R44+0x2400], R150 ;  /* 0x002400962c007388 */ /* 0x0003e80000000800 */
[----:B------:R1:W-:Y:S04]  /*14500*/  STS [R43+0x2000], R25 ;  /* 0x002000192b007388 */ /* 0x0003e80000000800 */
[----:B------:R1:W-:Y:S04]  /*14510*/  STS [R43+0x2400], R158 ;  /* 0x0024009e2b007388 */ /* 0x0003e80000000800 */
[----:B----4-:R1:W-:Y:S04]  /*14520*/  STS [R42], R24 ;  /* 0x000000182a007388 */ /* 0x0103e80000000800 */
[----:B------:R1:W-:Y:S04]  /*14530*/  STS [R42+0x400], R23 ;  /* 0x000400172a007388 */ /* 0x0003e80000000800 */
[----:B-----5:R1:W-:Y:S04]  /*14540*/  STS [R41], R20 ;  /* 0x0000001429007388 */ /* 0x0203e80000000800 */
[----:B------:R1:W-:Y:S04]  /*14550*/  STS [R41+0x400], R19 ;  /* 0x0004001329007388 */ /* 0x0003e80000000800 */
[----:B------:R1:W-:Y:S04]  /*14560*/  STS [R42+0x2000], R22 ;  /* 0x002000162a007388 */ /* 0x0003e80000000800 */
[----:B------:R1:W-:Y:S04]  /*14570*/  STS [R42+0x2400], R21 ;  /* 0x002400152a007388 */ /* 0x0003e80000000800 */
[----:B------:R1:W-:Y:S04]  /*14580*/  STS [R41+0x2000], R18 ;  /* 0x0020001229007388 */ /* 0x0003e80000000800 */
[----:B------:R1:W-:Y:S04]  /*14590*/  STS [R41+0x2400], R17 ;  /* 0x0024001129007388 */ /* 0x0003e80000000800 */
[----:B------:R1:W-:Y:S04]  /*145a0*/  STS [R40], R16 ;  /* 0x0000001028007388 */ /* 0x0003e80000000800 */
[----:B------:R1:W-:Y:S04]  /*145b0*/  STS [R40+0x400], R15 ;  /* 0x0004000f28007388 */ /* 0x0003e80000000800 */
[----:B------:R1:W-:Y:S04]  /*145c0*/  STS [R39], R12 ;  /* 0x0000000c27007388 */ /* 0x0003e80000000800 */
        /* <DEDUP_REMOVED lines=13> */
[----:B------:R-:W-:Y:S06]  /*146a0*/  BAR.SYNC.DEFER_BLOCKING 0x1, 0x80 ;  /* 0x0042000000007b1d */ /* 0x000fec0000010000 */
[----:B------:R-:W-:Y:S05]  /*146b0*/  BRA.CONV ~URZ, `(.L_x_570) ;  /* 0x000000837f007947 */ /* 0x000fea000b800000 */
[----:B-1----:R-:W-:Y:S01]  /*146c0*/  SHF.R.S32.HI R35, RZ, 0x1f, R36 ;  /* 0x0000001fff237819 */ /* 0x002fe20000011424 */
[----:B------:R-:W-:Y:S01]  /*146d0*/  IMAD.MOV.U32 R58, RZ, RZ, RZ ;  /* 0x000000ffff3a7224 */ /* 0x000fe200078e00ff */
[----:B------:R-:W-:Y:S01]  /*146e0*/  MOV R2, 0x14740 ;  /* 0x0001474000027802 */ /* 0x000fe20000000f00 */
[----:B------:R-:W-:Y:S01]  /*146f0*/  IMAD.MOV.U32 R3, RZ, RZ, 0x1f ;  /* 0x0000001fff037424 */ /* 0x000fe200078e00ff */
[----:B------:R-:W-:-:S04]  /*14700*/  LEA.HI R35, R35, R36, RZ, 0x7 ;  /* 0x0000002423237211 */ /* 0x000fc800078f38ff */
[----:B------:R-:W-:-:S05]  /*14710*/  SHF.R.S32.HI R35, RZ, 0x7, R35 ;  /* 0x00000007ff237819 */ /* 0x000fca0000011423 */
[----:B------:R-:W-:Y:S02]  /*14720*/  IMAD.MOV.U32 R88, RZ, RZ, R35 ;  /* 0x000000ffff587224 */ /* 0x000fe400078e0023 */
[----:B------:R-:W-:Y:S05]  /*14730*/  CALL.REL.NOINC `($__internal_1_$__cuda_sm70_shflsync_idx_p) ;  /* 0x000070d000007944 */ /* 0x000fea0003c00000 */
.L_x_570:
[----:B-1----:R-:W2:Y:S04]  /*14740*/  LDL R2, [R1+0x6c] ;  /* 0x00006c0001027983 */ /* 0x002ea80000100800 */
[----:B------:R-:W3:Y:S04]  /*14750*/  LDL R5, [R1+0x30] ;  /* 0x0000300001057983 */ /* 0x000ee80000100800 */
[----:B------:R-:W4:Y:S04]  /*14760*/  LDL.LU R4, [R1+0x64] ;  /* 0x0000640001047983 */ /* 0x000f280000300800 */
[----:B------:R-:W2:Y:S04]  /*14770*/  LDL.LU R15, [R1+0x60] ;  /* 0x00006000010f7983 */ /* 0x000ea80000300800 */
[----:B------:R-:W3:Y:S01]  /*14780*/  LDL.LU R17, [R1+0x5c] ;  /* 0x00005c0001117983 */ /* 0x000ee20000300800 */
[----:B-----5:R-:W-:-:S03]  /*14790*/  IMAD.MOV.U32 R0, RZ, RZ, 0x1 ;  /* 0x00000001ff007424 */ /* 0x020fc600078e00ff */
[----:B------:R-:W3:Y:S02]  /*147a0*/  LDL R14, [R1+0x9c] ;  /* 0x00009c00010e7983 */ /* 0x000ee40000100800 */
[----:B------:R-:W-:Y:S02]  /*147b0*/  ISETP.NE.AND P0, PT, R0, c[0x0][0x4e8], PT ;  /* 0x00013a0000007a0c */ /* 0x000fe40003f05270 */
[----:B------:R-:W1:Y:S04]  /*147c0*/  S2R R16, SR_TID.X ;  /* 0x0000000000107919 */ /* 0x000e680000002100 */
[----:B------:R-:W1:Y:S01]  /*147d0*/  S2R R18, SR_TID.X ;  /* 0x0000000000127919 */ /* 0x000e620000002100 */
[----:B------:R-:W-:Y:S02]  /*147e0*/  ULDC UR5, c[0x0][0x4e8] ;  /* 0x00013a0000057ab9 */ /* 0x000fe40000000800 */
[----:B------:R-:W-:-:S02]  /*147f0*/  ULDC UR4, c[0x0][0x388] ;  /* 0x0000e20000047ab9 */ /* 0x000fc40000000800 */
[----:B------:R-:W-:Y:S01]  /*14800*/  UIMAD UR4, UR5, UR4, URZ ;  /* 0x00000004050472a4 */ /* 0x000fe2000f8e023f */
[----:B------:R-:W-:Y:S02]  /*14810*/  ISETP.GE.AND P5, PT, R242, c[0x0][0x3c8], PT ;  /* 0x0000f200f2007a0c */ /* 0x000fe40003fa6270 */
[----:B------:R-:W-:Y:S02]  /*14820*/  SHF.R.S32.HI R48, RZ, 0x1f, R242 ;  /* 0x0000001fff307819 */ /* 0x000fe400000114f2 */
[----:B----4-:R-:W-:Y:S01]  /*14830*/  SHF.R.S32.HI R0, RZ, 0x1f, R4 ;  /* 0x0000001fff007819 */ /* 0x010fe20000011404 */
[----:B------:R-:W-:Y:S01]  /*14840*/  IMAD.WIDE.U32 R6, R4, c[0x0][0x490], RZ ;  /* 0x0001240004067a25 */ /* 0x000fe200078e00ff */
[----:B--2---:R-:W-:-:S03]  /*14850*/  SHF.R.S32.HI R8, RZ, 0x1f, R15 ;  /* 0x0000001fff087819 */ /* 0x004fc6000001140f */
[----:B---3--:R-:W-:Y:S02]  /*14860*/  IMAD.IADD R3, R2, 0x1, R17 ;  /* 0x0000000102037824 */ /* 0x008fe400078e0211 */
[C---:B------:R-:W-:Y:S02]  /*14870*/  IMAD R2, R0.reuse, c[0x0][0x490], RZ ;  /* 0x0001240000027a24 */ /* 0x040fe400078e02ff */
[----:B------:R-:W-:Y:S02]  /*14880*/  IMAD R0, R0, c[0x0][0x3e8], RZ ;  /* 0x0000fa0000007a24 */ /* 0x000fe400078e02ff */
[----:B------:R-:W-:-:S04]  /*14890*/  @P0 IMAD.HI.U32 R12, R3, c[0x0][0x4ec], RZ ;  /* 0x00013b00030c0a27 */ /* 0x000fc800078e00ff */
[----:B------:R-:W-:Y:S02]  /*148a0*/  IMAD.IADD R10, R5, 0x1, R17 ;  /* 0x00000001050a7824 */ /* 0x000fe400078e0211 */
[C---:B------:R-:W-:Y:S02]  /*148b0*/  IMAD R9, R4.reuse, c[0x0][0x494], R2 ;  /* 0x0001250004097a24 */ /* 0x040fe400078e0202 */
[C---:B------:R-:W-:Y:S02]  /*148c0*/  IMAD R11, R4.reuse, c[0x0][0x3ec], R0 ;  /* 0x0000fb00040b7a24 */ /* 0x040fe400078e0200 */
[----:B------:R-:W-:Y:S01]  /*148d0*/  IMAD.MOV.U32 R2, RZ, RZ, R3 ;  /* 0x000000ffff027224 */ /* 0x000fe200078e0003 */
[----:B------:R-:W-:Y:S01]  /*148e0*/  @P0 SHF.R.U32.HI R2, RZ, c[0x0][0x4f0], R12 ;  /* 0x00013c00ff020a19 */ /* 0x000fe2000001160c */
[----:B------:R-:W-:-:S04]  /*148f0*/  IMAD.WIDE.U32 R4, R4, c[0x0][0x3e8], RZ ;  /* 0x0000fa0004047a25 */ /* 0x000fc800078e00ff */
[----:B------:R-:W-:-:S04]  /*14900*/  @P0 IMAD.HI.U32 R13, R10, c[0x0][0x4ec], RZ ;  /* 0x00013b000a0d0a27 */ /* 0x000fc800078e00ff */
[----:B------:R-:W-:Y:S02]  /*14910*/  IMAD.IADD R7, R7, 0x1, R9 ;  /* 0x0000000107077824 */ /* 0x000fe400078e0209 */
[C---:B------:R-:W-:Y:S02]  /*14920*/  IMAD R9, R8.reuse, c[0x0][0x498], RZ ;  /* 0x0001260008097a24 */ /* 0x040fe400078e02ff */
[----:B------:R-:W-:Y:S02]  /*14930*/  IMAD R8, R8, c[0x0][0x3f0], RZ ;  /* 0x0000fc0008087a24 */ /* 0x000fe400078e02ff */
[----:B------:R-:W-:Y:S01]  /*14940*/  IMAD.MOV.U32 R0, RZ, RZ, R10 ;  /* 0x000000ffff007224 */ /* 0x000fe200078e000a */
[----:B------:R-:W-:Y:S01]  /*14950*/  @P0 SHF.R.U32.HI R0, RZ, c[0x0][0x4f0], R13 ;  /* 0x00013c00ff000a19 */ /* 0x000fe2000001160d */
[----:B------:R-:W-:Y:S02]  /*14960*/  IMAD.IADD R5, R5, 0x1, R11 ;  /* 0x0000000105057824 */ /* 0x000fe400078e020b */
[----:B------:R-:W-:-:S02]  /*14970*/  IMAD.MOV R11, RZ, RZ, -R2 ;  /* 0x000000ffff0b7224 */ /* 0x000fc400078e0a02 */
[C---:B------:R-:W-:Y:S02]  /*14980*/  IMAD R13, R15.reuse, c[0x0][0x49c], R9 ;  /* 0x000127000f0d7a24 */ /* 0x040fe400078e0209 */
[C---:B------:R-:W-:Y:S02]  /*14990*/  IMAD R12, R15.reuse, c[0x0][0x3f4], R8 ;  /* 0x0000fd000f0c7a24 */ /* 0x040fe400078e0208 */
[----:B------:R-:W-:Y:S01]  /*149a0*/  IMAD.WIDE.U32 R8, R15, c[0x0][0x3f0], R4 ;  /* 0x0000fc000f087a25 */ /* 0x000fe200078e0004 */
[----:B------:R-:W-:-:S03]  /*149b0*/  SHF.R.S32.HI R5, RZ, 0x1f, R0 ;  /* 0x0000001fff057819 */ /* 0x000fc60000011400 */
[----:B------:R-:W-:-:S04]  /*149c0*/  IMAD.WIDE.U32 R6, R15, c[0x0][0x498], R6 ;  /* 0x000126000f067a25 */ /* 0x000fc800078e0006 */
[----:B------:R-:W-:Y:S01]  /*149d0*/  IMAD R4, R11, c[0x0][0x4e8], R3 ;  /* 0x00013a000b047a24 */ /* 0x000fe200078e0203 */
[----:B------:R-:W-:Y:S01]  /*149e0*/  SHF.R.S32.HI R11, RZ, 0x1f, R2 ;  /* 0x0000001fff0b7819 */ /* 0x000fe20000011402 */
[----:B------:R-:W-:Y:S01]  /*149f0*/  IMAD.IADD R3, R9, 0x1, R12 ;  /* 0x0000000109037824 */ /* 0x000fe200078e020c */
[----:B------:R-:W-:Y:S01]  /*14a00*/  IADD3 R6, P0, R2, R6, RZ ;  /* 0x0000000602067210 */ /* 0x000fe20007f1e0ff */
[----:B------:R-:W-:Y:S01]  /*14a10*/  IMAD R5, R5, c[0x0][0x3e0], RZ ;  /* 0x0000f80005057a24 */ /* 0x000fe200078e02ff */
[----:B------:R-:W-:Y:S01]  /*14a20*/  SHF.R.S32.HI R9, RZ, 0x1f, R4 ;  /* 0x0000001fff097819 */ /* 0x000fe20000011404 */
[----:B------:R-:W-:Y:S01]  /*14a30*/  IMAD.MOV.U32 R2, RZ, RZ, R8 ;  /* 0x000000ffff027224 */ /* 0x000fe200078e0008 */
[----:B------:R-:W-:Y:S01]  /*14a40*/  IADD3.X R7, R11, R7, R13, P0, !PT ;  /* 0x000000070b077210 */ /* 0x000fe200007fe40d */
[----:B------:R-:W-:Y:S01]  /*14a50*/  IMAD R12, R0, c[0x0][0x3e4], R5 ;  /* 0x0000f900000c7a24 */ /* 0x000fe200078e0205 */
[----:B-1----:R-:W-:Y:S01]  /*14a60*/  SHF.R.S32.HI R15, RZ, 0x1f, R16 ;  /* 0x0000001fff0f7819 */ /* 0x002fe20000011410 */
[----:B------:R-:W-:-:S02]  /*14a70*/  IMAD R5, R9, c[0x0][0x488], RZ ;  /* 0x0001220009057a24 */ /* 0x000fc400078e02ff */
[----:B------:R-:W-:Y:S01]  /*14a80*/  IMAD.WIDE.U32 R8, R0, c[0x0][0x3e0], R2 ;  /* 0x0000f80000087a25 */ /* 0x000fe200078e0002 */
[----:B------:R-:W-:-:S03]  /*14a90*/  LEA.HI R15, R15, R16, RZ, 0x5 ;  /* 0x000000100f0f7211 */ /* 0x000fc600078f28ff */
[----:B------:R-:W-:Y:S02]  /*14aa0*/  IMAD.MOV R0, RZ, RZ, -R0 ;  /* 0x000000ffff007224 */ /* 0x000fe400078e0a00 */
[C---:B------:R-:W-:Y:S02]  /*14ab0*/  IMAD R11, R4.reuse, c[0x0][0x48c], R5 ;  /* 0x00012300040b7a24 */ /* 0x040fe400078e0205 */
[----:B------:R-:W-:Y:S01]  /*14ac0*/  IMAD.WIDE.U32 R2, R4, c[0x0][0x488], R6 ;  /* 0x0001220004027a25 */ /* 0x000fe200078e0006 */
[----:B------:R-:W-:-:S03]  /*14ad0*/  LOP3.LUT R15, R15, 0xffffffe0, RZ, 0xc0, !PT ;  /* 0xffffffe00f0f7812 */ /* 0x000fc600078ec0ff */
[----:B------:R-:W-:Y:S02]  /*14ae0*/  IMAD R6, R0, c[0x0][0x4e8], R10 ;  /* 0x00013a0000067a24 */ /* 0x000fe400078e020a */
[----:B------:R-:W-:Y:S01]  /*14af0*/  IMAD.IADD R0, R3, 0x1, R11 ;  /* 0x0000000103007824 */ /* 0x000fe200078e020b */
[----:B------:R-:W-:Y:S01]  /*14b00*/  LEA R3, P0, R2, c[0x0][0x450], 0x2 ;  /* 0x0001140002037a11 */ /* 0x000fe200078010ff */
[----:B------:R-:W-:-:S03]  /*14b10*/  IMAD.IADD R15, R16, 0x1, -R15 ;  /* 0x00000001100f7824 */ /* 0x000fc600078e0a0f */
[----:B------:R-:W-:Y:S01]  /*14b20*/  LEA.HI.X R2, R2, c[0x0][0x454], R0, 0x2, P0 ;  /* 0x0001150002027a11 */ /* 0x000fe200000f1400 */
[----:B------:R-:W-:Y:S01]  /*14b30*/  IMAD.IADD R0, R14, 0x1, R17 ;  /* 0x000000010e007824 */ /* 0x000fe200078e0211 */
[----:B------:R-:W-:Y:S01]  /*14b40*/  LOP3.LUT P1, RZ, R15, 0x3, RZ, 0xc0, !PT ;  /* 0x000000030fff7812 */ /* 0x000fe2000782c0ff */
[----:B------:R-:W-:Y:S01]  /*14b50*/  IMAD.IADD R5, R9, 0x1, R12 ;  /* 0x0000000109057824 */ /* 0x000fe200078e020c */
[----:B------:R-:W-:Y:S01]  /*14b60*/  SHFL.IDX PT, R14, R3, RZ, 0x1c1f ;  /* 0x001c1fff030e7589 */ /* 0x000fe200000e0000 */
[----:B------:R-:W-:-:S03]  /*14b70*/  IMAD.MOV.U32 R4, RZ, RZ, R8 ;  /* 0x000000ffff047224 */ /* 0x000fc600078e0008 */
[----:B------:R-:W1:Y:S04]  /*14b80*/  SHFL.IDX PT, R15, R2, RZ, 0x1c1f ;  /* 0x001c1fff020f7589 */ /* 0x000e6800000e0000 */
[----:B------:R-:W-:Y:S04]  /*14b90*/  SHFL.IDX PT, R12, R3, 0x1, 0x1c1f ;  /* 0x003c1f00030c7f89 */ /* 0x000fe800000e0000 */
[----:B------:R-:W2:Y:S04]  /*14ba0*/  SHFL.IDX PT, R13, R2, 0x1, 0x1c1f ;  /* 0x003c1f00020d7f89 */ /* 0x000ea800000e0000 */
[----:B------:R-:W-:Y:S04]  /*14bb0*/  SHFL.IDX PT, R10, R3, 0x2, 0x1c1f ;  /* 0x005c1f00030a7f89 */ /* 0x000fe800000e0000 */
[----:B------:R-:W3:Y:S04]  /*14bc0*/  SHFL.IDX PT, R11, R2, 0x2, 0x1c1f ;  /* 0x005c1f00020b7f89 */ /* 0x000ee800000e0000 */
[----:B------:R4:W-:Y:S04]  /*14bd0*/  SHFL.IDX PT, R8, R3, 0x3, 0x1c1f ;  /* 0x007c1f0003087f89 */ /* 0x0009e800000e0000 */
[----:B------:R1:W2:Y:S01]  /*14be0*/  SHFL.IDX PT, R9, R2, 0x3, 0x1c1f ;  /* 0x007c1f0002097f89 */ /* 0x0002a200000e0000 */
[----:B------:R-:W-:-:S02]  /*14bf0*/  SHF.R.S32.HI R7, RZ, 0x1f, R6 ;  /* 0x0000001fff077819 */ /* 0x000fc40000011406 */
[----:B------:R-:W-:-:S03]  /*14c00*/  ISETP.GE.OR P4, PT, R0, UR4, P1 ;  /* 0x0000000400007c0c */ /* 0x000fc60008f86670 */
[----:B------:R-:W-:Y:S01]  /*14c10*/  IMAD R7, R7, c[0x0][0x3d8], RZ ;  /* 0x0000f60007077a24 */ /* 0x000fe200078e02ff */
[----:B------:R-:W-:Y:S01]  /*14c20*/  SHF.R.S32.HI R16, RZ, 0x1f, R18 ;  /* 0x0000001fff107819 */ /* 0x000fe20000011412 */
[----:B------:R-:W-:Y:S01]  /*14c30*/  IMAD.WIDE.U32 R4, R6, c[0x0][0x3d8], R4 ;  /* 0x0000f60006047a25 */ /* 0x000fe200078e0004 */
[C---:B----4-:R-:W-:Y:S02]  /*14c40*/  IADD3 R3, R0.reuse, 0x8, RZ ;  /* 0x0000000800037810 */ /* 0x050fe40007ffe0ff */
[C---:B-1----:R-:W-:Y:S02]  /*14c50*/  IADD3 R2, R0.reuse, 0x40, RZ ;  /* 0x0000004000027810 */ /* 0x042fe40007ffe0ff */
[----:B------:R-:W-:Y:S02]  /*14c60*/  IADD3 R0, R0, 0x48, RZ ;  /* 0x0000004800007810 */ /* 0x000fe40007ffe0ff */
[----:B------:R-:W-:Y:S02]  /*14c70*/  ISETP.GE.OR P3, PT, R3, UR4, P1 ;  /* 0x0000000403007c0c */ /* 0x000fe40008f66670 */
[----:B------:R-:W-:-:S02]  /*14c80*/  ISETP.GE.OR P2, PT, R2, UR4, P1 ;  /* 0x0000000402007c0c */ /* 0x000fc40008f46670 */
[----:B------:R-:W-:Y:S01]  /*14c90*/  ISETP.GE.OR P1, PT, R0, UR4, P1 ;  /* 0x0000000400007c0c */ /* 0x000fe20008f26670 */
[----:B------:R-:W-:Y:S01]  /*14ca0*/  IMAD R7, R6, c[0x0][0x3dc], R7 ;  /* 0x0000f70006077a24 */ /* 0x000fe200078e0207 */
[----:B------:R-:W-:Y:S01]  /*14cb0*/  LEA.HI R16, R16, R18, RZ, 0x3 ;  /* 0x0000001210107211 */ /* 0x000fe200078f18ff */
[----:B------:R-:W-:Y:S01]  /*14cc0*/  @!P4 ST.E [R14.64], R32 ;  /* 0x000000200e00c985 */ /* 0x000fe2000c101906 */
[----:B------:R-:W-:Y:S01]  /*14cd0*/  LEA R2, P0, R4, c[0x0][0x380], 0x1 ;  /* 0x0000e00004027a11 */ /* 0x000fe200078008ff */
[----:B------:R-:W-:Y:S01]  /*14ce0*/  IMAD.IADD R0, R5, 0x1, R7 ;  /* 0x0000000105007824 */ /* 0x000fe200078e0207 */
[----:B------:R-:W-:-:S03]  /*14cf0*/  SHF.R.S32.HI R16, RZ, 0x3, R16 ;  /* 0x00000003ff107819 */ /* 0x000fc60000011410 */
[----:B--2---:R-:W-:Y:S01]  /*14d00*/  @!P3 ST.E [R12.64], R33 ;  /* 0x000000210c00b985 */ /* 0x004fe2000c101906 */
[----:B------:R-:W-:-:S03]  /*14d10*/  LEA.HI.X R0, R4, c[0x0][0x384], R0, 0x1, P0 ;  /* 0x0000e10004007a11 */ /* 0x000fc600000f0c00 */
[----:B---3--:R-:W-:Y:S01]  /*14d20*/  @!P2 ST.E [R10.64], R34 ;  /* 0x000000220a00a985 */ /* 0x008fe2000c101906 */
[----:B------:R-:W-:-:S03]  /*14d30*/  IMAD.IADD R3, R16, 0x1, R17 ;  /* 0x0000000110037824 */ /* 0x000fc600078e0211 */
[----:B------:R-:W-:Y:S04]  /*14d40*/  @!P1 ST.E [R8.64], R31 ;  /* 0x0000001f08009985 */ /* 0x000fe8000c101906 */
[----:B------:R-:W1:Y:S04]  /*14d50*/  SHFL.IDX PT, R8, R2, RZ, 0x181f ;  /* 0x00181fff02087589 */ /* 0x000e6800000e0000 */
[----:B------:R-:W-:Y:S01]  /*14d60*/  LDS.128 R20, [R243+0x80] ;  /* 0x00008000f3147984 */ /* 0x000fe20000000c00 */
[----:B------:R-:W-:-:S03]  /*14d70*/  IADD3 R4, R3, 0x10, RZ ;  /* 0x0000001003047810 */ /* 0x000fc60007ffe0ff */
[----:B------:R-:W2:Y:S04]  /*14d80*/  SHFL.IDX PT, R7, R0, RZ, 0x181f ;  /* 0x00181fff00077589 */ /* 0x000ea800000e0000 */
[----:B------:R-:W3:Y:S04]  /*14d90*/  SHFL.IDX PT, R6, R2, 0x1, 0x181f ;  /* 0x00381f0002067f89 */ /* 0x000ee800000e0000 */
[----:B------:R-:W4:Y:S01]  /*14da0*/  SHFL.IDX PT, R5, R2, 0x2, 0x181f ;  /* 0x00581f0002057f89 */ /* 0x000f2200000e0000 */
[----:B------:R-:W-:-:S03]  /*14db0*/  ISETP.GE.OR P2, PT, R4, UR4, P5 ;  /* 0x0000000404007c0c */ /* 0x000fc6000af46670 */
[----:B------:R-:W4:Y:S01]  /*14dc0*/  SHFL.IDX PT, R11, R0, 0x1, 0x181f ;  /* 0x00381f00000b7f89 */ /* 0x000f2200000e0000 */
[----:B------:R-:W-:-:S03]  /*14dd0*/  ISETP.GE.OR P3, PT, R3, UR4, P5 ;  /* 0x0000000403007c0c */ /* 0x000fc6000af66670 */
[----:B------:R-:W4:Y:S01]  /*14de0*/  SHFL.IDX PT, R10, R0, 0x2, 0x181f ;  /* 0x00581f00000a7f89 */ /* 0x000f2200000e0000 */
[----:B------:R-:W-:-:S03]  /*14df0*/  IADD3 R4, R3, 0x20, RZ ;  /* 0x0000002003047810 */ /* 0x000fc60007ffe0ff */
[----:B------:R-:W4:Y:S01]  /*14e00*/  LDS.128 R16, [R243+0x880] ;  /* 0x00088000f3107984 */ /* 0x000f220000000c00 */
[----:B------:R-:W-:-:S03]  /*14e10*/  ISETP.GE.OR P0, PT, R4, UR4, P5 ;  /* 0x0000000404007c0c */ /* 0x000fc6000af06670 */
[----:B------:R-:W4:Y:S02]  /*14e20*/  LDS.128 R12, [R243+0x1080] ;  /* 0x00108000f30c7984 */ /* 0x000f240000000c00 */
[C---:B-1----:R-:W-:Y:S02]  /*14e30*/  @!P3 LEA R8, P4, R242.reuse, R8, 0x1 ;  /* 0x00000008f208b211 */ /* 0x042fe400078808ff */
[----:B------:R-:W-:Y:S01]  /*14e40*/  LDS.128 R24, [R243+0x1880] ;  /* 0x00188000f3187984 */ /* 0x000fe20000000c00 */
[C---:B------:R-:W-:Y:S02]  /*14e50*/  IADD3 R29, R3.reuse, 0x30, RZ ;  /* 0x00000030031d7810 */ /* 0x040fe40007ffe0ff */
[C---:B--2---:R-:W-:Y:S01]  /*14e60*/  @!P3 LEA.HI.X R9, R242.reuse, R7, R48, 0x1, P4 ;  /* 0x00000007f209b211 */ /* 0x044fe200020f0c30 */
[----:B------:R-:W1:Y:S01]  /*14e70*/  SHFL.IDX PT, R45, R2, 0x3, 0x181f ;  /* 0x00781f00022d7f89 */ /* 0x000e6200000e0000 */
[C---:B---3--:R-:W-:Y:S02]  /*14e80*/  @!P2 LEA R6, P1, R242.reuse, R6, 0x1 ;  /* 0x00000006f206a211 */ /* 0x048fe400078208ff */
[----:B------:R-:W-:Y:S01]  /*14e90*/  IADD3 R28, R3, 0x40, RZ ;  /* 0x00000040031c7810 */ /* 0x000fe20007ffe0ff */
[----:B------:R-:W2:Y:S01]  /*14ea0*/  SHFL.IDX PT, R46, R0, 0x3, 0x181f ;  /* 0x00781f00002e7f89 */ /* 0x000ea200000e0000 */
[----:B----4-:R-:W-:-:S02]  /*14eb0*/  @!P0 LEA R4, P4, R242, R5, 0x1 ;  /* 0x00000005f2048211 */ /* 0x010fc400078808ff */
[C-C-:B------:R-:W-:Y:S01]  /*14ec0*/  @!P2 LEA.HI.X R7, R242.reuse, R11, R48.reuse, 0x1, P1 ;  /* 0x0000000bf207a211 */ /* 0x140fe200008f0c30 */
[----:B------:R-:W-:Y:S01]  /*14ed0*/  LDS.128 R32, [R243+0x2880] ;  /* 0x00288000f3207984 */ /* 0x000fe20000000c00 */
[----:B------:R-:W-:Y:S02]  /*14ee0*/  @!P0 LEA.HI.X R5, R242, R10, R48, 0x1, P4 ;  /* 0x0000000af2058211 */ /* 0x000fe400020f0c30 */
[----:B------:R-:W-:Y:S01]  /*14ef0*/  ISETP.GE.OR P1, PT, R29, UR4, P5 ;  /* 0x000000041d007c0c */ /* 0x000fe2000af26670 */
[----:B------:R-:W-:Y:S01]  /*14f00*/  LDS.128 R36, [R243+0x3080] ;  /* 0x00308000f3247984 */ /* 0x000fe20000000c00 */
[----:B------:R-:W-:-:S03]  /*14f10*/  ISETP.GE.OR P4, PT, R28, UR4, P5 ;  /* 0x000000041c007c0c */ /* 0x000fc6000af86670 */
[----:B------:R-:W-:Y:S04]  /*14f20*/  LDS.128 R28, [R243+0x2080] ;  /* 0x00208000f31c7984 */ /* 0x000fe80000000c00 */
[----:B------:R-:W3:Y:S04]  /*14f30*/  SHFL.IDX PT, R44, R2, 0x4, 0x181f ;  /* 0x00981f00022c7f89 */ /* 0x000ee800000e0000 */
[----:B------:R-:W-:Y:S04]  /*14f40*/  LDS.128 R40, [R243+0x3880] ;  /* 0x00388000f3287984 */ /* 0x000fe80000000c00 */
[----:B------:R4:W-:Y:S04]  /*14f50*/  @!P3 ST.E.128 [R8.64], R20 ;  /* 0x000000140800b985 */ /* 0x0009e8000c101d06 */
[----:B------:R-:W1:Y:S04]  /*14f60*/  SHFL.IDX PT, R9, R2, 0x5, 0x181f ;  /* 0x00b81f0002097f89 */ /* 0x000e6800000e0000 */
[----:B------:R-:W1:Y:S04]  /*14f70*/  SHFL.IDX PT, R11, R0, 0x4, 0x181f ;  /* 0x00981f00000b7f89 */ /* 0x000e6800000e0000 */
[----:B------:R-:W-:Y:S04]  /*14f80*/  SHFL.IDX PT, R10, R2, 0x6, 0x181f ;  /* 0x00d81f00020a7f89 */ /* 0x000fe800000e0000 */
[----:B------:R-:W1:Y:S04]  /*14f90*/  SHFL.IDX PT, R21, R0, 0x5, 0x181f ;  /* 0x00b81f0000157f89 */ /* 0x000e6800000e0000 */
[----:B------:R-:W1:Y:S04]  /*14fa0*/  SHFL.IDX PT, R20, R0, 0x6, 0x181f ;  /* 0x00d81f0000147f89 */ /* 0x000e6800000e0000 */
[----:B------:R-:W-:Y:S01]  /*14fb0*/  @!P2 ST.E.128 [R6.64], R16 ;  /* 0x000000100600a985 */ /* 0x000fe2000c101d06 */
[----:B----4-:R-:W-:-:S02]  /*14fc0*/  IADD3 R22, R3, 0x50, RZ ;  /* 0x0000005003167810 */ /* 0x010fc40007ffe0ff */
[C---:B------:R-:W-:Y:S02]  /*14fd0*/  IADD3 R8, R3.reuse, 0x60, RZ ;  /* 0x0000006003087810 */ /* 0x040fe40007ffe0ff */
[----:B------:R-:W-:Y:S01]  /*14fe0*/  ISETP.GE.OR P3, PT, R22, UR4, P5 ;  /* 0x0000000416007c0c */ /* 0x000fe2000af66670 */
[----:B------:R1:W-:Y:S01]  /*14ff0*/  @!P0 ST.E.128 [R4.64], R12 ;  /* 0x0000000c04008985 */ /* 0x0003e2000c101d06 */
[----:B------:R-:W-:Y:S02]  /*15000*/  ISETP.GE.OR P2, PT, R8, UR4, P5 ;  /* 0x0000000408007c0c */ /* 0x000fe4000af46670 */
[----:B------:R-:W-:-:S04]  /*15010*/  IADD3 R3, R3, 0x70, RZ ;  /* 0x0000007003037810 */ /* 0x000fc80007ffe0ff */
[----:B------:R-:W-:Y:S02]  /*15020*/  ISETP.GE.OR P5, PT, R3, UR4, P5 ;  /* 0x0000000403007c0c */ /* 0x000fe4000afa6670 */
[----:B-1----:R-:W-:-:S04]  /*15030*/  @!P1 LEA R4, P0, R242, R45, 0x1 ;  /* 0x0000002df2049211 */ /* 0x002fc800078008ff */
[C---:B--2---:R-:W-:Y:S02]  /*15040*/  @!P1 LEA.HI.X R5, R242.reuse, R46, R48, 0x1, P0 ;  /* 0x0000002ef2059211 */ /* 0x044fe400000f0c30 */
[----:B---3--:R-:W-:-:S03]  /*15050*/  @!P4 LEA R8, P0, R242, R44, 0x1 ;  /* 0x0000002cf208c211 */ /* 0x008fc600078008ff */
[----:B------:R1:W-:Y:S01]  /*15060*/  @!P1 ST.E.128 [R4.64], R24 ;  /* 0x0000001804009985 */ /* 0x0003e2000c101d06 */
[C---:B------:R-:W-:Y:S02]  /*15070*/  @!P3 LEA R6, P1, R242.reuse, R9, 0x1 ;  /* 0x00000009f206b211 */ /* 0x040fe400078208ff */
[C-C-:B------:R-:W-:Y:S02]  /*15080*/  @!P4 LEA.HI.X R9, R242.reuse, R11, R48.reuse, 0x1, P0 ;  /* 0x0000000bf209c211 */ /* 0x140fe400000f0c30 */
[----:B------:R-:W-:-:S03]  /*15090*/  @!P3 LEA.HI.X R7, R242, R21, R48, 0x1, P1 ;  /* 0x00000015f207b211 */ /* 0x000fc600008f0c30 */
[----:B------:R2:W-:Y:S04]  /*150a0*/  @!P4 ST.E.128 [R8.64], R28 ;  /* 0x0000001c0800c985 */ /* 0x0005e8000c101d06 */
[----:B------:R2:W-:Y:S01]  /*150b0*/  @!P3 ST.E.128 [R6.64], R32 ;  /* 0x000000200600b985 */ /* 0x0005e2000c101d06 */
[----:B-1----:R-:W-:-:S04]  /*150c0*/  @!P2 LEA R4, P0, R242, R10, 0x1 ;  /* 0x0000000af204a211 */ /* 0x002fc800078008ff */
[----:B------:R-:W-:-:S05]  /*150d0*/  @!P2 LEA.HI.X R5, R242, R20, R48, 0x1, P0 ;  /* 0x00000014f205a211 */ /* 0x000fca00000f0c30 */
[----:B------:R2:W-:Y:S04]  /*150e0*/  @!P2 ST.E.128 [R4.64], R36 ;  /* 0x000000240400a985 */ /* 0x0005e8000c101d06 */
[----:B------:R-:W1:Y:S04]  /*150f0*/  SHFL.IDX PT, R2, R2, 0x7, 0x181f ;  /* 0x00f81f0002027f89 */ /* 0x000e6800000e0000 */
[----:B------:R-:W3:Y:S01]  /*15100*/  SHFL.IDX PT, R0, R0, 0x7, 0x181f ;  /* 0x00f81f0000007f89 */ /* 0x000ee200000e0000 */
[----:B------:R-:W-:Y:S05]  /*15110*/  @P5 BRA `(.L_x_571) ;  /* 0x00000a0000005947 */ /* 0x000fea0003800000 */
[----:B-1----:R-:W-:-:S04]  /*15120*/  LEA R2, P0, R242, R2, 0x1 ;  /* 0x00000002f2027211 */ /* 0x002fc800078008ff */
[----:B---3--:R-:W-:-:S05]  /*15130*/  LEA.HI.X R3, R242, R0, R48, 0x1, P0 ;  /* 0x00000000f2037211 */ /* 0x008fca00000f0c30 */
[----:B------:R1:W-:Y:S01]  /*15140*/  ST.E.128 [R2.64], R40 ;  /* 0x0000002802007985 */ /* 0x0003e2000c101d06 */
[----:B------:R-:W-:Y:S05]  /*15150*/  BRA `(.L_x_571) ;  /* 0x000009c000007947 */ /* 0x000fea0003800000 */
.L_x_569:
[----:B------:R-:W2:Y:S04]  /*15160*/  LDL R2, [R1+0x64] ;  /* 0x0000640001027983 */ /* 0x000ea80000100800 */
[----:B------:R-:W3:Y:S04]  /*15170*/  LDL R0, [R1+0x60] ;  /* 0x0000600001007983 */ /* 0x000ee80000100800 */
[----:B------:R-:W4:Y:S04]  /*15180*/  LDL R4, [R1+0x5c] ;  /* 0x00005c0001047983 */ /* 0x000f280000100800 */
[----:B------:R-:W1:Y:S01]  /*15190*/  S2R R3, SR_TID.X ;  /* 0x0000000000037919 */ /* 0x000e620000002100 */
[----:B------:R-:W-:Y:S01]  /*151a0*/  BSSY B0, `(.L_x_572) ;  /* 0x0000026000007945 */ /* 0x000fe20003800000 */
[----:B-1----:R-:W-:Y:S01]  /*151b0*/  ISETP.GE.AND P0, PT, R3, 0x80, PT ;  /* 0x000000800300780c */ /* 0x002fe20003f06270 */
[----:B--2---:R-:W-:-:S02]  /*151c0*/  IMAD.MOV.U32 R12, RZ, RZ, R2 ;  /* 0x000000ffff0c7224 */ /* 0x004fc400078e0002 */
[----:B---3--:R-:W-:-:S03]  /*151d0*/  IMAD.MOV.U32 R11, RZ, RZ, R0 ;  /* 0x000000ffff0b7224 */ /* 0x008fc600078e0000 */
[----:B------:R-:W-:Y:S01]  /*151e0*/  SHF.R.S32.HI R7, RZ, 0x1f, R12 ;  /* 0x0000001fff077819 */ /* 0x000fe2000001140c */
[----:B----4-:R-:W-:Y:S01]  /*151f0*/  IMAD.MOV.U32 R13, RZ, RZ, R4 ;  /* 0x000000ffff0d7224 */ /* 0x010fe200078e0004 */
[----:B------:R-:W-:-:S05]  /*15200*/  SHF.R.S32.HI R10, RZ, 0x1f, R11 ;  /* 0x0000001fff0a7819 */ /* 0x000fca000001140b */
[----:B------:R-:W-:Y:S05]  /*15210*/  @P0 BRA `(.L_x_573) ;  /* 0x000001e000000947 */ /* 0x000fea0003800000 */
[----:B------:R-:W-:Y:S02]  /*15220*/  MOV R2, c[0x0][0x4e8] ;  /* 0x00013a0000027a02 */ /* 0x000fe40000000f00 */
[----:B------:R-:W-:-:S03]  /*15230*/  IADD3 R6, R13, R3, RZ ;  /* 0x000000030d067210 */ /* 0x000fc60007ffe0ff */
[----:B------:R-:W-:-:S05]  /*15240*/  IMAD R0, R2, c[0x0][0x388], RZ ;  /* 0x0000e20002007a24 */ /* 0x000fca00078e02ff */
[----:B------:R-:W-:-:S13]  /*15250*/  ISETP.GE.AND P0, PT, R6, R0, PT ;  /* 0x000000000600720c */ /* 0x000fda0003f06270 */
[----:B------:R-:W-:Y:S05]  /*15260*/  @P0 BRA `(.L_x_573) ;  /* 0x0000019000000947 */ /* 0x000fea0003800000 */
[----:B------:R-:W-:Y:S01]  /*15270*/  ISETP.NE.AND P0, PT, R2, 0x1, PT ;  /* 0x000000010200780c */ /* 0x000fe20003f05270 */
[----:B------:R-:W-:Y:S01]  /*15280*/  IMAD R4, R7, c[0x0][0x490], RZ ;  /* 0x0001240007047a24 */ /* 0x000fe200078e02ff */
[----:B------:R-:W-:Y:S01]  /*15290*/  MOV R0, R6 ;  /* 0x0000000600007202 */ /* 0x000fe20000000f00 */
[----:B------:R-:W-:-:S04]  /*152a0*/  IMAD.WIDE.U32 R2, R12, c[0x0][0x490], RZ ;  /* 0x000124000c027a25 */ /* 0x000fc800078e00ff */
[----:B------:R-:W-:Y:S02]  /*152b0*/  IMAD R4, R12, c[0x0][0x494], R4 ;  /* 0x000125000c047a24 */ /* 0x000fe400078e0204 */
[----:B------:R-:W-:-:S03]  /*152c0*/  IMAD R9, R10, c[0x0][0x498], RZ ;  /* 0x000126000a097a24 */ /* 0x000fc600078e02ff */
[----:B------:R-:W-:Y:S01]  /*152d0*/  IADD3 R3, R3, R4, RZ ;  /* 0x0000000403037210 */ /* 0x000fe20007ffe0ff */
[----:B------:R-:W-:-:S05]  /*152e0*/  @P0 IMAD.HI.U32 R5, R6, c[0x0][0x4ec], RZ ;  /* 0x00013b0006050a27 */ /* 0x000fca00078e00ff */
[----:B------:R-:W-:Y:S01]  /*152f0*/  @P0 SHF.R.U32.HI R0, RZ, c[0x0][0x4f0], R5 ;  /* 0x00013c00ff000a19 */ /* 0x000fe20000011605 */
[----:B------:R-:W-:-:S03]  /*15300*/  IMAD.WIDE.U32 R4, R11, c[0x0][0x498], R2 ;  /* 0x000126000b047a25 */ /* 0x000fc600078e0002 */
[C---:B------:R-:W-:Y:S01]  /*15310*/  IADD3 R8, -R0.reuse, RZ, RZ ;  /* 0x000000ff00087210 */ /* 0x040fe20007ffe1ff */
[----:B------:R-:W-:Y:S01]  /*15320*/  IMAD R3, R11, c[0x0][0x49c], R9 ;  /* 0x000127000b037a24 */ /* 0x000fe200078e0209 */
[----:B------:R-:W-:-:S03]  /*15330*/  IADD3 R4, P0, R0, R4, RZ ;  /* 0x0000000400047210 */ /* 0x000fc60007f1e0ff */
[----:B------:R-:W-:Y:S01]  /*15340*/  IMAD R2, R8, c[0x0][0x4e8], R6 ;  /* 0x00013a0008027a24 */ /* 0x000fe200078e0206 */
[----:B------:R-:W-:-:S04]  /*15350*/  SHF.R.S32.HI R6, RZ, 0x1f, R0 ;  /* 0x0000001fff067819 */ /* 0x000fc80000011400 */
[----:B------:R-:W-:Y:S02]  /*15360*/  SHF.R.S32.HI R0, RZ, 0x1f, R2 ;  /* 0x0000001fff007819 */ /* 0x000fe40000011402 */
[----:B------:R-:W-:-:S03]  /*15370*/  IADD3.X R5, R6, R5, R3, P0, !PT ;  /* 0x0000000506057210 */ /* 0x000fc600007fe403 */
[----:B------:R-:W-:-:S04]  /*15380*/  IMAD R0, R0, c[0x0][0x488], RZ ;  /* 0x0001220000007a24 */ /* 0x000fc800078e02ff */
[C---:B------:R-:W-:Y:S02]  /*15390*/  IMAD R0, R2.reuse, c[0x0][0x48c], R0 ;  /* 0x0001230002007a24 */ /* 0x040fe400078e0200 */
[----:B------:R-:W-:-:S05]  /*153a0*/  IMAD.WIDE.U32 R2, R2, c[0x0][0x488], R4 ;  /* 0x0001220002027a25 */ /* 0x000fca00078e0004 */
[----:B------:R-:W-:Y:S02]  /*153b0*/  IADD3 R0, R3, R0, RZ ;  /* 0x0000000003007210 */ /* 0x000fe40007ffe0ff */
[----:B------:R-:W-:-:S04]  /*153c0*/  LEA R4, P0, R2, c[0x0][0x450], 0x2 ;  /* 0x0001140002047a11 */ /* 0x000fc800078010ff */
[----:B------:R-:W-:Y:S02]  /*153d0*/  LEA.HI.X R5, R2, c[0x0][0x454], R0, 0x2, P0 ;  /* 0x0001150002057a11 */ /* 0x000fe400000f1400 */
[----:B------:R-:W-:-:S05]  /*153e0*/  MOV R0, 0xff800000 ;  /* 0xff80000000007802 */ /* 0x000fca0000000f00 */
[----:B------:R1:W-:Y:S02]  /*153f0*/  STG.E [R4.64], R0 ;  /* 0x0000000004007986 */ /* 0x0003e4000c101906 */
.L_x_573:
[----:B------:R-:W-:Y:S05]  /*15400*/  BSYNC B0 ;  /* 0x0000000000007941 */ /* 0x000fea0003800000 */
.L_x_572:
[----:B------:R-:W2:Y:S01]  /*15410*/  LDL R2, [R1+0x30] ;  /* 0x0000300001027983 */ /* 0x000ea20000100800 */
[----:B-1----:R-:W-:Y:S01]  /*15420*/  MOV R0, c[0x0][0x4e8] ;  /* 0x00013a0000007a02 */ /* 0x002fe20000000f00 */
[----:B------:R-:W-:-:S03]  /*15430*/  IMAD R6, R10, c[0x0][0x3f0], RZ ;  /* 0x0000fc000a067a24 */ /* 0x000fc600078e02ff */
[----:B------:R-:W-:Y:S01]  /*15440*/  ISETP.NE.AND P0, PT, R0, 0x1, PT ;  /* 0x000000010000780c */ /* 0x000fe20003f05270 */
[----:B------:R-:W-:Y:S02]  /*15450*/  IMAD R0, R7, c[0x0][0x3e8], RZ ;  /* 0x0000fa0007007a24 */ /* 0x000fe400078e02ff */
[----:B------:R-:W-:Y:S02]  /*15460*/  IMAD R8, R11, c[0x0][0x3f4], R6 ;  /* 0x0000fd000b087a24 */ /* 0x000fe400078e0206 */
[----:B------:R-:W-:Y:S01]  /*15470*/  IMAD R5, R12, c[0x0][0x3ec], R0 ;  /* 0x0000fb000c057a24 */ /* 0x000fe200078e0200 */
[----:B--2---:R-:W-:Y:S01]  /*15480*/  IADD3 R4, R2, R13, RZ ;  /* 0x0000000d02047210 */ /* 0x004fe20007ffe0ff */
[----:B------:R-:W-:-:S03]  /*15490*/  IMAD.WIDE.U32 R2, R12, c[0x0][0x3e8], RZ ;  /* 0x0000fa000c027a25 */ /* 0x000fc600078e00ff */
[----:B------:R-:W-:-:S03]  /*154a0*/  MOV R0, R4 ;  /* 0x0000000400007202 */ /* 0x000fc60000000f00 */
[----:B------:R-:W-:Y:S01]  /*154b0*/  @P0 IMAD.HI.U32 R7, R4, c[0x0][0x4ec], RZ ;  /* 0x00013b0004070a27 */ /* 0x000fe200078e00ff */
[----:B------:R-:W-:-:S04]  /*154c0*/  IADD3 R3, R3, R5, RZ ;  /* 0x0000000503037210 */ /* 0x000fc80007ffe0ff */
[----:B------:R-:W-:Y:S01]  /*154d0*/  @P0 SHF.R.U32.HI R0, RZ, c[0x0][0x4f0], R7 ;  /* 0x00013c00ff000a19 */ /* 0x000fe20000011607 */
[----:B------:R-:W-:Y:S01]  /*154e0*/  IMAD.WIDE.U32 R2, R11, c[0x0][0x3f0], R2 ;  /* 0x0000fc000b027a25 */ /* 0x000fe200078e0002 */
[----:B------:R-:W-:Y:S02]  /*154f0*/  ISETP.GE.AND P0, PT, R242, c[0x0][0x3c8], PT ;  /* 0x0000f200f2007a0c */ /* 0x000fe40003f06270 */
[----:B------:R-:W-:Y:S02]  /*15500*/  SHF.R.S32.HI R6, RZ, 0x1f, R0 ;  /* 0x0000001fff067819 */ /* 0x000fe40000011400 */
[----:B------:R-:W-:Y:S02]  /*15510*/  IADD3 R5, -R0, RZ, RZ ;  /* 0x000000ff00057210 */ /* 0x000fe40007ffe1ff */
[----:B------:R-:W-:Y:S01]  /*15520*/  IADD3 R3, R3, R8, RZ ;  /* 0x0000000803037210 */ /* 0x000fe20007ffe0ff */
[----:B------:R-:W-:Y:S02]  /*15530*/  IMAD R6, R6, c[0x0][0x3e0], RZ ;  /* 0x0000f80006067a24 */ /* 0x000fe400078e02ff */
[----:B------:R-:W-:-:S02]  /*15540*/  IMAD R4, R5, c[0x0][0x4e8], R4 ;  /* 0x00013a0005047a24 */ /* 0x000fc400078e0204 */
        /* <DEDUP_REMOVED lines=12> */
.L_x_618:
[----:B------:R-:W-:Y:S05]  /*15610*/  BRA.DIV ~URZ, `(.L_x_575) ;  /* 0x00005ad27f007947 */ /* 0x000fea000b800000 */
[----:B------:R3:W4:Y:S02]  /*15620*/  SHFL.IDX PT, R2, R5, RZ, 0x181f ;  /* 0x00181fff05027589 */ /* 0x00072400000e0000 */
.L_x_619:
[----:B------:R-:W5:Y:S04]  /*15630*/  LDL.LU R3, [R1+0x5c] ;  /* 0x00005c0001037983 */ /* 0x000f680000300800 */
[----:B------:R-:W1:Y:S02]  /*15640*/  S2R R7, SR_TID.X ;  /* 0x0000000000077919 */ /* 0x000e640000002100 */
[----:B-1----:R-:W-:-:S04]  /*15650*/  SHF.R.S32.HI R0, RZ, 0x1f, R7 ;  /* 0x0000001fff007819 */ /* 0x002fc80000011407 */
[----:B------:R-:W-:Y:S01]  /*15660*/  LEA.HI R0, R0, R7, RZ, 0x3 ;  /* 0x0000000700007211 */ /* 0x000fe200078f18ff */
[----:B------:R-:W-:-:S03]  /*15670*/  IMAD.MOV.U32 R7, RZ, RZ, c[0x0][0x4e8] ;  /* 0x00013a00ff077624 */ /* 0x000fc600078e00ff */
[----:B------:R-:W-:Y:S01]  /*15680*/  SHF.R.S32.HI R0, RZ, 0x3, R0 ;  /* 0x00000003ff007819 */ /* 0x000fe20000011400 */
[----:B------:R-:W-:Y:S01]  /*15690*/  IMAD R7, R7, c[0x0][0x388], RZ ;  /* 0x0000e20007077a24 */ /* 0x000fe200078e02ff */
[----:B------:R-:W-:-:S03]  /*156a0*/  SHF.R.S32.HI R8, RZ, 0x1f, R242 ;  /* 0x0000001fff087819 */ /* 0x000fc600000114f2 */
[----:B-----5:R-:W-:-:S05]  /*156b0*/  IMAD.IADD R0, R0, 0x1, R3 ;  /* 0x0000000100007824 */ /* 0x020fca00078e0203 */
[----:B------:R-:W-:-:S13]  /*156c0*/  ISETP.GE.OR P2, PT, R0, R7, P0 ;  /* 0x000000070000720c */ /* 0x000fda0000746670 */
[----:B----4-:R-:W-:-:S04]  /*156d0*/  @!P2 LEA R2, P1, R242, R2, 0x1 ;  /* 0x00000002f202a211 */ /* 0x010fc800078208ff */
[----:B--2---:R-:W-:-:S05]  /*156e0*/  @!P2 LEA.HI.X R3, R242, R6, R8, 0x1, P1 ;  /* 0x00000006f203a211 */ /* 0x004fca00008f0c08 */
[----:B------:R1:W-:Y:S01]  /*156f0*/  @!P2 ST.E.128 [R2.64], RZ ;  /* 0x000000ff0200a985 */ /* 0x0003e2000c101d06 */
[----:B------:R-:W-:Y:S05]  /*15700*/  BRA.DIV ~URZ, `(.L_x_576) ;  /* 0x00005a527f007947 */ /* 0x000fea000b800000 */
[----:B------:R2:W4:Y:S04]  /*15710*/  SHFL.IDX PT, R6, R4, 0x1, 0x181f ;  /* 0x00381f0004067f89 */ /* 0x00052800000e0000 */
[----:B-1----:R2:W1:Y:S02]  /*15720*/  SHFL.IDX PT, R2, R5, 0x1, 0x181f ;  /* 0x00381f0005027f89 */ /* 0x00246400000e0000 */
.L_x_620:
[----:B------:R-:W-:Y:S02]  /*15730*/  IADD3 R3, R0, 0x10, RZ ;  /* 0x0000001000037810 */ /* 0x000fe40007ffe0ff */
[----:B------:R-:W-:Y:S02]  /*15740*/  SHF.R.S32.HI R8, RZ, 0x1f, R242 ;  /* 0x0000001fff087819 */ /* 0x000fe400000114f2 */
[----:B------:R-:W-:-:S13]  /*15750*/  ISETP.GE.OR P2, PT, R3, R7, P0 ;  /* 0x000000070300720c */ /* 0x000fda0000746670 */
[----:B-1----:R-:W-:-:S04]  /*15760*/  @!P2 LEA R2, P1, R242, R2, 0x1 ;  /* 0x00000002f202a211 */ /* 0x002fc800078208ff */
[----:B----4-:R-:W-:-:S05]  /*15770*/  @!P2 LEA.HI.X R3, R242, R6, R8, 0x1, P1 ;  /* 0x00000006f203a211 */ /* 0x010fca00008f0c08 */
[----:B------:R1:W-:Y:S01]  /*15780*/  @!P2 ST.E.128 [R2.64], RZ ;  /* 0x000000ff0200a985 */ /* 0x0003e2000c101d06 */
[----:B------:R-:W-:Y:S05]  /*15790*/  BRA.DIV ~URZ, `(.L_x_577) ;  /* 0x00005a927f007947 */ /* 0x000fea000b800000 */
[----:B------:R4:W1:Y:S02]  /*157a0*/  SHFL.IDX PT, R6, R4, 0x2, 0x181f ;  /* 0x00581f0004067f89 */ /* 0x00086400000e0000 */
.L_x_621:
[----:B------:R-:W-:Y:S05]  /*157b0*/  BRA.DIV ~URZ, `(.L_x_578) ;  /* 0x00005ae27f007947 */ /* 0x000fea000b800000 */
[----:B-1----:R1:W2:Y:S02]  /*157c0*/  SHFL.IDX PT, R2, R5, 0x2, 0x181f ;  /* 0x00581f0005027f89 */ /* 0x0022a400000e0000 */
.L_x_622:
[----:B------:R-:W-:Y:S02]  /*157d0*/  IADD3 R3, R0, 0x20, RZ ;  /* 0x0000002000037810 */ /* 0x000fe40007ffe0ff */
[----:B------:R-:W-:Y:S02]  /*157e0*/  SHF.R.S32.HI R8, RZ, 0x1f, R242 ;  /* 0x0000001fff087819 */ /* 0x000fe400000114f2 */
[----:B------:R-:W-:-:S13]  /*157f0*/  ISETP.GE.OR P2, PT, R3, R7, P0 ;  /* 0x000000070300720c */ /* 0x000fda0000746670 */
[----:B--2---:R-:W-:-:S04]  /*15800*/  @!P2 LEA R2, P1, R242, R2, 0x1 ;  /* 0x00000002f202a211 */ /* 0x004fc800078208ff */
[----:B------:R-:W-:-:S05]  /*15810*/  @!P2 LEA.HI.X R3, R242, R6, R8, 0x1, P1 ;  /* 0x00000006f203a211 */ /* 0x000fca00008f0c08 */
[----:B------:R2:W-:Y:S01]  /*15820*/  @!P2 ST.E.128 [R2.64], RZ ;  /* 0x000000ff0200a985 */ /* 0x0005e2000c101d06 */
[----:B------:R-:W-:Y:S05]  /*15830*/  BRA.DIV ~URZ, `(.L_x_579) ;  /* 0x00005ad27f007947 */ /* 0x000fea000b800000 */
[----:B------:R1:W2:Y:S04]  /*15840*/  SHFL.IDX PT, R6, R4, 0x3, 0x181f ;  /* 0x00781f0004067f89 */ /* 0x0002a800000e0000 */
[----:B--2---:R1:W2:Y:S02]  /*15850*/  SHFL.IDX PT, R2, R5, 0x3, 0x181f ;  /* 0x00781f0005027f89 */ /* 0x0042a400000e0000 */
.L_x_623:
[----:B------:R-:W-:Y:S02]  /*15860*/  IADD3 R3, R0, 0x30, RZ ;  /* 0x0000003000037810 */ /* 0x000fe40007ffe0ff */
[----:B------:R-:W-:Y:S02]  /*15870*/  SHF.R.S32.HI R8, RZ, 0x1f, R242 ;  /* 0x0000001fff087819 */ /* 0x000fe400000114f2 */
[----:B------:R-:W-:-:S13]  /*15880*/  ISETP.GE.OR P2, PT, R3, R7, P0 ;  /* 0x000000070300720c */ /* 0x000fda0000746670 */
[----:B--2---:R-:W-:-:S04]  /*15890*/  @!P2 LEA R2, P1, R242, R2, 0x1 ;  /* 0x00000002f202a211 */ /* 0x004fc800078208ff */
[----:B------:R-:W-:-:S05]  /*158a0*/  @!P2 LEA.HI.X R3, R242, R6, R8, 0x1, P1 ;  /* 0x00000006f203a211 */ /* 0x000fca00008f0c08 */
[----:B------:R2:W-:Y:S01]  /*158b0*/  @!P2 ST.E.128 [R2.64], RZ ;  /* 0x000000ff0200a985 */ /* 0x0005e2000c101d06 */
[----:B------:R-:W-:Y:S05]  /*158c0*/  BRA.DIV ~URZ, `(.L_x_580) ;  /* 0x00005b127f007947 */ /* 0x000fea000b800000 */
[----:B------:R1:W2:Y:S02]  /*158d0*/  SHFL.IDX PT, R6, R4, 0x4, 0x181f ;  /* 0x00981f0004067f89 */ /* 0x0002a400000e0000 */
.L_x_624:
[----:B------:R-:W-:Y:S05]  /*158e0*/  BRA.DIV ~URZ, `(.L_x_581) ;  /* 0x00005b627f007947 */ /* 0x000fea000b800000 */
[----:B--2---:R2:W1:Y:S02]  /*158f0*/  SHFL.IDX PT, R2, R5, 0x4, 0x181f ;  /* 0x00981f0005027f89 */ /* 0x00446400000e0000 */
.L_x_625:
[----:B------:R-:W-:Y:S02]  /*15900*/  IADD3 R3, R0, 0x40, RZ ;  /* 0x0000004000037810 */ /* 0x000fe40007ffe0ff */
[----:B------:R-:W-:Y:S02]  /*15910*/  SHF.R.S32.HI R8, RZ, 0x1f, R242 ;  /* 0x0000001fff087819 */ /* 0x000fe400000114f2 */
[----:B------:R-:W-:-:S13]  /*15920*/  ISETP.GE.OR P2, PT, R3, R7, P0 ;  /* 0x000000070300720c */ /* 0x000fda0000746670 */
[----:B-1----:R-:W-:-:S04]  /*15930*/  @!P2 LEA R2, P1, R242, R2, 0x1 ;  /* 0x00000002f202a211 */ /* 0x002fc800078208ff */
[----:B------:R-:W-:-:S05]  /*15940*/  @!P2 LEA.HI.X R3, R242, R6, R8, 0x1, P1 ;  /* 0x00000006f203a211 */ /* 0x000fca00008f0c08 */
[----:B------:R1:W-:Y:S01]  /*15950*/  @!P2 ST.E.128 [R2.64], RZ ;  /* 0x000000ff0200a985 */ /* 0x0003e2000c101d06 */
[----:B------:R-:W-:Y:S05]  /*15960*/  BRA.DIV ~URZ, `(.L_x_582) ;  /* 0x00005b527f007947 */ /* 0x000fea000b800000 */
[----:B------:R1:W2:Y:S04]  /*15970*/  SHFL.IDX PT, R6, R4, 0x5, 0x181f ;  /* 0x00b81f0004067f89 */ /* 0x0002a800000e0000 */
[----:B-1----:R1:W3:Y:S02]  /*15980*/  SHFL.IDX PT, R2, R5, 0x5, 0x181f ;  /* 0x00b81f0005027f89 */ /* 0x0022e400000e0000 */
.L_x_626:
[----:B------:R-:W-:Y:S02]  /*15990*/  IADD3 R3, R0, 0x50, RZ ;  /* 0x0000005000037810 */ /* 0x000fe40007ffe0ff */
[----:B------:R-:W-:Y:S02]  /*159a0*/  SHF.R.S32.HI R8, RZ, 0x1f, R242 ;  /* 0x0000001fff087819 */ /* 0x000fe400000114f2 */
[----:B------:R-:W-:-:S13]  /*159b0*/  ISETP.GE.OR P2, PT, R3, R7, P0 ;  /* 0x000000070300720c */ /* 0x000fda0000746670 */
[----:B---3--:R-:W-:-:S04]  /*159c0*/  @!P2 LEA R2, P1, R242, R2, 0x1 ;  /* 0x00000002f202a211 */ /* 0x008fc800078208ff */
[----:B--2---:R-:W-:-:S05]  /*159d0*/  @!P2 LEA.HI.X R3, R242, R6, R8, 0x1, P1 ;  /* 0x00000006f203a211 */ /* 0x004fca00008f0c08 */
[----:B------:R2:W-:Y:S01]  /*159e0*/  @!P2 ST.E.128 [R2.64], RZ ;  /* 0x000000ff0200a985 */ /* 0x0005e2000c101d06 */
[----:B------:R-:W-:Y:S05]  /*159f0*/  BRA.DIV ~URZ, `(.L_x_583) ;  /* 0x00005b927f007947 */ /* 0x000fea000b800000 */
[----:B------:R3:W1:Y:S02]  /*15a00*/  SHFL.IDX PT, R6, R4, 0x6, 0x181f ;  /* 0x00d81f0004067f89 */ /* 0x00066400000e0000 */
.L_x_627:
[----:B------:R-:W-:Y:S05]  /*15a10*/  BRA.DIV ~URZ, `(.L_x_584) ;  /* 0x00005be27f007947 */ /* 0x000fea000b800000 */
[----:B--2---:R2:W3:Y:S02]  /*15a20*/  SHFL.IDX PT, R2, R5, 0x6, 0x181f ;  /* 0x00d81f0005027f89 */ /* 0x0044e400000e0000 */
.L_x_628:
[----:B------:R-:W-:Y:S02]  /*15a30*/  IADD3 R3, R0, 0x60, RZ ;  /* 0x0000006000037810 */ /* 0x000fe40007ffe0ff */
[----:B------:R-:W-:Y:S02]  /*15a40*/  SHF.R.S32.HI R8, RZ, 0x1f, R242 ;  /* 0x0000001fff087819 */ /* 0x000fe400000114f2 */
[----:B------:R-:W-:-:S13]  /*15a50*/  ISETP.GE.OR P2, PT, R3, R7, P0 ;  /* 0x000000070300720c */ /* 0x000fda0000746670 */
[----:B---3--:R-:W-:-:S04]  /*15a60*/  @!P2 LEA R2, P1, R242, R2, 0x1 ;  /* 0x00000002f202a211 */ /* 0x008fc800078208ff */
[----:B-1----:R-:W-:-:S05]  /*15a70*/  @!P2 LEA.HI.X R3, R242, R6, R8, 0x1, P1 ;  /* 0x00000006f203a211 */ /* 0x002fca00008f0c08 */
[----:B------:R1:W-:Y:S01]  /*15a80*/  @!P2 ST.E.128 [R2.64], RZ ;  /* 0x000000ff0200a985 */ /* 0x0003e2000c101d06 */
[----:B------:R-:W-:Y:S05]  /*15a90*/  BRA.DIV ~URZ, `(.L_x_585) ;  /* 0x00005bd27f007947 */ /* 0x000fea000b800000 */
[----:B----4-:R-:W3:Y:S04]  /*15aa0*/  SHFL.IDX PT, R4, R4, 0x7, 0x181f ;  /* 0x00f81f0004047f89 */ /* 0x010ee800000e0000 */
[----:B-1----:R1:W4:Y:S02]  /*15ab0*/  SHFL.IDX PT, R2, R5, 0x7, 0x181f ;  /* 0x00f81f0005027f89 */ /* 0x00232400000e0000 */
.L_x_629:
[----:B------:R-:W-:Y:S02]  /*15ac0*/  IADD3 R0, R0, 0x70, RZ ;  /* 0x0000007000007810 */ /* 0x000fe40007ffe0ff */
[----:B-12---:R-:W-:Y:S02]  /*15ad0*/  SHF.R.S32.HI R5, RZ, 0x1f, R242 ;  /* 0x0000001fff057819 */ /* 0x006fe400000114f2 */
[----:B------:R-:W-:-:S13]  /*15ae0*/  ISETP.GE.OR P1, PT, R0, R7, P0 ;  /* 0x000000070000720c */ /* 0x000fda0000726670 */
[----:B----4-:R-:W-:-:S04]  /*15af0*/  @!P1 LEA R2, P0, R242, R2, 0x1 ;  /* 0x00000002f2029211 */ /* 0x010fc800078008ff */
[----:B---3--:R-:W-:-:S05]  /*15b00*/  @!P1 LEA.HI.X R3, R242, R4, R5, 0x1, P0 ;  /* 0x00000004f2039211 */ /* 0x008fca00000f0c05 */
[----:B------:R1:W-:Y:S04]  /*15b10*/  @!P1 ST.E.128 [R2.64], RZ ;  /* 0x000000ff02009985 */ /* 0x0003e8000c101d06 */
.L_x_571:
[----:B------:R-:W-:Y:S05]  /*15b20*/  BSYNC B1 ;  /* 0x0000000000017941 */ /* 0x000fea0003800000 */
.L_x_568:
[----:B---3--:R-:W3:Y:S02]  /*15b30*/  LDL R0, [R1+0x98] ;  /* 0x0000980001007983 */ /* 0x008ee40000100800 */
[----:B---3--:R-:W-:-:S13]  /*15b40*/  ISETP.NE.AND P0, PT, R0, RZ, PT ;  /* 0x000000ff0000720c */ /* 0x008fda0003f05270 */
[----:B------:R-:W-:Y:S01]  /*15b50*/  @P0 WARPSYNC 0xffffffff ;  /* 0xffffffff00000948 */ /* 0x000fe20003800000 */
[----:B------:R-:W-:Y:S06]  /*15b60*/  @P0 BAR.SYNC.DEFER_BLOCKING 0x5, 0x80 ;  /* 0x0142000000000b1d */ /* 0x000fec0000010000 */
[----:B------:R-:W3:Y:S04]  /*15b70*/  @P0 LDS R0, [0xb100] ;  /* 0x00b10000ff000984 */ /* 0x000ee80000000800 */
[----:B---3--:R3:W-:Y:S04]  /*15b80*/  @P0 STL [R1+0x70], R0 ;  /* 0x0000700001000387 */ /* 0x0087e80000100800 */
[----:B------:R-:W-:Y:S06]  /*15b90*/  @P0 BAR.ARV 0x4, 0x80 ;  /* 0x0102000000000b1d */ /* 0x000fec0000002000 */
[----:B------:R-:W-:Y:S05]  /*15ba0*/  @P0 BRA `(.L_x_586) ;  /* 0x0000007000000947 */ /* 0x000fea0003800000 */
[----:B------:R-:W-:Y:S05]  /*15bb0*/  BRA.DIV ~URZ, `(.L_x_587) ;  /* 0x00005b827f007947 */ /* 0x000fea000b800000 */
[----:B---3--:R3:W4:Y:S02]  /*15bc0*/  SHFL.IDX PT, R0, R47, RZ, 0x1f ;  /* 0x00001fff2f007589 */ /* 0x00872400000e0000 */
.L_x_630:
[----:B------:R-:W-:Y:S01]  /*15bd0*/  WARPSYNC 0xffffffff ;  /* 0xffffffff00007948 */ /* 0x000fe20003800000 */
[----:B------:R-:W-:Y:S06]  /*15be0*/  BAR.SYNC.DEFER_BLOCKING 0x4, 0x80 ;  /* 0x0102000000007b1d */ /* 0x000fec0000010000 */
[----:B----4-:R4:W-:Y:S04]  /*15bf0*/  STL [R1+0x70], R0 ;  /* 0x0000700001007387 */ /* 0x0109e80000100800 */
[----:B------:R4:W-:Y:S04]  /*15c00*/  @!P6 STS [0xb100], R47 ;  /* 0x00b1002fff00e388 */ /* 0x0009e80000000800 */
[----:B------:R-:W-:Y:S06]  /*15c10*/  BAR.ARV 0x5, 0x80 ;  /* 0x0142000000007b1d */ /* 0x000fec0000002000 */
.L_x_586:
[----:B---34-:R-:W3:Y:S02]  /*15c20*/  LDL R0, [R1+0x70] ;  /* 0x0000700001007983 */ /* 0x018ee40000100800 */
[----:B---3--:R-:W-:-:S13]  /*15c30*/  ISETP.GE.AND P0, PT, R0, c[0x0][0x538], PT ;  /* 0x00014e0000007a0c */ /* 0x008fda0003f06270 */
[----:B-12---:R-:W-:Y:S01]  /*15c40*/  @P0 CALL.REL.NOINC `(.L_x_588) ;  /* 0x0000001000000944 */ /* 0x006fe20003c00000 */
[----:B------:R-:W-:Y:S05]  /*15c50*/  BRA `(.L_x_589) ;  /* 0xfffead2000007947 */ /* 0x000fea000383ffff */
.L_x_588:
[----:B------:R-:W-:Y:S05]  /*15c60*/  EXIT ;  /* 0x000000000000794d */ /* 0x000fea0003800000 */
.L_x_512:
[----:B------:R-:W-:Y:S01]  /*15c70*/  IMAD.MOV.U32 R88, RZ, RZ, R4 ;  /* 0x000000ffff587224 */ /* 0x000fe200078e0004 */
[----:B------:R-:W-:Y:S01]  /*15c80*/  MOV R58, RZ ;  /* 0x000000ff003a7202 */ /* 0x000fe20000000f00 */
[----:B------:R-:W-:Y:S01]  /*15c90*/  IMAD.MOV.U32 R3, RZ, RZ, 0x181f ;  /* 0x0000181fff037424 */ /* 0x000fe200078e00ff */
[----:B------:R-:W-:Y:S02]  /*15ca0*/  MOV R2, 0x15cc0 ;  /* 0x00015cc000027802 */ /* 0x000fe40000000f00 */
[----:B-----5:R-:W-:Y:S05]  /*15cb0*/  CALL.REL.NOINC `($__internal_1_$__cuda_sm70_shflsync_idx_p) ;  /* 0x00005b5000007944 */ /* 0x020fea0003c00000 */
[----:B------:R-:W-:Y:S01]  /*15cc0*/  MOV R6, R58 ;  /* 0x0000003a00067202 */ /* 0x000fe20000000f00 */
[----:B-1---5:R-:W-:Y:S05]  /*15cd0*/  BRA `(.L_x_590) ;  /* 0xfffeb69000007947 */ /* 0x022fea000383ffff */
.L_x_513:
[----:B------:R-:W-:Y:S01]  /*15ce0*/  IMAD.MOV.U32 R88, RZ, RZ, R5 ;  /* 0x000000ffff587224 */ /* 0x000fe200078e0005 */
[----:B------:R-:W-:Y:S01]  /*15cf0*/  MOV R58, RZ ;  /* 0x000000ff003a7202 */ /* 0x000fe20000000f00 */
[----:B------:R-:W-:Y:S01]  /*15d00*/  IMAD.MOV.U32 R3, RZ, RZ, 0x181f ;  /* 0x0000181fff037424 */ /* 0x000fe200078e00ff */
[----:B------:R-:W-:Y:S02]  /*15d10*/  MOV R2, 0x15d30 ;  /* 0x00015d3000027802 */ /* 0x000fe40000000f00 */
[----:B-12--5:R-:W-:Y:S05]  /*15d20*/  CALL.REL.NOINC `($__internal_1_$__cuda_sm70_shflsync_idx_p) ;  /* 0x00005ae000007944 */ /* 0x026fea0003c00000 */
[----:B------:R-:W-:Y:S01]  /*15d30*/  MOV R2, R58 ;  /* 0x0000003a00027202 */ /* 0x000fe20000000f00 */
[----:B-1---5:R-:W-:Y:S05]  /*15d40*/  BRA `(.L_x_591) ;  /* 0xfffeb64000007947 */ /* 0x022fea000383ffff */
.L_x_516:
[----:B------:R-:W-:Y:S01]  /*15d50*/  IMAD.MOV.U32 R88, RZ, RZ, R4 ;  /* 0x000000ffff587224 */ /* 0x000fe200078e0004 */
[----:B------:R-:W-:Y:S01]  /*15d60*/  MOV R58, 0x1 ;  /* 0x00000001003a7802 */ /* 0x000fe20000000f00 */
[----:B-1----:R-:W-:Y:S01]  /*15d70*/  IMAD.MOV.U32 R3, RZ, RZ, 0x181f ;  /* 0x0000181fff037424 */ /* 0x002fe200078e00ff */
[----:B----4-:R-:W-:-:S02]  /*15d80*/  MOV R2, 0x15da0 ;  /* 0x00015da000027802 */ /* 0x010fc40000000f00 */
[----:B--2--5:R-:W-:Y:S05]  /*15d90*/  CALL.REL.NOINC `($__internal_1_$__cuda_sm70_shflsync_idx_p) ;  /* 0x00005a7000007944 */ /* 0x024fea0003c00000 */
[----:B------:R-:W-:Y:S01]  /*15da0*/  IMAD.MOV.U32 R6, RZ, RZ, R58 ;  /* 0x000000ffff067224 */ /* 0x000fe200078e003a */
[----:B------:R-:W-:Y:S01]  /*15db0*/  MOV R58, 0x1 ;  /* 0x00000001003a7802 */ /* 0x000fe20000000f00 */
[----:B------:R-:W-:Y:S01]  /*15dc0*/  IMAD.MOV.U32 R88, RZ, RZ, R5 ;  /* 0x000000ffff587224 */ /* 0x000fe200078e0005 */
[----:B------:R-:W-:-:S02]  /*15dd0*/  MOV R3, 0x181f ;  /* 0x0000181f00037802 */ /* 0x000fc40000000f00 */
[----:B------:R-:W-:Y:S02]  /*15de0*/  MOV R2, 0x15e00 ;  /* 0x00015e0000027802 */ /* 0x000fe40000000f00 */
[----:B-1---5:R-:W-:Y:S05]  /*15df0*/  CALL.REL.NOINC `($__internal_1_$__cuda_sm70_shflsync_idx_p) ;  /* 0x00005a1000007944 */ /* 0x022fea0003c00000 */
[----:B------:R-:W-:Y:S01]  /*15e00*/  MOV R2, R58 ;  /* 0x0000003a00027202 */ /* 0x000fe20000000f00 */
[----:B-1---5:R-:W-:Y:S05]  /*15e10*/  BRA `(.L_x_592) ;  /* 0xfffeb6d000007947 */ /* 0x022fea000383ffff */
.L_x_519:
[----:B------:R-:W-:Y:S01]  /*15e20*/  IMAD.MOV.U32 R88, RZ, RZ, R4 ;  /* 0x000000ffff587224 */ /* 0x000fe200078e0004 */
[----:B------:R-:W-:Y:S01]  /*15e30*/  MOV R58, 0x2 ;  /* 0x00000002003a7802 */ /* 0x000fe20000000f00 */
[----:B-1----:R-:W-:Y:S01]  /*15e40*/  IMAD.MOV.U32 R3, RZ, RZ, 0x181f ;  /* 0x0000181fff037424 */ /* 0x002fe200078e00ff */
[----:B------:R-:W-:Y:S02]  /*15e50*/  MOV R2, 0x15e70 ;  /* 0x00015e7000027802 */ /* 0x000fe40000000f00 */
[----:B--23-5:R-:W-:Y:S05]  /*15e60*/  CALL.REL.NOINC `($__internal_1_$__cuda_sm70_shflsync_idx_p) ;  /* 0x000059a000007944 */ /* 0x02cfea0003c00000 */
[----:B------:R-:W-:Y:S01]  /*15e70*/  MOV R6, R58 ;  /* 0x0000003a00067202 */ /* 0x000fe20000000f00 */
[----:B-1---5:R-:W-:Y:S05]  /*15e80*/  BRA `(.L_x_593) ;  /* 0xfffeb74000007947 */ /* 0x022fea000383ffff */
.L_x_520:
[----:B------:R-:W-:Y:S01]  /*15e90*/  IMAD.MOV.U32 R88, RZ, RZ, R5 ;  /* 0x000000ffff587224 */ /* 0x000fe200078e0005 */
[----:B------:R-:W-:Y:S01]  /*15ea0*/  MOV R58, 0x2 ;  /* 0x00000002003a7802 */ /* 0x000fe20000000f00 */
[----:B-1----:R-:W-:Y:S01]  /*15eb0*/  IMAD.MOV.U32 R3, RZ, RZ, 0x181f ;  /* 0x0000181fff037424 */ /* 0x002fe200078e00ff */
[----:B------:R-:W-:Y:S02]  /*15ec0*/  MOV R2, 0x15ee0 ;  /* 0x00015ee000027802 */ /* 0x000fe40000000f00 */
[----:B--2345:R-:W-:Y:S05]  /*15ed0*/  CALL.REL.NOINC `($__internal_1_$__cuda_sm70_shflsync_idx_p) ;  /* 0x0000593000007944 */ /* 0x03cfea0003c00000 */
[----:B------:R-:W-:Y:S01]  /*15ee0*/  MOV R2, R58 ;  /* 0x0000003a00027202 */ /* 0x000fe20000000f00 */
[----:B-1---5:R-:W-:Y:S05]  /*15ef0*/  BRA `(.L_x_594) ;  /* 0xfffeb6f000007947 */ /* 0x022fea000383ffff */
.L_x_523:
[----:B------:R-:W-:Y:S01]  /*15f00*/  IMAD.MOV.U32 R88, RZ, RZ, R4 ;  /* 0x000000ffff587224 */ /* 0x000fe200078e0004 */
[----:B------:R-:W-:Y:S01]  /*15f10*/  MOV R58, 0x3 ;  /* 0x00000003003a7802 */ /* 0x000fe20000000f00 */
[----:B--2---:R-:W-:Y:S01]  /*15f20*/  IMAD.MOV.U32 R3, RZ, RZ, 0x181f ;  /* 0x0000181fff037424 */ /* 0x004fe200078e00ff */
[----:B------:R-:W-:-:S02]  /*15f30*/  MOV R2, 0x15f50 ;  /* 0x00015f5000027802 */ /* 0x000fc40000000f00 */
[----:B-1-345:R-:W-:Y:S05]  /*15f40*/  CALL.REL.NOINC `($__internal_1_$__cuda_sm70_shflsync_idx_p) ;  /* 0x000058c000007944 */ /* 0x03afea0003c00000 */
        /* <DEDUP_REMOVED lines=8> */
.L_x_526:
[----:B------:R-:W-:Y:S01]  /*15fd0*/  IMAD.MOV.U32 R88, RZ, RZ, R4 ;  /* 0x000000ffff587224 */ /* 0x000fe200078e0004 */
[----:B------:R-:W-:Y:S01]  /*15fe0*/  MOV R58, 0x4 ;  /* 0x00000004003a7802 */ /* 0x000fe20000000f00 */
[----:B-1----:R-:W-:Y:S01]  /*15ff0*/  IMAD.MOV.U32 R3, RZ, RZ, 0x181f ;  /* 0x0000181fff037424 */ /* 0x002fe200078e00ff */
[----:B--2---:R-:W-:Y:S02]  /*16000*/  MOV R2, 0x16020 ;  /* 0x0001602000027802 */ /* 0x004fe40000000f00 */
[----:B---345:R-:W-:Y:S05]  /*16010*/  CALL.REL.NOINC `($__internal_1_$__cuda_sm70_shflsync_idx_p) ;  /* 0x000057f000007944 */ /* 0x038fea0003c00000 */
[----:B------:R-:W-:Y:S01]  /*16020*/  MOV R6, R58 ;  /* 0x0000003a00067202 */ /* 0x000fe20000000f00 */
[----:B-1---5:R-:W-:Y:S05]  /*16030*/  BRA `(.L_x_596) ;  /* 0xfffeb78000007947 */ /* 0x022fea000383ffff */
.L_x_527:
[----:B------:R-:W-:Y:S01]  /*16040*/  IMAD.MOV.U32 R88, RZ, RZ, R5 ;  /* 0x000000ffff587224 */ /* 0x000fe200078e0005 */
[----:B------:R-:W-:Y:S01]  /*16050*/  MOV R58, 0x4 ;  /* 0x00000004003a7802 */ /* 0x000fe20000000f00 */
[----:B------:R-:W-:Y:S01]  /*16060*/  IMAD.MOV.U32 R3, RZ, RZ, 0x181f ;  /* 0x0000181fff037424 */ /* 0x000fe200078e00ff */
[----:B--2---:R-:W-:Y:S02]  /*16070*/  MOV R2, 0x16090 ;  /* 0x0001609000027802 */ /* 0x004fe40000000f00 */
[----:B-1-345:R-:W-:Y:S05]  /*16080*/  CALL.REL.NOINC `($__internal_1_$__cuda_sm70_shflsync_idx_p) ;  /* 0x0000578000007944 */ /* 0x03afea0003c00000 */
[----:B------:R-:W-:Y:S01]  /*16090*/  MOV R2, R58 ;  /* 0x0000003a00027202 */ /* 0x000fe20000000f00 */
[----:B-1---5:R-:W-:Y:S05]  /*160a0*/  BRA `(.L_x_597) ;  /* 0xfffeb73000007947 */ /* 0x022fea000383ffff */
.L_x_530:
[----:B------:R-:W-:Y:S01]  /*160b0*/  IMAD.MOV.U32 R88, RZ, RZ, R4 ;  /* 0x000000ffff587224 */ /* 0x000fe200078e0004 */
[----:B------:R-:W-:Y:S01]  /*160c0*/  MOV R58, 0x5 ;  /* 0x00000005003a7802 */ /* 0x000fe20000000f00 */
[----:B-1----:R-:W-:Y:S01]  /*160d0*/  IMAD.MOV.U32 R3, RZ, RZ, 0x181f ;  /* 0x0000181fff037424 */ /* 0x002fe200078e00ff */
[----:B------:R-:W-:-:S02]  /*160e0*/  MOV R2, 0x16100 ;  /* 0x0001610000027802 */ /* 0x000fc40000000f00 */
[----:B--2345:R-:W-:Y:S05]  /*160f0*/  CALL.REL.NOINC `($__internal_1_$__cuda_sm70_shflsync_idx_p) ;  /* 0x0000571000007944 */ /* 0x03cfea0003c00000 */
        /* <DEDUP_REMOVED lines=8> */
.L_x_533:
[----:B------:R-:W-:Y:S01]  /*16180*/  IMAD.MOV.U32 R88, RZ, RZ, R4 ;  /* 0x000000ffff587224 */ /* 0x000fe200078e0004 */
[----:B------:R-:W-:Y:S01]  /*16190*/  MOV R58, 0x6 ;  /* 0x00000006003a7802 */ /* 0x000fe20000000f00 */
[----:B-1----:R-:W-:Y:S01]  /*161a0*/  IMAD.MOV.U32 R3, RZ, RZ, 0x181f ;  /* 0x0000181fff037424 */ /* 0x002fe200078e00ff */
[----:B------:R-:W-:Y:S02]  /*161b0*/  MOV R2, 0x161d0 ;  /* 0x000161d000027802 */ /* 0x000fe40000000f00 */
[----:B--2345:R-:W-:Y:S05]  /*161c0*/  CALL.REL.NOINC `($__internal_1_$__cuda_sm70_shflsync_idx_p) ;  /* 0x0000564000007944 */ /* 0x03cfea0003c00000 */
[----:B------:R-:W-:Y:S01]  /*161d0*/  MOV R6, R58 ;  /* 0x0000003a00067202 */ /* 0x000fe20000000f00 */
[----:B-1---5:R-:W-:Y:S05]  /*161e0*/  BRA `(.L_x_599) ;  /* 0xfffeb7c000007947 */ /* 0x022fea000383ffff */
.L_x_534:
[----:B------:R-:W-:Y:S01]  /*161f0*/  IMAD.MOV.U32 R88, RZ, RZ, R5 ;  /* 0x000000ffff587224 */ /* 0x000fe200078e0005 */
[----:B------:R-:W-:Y:S01]  /*16200*/  MOV R58, 0x6 ;  /* 0x00000006003a7802 */ /* 0x000fe20000000f00 */
[----:B-1----:R-:W-:Y:S01]  /*16210*/  IMAD.MOV.U32 R3, RZ, RZ, 0x181f ;  /* 0x0000181fff037424 */ /* 0x002fe200078e00ff */
[----:B------:R-:W-:Y:S02]  /*16220*/  MOV R2, 0x16240 ;  /* 0x0001624000027802 */ /* 0x000fe40000000f00 */
[----:B--2345:R-:W-:Y:S05]  /*16230*/  CALL.REL.NOINC `($__internal_1_$__cuda_sm70_shflsync_idx_p) ;  /* 0x000055d000007944 */ /* 0x03cfea0003c00000 */
[----:B------:R-:W-:Y:S01]  /*16240*/  MOV R2, R58 ;  /* 0x0000003a00027202 */ /* 0x000fe20000000f00 */
[----:B-1---5:R-:W-:Y:S05]  /*16250*/  BRA `(.L_x_600) ;  /* 0xfffeb77000007947 */ /* 0x022fea000383ffff */
.L_x_537:
        /* <DEDUP_REMOVED lines=13> */
.L_x_540:
[----:B------:R-:W-:Y:S01]  /*16330*/  IMAD.MOV.U32 R88, RZ, RZ, R0 ;  /* 0x000000ffff587224 */ /* 0x000fe200078e0000 */
[----:B------:R-:W-:Y:S01]  /*16340*/  MOV R58, RZ ;  /* 0x000000ff003a7202 */ /* 0x000fe20000000f00 */
[----:B------:R-:W-:Y:S01]  /*16350*/  IMAD.MOV.U32 R3, RZ, RZ, 0x181f ;  /* 0x0000181fff037424 */ /* 0x000fe200078e00ff */
[----:B------:R-:W-:Y:S02]  /*16360*/  MOV R2, 0x16380 ;  /* 0x0001638000027802 */ /* 0x000fe40000000f00 */
[----:B-1----:R-:W-:Y:S05]  /*16370*/  CALL.REL.NOINC `($__internal_1_$__cuda_sm70_shflsync_idx_p) ;  /* 0x0000549000007944 */ /* 0x002fea0003c00000 */
[----:B------:R-:W-:Y:S01]  /*16380*/  MOV R5, R58 ;  /* 0x0000003a00057202 */ /* 0x000fe20000000f00 */
[----:B-1---5:R-:W-:Y:S05]  /*16390*/  BRA `(.L_x_602) ;  /* 0xfffedc0000007947 */ /* 0x022fea000383ffff */
.L_x_541:
[----:B------:R-:W-:Y:S01]  /*163a0*/  IMAD.MOV.U32 R88, RZ, RZ, R4 ;  /* 0x000000ffff587224 */ /* 0x000fe200078e0004 */
[----:B------:R-:W-:Y:S01]  /*163b0*/  MOV R58, RZ ;  /* 0x000000ff003a7202 */ /* 0x000fe20000000f00 */
[----:B------:R-:W-:Y:S01]  /*163c0*/  IMAD.MOV.U32 R3, RZ, RZ, 0x181f ;  /* 0x0000181fff037424 */ /* 0x000fe200078e00ff */
[----:B------:R-:W-:Y:S02]  /*163d0*/  MOV R2, 0x163f0 ;  /* 0x000163f000027802 */ /* 0x000fe40000000f00 */
[----:B-123--:R-:W-:Y:S05]  /*163e0*/  CALL.REL.NOINC `($__internal_1_$__cuda_sm70_shflsync_idx_p) ;  /* 0x0000542000007944 */ /* 0x00efea0003c00000 */
[----:B------:R-:W-:Y:S01]  /*163f0*/  IADD3 R2, P0, R58, R170, RZ ;  /* 0x000000aa3a027210 */ /* 0x000fe20007f1e0ff */
[----:B-----5:R-:W-:Y:S01]  /*16400*/  IMAD.MOV.U32 R88, RZ, RZ, R0 ;  /* 0x000000ffff587224 */ /* 0x020fe200078e0000 */
[----:B------:R-:W-:-:S03]  /*16410*/  MOV R58, 0x1 ;  /* 0x00000001003a7802 */ /* 0x000fc60000000f00 */
[----:B------:R-:W-:-:S05]  /*16420*/  IMAD.X R3, R5, 0x1, R36, P0 ;  /* 0x0000000105037824 */ /* 0x000fca00000e0624 */
[----:B------:R-:W-:Y:S01]  /*16430*/  @!PT LDS RZ, [RZ] ;  /* 0x00000000fffff984 */ /* 0x000fe20000000800 */
[----:B------:R-:W-:Y:S01]  /*16440*/  @!PT LDS RZ, [RZ] ;  /* 0x00000000fffff984 */ /* 0x000fe20000000800 */
[----:B------:R-:W-:Y:S01]  /*16450*/  @!PT LDS RZ, [RZ] ;  /* 0x00000000fffff984 */ /* 0x000fe20000000800 */
[----:B------:R2:W-:Y:S02]  /*16460*/  LDGSTS.E.BYPASS.LTC128B.128 [R243+0x3900], [R2.64], !P5 ;  /* 0x0390000002f37fae */ /* 0x0005e4000e901d46 */
[----:B--2---:R-:W-:Y:S01]  /*16470*/  IMAD.MOV.U32 R3, RZ, RZ, 0x181f ;  /* 0x0000181fff037424 */ /* 0x004fe200078e00ff */
[----:B------:R-:W-:Y:S02]  /*16480*/  MOV R2, 0x164a0 ;  /* 0x000164a000027802 */ /* 0x000fe40000000f00 */
[----:B-1----:R-:W-:Y:S05]  /*16490*/  CALL.REL.NOINC `($__internal_1_$__cuda_sm70_shflsync_idx_p) ;  /* 0x0000537000007944 */ /* 0x002fea0003c00000 */
[----:B------:R-:W-:Y:S01]  /*164a0*/  IMAD.MOV.U32 R5, RZ, RZ, R58 ;  /* 0x000000ffff057224 */ /* 0x000fe200078e003a */
[----:B------:R-:W-:Y:S01]  /*164b0*/  MOV R58, 0x1 ;  /* 0x00000001003a7802 */ /* 0x000fe20000000f00 */
[----:B------:R-:W-:Y:S01]  /*164c0*/  IMAD.MOV.U32 R88, RZ, RZ, R4 ;  /* 0x000000ffff587224 */ /* 0x000fe200078e0004 */
[----:B------:R-:W-:Y:S02]  /*164d0*/  MOV R3, 0x181f ;  /* 0x0000181f00037802 */ /* 0x000fe40000000f00 */
[----:B------:R-:W-:Y:S02]  /*164e0*/  MOV R2, 0x16500 ;  /* 0x0001650000027802 */ /* 0x000fe40000000f00 */
[----:B-1---5:R-:W-:Y:S05]  /*164f0*/  CALL.REL.NOINC `($__internal_1_$__cuda_sm70_shflsync_idx_p) ;  /* 0x0000531000007944 */ /* 0x022fea0003c00000 */
        /* <DEDUP_REMOVED lines=79> */
[----:B-----5:R-:W-:Y:S01]  /*169f0*/  IMAD.MOV.U32 R0, RZ, RZ, R58 ;  /* 0x000000ffff007224 */ /* 0x020fe200078e003a */
[----:B------:R-:W-:Y:S01]  /*16a00*/  MOV R58, 0x6 ;  /* 0x00000006003a7802 */ /* 0x000fe20000000f00 */
[----:B------:R-:W-:Y:S01]  /*16a10*/  IMAD.MOV.U32 R88, RZ, RZ, R4 ;  /* 0x000000ffff587224 */ /* 0x000fe200078e0004 */
[----:B------:R-:W-:Y:S02]  /*16a20*/  MOV R3, 0x181f ;  /* 0x0000181f00037802 */ /* 0x000fe40000000f00 */
[----:B------:R-:W-:Y:S02]  /*16a30*/  MOV R2, 0x16a50 ;  /* 0x00016a5000027802 */ /* 0x000fe40000000f00 */
[----:B-1----:R-:W-:Y:S05]  /*16a40*/  CALL.REL.NOINC `($__internal_1_$__cuda_sm70_shflsync_idx_p) ;  /* 0x00004dc000007944 */ /* 0x002fea0003c00000 */
[----:B------:R-:W-:Y:S01]  /*16a50*/  MOV R4, R58 ;  /* 0x0000003a00047202 */ /* 0x000fe20000000f00 */
[----:B-1---5:R-:W-:Y:S05]  /*16a60*/  BRA `(.L_x_603) ;  /* 0xfffed73000007947 */ /* 0x022fea000383ffff */
.L_x_542:
[----:B------:R-:W-:Y:S01]  /*16a70*/  IMAD.MOV.U32 R58, RZ, RZ, RZ ;  /* 0x000000ffff3a7224 */ /* 0x000fe200078e00ff */
[----:B------:R-:W-:-:S02]  /*16a80*/  MOV R3, 0x1c1f ;  /* 0x00001c1f00037802 */ /* 0x000fc40000000f00 */
[----:B------:R-:W-:Y:S02]  /*16a90*/  MOV R2, 0x16ab0 ;  /* 0x00016ab000027802 */ /* 0x000fe40000000f00 */
[----:B------:R-:W-:Y:S05]  /*16aa0*/  CALL.REL.NOINC `($__internal_1_$__cuda_sm70_shflsync_idx_p) ;  /* 0x00004d6000007944 */ /* 0x000fea0003c00000 */
[----:B-----5:R-:W-:Y:S01]  /*16ab0*/  MOV R0, R58 ;  /* 0x0000003a00007202 */ /* 0x020fe20000000f00 */
[----:B-1----:R-:W-:Y:S05]  /*16ac0*/  BRA `(.L_x_604) ;  /* 0xfffed80000007947 */ /* 0x002fea000383ffff */
.L_x_543:
[----:B------:R-:W-:Y:S01]  /*16ad0*/  IMAD.MOV.U32 R58, RZ, RZ, 0x1 ;  /* 0x00000001ff3a7424 */ /* 0x000fe200078e00ff */
[----:B------:R-:W-:Y:S02]  /*16ae0*/  MOV R3, 0x1c1f ;  /* 0x00001c1f00037802 */ /* 0x000fe40000000f00 */
[----:B------:R-:W-:Y:S02]  /*16af0*/  MOV R2, 0x16b10 ;  /* 0x00016b1000027802 */ /* 0x000fe40000000f00 */
[----:B-1----:R-:W-:Y:S05]  /*16b00*/  CALL.REL.NOINC `($__internal_1_$__cuda_sm70_shflsync_idx_p) ;  /* 0x00004d0000007944 */ /* 0x002fea0003c00000 */
[----:B-----5:R-:W-:Y:S01]  /*16b10*/  IMAD.IADD R0, R4, 0x1, R58 ;  /* 0x0000000104007824 */ /* 0x020fe200078e023a */
[----:B------:R-:W-:Y:S01]  /*16b20*/  MOV R2, 0x16ef0 ;  /* 0x00016ef000027802 */ /* 0x000fe20000000f00 */
[----:B------:R-:W-:Y:S02]  /*16b30*/  IMAD.MOV.U32 R58, RZ, RZ, 0x2 ;  /* 0x00000002ff3a7424 */ /* 0x000fe400078e00ff */
[----:B------:R-:W-:Y:S01]  /*16b40*/  IMAD.MOV.U32 R3, RZ, RZ, 0x1c1f ;  /* 0x00001c1fff037424 */ /* 0x000fe200078e00ff */
        /* <DEDUP_REMOVED lines=120> */
[----:B------:R-:W-:Y:S01]  /*172d0*/  IMAD.IADD R4, R4, 0x1, R58 ;  /* 0x0000000104047824 */ /* 0x000fe200078e023a */
[----:B------:R-:W-:Y:S02]  /*172e0*/  FMNMX.FTZ R2, R7, R8, !PT ;  /* 0x0000000807027209 */ /* 0x000fe40007810000 */
[----:B-----5:R-:W-:Y:S02]  /*172f0*/  FMNMX.FTZ R0, R9, R10, !PT ;  /* 0x0000000a09007209 */ /* 0x020fe40007810000 */
[----:B------:R-:W-:Y:S02]  /*17300*/  IMNMX R5, R5, R4, PT ;  /* 0x0000000405057217 */ /* 0x000fe40003800200 */
[----:B------:R-:W-:Y:S02]  /*17310*/  FMNMX.FTZ R4, R24, R26, !PT ;  /* 0x0000001a18047209 */ /* 0x000fe40007810000 */
[----:B------:R-:W-:-:S02]  /*17320*/  ISETP.GT.AND P0, PT, R5, RZ, PT ;  /* 0x000000ff0500720c */ /* 0x000fc40003f04270 */
[C---:B------:R-:W-:Y:S02]  /*17330*/  ISETP.GT.AND P6, PT, R5.reuse, 0x1, PT ;  /* 0x000000010500780c */ /* 0x040fe40003fc4270 */
[----:B------:R-:W-:Y:S02]  /*17340*/  FSEL R18, R202, -INF , P0 ;  /* 0xff800000ca127808 */ /* 0x000fe40000000000 */
        /* <DEDUP_REMOVED lines=47> */
[----:B------:R-:W-:Y:S02]  /*17640*/  FMNMX.FTZ R3, R11, R2, !PT ;  /* 0x000000020b037209 */ /* 0x000fe40007810000 */
[C---:B------:R-:W-:Y:S02]  /*17650*/  ISETP.GT.AND P6, PT, R5.reuse, 0x61, PT ;  /* 0x000000610500780c */ /* 0x040fe40003fc4270 */
[C---:B------:R-:W-:Y:S02]  /*17660*/  ISETP.GT.AND P1, PT, R5.reuse, 0x68, PT ;  /* 0x000000680500780c */ /* 0x040fe40003f24270 */
[----:B------:R-:W-:Y:S02]  /*17670*/  ISETP.GT.AND P0, PT, R5, 0x69, PT ;  /* 0x000000690500780c */ /* 0x000fe40003f04270 */
[----:B------:R-:W-:-:S02]  /*17680*/  FMNMX.FTZ R2, R29, R4, !PT ;  /* 0x000000041d027209 */ /* 0x000fc40007810000 */
[----:B------:R-:W-:Y:S01]  /*17690*/  FMNMX.FTZ R5, R13, R0, !PT ;  /* 0x000000000d057209 */ /* 0x000fe20007810000 */
[----:B------:R-:W-:Y:S01]  /*176a0*/  IMAD.MOV.U32 R0, RZ, RZ, 0x2 ;  /* 0x00000002ff007424 */ /* 0x000fe200078e00ff */
        /* <DEDUP_REMOVED lines=93> */
[----:B------:R-:W-:Y:S02]  /*17c80*/  FMNMX.FTZ R71, R168, R71, !PT ;  /* 0x00000047a8477209 */ /* 0x000fe40007810000 */
[----:B------:R-:W-:-:S02]  /*17c90*/  FMNMX.FTZ R2, R155, R2, !PT ;  /* 0x000000029b027209 */ /* 0x000fc40007810000 */
[----:B------:R-:W-:Y:S02]  /*17ca0*/  FMNMX.FTZ R70, R146, R70, !PT ;  /* 0x0000004692467209 */ /* 0x000fe40007810000 */
[----:B------:R-:W-:Y:S02]  /*17cb0*/  FMNMX.FTZ R69, R181, R69, !PT ;  /* 0x00000045b5457209 */ /* 0x000fe40007810000 */
[----:B------:R-:W-:Y:S02]  /*17cc0*/  FSEL R147, R44, -INF , P0 ;  /* 0xff8000002c937808 */ /* 0x000fe40000000000 */
[----:B------:R-:W-:Y:S02]  /*17cd0*/  FMNMX.FTZ R71, R144, R71, !PT ;  /* 0x0000004790477209 */ /* 0x000fe40007810000 */
[----:B------:R-:W-:Y:S02]  /*17ce0*/  FMNMX.FTZ R2, R184, R2, !PT ;  /* 0x00000002b8027209 */ /* 0x000fe40007810000 */
[----:B------:R-:W-:Y:S01]  /*17cf0*/  FMNMX.FTZ R70, R148, R70, !PT ;  /* 0x0000004694467209 */ /* 0x000fe20007810000 */
[----:B------:R-:W-:Y:S01]  /*17d00*/  IMAD.MOV.U32 R4, RZ, RZ, R71 ;  /* 0x000000ffff047224 */ /* 0x000fe200078e0047 */
[----:B------:R-:W-:-:S02]  /*17d10*/  FMNMX.FTZ R69, R180, R69, !PT ;  /* 0x00000045b4457209 */ /* 0x000fc40007810000 */
[----:B------:R-:W-:Y:S02]  /*17d20*/  FMNMX.FTZ R6, R147, R2, !PT ;  /* 0x0000000293067209 */ /* 0x000fe40007810000 */
[----:B------:R-:W-:Y:S02]  /*17d30*/  FMNMX.FTZ R70, R149, R70, !PT ;  /* 0x0000004695467209 */ /* 0x000fe40007810000 */
[----:B------:R-:W-:Y:S02]  /*17d40*/  FMNMX.FTZ R69, R179, R69, !PT ;  /* 0x00000045b3457209 */ /* 0x000fe40007810000 */
[----:B------:R-:W-:Y:S02]  /*17d50*/  MOV R2, 0x17d70 ;  /* 0x00017d7000027802 */ /* 0x000fe40000000f00 */
[----:B-1----:R-:W-:Y:S05]  /*17d60*/  CALL.REL.NOINC `($__internal_0_$__cuda_sm70_shflsync_bfly_p) ;  /* 0x00003a4000007944 */ /* 0x002fea0003c00000 */
[----:B------:R-:W-:Y:S01]  /*17d70*/  FMNMX.FTZ R71, R71, R0, !PT ;  /* 0x0000000047477209 */ /* 0x000fe20007810000 */
[----:B------:R-:W-:Y:S01]  /*17d80*/  IMAD.MOV.U32 R0, RZ, RZ, 0x1 ;  /* 0x00000001ff007424 */ /* 0x000fe200078e00ff */
[----:B------:R-:W-:-:S03]  /*17d90*/  MOV R2, 0x17dc0 ;  /* 0x00017dc000027802 */ /* 0x000fc60000000f00 */
[----:B------:R-:W-:Y:S02]  /*17da0*/  IMAD.MOV.U32 R4, RZ, RZ, R71 ;  /* 0x000000ffff047224 */ /* 0x000fe400078e0047 */
[----:B------:R-:W-:Y:S05]  /*17db0*/  CALL.REL.NOINC `($__internal_0_$__cuda_sm70_shflsync_bfly_p) ;  /* 0x000039f000007944 */ /* 0x000fea0003c00000 */
[----:B------:R-:W-:Y:S01]  /*17dc0*/  FMNMX.FTZ R71, R71, R0, !PT ;  /* 0x0000000047477209 */ /* 0x000fe20007810000 */
[----:B------:R-:W-:Y:S01]  /*17dd0*/  IMAD.MOV.U32 R4, RZ, RZ, R70 ;  /* 0x000000ffff047224 */ /* 0x000fe200078e0046 */
[----:B------:R-:W-:Y:S01]  /*17de0*/  MOV R2, 0x17e10 ;  /* 0x00017e1000027802 */ /* 0x000fe20000000f00 */
[----:B------:R-:W-:Y:S02]  /*17df0*/  IMAD.MOV.U32 R0, RZ, RZ, 0x2 ;  /* 0x00000002ff007424 */ /* 0x000fe400078e00ff */
[----:B------:R-:W-:Y:S05]  /*17e00*/  CALL.REL.NOINC `($__internal_0_$__cuda_sm70_shflsync_bfly_p) ;  /* 0x000039a000007944 */ /* 0x000fea0003c00000 */
        /* <DEDUP_REMOVED lines=25> */
[----:B------:R-:W-:Y:S01]  /*17fa0*/  MOV R68, R0 ;  /* 0x0000000000447202 */ /* 0x000fe20000000f00 */
[----:B------:R-:W-:Y:S05]  /*17fb0*/  BRA `(.L_x_605) ;  /* 0xfffed98000007947 */ /* 0x000fea000383ffff */
.L_x_547:
[----:B------:R-:W-:Y:S01]  /*17fc0*/  MOV R58, RZ ;  /* 0x000000ff003a7202 */ /* 0x000fe20000000f00 */
[----:B------:R-:W-:Y:S01]  /*17fd0*/  IMAD.MOV.U32 R88, RZ, RZ, R0 ;  /* 0x000000ffff587224 */ /* 0x000fe200078e0000 */
[----:B------:R-:W-:Y:S01]  /*17fe0*/  MOV R2, 0x18010 ;  /* 0x0001801000027802 */ /* 0x000fe20000000f00 */
[----:B------:R-:W-:Y:S02]  /*17ff0*/  IMAD.MOV.U32 R3, RZ, RZ, 0x181f ;  /* 0x0000181fff037424 */ /* 0x000fe400078e00ff */
[----:B-1----:R-:W-:Y:S05]  /*18000*/  CALL.REL.NOINC `($__internal_1_$__cuda_sm70_shflsync_idx_p) ;  /* 0x0000380000007944 */ /* 0x002fea0003c00000 */
[----:B------:R-:W-:Y:S01]  /*18010*/  MOV R7, R58 ;  /* 0x0000003a00077202 */ /* 0x000fe20000000f00 */
[----:B-1---5:R-:W-:-:S05]  /*18020*/  BRA `(.L_x_606) ;  /* 0xffff04c000007947 */ /* 0x022fca000383ffff */
.L_x_548:
[----:B------:R-:W-:Y:S01]  /*18030*/  MOV R58, RZ ;  /* 0x000000ff003a7202 */ /* 0x000fe20000000f00 */
[----:B------:R-:W-:Y:S01]  /*18040*/  IMAD.MOV.U32 R88, RZ, RZ, R4 ;  /* 0x000000ffff587224 */ /* 0x000fe200078e0004 */
[----:B------:R-:W-:Y:S01]  /*18050*/  MOV R2, 0x18080 ;  /* 0x0001808000027802 */ /* 0x000fe20000000f00 */
[----:B------:R-:W-:Y:S02]  /*18060*/  IMAD.MOV.U32 R3, RZ, RZ, 0x181f ;  /* 0x0000181fff037424 */ /* 0x000fe400078e00ff */
[----:B-123--:R-:W-:Y:S05]  /*18070*/  CALL.REL.NOINC `($__internal_1_$__cuda_sm70_shflsync_idx_p) ;  /* 0x0000379000007944 */ /* 0x00efea0003c00000 */
[----:B-----5:R-:W-:Y:S01]  /*18080*/  IMAD.MOV.U32 R88, RZ, RZ, R0 ;  /* 0x000000ffff587224 */ /* 0x020fe200078e0000 */
[----:B------:R-:W-:Y:S02]  /*18090*/  IADD3 R2, P0, R58, R20, RZ ;  /* 0x000000143a027210 */ /* 0x000fe40007f1e0ff */
[----:B------:R-:W-:Y:S03]  /*180a0*/  MOV R58, 0x1 ;  /* 0x00000001003a7802 */ /* 0x000fe60000000f00 */
[----:B------:R-:W-:Y:S05]  /*180b0*/  IMAD.X R3, R7, 0x1, R5, P0 ;  /* 0x0000000107037824 */ /* 0x000fea00000e0605 */
[----:B------:R-:W-:Y:S01]  /*180c0*/  @!PT LDS RZ, [RZ] ;  /* 0x00000000fffff984 */ /* 0x000fe20000000800 */
[----:B------:R-:W-:Y:S01]  /*180d0*/  @!PT LDS RZ, [RZ] ;  /* 0x00000000fffff984 */ /* 0x000fe20000000800 */
[----:B------:R-:W-:Y:S01]  /*180e0*/  @!PT LDS RZ, [RZ] ;  /* 0x00000000fffff984 */ /* 0x000fe20000000800 */
[----:B------:R2:W-:Y:S02]  /*180f0*/  LDGSTS.E.BYPASS.LTC128B.128 [R243+0x100], [R2.64], !P5 ;  /* 0x0010000002f37fae */ /* 0x0005e4000e901d46 */
[----:B--2---:R-:W-:Y:S01]  /*18100*/  MOV R2, 0x18130 ;  /* 0x0001813000027802 */ /* 0x004fe20000000f00 */
[----:B------:R-:W-:Y:S02]  /*18110*/  IMAD.MOV.U32 R3, RZ, RZ, 0x181f ;  /* 0x0000181fff037424 */ /* 0x000fe400078e00ff */
[----:B-1----:R-:W-:Y:S05]  /*18120*/  CALL.REL.NOINC `($__internal_1_$__cuda_sm70_shflsync_idx_p) ;  /* 0x000036e000007944 */ /* 0x002fea0003c00000 */
[----:B------:R-:W-:Y:S01]  /*18130*/  MOV R3, 0x181f ;  /* 0x0000181f00037802 */ /* 0x000fe20000000f00 */
[----:B------:R-:W-:Y:S01]  /*18140*/  IMAD.MOV.U32 R6, RZ, RZ, R58 ;  /* 0x000000ffff067224 */ /* 0x000fe200078e003a */
[----:B------:R-:W-:Y:S01]  /*18150*/  MOV R58, 0x1 ;  /* 0x00000001003a7802 */ /* 0x000fe20000000f00 */
[----:B------:R-:W-:Y:S01]  /*18160*/  IMAD.MOV.U32 R88, RZ, RZ, R4 ;  /* 0x000000ffff587224 */ /* 0x000fe200078e0004 */
[----:B------:R-:W-:Y:S02]  /*18170*/  MOV R2, 0x18190 ;  /* 0x0001819000027802 */ /* 0x000fe40000000f00 */
[----:B-1---5:R-:W-:Y:S05]  /*18180*/  CALL.REL.NOINC `($__internal_1_$__cuda_sm70_shflsync_idx_p) ;  /* 0x0000368000007944 */ /* 0x022fea0003c00000 */
        /* <DEDUP_REMOVED lines=80> */
[----:B-----5:R-:W-:Y:S01]  /*18690*/  IMAD.MOV.U32 R0, RZ, RZ, R58 ;  /* 0x000000ffff007224 */ /* 0x020fe200078e003a */
[----:B------:R-:W-:Y:S01]  /*186a0*/  MOV R58, 0x6 ;  /* 0x00000006003a7802 */ /* 0x000fe20000000f00 */
[----:B------:R-:W-:Y:S01]  /*186b0*/  IMAD.MOV.U32 R88, RZ, RZ, R4 ;  /* 0x000000ffff587224 */ /* 0x000fe200078e0004 */
[----:B------:R-:W-:Y:S02]  /*186c0*/  MOV R2, 0x186e0 ;  /* 0x000186e000027802 */ /* 0x000fe40000000f00 */
[----:B-1----:R-:W-:Y:S05]  /*186d0*/  CALL.REL.NOINC `($__internal_1_$__cuda_sm70_shflsync_idx_p) ;  /* 0x0000313000007944 */ /* 0x002fea0003c00000 */
[----:B------:R-:W-:Y:S01]  /*186e0*/  MOV R4, R58 ;  /* 0x0000003a00047202 */ /* 0x000fe20000000f00 */
[----:B-1---5:R-:W-:-:S05]  /*186f0*/  BRA `(.L_x_607) ;  /* 0xfffefff000007947 */ /* 0x022fca000383ffff */
.L_x_551:
[----:B------:R-:W-:Y:S01]  /*18700*/  MOV R58, RZ ;  /* 0x000000ff003a7202 */ /* 0x000fe20000000f00 */
[----:B------:R-:W-:Y:S01]  /*18710*/  IMAD.MOV.U32 R88, RZ, RZ, R0 ;  /* 0x000000ffff587224 */ /* 0x000fe200078e0000 */
[----:B------:R-:W-:Y:S01]  /*18720*/  MOV R2, 0x18750 ;  /* 0x0001875000027802 */ /* 0x000fe20000000f00 */
[----:B------:R-:W-:Y:S02]  /*18730*/  IMAD.MOV.U32 R3, RZ, RZ, 0x181f ;  /* 0x0000181fff037424 */ /* 0x000fe400078e00ff */
[----:B------:R-:W-:Y:S05]  /*18740*/  CALL.REL.NOINC `($__internal_1_$__cuda_sm70_shflsync_idx_p) ;  /* 0x000030c000007944 */ /* 0x000fea0003c00000 */
[----:B------:R-:W-:Y:S01]  /*18750*/  MOV R6, R58 ;  /* 0x0000003a00067202 */ /* 0x000fe20000000f00 */
[----:B-1---5:R-:W-:-:S05]  /*18760*/  BRA `(.L_x_608) ;  /* 0xffff194000007947 */ /* 0x022fca000383ffff */
.L_x_552:
[----:B------:R-:W-:Y:S01]  /*18770*/  MOV R58, RZ ;  /* 0x000000ff003a7202 */ /* 0x000fe20000000f00 */
[----:B------:R-:W-:Y:S01]  /*18780*/  IMAD.MOV.U32 R88, RZ, RZ, R4 ;  /* 0x000000ffff587224 */ /* 0x000fe200078e0004 */
[----:B------:R-:W-:Y:S01]  /*18790*/  MOV R2, 0x187c0 ;  /* 0x000187c000027802 */ /* 0x000fe20000000f00 */
[----:B------:R-:W-:Y:S02]  /*187a0*/  IMAD.MOV.U32 R3, RZ, RZ, 0x181f ;  /* 0x0000181fff037424 */ /* 0x000fe400078e00ff */
[----:B-12---:R-:W-:Y:S05]  /*187b0*/  CALL.REL.NOINC `($__internal_1_$__cuda_sm70_shflsync_idx_p) ;  /* 0x0000305000007944 */ /* 0x006fea0003c00000 */
        /* <DEDUP_REMOVED lines=104> */
.L_x_553:
[----:B------:R-:W-:Y:S01]  /*18e40*/  MOV R58, RZ ;  /* 0x000000ff003a7202 */ /* 0x000fe20000000f00 */
[----:B------:R-:W-:Y:S01]  /*18e50*/  IMAD.MOV.U32 R88, RZ, RZ, R5 ;  /* 0x000000ffff587224 */ /* 0x000fe200078e0005 */
[----:B------:R-:W-:Y:S01]  /*18e60*/  MOV R2, 0x18e90 ;  /* 0x00018e9000027802 */ /* 0x000fe20000000f00 */
[----:B------:R-:W-:Y:S02]  /*18e70*/  IMAD.MOV.U32 R3, RZ, RZ, 0x1c1f ;  /* 0x00001c1fff037424 */ /* 0x000fe400078e00ff */
[----:B------:R-:W-:Y:S05]  /*18e80*/  CALL.REL.NOINC `($__internal_1_$__cuda_sm70_shflsync_idx_p) ;  /* 0x0000298000007944 */ /* 0x000fea0003c00000 */
[----:B-----5:R-:W-:Y:S01]  /*18e90*/  MOV R0, R58 ;  /* 0x0000003a00007202 */ /* 0x020fe20000000f00 */
[----:B-1----:R-:W-:-:S05]  /*18ea0*/  BRA `(.L_x_610) ;  /* 0xffff158000007947 */ /* 0x002fca000383ffff */
.L_x_554:
[----:B------:R-:W-:Y:S01]  /*18eb0*/  MOV R58, 0x1 ;  /* 0x00000001003a7802 */ /* 0x000fe20000000f00 */
[----:B------:R-:W-:Y:S01]  /*18ec0*/  IMAD.MOV.U32 R88, RZ, RZ, R5 ;  /* 0x000000ffff587224 */ /* 0x000fe200078e0005 */
[----:B------:R-:W-:Y:S01]  /*18ed0*/  MOV R2, 0x18f00 ;  /* 0x00018f0000027802 */ /* 0x000fe20000000f00 */
[----:B------:R-:W-:Y:S02]  /*18ee0*/  IMAD.MOV.U32 R3, RZ, RZ, 0x1c1f ;  /* 0x00001c1fff037424 */ /* 0x000fe400078e00ff */
[----:B-1----:R-:W-:Y:S05]  /*18ef0*/  CALL.REL.NOINC `($__internal_1_$__cuda_sm70_shflsync_idx_p) ;  /* 0x0000291000007944 */ /* 0x002fea0003c00000 */
[----:B------:R-:W-:Y:S01]  /*18f00*/  MOV R2, 0x192e0 ;  /* 0x000192e000027802 */ /* 0x000fe20000000f00 */
[----:B------:R-:W-:Y:S02]  /*18f10*/  IMAD.IADD R58, R4, 0x1, R58 ;  /* 0x00000001043a7824 */ /* 0x000fe400078e023a */
[----:B------:R-:W-:Y:S02]  /*18f20*/  IMAD.MOV.U32 R88, RZ, RZ, R5 ;  /* 0x000000ffff587224 */ /* 0x000fe400078e0005 */
[----:B------:R-:W-:Y:S01]  /*18f30*/  IMAD.MOV.U32 R3, RZ, RZ, 0x1c1f ;  /* 0x00001c1fff037424 */ /* 0x000fe200078e00ff */
        /* <DEDUP_REMOVED lines=52> */
[----:B------:R-:W-:Y:S01]  /*19280*/  ISETP.GT.AND P0, PT, R58, 0x69, PT ;  /* 0x000000693a00780c */ /* 0x000fe20003f04270 */
[----:B------:R-:W-:Y:S01]  /*19290*/  IMAD.MOV.U32 R58, RZ, RZ, 0x2 ;  /* 0x00000002ff3a7424 */ /* 0x000fe200078e00ff */
[----:B------:R-:W-:Y:S02]  /*192a0*/  FSEL R40, R40, -INF , P6 ;  /* 0xff80000028287808 */ /* 0x000fe40003000000 */
[----:B------:R-:W-:Y:S02]  /*192b0*/  FSEL R36, R36, -INF , P1 ;  /* 0xff80000024247808 */ /* 0x000fe40000800000 */
[----:B------:R-:W-:Y:S02]  /*192c0*/  FSEL R35, R35, -INF , P0 ;  /* 0xff80000023237808 */ /* 0x000fe40000000000 */
[----:B-1---5:R-:W-:Y:S05]  /*192d0*/  CALL.REL.NOINC `($__internal_1_$__cuda_sm70_shflsync_idx_p) ;  /* 0x0000253000007944 */ /* 0x022fea0003c00000 */
[----:B------:R-:W-:Y:S01]  /*192e0*/  MOV R2, 0x196d0 ;  /* 0x000196d000027802 */ /* 0x000fe20000000f00 */
[----:B-----5:R-:W2:Y:S01]  /*192f0*/  LDL.LU R0, [R1+0x8] ;  /* 0x0000080001007983 */ /* 0x020ea20000300800 */
[----:B------:R-:W-:Y:S02]  /*19300*/  IMAD.IADD R58, R4, 0x1, R58 ;  /* 0x00000001043a7824 */ /* 0x000fe400078e023a */
[----:B------:R-:W-:Y:S02]  /*19310*/  IMAD.MOV.U32 R88, RZ, RZ, R5 ;  /* 0x000000ffff587224 */ /* 0x000fe400078e0005 */
[----:B------:R-:W-:Y:S01]  /*19320*/  IMAD.MOV.U32 R3, RZ, RZ, 0x1c1f ;  /* 0x00001c1fff037424 */ /* 0x000fe200078e00ff */
[C---:B------:R-:W-:Y:S02]  /*19330*/  ISETP.GT.AND P0, PT, R58.reuse, RZ, PT ;  /* 0x000000ff3a00720c */ /* 0x040fe40003f04270 */
[C---:B------:R-:W-:Y:S02]  /*19340*/  ISETP.GT.AND P6, PT, R58.reuse, 0x1, PT ;  /* 0x000000013a00780c */ /* 0x040fe40003fc4270 */
        /* <DEDUP_REMOVED lines=34> */
[----:B------:R-:W-:Y:S02]  /*19570*/  FSEL R33, R33, -INF , P1 ;  /* 0xff80000021217808 */ /* 0x000fe40000800000 */
[----:B--2---:R-:W-:Y:S02]  /*19580*/  FSEL R79, R0, -INF , P0 ;  /* 0xff800000004f7808 */ /* 0x004fe40000000000 */
[C---:B------:R-:W-:Y:S04]  /*19590*/  ISETP.GT.AND P0, PT, R58.reuse, 0x9, PT ;  /* 0x000000093a00780c */ /* 0x040fe80003f04270 */
[----:B------:R-:W-:Y:S02]  /*195a0*/  FSEL R189, R247, -INF , P0 ;  /* 0xff800000f7bd7808 */ /* 0x000fe40000000000 */
[----:B------:R-:W-:Y:S04]  /*195b0*/  ISETP.GT.AND P0, PT, R58, 0x18, PT ;  /* 0x000000183a00780c */ /* 0x000fe80003f04270 */
[----:B------:R-:W-:Y:S02]  /*195c0*/  FSEL R185, R208, -INF , P0 ;  /* 0xff800000d0b97808 */ /* 0x000fe40000000000 */
[C---:B------:R-:W-:Y:S04]  /*195d0*/  ISETP.GT.AND P0, PT, R58.reuse, 0x21, PT ;  /* 0x000000213a00780c */ /* 0x040fe80003f04270 */
[----:B------:R-:W-:Y:S02]  /*195e0*/  FSEL R82, R201, -INF , P0 ;  /* 0xff800000c9527808 */ /* 0x000fe40000000000 */
[----:B------:R-:W-:Y:S04]  /*195f0*/  ISETP.GT.AND P0, PT, R58, 0x30, PT ;  /* 0x000000303a00780c */ /* 0x000fe80003f04270 */
[----:B------:R-:W-:Y:S02]  /*19600*/  FSEL R75, R28, -INF , P0 ;  /* 0xff8000001c4b7808 */ /* 0x000fe40000000000 */
[C---:B------:R-:W-:Y:S04]  /*19610*/  ISETP.GT.AND P0, PT, R58.reuse, 0x39, PT ;  /* 0x000000393a00780c */ /* 0x040fe80003f04270 */
[----:B------:R-:W-:Y:S02]  /*19620*/  FSEL R65, R25, -INF , P0 ;  /* 0xff80000019417808 */ /* 0x000fe40000000000 */
[C---:B------:R-:W-:Y:S04]  /*19630*/  ISETP.GT.AND P0, PT, R58.reuse, 0x48, PT ;  /* 0x000000483a00780c */ /* 0x040fe80003f04270 */
[----:B------:R-:W-:Y:S02]  /*19640*/  FSEL R59, R59, -INF , P0 ;  /* 0xff8000003b3b7808 */ /* 0x000fe40000000000 */
[----:B------:R-:W-:Y:S04]  /*19650*/  ISETP.GT.AND P0, PT, R58, 0x51, PT ;  /* 0x000000513a00780c */ /* 0x000fe80003f04270 */
[----:B------:R-:W-:Y:S02]  /*19660*/  FSEL R44, R44, -INF , P0 ;  /* 0xff8000002c2c7808 */ /* 0x000fe40000000000 */
[C---:B------:R-:W-:Y:S04]  /*19670*/  ISETP.GT.AND P0, PT, R58.reuse, 0x60, PT ;  /* 0x000000603a00780c */ /* 0x040fe80003f04270 */
[----:B------:R-:W-:Y:S02]  /*19680*/  FSEL R39, R39, -INF , P0 ;  /* 0xff80000027277808 */ /* 0x000fe40000000000 */
[----:B------:R-:W-:Y:S01]  /*19690*/  ISETP.GT.AND P0, PT, R58, 0x69, PT ;  /* 0x000000693a00780c */ /* 0x000fe20003f04270 */
[----:B------:R-:W-:Y:S03]  /*196a0*/  IMAD.MOV.U32 R58, RZ, RZ, 0x3 ;  /* 0x00000003ff3a7424 */ /* 0x000fe600078e00ff */
[----:B------:R-:W-:Y:S04]  /*196b0*/  FSEL R31, R31, -INF , P0 ;  /* 0xff8000001f1f7808 */ /* 0x000fe80000000000 */
[----:B-1----:R-:W-:Y:S05]  /*196c0*/  CALL.REL.NOINC `($__internal_1_$__cuda_sm70_shflsync_idx_p) ;  /* 0x0000214000007944 */ /* 0x002fea0003c00000 */
[----:B------:R-:W2:Y:S01]  /*196d0*/  LDL.LU R8, [R1+0x14] ;  /* 0x0000140001087983 */ /* 0x000ea20000300800 */
[----:B------:R-:W-:Y:S03]  /*196e0*/  IMAD.IADD R4, R4, 0x1, R58 ;  /* 0x0000000104047824 */ /* 0x000fe600078e023a */
[----:B------:R-:W3:Y:S02]  /*196f0*/  LDL.LU R7, [R1+0x18] ;  /* 0x0000180001077983 */ /* 0x000ee40000300800 */
[C---:B------:R-:W-:Y:S02]  /*19700*/  ISETP.GT.AND P0, PT, R4.reuse, RZ, PT ;  /* 0x000000ff0400720c */ /* 0x040fe40003f04270 */
[C---:B------:R-:W-:Y:S01]  /*19710*/  ISETP.GT.AND P6, PT, R4.reuse, 0x1, PT ;  /* 0x000000010400780c */ /* 0x040fe20003fc4270 */
[----:B------:R-:W4:Y:S01]  /*19720*/  LDL.LU R5, [R1+0x10] ;  /* 0x0000100001057983 */ /* 0x000f220000300800 */
[----:B------:R-:W-:Y:S03]  /*19730*/  ISETP.GT.AND P1, PT, R4, 0x8, PT ;  /* 0x000000080400780c */ /* 0x000fe60003f24270 */
[----:B------:R-:W4:Y:S04]  /*19740*/  LDL.LU R3, [R1+0xc] ;  /* 0x00000c0001037983 */ /* 0x000f280000300800 */
[----:B------:R-:W4:Y:S04]  /*19750*/  LDL.LU R2, [R1+0x4] ;  /* 0x0000040001027983 */ /* 0x000f280000300800 */
[----:B-----5:R-:W4:Y:S01]  /*19760*/  LDL.LU R0, [R1] ;  /* 0x0000000001007983 */ /* 0x020f220000300800 */
[----:B--2---:R-:W-:Y:S02]  /*19770*/  FSEL R47, R8, -INF , P0 ;  /* 0xff800000082f7808 */ /* 0x004fe40000000000 */
[C---:B------:R-:W-:Y:S02]  /*19780*/  ISETP.GT.AND P0, PT, R4.reuse, 0x9, PT ;  /* 0x000000090400780c */ /* 0x040fe40003f04270 */
[----:B---3--:R-:W-:Y:S02]  /*19790*/  FSEL R58, R7, -INF , P6 ;  /* 0xff800000073a7808 */ /* 0x008fe40003000000 */
[C---:B------:R-:W-:Y:S02]  /*197a0*/  ISETP.GT.AND P6, PT, R4.reuse, 0x10, PT ;  /* 0x000000100400780c */ /* 0x040fe40003fc4270 */
[----:B----4-:R-:W-:Y:S02]  /*197b0*/  FSEL R51, R5, -INF , P1 ;  /* 0xff80000005337808 */ /* 0x010fe40000800000 */
        /* <DEDUP_REMOVED lines=43> */
[C---:B------:R-:W-:Y:S02]  /*19a70*/  ISETP.GT.AND P1, PT, R4.reuse, 0x68, PT ;  /* 0x000000680400780c */ /* 0x040fe40003f24270 */
[----:B------:R-:W-:Y:S02]  /*19a80*/  FSEL R17, R17, -INF , P0 ;  /* 0xff80000011117808 */ /* 0x000fe40000000000 */
[----:B------:R-:W-:Y:S02]  /*19a90*/  ISETP.GT.AND P0, PT, R4, 0x69, PT ;  /* 0x000000690400780c */ /* 0x000fe40003f04270 */
[----:B------:R-:W-:Y:S02]  /*19aa0*/  FMNMX.FTZ R2, R79, R118, !PT ;  /* 0x000000764f027209 */ /* 0x000fe40007810000 */
[----:B------:R-:W-:Y:S01]  /*19ab0*/  FMNMX.FTZ R4, R13, R0, !PT ;  /* 0x000000000d047209 */ /* 0x000fe20007810000 */
[----:B------:R-:W-:Y:S01]  /*19ac0*/  IMAD.MOV.U32 R0, RZ, RZ, 0x2 ;  /* 0x00000002ff007424 */ /* 0x000fe200078e00ff */
        /* <DEDUP_REMOVED lines=93> */
[----:B------:R-:W-:Y:S02]  /*1a0a0*/  FSEL R9, R9, -INF , P6 ;  /* 0xff80000009097808 */ /* 0x000fe40003000000 */
        /* <DEDUP_REMOVED lines=18> */
[----:B------:R-:W-:Y:S02]  /*1a1d0*/  MOV R2, 0x1a1f0 ;  /* 0x0001a1f000027802 */ /* 0x000fe40000000f00 */
[----:B-1----:R-:W-:Y:S05]  /*1a1e0*/  CALL.REL.NOINC `($__internal_0_$__cuda_sm70_shflsync_bfly_p) ;  /* 0x000015c000007944 */ /* 0x002fea0003c00000 */
[----:B------:R-:W-:Y:S01]  /*1a1f0*/  FMNMX.FTZ R4, R4, R0, !PT ;  /* 0x0000000004047209 */ /* 0x000fe20007810000 */
[----:B------:R-:W-:Y:S01]  /*1a200*/  IMAD.MOV.U32 R0, RZ, RZ, 0x1 ;  /* 0x00000001ff007424 */ /* 0x000fe200078e00ff */
[----:B------:R-:W-:Y:S02]  /*1a210*/  MOV R2, 0x1a230 ;  /* 0x0001a23000027802 */ /* 0x000fe40000000f00 */
        /* <DEDUP_REMOVED lines=28> */
[----:B------:R-:W-:-:S05]  /*1a3e0*/  BRA `(.L_x_611) ;  /* 0xffff172000007947 */ /* 0x000fca000383ffff */
.L_x_557:
[----:B-1--4-:R-:W-:Y:S01]  /*1a3f0*/  MOV R3, 0x181f ;  /* 0x0000181f00037802 */ /* 0x012fe20000000f00 */
[----:B------:R-:W-:Y:S01]  /*1a400*/  IMAD.MOV.U32 R58, RZ, RZ, RZ ;  /* 0x000000ffff3a7224 */ /* 0x000fe200078e00ff */
[----:B------:R-:W-:Y:S02]  /*1a410*/  MOV R2, 0x1a430 ;  /* 0x0001a43000027802 */ /* 0x000fe40000000f00 */
[----:B------:R-:W-:Y:S05]  /*1a420*/  CALL.REL.NOINC `($__internal_1_$__cuda_sm70_shflsync_idx_p) ;  /* 0x000013e000007944 */ /* 0x000fea0003c00000 */
[----:B------:R-:W-:Y:S01]  /*1a430*/  MOV R85, R58 ;  /* 0x0000003a00557202 */ /* 0x000fe20000000f00 */
[----:B-1---5:R-:W-:-:S05]  /*1a440*/  BRA `(.L_x_612) ;  /* 0xffff44c000007947 */ /* 0x022fca000383ffff */
.L_x_560:
[----:B------:R-:W-:Y:S01]  /*1a450*/  MOV R58, RZ ;  /* 0x000000ff003a7202 */ /* 0x000fe20000000f00 */
[----:B------:R-:W-:Y:S01]  /*1a460*/  IMAD.MOV.U32 R88, RZ, RZ, R0 ;  /* 0x000000ffff587224 */ /* 0x000fe200078e0000 */
[----:B------:R-:W-:Y:S01]  /*1a470*/  MOV R2, 0x1a4a0 ;  /* 0x0001a4a000027802 */ /* 0x000fe20000000f00 */
[----:B------:R-:W-:Y:S02]  /*1a480*/  IMAD.MOV.U32 R3, RZ, RZ, 0x181f ;  /* 0x0000181fff037424 */ /* 0x000fe400078e00ff */
[----:B-1----:R-:W-:Y:S05]  /*1a490*/  CALL.REL.NOINC `($__internal_1_$__cuda_sm70_shflsync_idx_p) ;  /* 0x0000137000007944 */ /* 0x002fea0003c00000 */
[----:B------:R-:W-:Y:S01]  /*1a4a0*/  MOV R6, R58 ;  /* 0x0000003a00067202 */ /* 0x000fe20000000f00 */
[----:B-1---5:R-:W-:-:S05]  /*1a4b0*/  BRA `(.L_x_613) ;  /* 0xffff5f4000007947 */ /* 0x022fca000383ffff */
.L_x_561:
        /* <DEDUP_REMOVED lines=109> */
.L_x_562:
[----:B------:R-:W-:Y:S02]  /*1ab90*/  MOV R0, 0x2 ;  /* 0x0000000200007802 */ /* 0x000fe40000000f00 */
[----:B------:R-:W-:Y:S02]  /*1aba0*/  MOV R2, 0x1abc0 ;  /* 0x0001abc000027802 */ /* 0x000fe40000000f00 */
        /* <DEDUP_REMOVED lines=33> */
.L_x_564:
[----:B------:R1:W5:Y:S01]  /*1adc0*/  LDL R4, [R1+0x24] ;  /* 0x0000240001047983 */ /* 0x0003620000100800 */
[----:B------:R-:W-:-:S02]  /*1add0*/  MOV R0, 0x2 ;  /* 0x0000000200007802 */ /* 0x000fc40000000f00 */
[----:B------:R-:W-:Y:S02]  /*1ade0*/  MOV R2, 0x1ae00 ;  /* 0x0001ae0000027802 */ /* 0x000fe40000000f00 */
[----:B-1---5:R-:W-:Y:S05]  /*1adf0*/  CALL.REL.NOINC `($__internal_0_$__cuda_sm70_shflsync_bfly_p) ;  /* 0x000009b000007944 */ /* 0x022fea0003c00000 */
[----:B------:R-:W-:Y:S01]  /*1ae00*/  MOV R5, R0 ;  /* 0x0000000000057202 */ /* 0x000fe20000000f00 */
[----:B------:R-:W-:Y:S05]  /*1ae10*/  BRA `(.L_x_616) ;  /* 0xffff8ab000007947 */ /* 0x000fea000383ffff */
.L_x_565:
[----:B------:R-:W-:Y:S01]  /*1ae20*/  IMAD.MOV.U32 R4, RZ, RZ, R5 ;  /* 0x000000ffff047224 */ /* 0x000fe200078e0005 */
[----:B------:R-:W-:Y:S02]  /*1ae30*/  MOV R0, 0x1 ;  /* 0x0000000100007802 */ /* 0x000fe40000000f00 */
[----:B------:R-:W-:Y:S02]  /*1ae40*/  MOV R2, 0x1ae60 ;  /* 0x0001ae6000027802 */ /* 0x000fe40000000f00 */
[----:B-----5:R-:W-:Y:S05]  /*1ae50*/  CALL.REL.NOINC `($__internal_0_$__cuda_sm70_shflsync_bfly_p) ;  /* 0x0000095000007944 */ /* 0x020fea0003c00000 */
[----:B------:R1:W5:Y:S01]  /*1ae60*/  LDL R4, [R1+0x28] ;  /* 0x0000280001047983 */ /* 0x0003620000100800 */
[----:B------:R-:W-:Y:S01]  /*1ae70*/  FADD.FTZ R5, R5, R0 ;  /* 0x0000000005057221 */ /* 0x000fe20000010000 */
[----:B------:R-:W-:Y:S02]  /*1ae80*/  MOV R0, 0x2 ;  /* 0x0000000200007802 */ /* 0x000fe40000000f00 */
[----:B------:R-:W-:Y:S02]  /*1ae90*/  MOV R2, 0x1aeb0 ;  /* 0x0001aeb000027802 */ /* 0x000fe40000000f00 */
[----:B-1---5:R-:W-:Y:S05]  /*1aea0*/  CALL.REL.NOINC `($__internal_0_$__cuda_sm70_shflsync_bfly_p) ;  /* 0x0000090000007944 */ /* 0x022fea0003c00000 */
[----:B------:R-:W2:Y:S02]  /*1aeb0*/  LDL.LU R2, [R1+0x28] ;  /* 0x0000280001027983 */ /* 0x000ea40000300800 */
[----:B--2---:R-:W-:Y:S01]  /*1aec0*/  FADD.FTZ R6, R2, R0 ;  /* 0x0000000002067221 */ /* 0x004fe20000010000 */
[----:B------:R-:W-:-:S02]  /*1aed0*/  MOV R0, 0x1 ;  /* 0x0000000100007802 */ /* 0x000fc40000000f00 */
[----:B------:R-:W-:Y:S02]  /*1aee0*/  MOV R2, 0x1af10 ;  /* 0x0001af1000027802 */ /* 0x000fe40000000f00 */
[----:B------:R-:W-:Y:S02]  /*1aef0*/  MOV R4, R6 ;  /* 0x0000000600047202 */ /* 0x000fe40000000f00 */
[----:B------:R-:W-:Y:S05]  /*1af00*/  CALL.REL.NOINC `($__internal_0_$__cuda_sm70_shflsync_bfly_p) ;  /* 0x000008a000007944 */ /* 0x000fea0003c00000 */
[----:B------:R1:W5:Y:S01]  /*1af10*/  LDL R4, [R1+0x20] ;  /* 0x0000200001047983 */ /* 0x0003620000100800 */
[----:B------:R-:W-:Y:S01]  /*1af20*/  FADD.FTZ R6, R6, R0 ;  /* 0x0000000006067221 */ /* 0x000fe20000010000 */
[----:B------:R-:W-:Y:S02]  /*1af30*/  MOV R0, 0x2 ;  /* 0x0000000200007802 */ /* 0x000fe40000000f00 */
[----:B------:R-:W-:Y:S02]  /*1af40*/  MOV R2, 0x1af60 ;  /* 0x0001af6000027802 */ /* 0x000fe40000000f00 */
[----:B-1---5:R-:W-:Y:S05]  /*1af50*/  CALL.REL.NOINC `($__internal_0_$__cuda_sm70_shflsync_bfly_p) ;  /* 0x0000085000007944 */ /* 0x022fea0003c00000 */
[----:B------:R-:W2:Y:S02]  /*1af60*/  LDL.LU R2, [R1+0x20] ;  /* 0x0000200001027983 */ /* 0x000ea40000300800 */
[----:B--2---:R-:W-:Y:S01]  /*1af70*/  FADD.FTZ R7, R2, R0 ;  /* 0x0000000002077221 */ /* 0x004fe20000010000 */
[----:B------:R-:W-:Y:S02]  /*1af80*/  MOV R0, 0x1 ;  /* 0x0000000100007802 */ /* 0x000fe40000000f00 */
[----:B------:R-:W-:-:S02]  /*1af90*/  MOV R2, 0x1afc0 ;  /* 0x0001afc000027802 */ /* 0x000fc40000000f00 */
        /* <DEDUP_REMOVED lines=10> */
[----:B------:R-:W-:Y:S02]  /*1b040*/  MOV R2, 0x1b060 ;  /* 0x0001b06000027802 */ /* 0x000fe40000000f00 */
[----:B------:R-:W-:Y:S05]  /*1b050*/  CALL.REL.NOINC `($__internal_0_$__cuda_sm70_shflsync_bfly_p) ;  /* 0x0000075000007944 */ /* 0x000fea0003c00000 */
[----:B------:R-:W-:Y:S01]  /*1b060*/  MOV R8, R0 ;  /* 0x0000000000087202 */ /* 0x000fe20000000f00 */
[----:B------:R-:W-:Y:S05]  /*1b070*/  BRA `(.L_x_617) ;  /* 0xffff898000007947 */ /* 0x000fea000383ffff */
.L_x_574:
[----:B------:R-:W-:Y:S01]  /*1b080*/  IMAD.MOV.U32 R88, RZ, RZ, R4 ;  /* 0x000000ffff587224 */ /* 0x000fe200078e0004 */
[----:B------:R-:W-:Y:S01]  /*1b090*/  MOV R58, RZ ;  /* 0x000000ff003a7202 */ /* 0x000fe20000000f00 */
[----:B------:R-:W-:Y:S01]  /*1b0a0*/  IMAD.MOV.U32 R3, RZ, RZ, 0x181f ;  /* 0x0000181fff037424 */ /* 0x000fe200078e00ff */
[----:B------:R-:W-:-:S02]  /*1b0b0*/  MOV R2, 0x1b0d0 ;  /* 0x0001b0d000027802 */ /* 0x000fc40000000f00 */
[----:B------:R-:W-:Y:S05]  /*1b0c0*/  CALL.REL.NOINC `($__internal_1_$__cuda_sm70_shflsync_idx_p) ;  /* 0x0000074000007944 */ /* 0x000fea0003c00000 */
[----:B------:R-:W-:Y:S01]  /*1b0d0*/  MOV R6, R58 ;  /* 0x0000003a00067202 */ /* 0x000fe20000000f00 */
[----:B-1---5:R-:W-:Y:S05]  /*1b0e0*/  BRA `(.L_x_618) ;  /* 0xffffa52000007947 */ /* 0x022fea000383ffff */
.L_x_575:
[----:B------:R-:W-:Y:S01]  /*1b0f0*/  IMAD.MOV.U32 R88, RZ, RZ, R5 ;  /* 0x000000ffff587224 */ /* 0x000fe200078e0005 */
[----:B------:R-:W-:Y:S01]  /*1b100*/  MOV R58, RZ ;  /* 0x000000ff003a7202 */ /* 0x000fe20000000f00 */
[----:B------:R-:W-:Y:S01]  /*1b110*/  IMAD.MOV.U32 R3, RZ, RZ, 0x181f ;  /* 0x0000181fff037424 */ /* 0x000fe200078e00ff */
[----:B------:R-:W-:-:S02]  /*1b120*/  MOV R2, 0x1b140 ;  /* 0x0001b14000027802 */ /* 0x000fc40000000f00 */
[----:B-12---:R-:W-:Y:S05]  /*1b130*/  CALL.REL.NOINC `($__internal_1_$__cuda_sm70_shflsync_idx_p) ;  /* 0x000006d000007944 */ /* 0x006fea0003c00000 */
[----:B------:R-:W-:Y:S01]  /*1b140*/  MOV R2, R58 ;  /* 0x0000003a00027202 */ /* 0x000fe20000000f00 */
[----:B-1---5:R-:W-:Y:S05]  /*1b150*/  BRA `(.L_x_619) ;  /* 0xffffa4d000007947 */ /* 0x022fea000383ffff */
.L_x_576:
[----:B------:R-:W-:Y:S01]  /*1b160*/  IMAD.MOV.U32 R88, RZ, RZ, R4 ;  /* 0x000000ffff587224 */ /* 0x000fe200078e0004 */
[----:B------:R-:W-:Y:S01]  /*1b170*/  MOV R58, 0x1 ;  /* 0x00000001003a7802 */ /* 0x000fe20000000f00 */
[----:B-1----:R-:W-:Y:S01]  /*1b180*/  IMAD.MOV.U32 R3, RZ, RZ, 0x181f ;  /* 0x0000181fff037424 */ /* 0x002fe200078e00ff */
[----:B------:R-:W-:-:S02]  /*1b190*/  MOV R2, 0x1b1b0 ;  /* 0x0001b1b000027802 */ /* 0x000fc40000000f00 */
[----:B---3--:R-:W-:Y:S05]  /*1b1a0*/  CALL.REL.NOINC `($__internal_1_$__cuda_sm70_shflsync_idx_p) ;  /* 0x0000066000007944 */ /* 0x008fea0003c00000 */
        /* <DEDUP_REMOVED lines=8> */
.L_x_577:
[----:B------:R-:W-:Y:S01]  /*1b230*/  IMAD.MOV.U32 R88, RZ, RZ, R4 ;  /* 0x000000ffff587224 */ /* 0x000fe200078e0004 */
[----:B------:R-:W-:Y:S01]  /*1b240*/  MOV R58, 0x2 ;  /* 0x00000002003a7802 */ /* 0x000fe20000000f00 */
[----:B-1----:R-:W-:Y:S01]  /*1b250*/  IMAD.MOV.U32 R3, RZ, RZ, 0x181f ;  /* 0x0000181fff037424 */ /* 0x002fe200078e00ff */
[----:B------:R-:W-:Y:S02]  /*1b260*/  MOV R2, 0x1b280 ;  /* 0x0001b28000027802 */ /* 0x000fe40000000f00 */
[----:B--23--:R-:W-:Y:S05]  /*1b270*/  CALL.REL.NOINC `($__internal_1_$__cuda_sm70_shflsync_idx_p) ;  /* 0x0000059000007944 */ /* 0x00cfea0003c00000 */
[----:B------:R-:W-:Y:S01]  /*1b280*/  MOV R6, R58 ;  /* 0x0000003a00067202 */ /* 0x000fe20000000f00 */
[----:B-1---5:R-:W-:Y:S05]  /*1b290*/  BRA `(.L_x_621) ;  /* 0xffffa51000007947 */ /* 0x022fea000383ffff */
.L_x_578:
[----:B------:R-:W-:Y:S01]  /*1b2a0*/  IMAD.MOV.U32 R88, RZ, RZ, R5 ;  /* 0x000000ffff587224 */ /* 0x000fe200078e0005 */
[----:B------:R-:W-:Y:S01]  /*1b2b0*/  MOV R58, 0x2 ;  /* 0x00000002003a7802 */ /* 0x000fe20000000f00 */
[----:B-1----:R-:W-:Y:S01]  /*1b2c0*/  IMAD.MOV.U32 R3, RZ, RZ, 0x181f ;  /* 0x0000181fff037424 */ /* 0x002fe200078e00ff */
[----:B------:R-:W-:Y:S02]  /*1b2d0*/  MOV R2, 0x1b2f0 ;  /* 0x0001b2f000027802 */ /* 0x000fe40000000f00 */
[----:B--234-:R-:W-:Y:S05]  /*1b2e0*/  CALL.REL.NOINC `($__internal_1_$__cuda_sm70_shflsync_idx_p) ;  /* 0x0000052000007944 */ /* 0x01cfea0003c00000 */
[----:B------:R-:W-:Y:S01]  /*1b2f0*/  MOV R2, R58 ;  /* 0x0000003a00027202 */ /* 0x000fe20000000f00 */
[----:B-1---5:R-:W-:Y:S05]  /*1b300*/  BRA `(.L_x_622) ;  /* 0xffffa4c000007947 */ /* 0x022fea000383ffff */
.L_x_579:
[----:B------:R-:W-:Y:S01]  /*1b310*/  IMAD.MOV.U32 R88, RZ, RZ, R4 ;  /* 0x000000ffff587224 */ /* 0x000fe200078e0004 */
[----:B------:R-:W-:Y:S01]  /*1b320*/  MOV R58, 0x3 ;  /* 0x00000003003a7802 */ /* 0x000fe20000000f00 */
[----:B--2---:R-:W-:Y:S01]  /*1b330*/  IMAD.MOV.U32 R3, RZ, RZ, 0x181f ;  /* 0x0000181fff037424 */ /* 0x004fe200078e00ff */
[----:B------:R-:W-:-:S02]  /*1b340*/  MOV R2, 0x1b360 ;  /* 0x0001b36000027802 */ /* 0x000fc40000000f00 */
[----:B-1-34-:R-:W-:Y:S05]  /*1b350*/  CALL.REL.NOINC `($__internal_1_$__cuda_sm70_shflsync_idx_p) ;  /* 0x000004b000007944 */ /* 0x01afea0003c00000 */
        /* <DEDUP_REMOVED lines=8> */
.L_x_580:
[----:B------:R-:W-:Y:S01]  /*1b3e0*/  IMAD.MOV.U32 R88, RZ, RZ, R4 ;  /* 0x000000ffff587224 */ /* 0x000fe200078e0004 */
[----:B------:R-:W-:Y:S01]  /*1b3f0*/  MOV R58, 0x4 ;  /* 0x00000004003a7802 */ /* 0x000fe20000000f00 */
[----:B--2---:R-:W-:Y:S01]  /*1b400*/  IMAD.MOV.U32 R3, RZ, RZ, 0x181f ;  /* 0x0000181fff037424 */ /* 0x004fe200078e00ff */
[----:B------:R-:W-:Y:S02]  /*1b410*/  MOV R2, 0x1b430 ;  /* 0x0001b43000027802 */ /* 0x000fe40000000f00 */
[----:B-1-34-:R-:W-:Y:S05]  /*1b420*/  CALL.REL.NOINC `($__internal_1_$__cuda_sm70_shflsync_idx_p) ;  /* 0x000003e000007944 */ /* 0x01afea0003c00000 */
[----:B------:R-:W-:Y:S01]  /*1b430*/  MOV R6, R58 ;  /* 0x0000003a00067202 */ /* 0x000fe20000000f00 */
[----:B-1---5:R-:W-:Y:S05]  /*1b440*/  BRA `(.L_x_624) ;  /* 0xffffa49000007947 */ /* 0x022fea000383ffff */
.L_x_581:
[----:B------:R-:W-:Y:S01]  /*1b450*/  IMAD.MOV.U32 R88, RZ, RZ, R5 ;  /* 0x000000ffff587224 */ /* 0x000fe200078e0005 */
[----:B------:R-:W-:Y:S01]  /*1b460*/  MOV R58, 0x4 ;  /* 0x00000004003a7802 */ /* 0x000fe20000000f00 */
[----:B--2---:R-:W-:Y:S01]  /*1b470*/  IMAD.MOV.U32 R3, RZ, RZ, 0x181f ;  /* 0x0000181fff037424 */ /* 0x004fe200078e00ff */
[----:B------:R-:W-:Y:S02]  /*1b480*/  MOV R2, 0x1b4a0 ;  /* 0x0001b4a000027802 */ /* 0x000fe40000000f00 */
[----:B-1-34-:R-:W-:Y:S05]  /*1b490*/  CALL.REL.NOINC `($__internal_1_$__cuda_sm70_shflsync_idx_p) ;  /* 0x0000037000007944 */ /* 0x01afea0003c00000 */
[----:B------:R-:W-:Y:S01]  /*1b4a0*/  MOV R2, R58 ;  /* 0x0000003a00027202 */ /* 0x000fe20000000f00 */
[----:B-1---5:R-:W-:Y:S05]  /*1b4b0*/  BRA `(.L_x_625) ;  /* 0xffffa44000007947 */ /* 0x022fea000383ffff */
.L_x_582:
[----:B------:R-:W-:Y:S01]  /*1b4c0*/  IMAD.MOV.U32 R88, RZ, RZ, R4 ;  /* 0x000000ffff587224 */ /* 0x000fe200078e0004 */
[----:B------:R-:W-:Y:S01]  /*1b4d0*/  MOV R58, 0x5 ;  /* 0x00000005003a7802 */ /* 0x000fe20000000f00 */
[----:B-1----:R-:W-:Y:S01]  /*1b4e0*/  IMAD.MOV.U32 R3, RZ, RZ, 0x181f ;  /* 0x0000181fff037424 */ /* 0x002fe200078e00ff */
[----:B------:R-:W-:-:S02]  /*1b4f0*/  MOV R2, 0x1b510 ;  /* 0x0001b51000027802 */ /* 0x000fc40000000f00 */
[----:B--234-:R-:W-:Y:S05]  /*1b500*/  CALL.REL.NOINC `($__internal_1_$__cuda_sm70_shflsync_idx_p) ;  /* 0x0000030000007944 */ /* 0x01cfea0003c00000 */
        /* <DEDUP_REMOVED lines=8> */
.L_x_583:
[----:B------:R-:W-:Y:S01]  /*1b590*/  IMAD.MOV.U32 R88, RZ, RZ, R4 ;  /* 0x000000ffff587224 */ /* 0x000fe200078e0004 */
[----:B------:R-:W-:Y:S01]  /*1b5a0*/  MOV R58, 0x6 ;  /* 0x00000006003a7802 */ /* 0x000fe20000000f00 */
[----:B--2---:R-:W-:Y:S01]  /*1b5b0*/  IMAD.MOV.U32 R3, RZ, RZ, 0x181f ;  /* 0x0000181fff037424 */ /* 0x004fe200078e00ff */
[----:B------:R-:W-:Y:S02]  /*1b5c0*/  MOV R2, 0x1b5e0 ;  /* 0x0001b5e000027802 */ /* 0x000fe40000000f00 */
[----:B-1--4-:R-:W-:Y:S05]  /*1b5d0*/  CALL.REL.NOINC `($__internal_1_$__cuda_sm70_shflsync_idx_p) ;  /* 0x0000023000007944 */ /* 0x012fea0003c00000 */
[----:B------:R-:W-:Y:S01]  /*1b5e0*/  MOV R6, R58 ;  /* 0x0000003a00067202 */ /* 0x000fe20000000f00 */
[----:B-1---5:R-:W-:Y:S05]  /*1b5f0*/  BRA `(.L_x_627) ;  /* 0xffffa41000007947 */ /* 0x022fea000383ffff */
.L_x_584:
[----:B------:R-:W-:Y:S01]  /*1b600*/  IMAD.MOV.U32 R88, RZ, RZ, R5 ;  /* 0x000000ffff587224 */ /* 0x000fe200078e0005 */
[----:B------:R-:W-:Y:S01]  /*1b610*/  MOV R58, 0x6 ;  /* 0x00000006003a7802 */ /* 0x000fe20000000f00 */
[----:B--2---:R-:W-:Y:S01]  /*1b620*/  IMAD.MOV.U32 R3, RZ, RZ, 0x181f ;  /* 0x0000181fff037424 */ /* 0x004fe200078e00ff */
[----:B------:R-:W-:Y:S02]  /*1b630*/  MOV R2, 0x1b650 ;  /* 0x0001b65000027802 */ /* 0x000fe40000000f00 */
[----:B-1-34-:R-:W-:Y:S05]  /*1b640*/  CALL.REL.NOINC `($__internal_1_$__cuda_sm70_shflsync_idx_p) ;  /* 0x000001c000007944 */ /* 0x01afea0003c00000 */
[----:B------:R-:W-:Y:S01]  /*1b650*/  MOV R2, R58 ;  /* 0x0000003a00027202 */ /* 0x000fe20000000f00 */
[----:B-1---5:R-:W-:Y:S05]  /*1b660*/  BRA `(.L_x_628) ;  /* 0xffffa3c000007947 */ /* 0x022fea000383ffff */
.L_x_585:
[----:B------:R-:W-:Y:S01]  /*1b670*/  IMAD.MOV.U32 R88, RZ, RZ, R4 ;  /* 0x000000ffff587224 */ /* 0x000fe200078e0004 */
[----:B------:R-:W-:Y:S01]  /*1b680*/  MOV R58, 0x7 ;  /* 0x00000007003a7802 */ /* 0x000fe20000000f00 */
[----:B-1----:R-:W-:Y:S01]  /*1b690*/  IMAD.MOV.U32 R3, RZ, RZ, 0x181f ;  /* 0x0000181fff037424 */ /* 0x002fe200078e00ff */
[----:B------:R-:W-:-:S02]  /*1b6a0*/  MOV R2, 0x1b6c0 ;  /* 0x0001b6c000027802 */ /* 0x000fc40000000f00 */
[----:B--2-4-:R-:W-:Y:S05]  /*1b6b0*/  CALL.REL.NOINC `($__internal_1_$__cuda_sm70_shflsync_idx_p) ;  /* 0x0000015000007944 */ /* 0x014fea0003c00000 */
        /* <DEDUP_REMOVED lines=8> */
.L_x_587:
[----:B------:R-:W-:Y:S01]  /*1b740*/  IMAD.MOV.U32 R88, RZ, RZ, R47 ;  /* 0x000000ffff587224 */ /* 0x000fe200078e002f */
[----:B------:R-:W-:Y:S01]  /*1b750*/  MOV R58, RZ ;  /* 0x000000ff003a7202 */ /* 0x000fe20000000f00 */
[----:B-1----:R-:W-:Y:S01]  /*1b760*/  IMAD.MOV.U32 R3, RZ, RZ, 0x1f ;  /* 0x0000001fff037424 */ /* 0x002fe200078e00ff */
[----:B------:R-:W-:Y:S02]  /*1b770*/  MOV R2, 0x1b790 ;  /* 0x0001b79000027802 */ /* 0x000fe40000000f00 */
[----:B--23--:R-:W-:Y:S05]  /*1b780*/  CALL.REL.NOINC `($__internal_1_$__cuda_sm70_shflsync_idx_p) ;  /* 0x0000008000007944 */ /* 0x00cfea0003c00000 */
[----:B-----5:R-:W-:Y:S01]  /*1b790*/  MOV R0, R58 ;  /* 0x0000003a00007202 */ /* 0x020fe20000000f00 */
[----:B-1----:R-:W-:Y:S05]  /*1b7a0*/  BRA `(.L_x_630) ;  /* 0xffffa42000007947 */ /* 0x002fea000383ffff */
        .weak           $__internal_0_$__cuda_sm70_shflsync_bfly_p
        .type           $__internal_0_$__cuda_sm70_shflsync_bfly_p,@function
        .size           $__internal_0_$__cuda_sm70_shflsync_bfly_p,($__internal_1_$__cuda_sm70_shflsync_idx_p - $__internal_0_$__cuda_sm70_shflsync_bfly_p)
$__internal_0_$__cuda_sm70_shflsync_bfly_p:
[----:B------:R-:W-:Y:S02]  /*1b7b0*/  MOV R193, 0xffffffff ;  /* 0xffffffff00c17802 */ /* 0x000fe40000000f00 */
[----:B------:R-:W-:Y:S02]  /*1b7c0*/  MOV R3, 0x1f ;  /* 0x0000001f00037802 */ /* 0x000fe40000000f00 */
[----:B------:R-:W-:Y:S04]  /*1b7d0*/  WARPSYNC R193 ;  /* 0x000000c100007348 */ /* 0x000fe80003800000 */
[----:B------:R1:W2:Y:S02]  /*1b7e0*/  SHFL.BFLY PT, R0, R4, R0, R3 ;  /* 0x0c00000004007389 */ /* 0x0002a400000e0003 */
[----:B-1----:R-:W-:-:S04]  /*1b7f0*/  MOV R3, 0x0 ;  /* 0x0000000000037802 */ /* 0x002fc80000000f00 */
[----:B--2---:R-:W-:Y:S05]  /*1b800*/  RET.REL.NODEC R2 `(_ZN7cutlass13device_kernelIN5flash19enable_sm80_to_sm89INS1_16FlashAttnFwdSm80INS1_25CollectiveMainloopFwdSm80ILi4ELi1ELb0EN4cute5tupleIJNS5_1CILi128EEENS7_ILi112EEENS7_ILi64EEEEEELi64ENS_10bfloat16_tEfNS_4arch4Sm80ELb1ELb0ELb1ELb0ELb1ELb0ELb1ELb0EEENS1_21CollectiveEpilogueFwdINS6_IJS8_SA_S9_EEENS6_IJNS7_ILi1EEESI_SI_EEESC_SE_Li128ELb0ELb1ELb0ELb0EEENS1_30DynamicPersistentTileSchedulerILi128ELi128ELb0ELb1ELb0EEEEEEEEEvNT_6ParamsE) ;  /* 0xfffe47f002007950 */ /* 0x004fea0003c3ffff */
        .weak           $__internal_1_$__cuda_sm70_shflsync_idx_p
        .type           $__internal_1_$__cuda_sm70_shflsync_idx_p,@function
        .size           $__internal_1_$__cuda_sm70_shflsync_idx_p,(.L_x_804 - $__internal_1_$__cuda_sm70_shflsync_idx_p)
$__internal_1_$__cuda_sm70_shflsync_idx_p:
[----:B------:R1:W-:Y:S02]  /*1b810*/  STL [R1+0xa0], R0 ;  /* 0x0000a00001007387 */ /* 0x0003e40000100800 */
[----:B-1----:R-:W-:-:S04]  /*1b820*/  MOV R0, 0xffffffff ;  /* 0xffffffff00007802 */ /* 0x002fc80000000f00 */
[----:B------:R-:W-:Y:S04]  /*1b830*/  WARPSYNC R0 ;  /* 0x0000000000007348 */ /* 0x000fe80003800000 */
[----:B------:R1:W2:Y:S04]  /*1b840*/  SHFL.IDX PT, R58, R88, R58, R3 ;  /* 0x0000003a583a7389 */ /* 0x0002a800000e0003 */
[----:B-1----:R1:W5:Y:S01]  /*1b850*/  LDL.LU R0, [R1+0xa0] ;  /* 0x0000a00001007983 */ /* 0x0023620000300800 */
[----:B------:R-:W-:-:S04]  /*1b860*/  MOV R3, 0x0 ;  /* 0x0000000000037802 */ /* 0x000fc80000000f00 */
[----:B--2---:R-:W-:Y:S05]  /*1b870*/  RET.REL.NODEC R2 `(_ZN7cutlass13device_kernelIN5flash19enable_sm80_to_sm89INS1_16FlashAttnFwdSm80INS1_25CollectiveMainloopFwdSm80ILi4ELi1ELb0EN4cute5tupleIJNS5_1CILi128EEENS7_ILi112EEENS7_ILi64EEEEEELi64ENS_10bfloat16_tEfNS_4arch4Sm80ELb1ELb0ELb1ELb0ELb1ELb0ELb1ELb0EEENS1_21CollectiveEpilogueFwdINS6_IJS8_SA_S9_EEENS6_IJNS7_ILi1EEESI_SI_EEESC_SE_Li128ELb0ELb1ELb0ELb0EEENS1_30DynamicPersistentTileSchedulerILi128ELi128ELb0ELb1ELb0EEEEEEEEEvNT_6ParamsE) ;  /* 0xfffe478002007950 */ /* 0x004fea0003c3ffff */
.L_x_631:
        /* <DEDUP_REMOVED lines=16> */
.L_x_804:


//--------------------- .text._ZN7cutlass13device_kernelIN5flash19enable_sm80_to_sm89INS1_16FlashAttnFwdSm80INS1_25CollectiveMainloopFwdSm80ILi4ELi1ELb0EN4cute5tupleIJNS5_1CILi128EEENS7_ILi112EEENS7_ILi64EEEEEELi64ENS_10bfloat16_tEfNS_4arch4Sm80ELb1ELb0ELb1ELb1ELb1ELb0ELb1ELb0EEENS1_21CollectiveEpilogueFwdINS6_IJS8_SA_S9_EEENS6_IJNS7_ILi1EEESI_SI_EEESC_SE_Li128ELb1ELb1ELb0ELb0EEENS1_19SingleTileSchedulerILb1ELb0ELb1ELi128EEEEEEEEEvNT_6ParamsE --------------------------
	.section	.text._ZN7cutlass13device_kernelIN5flash19enable_sm80_to_sm89INS1_16FlashAttnFwdSm80INS1_25CollectiveMainloopFwdSm80ILi4ELi1ELb0EN4cute5tupleIJNS5_1CILi128EEENS7_ILi112EEENS7_ILi64EEEEEELi64ENS_10bfloat16_tEfNS_4arch4Sm80ELb1ELb0ELb1ELb1ELb1ELb0ELb1ELb0EEENS1_21CollectiveEpilogueFwdINS6_IJS8_SA_S9_EEENS6_IJNS7_ILi1EEESI_SI_EEESC_SE_Li128ELb1ELb1ELb0ELb0EEENS1_19SingleTileSchedulerILb1ELb0ELb1ELi128EEEEEEEEEvNT_6ParamsE,"ax",@progbits
	.sectioninfo	@"SHI_REGISTERS=255"
	.align	128
.text._ZN7cutlass13device_kernelIN5flash19enable_sm80_to_sm89INS1_16FlashAttnFwdSm80INS1_25CollectiveMainloopFwdSm80ILi4ELi1ELb0EN4cute5tupleIJNS5_1CILi128EEENS7_ILi112EEENS7_ILi64EEEEEELi64ENS_10bfloat16_tEfNS_4arch4Sm80ELb1ELb0ELb1ELb1ELb1ELb0ELb1ELb0EEENS1_21CollectiveEpilogueFwdINS6_IJS8_SA_S9_EEENS6_IJNS7_ILi1EEESI_SI_EEESC_SE_Li128ELb1ELb1ELb0ELb0EEENS1_19SingleTileSchedulerILb1ELb0ELb1ELi128EEEEEEEEEvNT_6ParamsE:
        .type           _ZN7cutlass13device_kernelIN5flash19enable_sm80_to_sm89INS1_16FlashAttnFwdSm80INS1_25CollectiveMainloopFwdSm80ILi4ELi1ELb0EN4cute5tupleIJNS5_1CILi128EEENS7_ILi112EEENS7_ILi64EEEEEELi64ENS_10bfloat16_tEfNS_4arch4Sm80ELb1ELb0ELb1ELb1ELb1ELb0ELb1ELb0EEENS1_21CollectiveEpilogueFwdINS6_IJS8_SA_S9_EEENS6_IJNS7_ILi1EEESI_SI_EEESC_SE_Li128ELb1ELb1ELb0ELb0EEENS1_19SingleTileSchedulerILb1ELb0ELb1ELi128EEEEEEEEEvNT_6ParamsE,@function
        .size           _ZN7cutlass13device_kernelIN5flash19enable_sm80_to_sm89INS1_16FlashAttnFwdSm80INS1_25CollectiveMainloopFwdSm80ILi4ELi1ELb0EN4cute5tupleIJNS5_1CILi128EEENS7_ILi112EEENS7_ILi64EEEEEELi64ENS_10bfloat16_tEfNS_4arch4Sm80ELb1ELb0ELb1ELb1ELb1ELb0ELb1ELb0EEENS1_21CollectiveEpilogueFwdINS6_IJS8_SA_S9_EEENS6_IJNS7_ILi1EEESI_SI_EEESC_SE_Li128ELb1ELb1ELb0ELb0EEENS1_19SingleTileSchedulerILb1ELb0ELb1ELi128EEEEEEEEEvNT_6ParamsE,(.L_x_807 - _ZN7cutlass13device_kernelIN5flash19enable_sm80_to_sm89INS1_16FlashAttnFwdSm80INS1_25CollectiveMainloopFwdSm80ILi4ELi1ELb0EN4cute5tupleIJNS5_1CILi128EEENS7_ILi112EEENS7_ILi64EEEEEELi64ENS_10bfloat16_tEfNS_4arch4Sm80ELb1ELb0ELb1ELb1ELb1ELb0ELb1ELb0EEENS1_21CollectiveEpilogueFwdINS6_IJS8_SA_S9_EEENS6_IJNS7_ILi1EEESI_SI_EEESC_SE_Li128ELb1ELb1ELb0ELb0EEENS1_19SingleTileSchedulerILb1ELb0ELb1ELi128EEEEEEEEEvNT_6ParamsE)
        .other          _ZN7cutlass13device_kernelIN5flash19enable_sm80_to_sm89INS1_16FlashAttnFwdSm80INS1_25CollectiveMainloopFwdSm80ILi4ELi1ELb0EN4cute5tupleIJNS5_1CILi128EEENS7_ILi112EEENS7_ILi64EEEEEELi64ENS_10bfloat16_tEfNS_4arch4Sm80ELb1ELb0ELb1ELb1ELb1ELb0ELb1ELb0EEENS1_21CollectiveEpilogueFwdINS6_IJS8_SA_S9_EEENS6_IJNS7_ILi1EEESI_SI_EEESC_SE_Li128ELb1ELb1ELb0ELb0EEENS1_19SingleTileSchedulerILb1ELb0ELb1ELi128EEEEEEEEEvNT_6ParamsE,@"STO_CUDA_ENTRY STV_DEFAULT"
_ZN7cutlass13device_kernelIN5flash19enable_sm80_to_sm89INS1_16FlashAttnFwdSm80INS1_25CollectiveMainloopFwdSm80ILi4ELi1ELb0EN4cute5tupleIJNS5_1CILi128EEENS7_ILi112EEENS7_ILi64EEEEEELi64ENS_10bfloat16_tEfNS_4arch4Sm80ELb1ELb0ELb1ELb1ELb1ELb0ELb1ELb0EEENS1_21CollectiveEpilogueFwdINS6_IJS8_SA_S9_EEENS6_IJNS7_ILi1EEESI_SI_EEESC_SE_Li128ELb1ELb1ELb0ELb0EEENS1_19SingleTileSchedulerILb1ELb0ELb1ELi128EEEEEEEEEvNT_6ParamsE:
        /* <DEDUP_REMOVED lines=21> */
.L_x_633:
        /* <DEDUP_REMOVED lines=13> */
.L_x_635:
[----:B------:R-:W-:Y:S02]  /*0220*/  ULDC UR5, c[0x0][0x54c] ;  /* 0x0001530000057ab9 */ /* 0x000fe40000000800 */
.L_x_634:
[----:B------:R-:W-:Y:S02]  /*0230*/  ULDC UR4, c[0x0][0x548] ;  /* 0x0001520000047ab9 */ /* 0x000fe40000000800 */
[----:B------:R-:W-:-:S02]  /*0240*/  USHF.L.U32 UR10, UR10, 0x7, URZ ;  /* 0x000000070a0a7899 */ /* 0x000fc4000800063f */
[----:B------:R-:W-:-:S04]  /*0250*/  UIMAD UR4, UR5, UR4, URZ ;  /* 0x00000004050472a4 */ /* 0x000fc8000f8e023f */
[----:B------:R-:W-:-:S04]  /*0260*/  UISETP.GE.AND UP0, UPT, UR10, UR4, UPT ;  /* 0x000000040a00728c */ /* 0x000fc8000bf06270 */
[----:B------:R-:W-:Y:S01]  /*0270*/  USEL UR13, UR13, 0xffffffff, !UP0 ;  /* 0xffffffff0d0d7887 */ /* 0x000fe2000c000000 */
[----:B------:R-:W-:Y:S05]  /*0280*/  BRA `(.L_x_636) ;  /* 0x000001b000007947 */ /* 0x000fea0003800000 */
.L_x_632:
        /* <DEDUP_REMOVED lines=8> */
.L_x_637:
        /* <DEDUP_REMOVED lines=13> */
.L_x_639:
[----:B------:R-:W-:Y:S02]  /*03e0*/  ULDC UR5, c[0x0][0x54c] ;  /* 0x0001530000057ab9 */ /* 0x000fe40000000800 */
.L_x_638:
[----:B------:R-:W-:Y:S02]  /*03f0*/  ULDC UR4, c[0x0][0x548] ;  /* 0x0001520000047ab9 */ /* 0x000fe40000000800 */
[----:B------:R-:W-:-:S02]  /*0400*/  USHF.L.U32 UR10, UR10, 0x7, URZ ;  /* 0x000000070a0a7899 */ /* 0x000fc4000800063f */
[----:B------:R-:W-:-:S04]  /*0410*/  UIMAD UR4, UR5, UR4, URZ ;  /* 0x00000004050472a4 */ /* 0x000fc8000f8e023f */
[----:B------:R-:W-:-:S04]  /*0420*/  UISETP.GE.AND UP0, UPT, UR10, UR4, UPT ;  /* 0x000000040a00728c */ /* 0x000fc8000bf06270 */
[----:B------:R-:W-:-:S06]  /*0430*/  USEL UR13, UR13, 0xffffffff, !UP0 ;  /* 0xffffffff0d0d7887 */ /* 0x000fcc000c000000 */
.L_x_636:
        /* <DEDUP_REMOVED lines=47> */
.L_x_640:
        /* <DEDUP_REMOVED lines=10> */
.L_x_641:
        /* <DEDUP_REMOVED lines=12> */
.L_x_642:
[----:B------:R-:W-:Y:S01]  /*0890*/  ULDC UR4, c[0x0][0x2c4] ;  /* 0x0000b10000047ab9 */ /* 0x000fe20000000800 */
[----:B------:R-:W-:Y:S01]  /*08a0*/  PLOP3.LUT P4, PT, PT, PT, PT, 0x80, 0x0 ;  /* 0x000000000000781c */ /* 0x000fe20003f8f070 */
[----:B------:R-:W-:Y:S01]  /*08b0*/  UISETP.NE.AND UP1, UPT, UR4, 0x1, UPT ;  /* 0x000000010400788c */ /* 0x000fe2000bf25270 */
[----:B------:R-:W-:Y:S01]  /*08c0*/  CS2R R178, SRZ ;  /* 0x0000000000b27805 */ /* 0x000fe2000001ff00 */
[----:B------:R-:W-:Y:S01]  /*08d0*/  UIADD3 UR7, -UR11, UR7, URZ ;  /* 0x000000070b077290 */ /* 0x000fe2000fffe13f */
[----:B------:R-:W-:Y:S01]  /*08e0*/  CS2R R176, SRZ ;  /* 0x0000000000b07805 */ /* 0x000fe2000001ff00 */
[----:B------:R-:W-:Y:S01]  /*08f0*/  ULDC.64 UR4, c[0x0][0x2c8] ;  /* 0x0000b20000047ab9 */ /* 0x000fe20000000a00 */
[----:B------:R-:W-:Y:S01]  /*0900*/  CS2R R182, SRZ ;  /* 0x0000000000b67805 */ /* 0x000fe2000001ff00 */
[----:B------:R-:W-:Y:S01]  /*0910*/  CS2R R180, SRZ ;  /* 0x0000000000b47805 */ /* 0x000fe2000001ff00 */
[----:B------:R-:W-:Y:S01]  /*0920*/  IMAD.MOV.U32 R15, RZ, RZ, RZ ;  /* 0x000000ffff0f7224 */ /* 0x000fe200078e00ff */
[----:B------:R-:W-:Y:S01]  /*0930*/  MOV R11, RZ ;  /* 0x000000ff000b7202 */ /* 0x000fe20000000f00 */
[----:B------:R-:W-:Y:S01]  /*0940*/  IMAD.MOV.U32 R174, RZ, RZ, RZ ;  /* 0x000000ffffae7224 */ /* 0x000fe200078e00ff */
[----:B------:R-:W-:Y:S01]  /*0950*/  CS2R R16, SRZ ;  /* 0x0000000000107805 */ /* 0x000fe2000001ff00 */
[----:B------:R-:W-:Y:S01]  /*0960*/  @UP1 UIADD3 UR18, UR10, 0x7f, URZ ;  /* 0x0000007f0a121890 */ /* 0x000fe2000fffe03f */
[----:B------:R-:W-:Y:S01]  /*0970*/  IMAD.MOV.U32 R172, RZ, RZ, RZ ;  /* 0x000000ffffac7224 */ /* 0x000fe200078e00ff */
[----:B------:R-:W-:Y:S01]  /*0980*/  MOV R170, RZ ;  /* 0x000000ff00aa7202 */ /* 0x000fe20000000f00 */
[----:B------:R-:W-:Y:S01]  /*0990*/  IMAD.MOV.U32 R168, RZ, RZ, RZ ;  /* 0x000000ffffa87224 */ /* 0x000fe200078e00ff */
[----:B------:R-:W-:Y:S01]  /*09a0*/  UIMAD.WIDE.U32 UR18, UR18, UR4, URZ ;  /* 0x00000004121272a5 */ /* 0x000fe2000f8e003f */
[----:B------:R-:W-:Y:S01]  /*09b0*/  CS2R R18, SRZ ;  /* 0x0000000000127805 */ /* 0x000fe2000001ff00 */
[----:B------:R-:W-:Y:S01]  /*09c0*/  UIADD3 UR4, UR10, 0x7f, URZ ;  /* 0x0000007f0a047890 */ /* 0x000fe2000fffe03f */
[----:B------:R-:W-:Y:S01]  /*09d0*/  MOV R162, RZ ;  /* 0x000000ff00a27202 */ /* 0x000fe20000000f00 */
[----:B------:R-:W-:Y:S01]  /*09e0*/  @UP1 USHF.R.U32.HI UR4, URZ, UR5, UR19 ;  /* 0x000000053f041299 */ /* 0x000fe20008011613 */
[----:B------:R-:W-:Y:S01]  /*09f0*/  CS2R R12, SRZ ;  /* 0x00000000000c7805 */ /* 0x000fe2000001ff00 */
[----:B---3--:R-:W-:Y:S01]  /*0a00*/  UIADD3 UR5, UR7, 0x70, -UR12 ;  /* 0x0000007007057890 */ /* 0x008fe2000fffe80c */
[----:B------:R-:W-:Y:S01]  /*0a10*/  IMAD.MOV.U32 R160, RZ, RZ, RZ ;  /* 0x000000ffffa07224 */ /* 0x000fe200078e00ff */
[----:B------:R-:W-:Y:S01]  /*0a20*/  UIADD3 UR19, UR7, 0x6f, URZ ;  /* 0x0000006f07137890 */ /* 0x000fe2000fffe03f */
[----:B------:R-:W-:Y:S01]  /*0a30*/  MOV R166, RZ ;  /* 0x000000ff00a67202 */ /* 0x000fe20000000f00 */
[----:B------:R-:W-:Y:S01]  /*0a40*/  UIADD3 UR5, UR5, UR4, URZ ;  /* 0x0000000405057290 */ /* 0x000fe2000fffe03f */
[----:B------:R-:W-:Y:S01]  /*0a50*/  IMAD.MOV.U32 R164, RZ, RZ, RZ ;  /* 0x000000ffffa47224 */ /* 0x000fe200078e00ff */
[----:B------:R-:W-:Y:S01]  /*0a60*/  UMOV UR18, URZ ;  /* 0x0000003f00127c82 */ /* 0x000fe20008000000 */
[----:B------:R-:W-:Y:S01]  /*0a70*/  CS2R R158, SRZ ;  /* 0x00000000009e7805 */ /* 0x000fe2000001ff00 */
[----:B------:R-:W-:Y:S01]  /*0a80*/  UMOV UR4, URZ ;  /* 0x0000003f00047c82 */ /* 0x000fe20008000000 */
[----:B------:R-:W-:Y:S01]  /*0a90*/  CS2R R22, SRZ ;  /* 0x0000000000167805 */ /* 0x000fe2000001ff00 */
[----:B------:R-:W-:Y:S01]  /*0aa0*/  UIMAD.WIDE UR18, UR19, -0x6db6db6d, UR18 ;  /* 0x92492493131278a5 */ /* 0x000fe2000f8e0212 */
[----:B------:R-:W-:Y:S01]  /*0ab0*/  MOV R156, RZ ;  /* 0x000000ff009c7202 */ /* 0x000fe20000000f00 */
[----:B------:R-:W-:Y:S01]  /*0ac0*/  UIMAD.WIDE UR4, UR5, -0x6db6db6d, UR4 ;  /* 0x92492493050478a5 */ /* 0x000fe2000f8e0204 */
[----:B------:R-:W-:Y:S01]  /*0ad0*/  IMAD.MOV.U32 R154, RZ, RZ, RZ ;  /* 0x000000ffff9a7224 */ /* 0x000fe200078e00ff */
[----:B------:R-:W-:Y:S01]  /*0ae0*/  USHF.R.U32.HI UR6, URZ, 0x1f, UR19 ;  /* 0x0000001f3f067899 */ /* 0x000fe20008011613 */
[----:B------:R-:W-:Y:S01]  /*0af0*/  CS2R R24, SRZ ;  /* 0x0000000000187805 */ /* 0x000fe2000001ff00 */
[----:B------:R-:W-:Y:S01]  /*0b00*/  USHF.R.U32.HI UR4, URZ, 0x1f, UR5 ;  /* 0x0000001f3f047899 */ /* 0x000fe20008011605 */
[----:B------:R-:W-:Y:S01]  /*0b10*/  MOV R152, RZ ;  /* 0x000000ff00987202 */ /* 0x000fe20000000f00 */
[----:B------:R-:W-:Y:S01]  /*0b20*/  ULEA.HI.SX32 UR6, UR19, UR6, 0x1a ;  /* 0x0000000613067291 */ /* 0x000fe2000f8fd23f */
[----:B------:R-:W-:Y:S01]  /*0b30*/  CS2R R146, SRZ ;  /* 0x0000000000927805 */ /* 0x000fe2000001ff00 */
[----:B------:R-:W-:Y:S01]  /*0b40*/  ULEA.HI.SX32 UR4, UR5, UR4, 0x1a ;  /* 0x0000000405047291 */ /* 0x000fe2000f8fd23f */
[----:B------:R-:W-:Y:S01]  /*0b50*/  IMAD.MOV.U32 R144, RZ, RZ, RZ ;  /* 0x000000ffff907224 */ /* 0x000fe200078e00ff */
[----:B------:R-:W-:Y:S01]  /*0b60*/  CS2R R20, SRZ ;  /* 0x0000000000147805 */ /* 0x000fe2000001ff00 */
[----:B------:R-:W-:Y:S01]  /*0b70*/  MOV R150, RZ ;  /* 0x000000ff00967202 */ /* 0x000fe20000000f00 */
[----:B------:R-:W-:Y:S01]  /*0b80*/  UISETP.LT.AND UP0, UPT, UR6, UR4, UPT ;  /* 0x000000040600728c */ /* 0x000fe2000bf01270 */
[----:B------:R-:W-:Y:S01]  /*0b90*/  IMAD.MOV.U32 R148, RZ, RZ, RZ ;  /* 0x000000ffff947224 */ /* 0x000fe200078e00ff */
[----:B------:R-:W-:Y:S01]  /*0ba0*/  CS2R R142, SRZ ;  /* 0x00000000008e7805 */ /* 0x000fe2000001ff00 */
[----:B------:R-:W-:Y:S01]  /*0bb0*/  CS2R R28, SRZ ;  /* 0x00000000001c7805 */ /* 0x000fe2000001ff00 */
[----:B------:R-:W-:Y:S01]  /*0bc0*/  USEL UR6, UR6, UR4, UP0 ;  /* 0x0000000406067287 */ /* 0x000fe20008000000 */
[----:B------:R-:W-:Y:S01]  /*0bd0*/  MOV R140, RZ ;  /* 0x000000ff008c7202 */ /* 0x000fe20000000f00 */
[----:B------:R-:W-:Y:S01]  /*0be0*/  IMAD.MOV.U32 R138, RZ, RZ, RZ ;  /* 0x000000ffff8a7224 */ /* 0x000fe200078e00ff */
[----:B------:R-:W-:Y:S01]  /*0bf0*/  CS2R R30, SRZ ;  /* 0x00000000001e7805 */ /* 0x000fe2000001ff00 */
[----:B------:R-:W-:Y:S01]  /*0c00*/  UISETP.GE.AND UP0, UPT, UR6, 0x1, UPT ;  /* 0x000000010600788c */ /* 0x000fe2000bf06270 */
[----:B------:R-:W-:Y:S01]  /*0c10*/  MOV R136, RZ ;  /* 0x000000ff00887202 */ /* 0x000fe20000000f00 */
[----:B------:R-:W-:Y:S01]  /*0c20*/  CS2R R130, SRZ ;  /* 0x0000000000827805 */ /* 0x000fe2000001ff00 */
[----:B------:R-:W-:Y:S01]  /*0c30*/  CS2R R32, SRZ ;  /* 0x0000000000207805 */ /* 0x000fe2000001ff00 */
[----:B------:R-:W-:Y:S01]  /*0c40*/  IMAD.MOV.U32 R128, RZ, RZ, RZ ;  /* 0x000000ffff807224 */ /* 0x000fe200078e00ff */
[----:B------:R-:W-:Y:S01]  /*0c50*/  MOV R134, RZ ;  /* 0x000000ff00867202 */ /* 0x000fe20000000f00 */
[----:B------:R-:W-:Y:S01]  /*0c60*/  CS2R R26, SRZ ;  /* 0x00000000001a7805 */ /* 0x000fe2000001ff00 */
[----:B------:R-:W-:Y:S01]  /*0c70*/  PLOP3.LUT P0, PT, PT, PT, UP0, 0x80, 0x0 ;  /* 0x000000000000781c */ /* 0x000fe20003f0f008 */
[----:B------:R-:W-:Y:S01]  /*0c80*/  IMAD.MOV.U32 R132, RZ, RZ, RZ ;  /* 0x000000ffff847224 */ /* 0x000fe200078e00ff */
[----:B------:R-:W-:Y:S01]  /*0c90*/  CS2R R126, SRZ ;  /* 0x00000000007e7805 */ /* 0x000fe2000001ff00 */
[----:B------:R-:W-:Y:S01]  /*0ca0*/  MOV R124, RZ ;  /* 0x000000ff007c7202 */ /* 0x000fe20000000f00 */
[----:B------:R-:W-:Y:S01]  /*0cb0*/  IMAD.MOV.U32 R122, RZ, RZ, RZ ;  /* 0x000000ffff7a7224 */ /* 0x000fe200078e00ff */
[----:B------:R-:W-:Y:S01]  /*0cc0*/  CS2R R120, SRZ ;  /* 0x0000000000787805 */ /* 0x000fe2000001ff00 */
[----:B------:R-:W-:Y:S01]  /*0cd0*/  CS2R R38, SRZ ;  /* 0x0000000000267805 */ /* 0x000fe2000001ff00 */
[----:B------:R-:W-:-:S06]  /*0ce0*/  CS2R R36, SRZ ;  /* 0x0000000000247805 */ /* 0x000fcc000001ff00 */
        /* <DEDUP_REMOVED lines=19> */
[----:B------:R-:W-:Y:S01]  /*0e20*/  BSSY B0, `(.L_x_644) ;  /* 0x0000052000007945 */ /* 0x000fe20003800000 */
[----:B------:R-:W-:-:S02]  /*0e30*/  ULDC.64 UR4, c[0x0][0x1b8] ;  /* 0x00006e0000047ab9 */ /* 0x000fc40000000a00 */
[----:B------:R-:W-:Y:S02]  /*0e40*/  UIADD3 UR19, UR19, UR17, URZ ;  /* 0x0000001113137290 */ /* 0x000fe4000fffe03f */
[----:B------:R-:W-:Y:S02]  /*0e50*/  USHF.R.S32.HI UR17, URZ, 0x1f, UR13 ;  /* 0x0000001f3f117899 */ /* 0x000fe4000801140d */
[----:B------:R-:W-:Y:S02]  /*0e60*/  UIMAD UR16, UR8, UR4, URZ ;  /* 0x00000004081072a4 */ /* 0x000fe4000f8e023f */
[----:B------:R-:W-:Y:S02]  /*0e70*/  USEL UR17, UR17, URZ, !UP2 ;  /* 0x0000003f11117287 */ /* 0x000fe4000d000000 */
[----:B------:R-:W-:Y:S02]  /*0e80*/  UIMAD UR16, UR9, UR5, UR16 ;  /* 0x00000005091072a4 */ /* 0x000fe4000f8e0210 */
[----:B------:R-:W-:-:S02]  /*0e90*/  UIMAD.WIDE.U32 UR20, UR9, UR4, UR18 ;  /* 0x00000004091472a5 */ /* 0x000fc4000f8e0012 */
[----:B------:R-:W-:Y:S02]  /*0ea0*/  USEL UR18, UR13, URZ, !UP2 ;  /* 0x0000003f0d127287 */ /* 0x000fe4000d000000 */
[----:B------:R-:W-:Y:S01]  /*0eb0*/  ULDC.64 UR4, c[0x0][0x1c0] ;  /* 0x0000700000047ab9 */ /* 0x000fe20000000a00 */
[----:B-1----:R-:W-:Y:S01]  /*0ec0*/  LEA.HI R2, R247, R246, RZ, 0x3 ;  /* 0x000000f6f7027211 */ /* 0x002fe200078f18ff */
[----:B------:R-:W-:Y:S02]  /*0ed0*/  UIMAD UR17, UR17, UR4, URZ ;  /* 0x00000004111172a4 */ /* 0x000fe4000f8e023f */
[----:B------:R-:W-:Y:S01]  /*0ee0*/  UIADD3 UR21, UR21, UR16, URZ ;  /* 0x0000001015157290 */ /* 0x000fe2000fffe03f */
[----:B------:R-:W-:Y:S01]  /*0ef0*/  LOP3.LUT R0, R2, 0xfffffff8, RZ, 0xc0, !PT ;  /* 0xfffffff802007812 */ /* 0x000fe200078ec0ff */
[----:B------:R-:W-:Y:S01]  /*0f00*/  UIMAD UR5, UR18, UR5, UR17 ;  /* 0x00000005120572a4 */ /* 0x000fe2000f8e0211 */
[----:B------:R-:W-:Y:S01]  /*0f10*/  SHF.R.S32.HI R19, RZ, 0x3, R2 ;  /* 0x00000003ff137819 */ /* 0x000fe20000011402 */
[----:B------:R-:W-:-:S02]  /*0f20*/  UIMAD.WIDE.U32 UR18, UR18, UR4, UR20 ;  /* 0x00000004121272a5 */ /* 0x000fc4000f8e0014 */
[----:B------:R-:W-:Y:S01]  /*0f30*/  IMAD.IADD R6, R246, 0x1, -R0 ;  /* 0x00000001f6067824 */ /* 0x000fe200078e0a00 */
[----:B------:R-:W-:Y:S02]  /*0f40*/  ULDC UR17, c[0x0][0x2c4] ;  /* 0x0000b10000117ab9 */ /* 0x000fe40000000800 */
        /* <DEDUP_REMOVED lines=63> */
.L_x_645:
[----:B-1-34-:R-:W-:Y:S05]  /*1340*/  BSYNC B0 ;  /* 0x0000000000007941 */ /* 0x01afea0003800000 */
.L_x_644:
        /* <DEDUP_REMOVED lines=11> */
.L_x_647:
[----:B------:R-:W-:Y:S05]  /*1400*/  BSYNC B0 ;  /* 0x0000000000007941 */ /* 0x000fea0003800000 */
.L_x_646:
        /* <DEDUP_REMOVED lines=11> */
.L_x_649:
[----:B------:R-:W-:Y:S05]  /*14c0*/  BSYNC B0 ;  /* 0x0000000000007941 */ /* 0x000fea0003800000 */
.L_x_648:
        /* <DEDUP_REMOVED lines=11> */
.L_x_651:
[----:B------:R-:W-:Y:S05]  /*1580*/  BSYNC B0 ;  /* 0x0000000000007941 */ /* 0x000fea0003800000 */
.L_x_650:
        /* <DEDUP_REMOVED lines=11> */
.L_x_653:
[----:B------:R-:W-:Y:S05]  /*1640*/  BSYNC B0 ;  /* 0x0000000000007941 */ /* 0x000fea0003800000 */
.L_x_652:
        /* <DEDUP_REMOVED lines=11> */
.L_x_655:
[----:B------:R-:W-:Y:S05]  /*1700*/  BSYNC B0 ;  /* 0x0000000000007941 */ /* 0x000fea0003800000 */
.L_x_654:
        /* <DEDUP_REMOVED lines=11> */
.L_x_657:
[----:B------:R-:W-:Y:S05]  /*17c0*/  BSYNC B0 ;  /* 0x0000000000007941 */ /* 0x000fea0003800000 */
.L_x_656:
        /* <DEDUP_REMOVED lines=20> */
[----:B------:R-:W-:Y:S01]  /*1910*/  IMAD.U32 R10, RZ, RZ, UR9 ;  /* 0x00000009ff0a7e24 */ /* 0x000fe2000f8e00ff */
        /* <DEDUP_REMOVED lines=11> */
[----:B------:R-:W-:Y:S03]  /*19d0*/  STL [R1+0xc], R118 ;  /* 0x00000c7601007387 */ /* 0x000fe60000100800 */
[C---:B------:R-:W-:Y:S01]  /*19e0*/  @!P4 IADD3 R3, P1, R0.reuse, UR18, RZ ;  /* 0x000000120003cc10 */ /* 0x040fe2000ff3e0ff */
[----:B------:R-:W-:Y:S01]  /*19f0*/  @!PT LDS RZ, [RZ] ;  /* 0x00000000fffff984 */ /* 0x000fe20000000800 */
[----:B------:R1:W-:Y:S03]  /*1a00*/  @!P3 LDGSTS.E.BYPASS.LTC128B.128 [R118+0xa900], [R8.64], !P0 ;  /* 0x0a9000000876bfae */ /* 0x0003e6000c101d4e */
[----:B------:R-:W-:Y:S01]  /*1a10*/  @!P4 LEA.HI.X.SX32 R7, R0, UR17, 0x1, P1 ;  /* 0x000000110007cc11 */ /* 0x000fe200088f0eff */
[----:B------:R-:W0:Y:S04]  /*1a20*/  LDGDEPBAR ;  /* 0x00000000000079af */ /* 0x000e280000000000 */
[----:B------:R-:W-:Y:S01]  /*1a30*/  BAR.SYNC.DEFER_BLOCKING 0x0 ;  /* 0x0000000000007b1d */ /* 0x000fe20000010000 */
[----:B------:R-:W-:-:S04]  /*1a40*/  @!P4 LEA R6, P1, R3, c[0x0][0x2a0], 0x2 ;  /* 0x0000a8000306ca11 */ /* 0x000fc800078210ff */
[----:B------:R-:W-:-:S05]  /*1a50*/  @!P4 LEA.HI.X R7, R3, c[0x0][0x2a4], R7, 0x2, P1 ;  /* 0x0000a9000307ca11 */ /* 0x000fca00008f1407 */
        /* <DEDUP_REMOVED lines=8> */
[----:B------:R-:W-:Y:S01]  /*1ae0*/  UIADD3 UR21, UR6, -0x1, URZ ;  /* 0xffffffff06157890 */ /* 0x000fe2000fffe03f */
[----:B------:R-:W-:Y:S01]  /*1af0*/  IMAD R5, R49, c[0x0][0x1e0], RZ ;  /* 0x0000780031057a24 */ /* 0x000fe200078e02ff */
[----:B------:R-:W-:Y:S01]  /*1b00*/  SHF.R.S32.HI R35, RZ, 0x1f, R49 ;  /* 0x0000001fff237819 */ /* 0x000fe20000011431 */
[----:B------:R-:W-:Y:S01]  /*1b10*/  UIADD3 UR20, UR23, UR20, URZ ;  /* 0x0000001417147290 */ /* 0x000fe2000fffe03f */
[----:B------:R-:W-:Y:S01]  /*1b20*/  STL [R1+0x8], R49 ;  /* 0x0000083101007387 */ /* 0x000fe20000100800 */
[----:B------:R-:W-:-:S02]  /*1b30*/  UIMAD UR21, UR21, -0x70, UR7 ;  /* 0xffffff90151578a4 */ /* 0x000fc4000f8e0207 */
[----:B------:R-:W-:Y:S01]  /*1b40*/  IMAD R0, R35, c[0x0][0x1e0], RZ ;  /* 0x0000780023007a24 */ /* 0x000fe200078e02ff */
[----:B------:R-:W-:Y:S02]  /*1b50*/  ULDC.64 UR4, c[0x0][0x210] ;  /* 0x0000840000047ab9 */ /* 0x000fe40000000a00 */
[----:B------:R-:W-:Y:S01]  /*1b60*/  UIMAD UR8, UR8, UR4, URZ ;  /* 0x00000004080872a4 */ /* 0x000fe2000f8e023f */
[----:B------:R-:W-:Y:S01]  /*1b70*/  IMAD R0, R49, c[0x0][0x1e4], R0 ;  /* 0x0000790031007a24 */ /* 0x000fe200078e0200 */
[----:B------:R-:W-:Y:S01]  /*1b80*/  IADD3 R34, -R19, UR21, RZ ;  /* 0x0000001513227c10 */ /* 0x000fe2000fffe1ff */
[----:B------:R-:W-:Y:S02]  /*1b90*/  UIMAD.WIDE.U32 UR24, UR9, UR4, URZ ;  /* 0x00000004091872a5 */ /* 0x000fe4000f8e003f */
[----:B------:R-:W-:Y:S01]  /*1ba0*/  UIMAD UR8, UR9, UR5, UR8 ;  /* 0x00000005090872a4 */ /* 0x000fe2000f8e0208 */
[C---:B------:R-:W-:Y:S01]  /*1bb0*/  ISETP.GE.AND P2, PT, R34.reuse, 0x1, PT ;  /* 0x000000012200780c */ /* 0x040fe20003f46270 */
[----:B--2---:R-:W-:Y:S01]  /*1bc0*/  IMAD.WIDE.U32 R6, R49, c[0x0][0x1e0], RZ ;  /* 0x0000780031067a25 */ /* 0x004fe200078e00ff */
[C---:B------:R-:W-:Y:S01]  /*1bd0*/  ISETP.GE.AND P1, PT, R34.reuse, 0x11, PT ;  /* 0x000000112200780c */ /* 0x040fe20003f26270 */
[----:B------:R-:W-:Y:S01]  /*1be0*/  UIADD3 UR8, UR25, UR8, URZ ;  /* 0x0000000819087290 */ /* 0x000fe2000fffe03f */
[C---:B------:R-:W-:Y:S01]  /*1bf0*/  ISETP.GE.AND P6, PT, R34.reuse, 0x31, PT ;  /* 0x000000312200780c */ /* 0x040fe20003fc6270 */
[----:B------:R-:W-:Y:S01]  /*1c00*/  IMAD.IADD R7, R7, 0x1, R0 ;  /* 0x0000000107077824 */ /* 0x000fe200078e0200 */
[C---:B------:R-:W-:Y:S01]  /*1c10*/  ISETP.GE.AND P5, PT, R34.reuse, 0x41, PT ;  /* 0x000000412200780c */ /* 0x040fe20003fa6270 */
[----:B------:R-:W-:Y:S01]  /*1c20*/  UISETP.GE.AND UP0, UPT, UR6, 0x2, UPT ;  /* 0x000000020600788c */ /* 0x000fe2000bf06270 */
[----:B------:R-:W-:-:S02]  /*1c30*/  ISETP.GE.AND P3, PT, R34, 0x51, PT ;  /* 0x000000512200780c */ /* 0x000fc40003f66270 */
        /* <DEDUP_REMOVED lines=11> */
[----:B-1----:R-:W-:Y:S04]  /*1cf0*/  SHFL.IDX PT, R8, R3, 0x1, 0x181f ;  /* 0x00381f0003087f89 */ /* 0x002fe800000e0000 */
        /* <DEDUP_REMOVED lines=9> */
[----:B------:R-:W2:Y:S01]  /*1d90*/  SHFL.IDX PT, R5, R0, 0x3, 0x181f ;  /* 0x00781f0000057f89 */ /* 0x000ea200000e0000 */
[----:B------:R-:W-:-:S03]  /*1da0*/  ISETP.GE.AND P0, PT, R34, 0x21, PT ;  /* 0x000000212200780c */ /* 0x000fc60003f06270 */
[----:B------:R1:W-:Y:S04]  /*1db0*/  @P2 LDGSTS.E.BYPASS.LTC128B.128 [R118+0x3900], [R6.64], !P4 ;  /* 0x0390000006762fae */ /* 0x0003e8000e101d4e */
[----:B------:R-:W2:Y:S04]  /*1dc0*/  SHFL.IDX PT, R3, R3, 0x5, 0x181f ;  /* 0x00b81f0003037f89 */ /* 0x000ea800000e0000 */
[----:B------:R-:W2:Y:S04]  /*1dd0*/  SHFL.IDX PT, R18, R0, 0x4, 0x181f ;  /* 0x00981f0000127f89 */ /* 0x000ea800000e0000 */
[----:B------:R-:W-:Y:S04]  /*1de0*/  SHFL.IDX PT, R15, R15, 0x6, 0x181f ;  /* 0x00d81f000f0f7f89 */ /* 0x000fe800000e0000 */
[----:B------:R-:W2:Y:S04]  /*1df0*/  SHFL.IDX PT, R17, R0, 0x5, 0x181f ;  /* 0x00b81f0000117f89 */ /* 0x000ea800000e0000 */
[----:B------:R2:W4:Y:S01]  /*1e00*/  SHFL.IDX PT, R16, R0, 0x6, 0x181f ;  /* 0x00d81f0000107f89 */ /* 0x00052200000e0000 */
[----:B-1----:R-:W-:-:S04]  /*1e10*/  @P1 LEA R6, P2, R33, R8, 0x1 ;  /* 0x0000000821061211 */ /* 0x002fc800078408ff */
[----:B---3--:R-:W-:Y:S02]  /*1e20*/  @P1 LEA.HI.X R7, R33, R13, R241, 0x1, P2 ;  /* 0x0000000d21071211 */ /* 0x008fe400010f0cf1 */
[----:B------:R-:W-:-:S03]  /*1e30*/  ISETP.GE.AND P2, PT, R34, 0x61, PT ;  /* 0x000000612200780c */ /* 0x000fc60003f46270 */
[----:B------:R4:W-:Y:S01]  /*1e40*/  @P1 LDGSTS.E.BYPASS.LTC128B.128 [R118+0x4100], [R6.64], !P4 ;  /* 0x0410000006761fae */ /* 0x0009e2000e101d4e */
[----:B--2---:R-:W-:-:S04]  /*1e50*/  LEA.HI R0, R22, R14, RZ, 0x1 ;  /* 0x0000000e16007211 */ /* 0x004fc800078f08ff */
[----:B------:R-:W-:-:S05]  /*1e60*/  LOP3.LUT R0, R0, 0xfffffffe, RZ, 0xc0, !PT ;  /* 0xfffffffe00007812 */ /* 0x000fca00078ec0ff */
[----:B------:R-:W-:Y:S02]  /*1e70*/  IMAD.IADD R14, R14, 0x1, -R0 ;  /* 0x000000010e0e7824 */ /* 0x000fe400078e0a00 */
[----:B------:R-:W-:-:S05]  /*1e80*/  IMAD.SHL.U32 R0, R32, 0x40, RZ ;  /* 0x0000004020007824 */ /* 0x000fca00078e00ff */
[----:B------:R-:W-:Y:S02]  /*1e90*/  LOP3.LUT R0, R0, 0x1c0, RZ, 0xc0, !PT ;  /* 0x000001c000007812 */ /* 0x000fe400078ec0ff */
[----:B----4-:R-:W-:-:S04]  /*1ea0*/  @P0 LEA R6, P1, R33, R9, 0x1 ;  /* 0x0000000921060211 */ /* 0x010fc800078208ff */
[C---:B-----5:R-:W-:Y:S02]  /*1eb0*/  @P0 LEA.HI.X R7, R33.reuse, R11, R241, 0x1, P1 ;  /* 0x0000000b21070211 */ /* 0x060fe400008f0cf1 */
[----:B------:R-:W-:-:S03]  /*1ec0*/  @P6 LEA R12, P1, R33, R12, 0x1 ;  /* 0x0000000c210c6211 */ /* 0x000fc600078208ff */
[----:B------:R1:W-:Y:S01]  /*1ed0*/  @P0 LDGSTS.E.BYPASS.LTC128B.128 [R118+0x4900], [R6.64], !P4 ;  /* 0x0490000006760fae */ /* 0x0003e2000e101d4e */
[C---:B------:R-:W-:Y:S02]  /*1ee0*/  @P5 LEA R10, P0, R33.reuse, R10, 0x1 ;  /* 0x0000000a210a5211 */ /* 0x040fe400078008ff */
[--C-:B------:R-:W-:Y:S01]  /*1ef0*/  @P6 LEA.HI.X R13, R33, R5, R241.reuse, 0x1, P1 ;  /* 0x00000005210d6211 */ /* 0x100fe200008f0cf1 */
[----:B------:R-:W-:Y:S01]  /*1f00*/  IMAD.SHL.U32 R5, R21, 0x40, RZ ;  /* 0x0000004015057824 */ /* 0x000fe200078e00ff */
[C---:B------:R-:W-:Y:S01]  /*1f10*/  @P3 LEA R8, P1, R33.reuse, R3, 0x1 ;  /* 0x0000000321083211 */ /* 0x040fe200078208ff */
[----:B------:R-:W-:Y:S01]  /*1f20*/  IMAD.SHL.U32 R3, R20, 0x40, RZ ;  /* 0x0000004014037824 */ /* 0x000fe200078e00ff */
[C-C-:B------:R-:W-:Y:S01]  /*1f30*/  @P5 LEA.HI.X R11, R33.reuse, R18, R241.reuse, 0x1, P0 ;  /* 0x00000012210b5211 */ /* 0x140fe200000f0cf1 */
[----:B------:R2:W-:Y:S01]  /*1f40*/  @P6 LDGSTS.E.BYPASS.LTC128B.128 [R118+0x5100], [R12.64], !P4 ;  /* 0x051000000c766fae */ /* 0x0005e2000e101d4e */
[----:B------:R-:W-:Y:S02]  /*1f50*/  @P3 LEA.HI.X R9, R33, R17, R241, 0x1, P1 ;  /* 0x0000001121093211 */ /* 0x000fe400008f0cf1 */
[----:B------:R-:W-:Y:S01]  /*1f60*/  LOP3.LUT R3, R3, 0x1c0, RZ, 0xc0, !PT ;  /* 0x000001c003037812 */ /* 0x000fe200078ec0ff */
[----:B------:R3:W-:Y:S01]  /*1f70*/  @P5 LDGSTS.E.BYPASS.LTC128B.128 [R118+0x5900], [R10.64], !P4 ;  /* 0x059000000a765fae */ /* 0x0007e2000e101d4e */
[----:B------:R-:W-:-:S03]  /*1f80*/  LOP3.LUT R117, R5, 0xfffffe00, RZ, 0xc0, !PT ;  /* 0xfffffe0005757812 */ /* 0x000fc600078ec0ff */
[----:B------:R3:W-:Y:S01]  /*1f90*/  @P3 LDGSTS.E.BYPASS.LTC128B.128 [R118+0x6100], [R8.64], !P4 ;  /* 0x0610000008763fae */ /* 0x0007e2000e101d4e */
[----:B-1----:R-:W-:-:S04]  /*1fa0*/  @P2 LEA R6, P0, R33, R15, 0x1 ;  /* 0x0000000f21062211 */ /* 0x002fc800078008ff */
[C-C-:B------:R-:W-:Y:S02]  /*1fb0*/  @P2 LEA.HI.X R7, R33.reuse, R16, R241.reuse, 0x1, P0 ;  /* 0x0000001021072211 */ /* 0x140fe400000f0cf1 */
[----:B------:R-:W-:Y:S02]  /*1fc0*/  LOP3.LUT P0, RZ, R32, 0x2, RZ, 0xc0, !PT ;  /* 0x0000000220ff7812 */ /* 0x000fe4000780c0ff */
[C---:B------:R-:W-:Y:S01]  /*1fd0*/  SHF.L.U64.HI R241, R33.reuse, 0x1, R241 ;  /* 0x0000000121f17819 */ /* 0x040fe200000102f1 */
[----:B------:R1:W-:Y:S01]  /*1fe0*/  @P2 LDGSTS.E.BYPASS.LTC128B.128 [R118+0x6900], [R6.64], !P4 ;  /* 0x0690000006762fae */ /* 0x0003e2000e101d4e */
[----:B------:R-:W-:-:S03]  /*1ff0*/  ISETP.GE.AND P2, PT, R33, c[0x0][0x1d4], PT ;  /* 0x0000750021007a0c */ /* 0x000fc60003f46270 */
[----:B------:R-:W0:Y:S01]  /*2000*/  LDGDEPBAR ;  /* 0x00000000000079af */ /* 0x000e220000000000 */
[C---:B------:R-:W-:Y:S02]  /*2010*/  ISETP.LT.OR P5, PT, R34.reuse, 0x11, P2 ;  /* 0x000000112200780c */ /* 0x040fe400017a1670 */
        /* <DEDUP_REMOVED lines=19> */
[C---:B------:R-:W-:Y:S01]  /*2150*/  IADD3 R0, R119.reuse, 0x3900, RZ ;  /* 0x0000390077007810 */ /* 0x040fe20007ffe0ff */
[----:B------:R-:W-:Y:S01]  /*2160*/  IMAD R233, R2, 0x2, R230 ;  /* 0x0000000202e97824 */ /* 0x000fe200078e02e6 */
[----:B------:R-:W-:Y:S01]  /*2170*/  IADD3 R234, R119, 0x3920, RZ ;  /* 0x0000392077ea7810 */ /* 0x000fe20007ffe0ff */
[----:B------:R-:W-:Y:S01]  /*2180*/  IMAD R3, R245, c[0x0][0x21c], R3 ;  /* 0x00008700f5037a24 */ /* 0x000fe200078e0203 */
[----:B------:R-:W-:Y:S01]  /*2190*/  @P0 IADD3 R234, R0, -0x20, RZ ;  /* 0xffffffe000ea0810 */ /* 0x000fe20007ffe0ff */
[----:B------:R-:W-:-:S02]  /*21a0*/  IMAD R0, R35, c[0x0][0x208], RZ ;  /* 0x0000820023007a24 */ /* 0x000fc400078e02ff */
[----:B------:R-:W-:Y:S01]  /*21b0*/  IMAD R231, R4, 0x2, R230 ;  /* 0x0000000204e77824 */ /* 0x000fe200078e02e6 */
[C---:B------:R-:W-:Y:S01]  /*21c0*/  IADD3 R240, R234.reuse, 0x800, RZ ;  /* 0x00000800eaf07810 */ /* 0x040fe20007ffe0ff */
[----:B------:R-:W-:Y:S01]  /*21d0*/  IMAD R0, R49, c[0x0][0x20c], R0 ;  /* 0x0000830031007a24 */ /* 0x000fe200078e0200 */
[----:B------:R-:W-:Y:S01]  /*21e0*/  IADD3 R239, R234, 0x1000, RZ ;  /* 0x00001000eaef7810 */ /* 0x000fe20007ffe0ff */
[----:B------:R-:W-:Y:S01]  /*21f0*/  IMAD R232, R2, 0x2, R231 ;  /* 0x0000000202e87824 */ /* 0x000fe200078e02e7 */
[C---:B------:R-:W-:Y:S01]  /*2200*/  IADD3 R238, R234.reuse, 0x1800, RZ ;  /* 0x00001800eaee7810 */ /* 0x040fe20007ffe0ff */
[----:B------:R-:W-:Y:S01]  /*2210*/  IMAD.IADD R7, R7, 0x1, R0 ;  /* 0x0000000107077824 */ /* 0x000fe200078e0200 */
[C---:B------:R-:W-:Y:S02]  /*2220*/  IADD3 R237, R234.reuse, 0x2000, RZ ;  /* 0x00002000eaed7810 */ /* 0x040fe40007ffe0ff */
[C---:B------:R-:W-:Y:S01]  /*2230*/  IADD3 R236, R234.reuse, 0x2800, RZ ;  /* 0x00002800eaec7810 */ /* 0x040fe20007ffe0ff */
[----:B------:R-:W-:Y:S01]  /*2240*/  IMAD.WIDE.U32 R6, R245, c[0x0][0x218], R6 ;  /* 0x00008600f5067a25 */ /* 0x000fe200078e0006 */
[----:B------:R-:W-:Y:S01]  /*2250*/  IADD3 R235, R234, 0x3000, RZ ;  /* 0x00003000eaeb7810 */ /* 0x000fe20007ffe0ff */
[----:B------:R-:W-:Y:S03]  /*2260*/  LDSM.16.M88.4 R28, [R119+0x3900] ;  /* 0x00390000771c783b */ /* 0x000fe60000000200 */
[----:B------:R-:W-:Y:S01]  /*2270*/  IADD3 R0, P0, R6, UR24, RZ ;  /* 0x0000001806007c10 */ /* 0x000fe2000ff1e0ff */
[----:B------:R-:W-:Y:S03]  /*2280*/  LDSM.16.M88.4 R24, [R119+0x4100] ;  /* 0x004100007718783b */ /* 0x000fe60000000200 */
[----:B------:R-:W-:Y:S01]  /*2290*/  IADD3.X R6, R7, UR8, R3, P0, !PT ;  /* 0x0000000807067c10 */ /* 0x000fe200087fe403 */
[----:B------:R-:W-:Y:S01]  /*22a0*/  LDSM.16.M88.4 R20, [R119+0x4900] ;  /* 0x004900007714783b */ /* 0x000fe20000000200 */
[----:B------:R-:W-:-:S03]  /*22b0*/  LEA R3, P0, R0, c[0x0][0x1f8], 0x1 ;  /* 0x00007e0000037a11 */ /* 0x000fc600078008ff */
[----:B------:R-:W-:Y:S01]  /*22c0*/  LDSM.16.M88.4 R16, [R119+0x5100] ;  /* 0x005100007710783b */ /* 0x000fe20000000200 */
[----:B------:R-:W-:Y:S02]  /*22d0*/  LEA.HI.X R0, R0, c[0x0][0x1fc], R6, 0x1, P0 ;  /* 0x00007f0000007a11 */ /* 0x000fe400000f0c06 */
[----:B------:R-:W-:Y:S01]  /*22e0*/  ISETP.LT.OR P0, PT, R34, 0x1, P2 ;  /* 0x000000012200780c */ /* 0x000fe20001701670 */
[----:B------:R-:W-:Y:S04]  /*22f0*/  LDSM.16.M88.4 R36, [R119+0x5900] ;  /* 0x005900007724783b */ /* 0x000fe80000000200 */
[----:B------:R-:W-:Y:S04]  /*2300*/  LDSM.16.M88.4 R40, [R119+0x6100] ;  /* 0x006100007728783b */ /* 0x000fe80000000200 */
[----:B------:R-:W-:Y:S04]  /*2310*/  LDSM.16.M88.4 R44, [R119+0x6900] ;  /* 0x00690000772c783b */ /* 0x000fe80000000200 */
[----:B--2---:R-:W-:Y:S04]  /*2320*/  LDSM.16.M88.4 R12, [R230+0x7100] ;  /* 0x00710000e60c783b */ /* 0x004fe80000000200 */
[----:B---3--:R-:W-:Y:S04]  /*2330*/  LDSM.16.M88.4 R8, [R230+0x9100] ;  /* 0x00910000e608783b */ /* 0x008fe80000000200 */
[----:B------:R-:W1:Y:S04]  /*2340*/  SHFL.IDX PT, R6, R3, RZ, 0x181f ;  /* 0x00181fff03067589 */ /* 0x000e6800000e0000 */
[----:B------:R-:W2:Y:S04]  /*2350*/  SHFL.IDX PT, R5, R0, RZ, 0x181f ;  /* 0x00181fff00057589 */ /* 0x000ea800000e0000 */
[----:B------:R-:W-:Y:S04]  /*2360*/  SHFL.IDX PT, R35, R0, 0x3, 0x181f ;  /* 0x00781f0000237f89 */ /* 0x000fe800000e0000 */
[----:B------:R-:W-:Y:S04]  /*2370*/  SHFL.IDX PT, R33, R3, 0x4, 0x181f ;  /* 0x00981f0003217f89 */ /* 0x000fe800000e0000 */
[----:B------:R-:W-:Y:S04]  /*2380*/  LDSM.16.M88.4 R84, [R234] ;  /* 0x00000000ea54783b */ /* 0x000fe80000000200 */
[----:B------:R-:W-:Y:S01]  /*2390*/  LDSM.16.M88.4 R80, [R234+0x800] ;  /* 0x00080000ea50783b */ /* 0x000fe20000000200 */
[----:B-1----:R-:W-:-:S03]  /*23a0*/  IADD3 R6, P1, R6, R242, RZ ;  /* 0x000000f206067210 */ /* 0x002fc60007f3e0ff */
[----:B------:R-:W-:Y:S02]  /*23b0*/  LDSM.16.M88.4 R76, [R234+0x1000] ;  /* 0x00100000ea4c783b */ /* 0x000fe40000000200 */
[--C-:B--2---:R-:W-:Y:S02]  /*23c0*/  IMAD.X R7, R5, 0x1, R241.reuse, P1 ;  /* 0x0000000105077824 */ /* 0x104fe400008e06f1 */
[----:B------:R-:W-:Y:S01]  /*23d0*/  LDSM.16.M88.4 R48, [R234+0x1800] ;  /* 0x00180000ea30783b */ /* 0x000fe20000000200 */
[----:B------:R-:W-:Y:S01]  /*23e0*/  LOP3.LUT P1, RZ, R32, 0x4, RZ, 0xc0, !PT ;  /* 0x0000000420ff7812 */ /* 0x000fe2000782c0ff */
[C---:B------:R-:W-:Y:S02]  /*23f0*/  HMMA.16816.F32.BF16 R168, R12.reuse, R28, RZ ;  /* 0x0000001c0ca8723c */ /* 0x040fe400000418ff */
[----:B------:R-:W-:Y:S06]  /*2400*/  SHFL.IDX PT, R5, R3, 0x6, 0x181f ;  /* 0x00d81f0003057f89 */ /* 0x000fec00000e0000 */
        /* <DEDUP_REMOVED lines=13> */
[----:B------:R-:W1:Y:S04]  /*24e0*/  SHFL.IDX PT, R12, R3, 0x1, 0x181f ;  /* 0x00381f00030c7f89 */ /* 0x000e6800000e0000 */
[----:B------:R-:W-:Y:S03]  /*24f0*/  SHFL.IDX PT, R13, R3, 0x2, 0x181f ;  /* 0x00581f00030d7f89 */ /* 0x000fe600000e0000 */
[C---:B------:R-:W-:Y:S01]  /*2500*/  HMMA.16816.F32.BF16 R108, R8.reuse, R22, RZ ;  /* 0x00000016086c723c */ /* 0x040fe200000418ff */
[----:B------:R-:W-:Y:S04]  /*2510*/  SHFL.IDX PT, R23, R0, 0x2, 0x181f ;  /* 0x00581f0000177f89 */ /* 0x000fe800000e0000 */
[----:B------:R-:W2:Y:S03]  /*2520*/  SHFL.IDX PT, R15, R0, 0x1, 0x181f ;  /* 0x00381f00000f7f89 */ /* 0x000ea600000e0000 */
[C---:B------:R-:W-:Y:S01]  /*2530*/  HMMA.16816.F32.BF16 R56, R8.reuse, R24, RZ ;  /* 0x000000180838723c */ /* 0x040fe200000418ff */
[----:B------:R-:W3:Y:S04]  /*2540*/  SHFL.IDX PT, R14, R3, 0x3, 0x181f ;  /* 0x00781f00030e7f89 */ /* 0x000ee800000e0000 */
[----:B------:R-:W-:Y:S03]  /*2550*/  SHFL.IDX PT, R22, R3, 0x5, 0x181f ;  /* 0x00b81f0003167f89 */ /* 0x000fe600000e0000 */
[C---:B------:R-:W-:Y:S01]  /*2560*/  HMMA.16816.F32.BF16 R64, R8.reuse, R16, RZ ;  /* 0x000000100840723c */ /* 0x040fe200000418ff */
[----:B------:R-:W-:Y:S07]  /*2570*/  SHFL.IDX PT, R3, R0, 0x5, 0x181f ;  /* 0x00b81f0000037f89 */ /* 0x000fee00000e0000 */
[C---:B------:R-:W-:Y:S01]  /*2580*/  HMMA.16816.F32.BF16 R104, R8.reuse, R26, RZ ;  /* 0x0000001a0868723c */ /* 0x040fe200000418ff */
[----:B------:R-:W-:Y:S07]  /*2590*/  LDSM.16.M88.4 R24, [R234+0x3000] ;  /* 0x00300000ea18783b */ /* 0x000fee0000000200 */
[C---:B------:R-:W-:Y:S01]  /*25a0*/  HMMA.16816.F32.BF16 R120, R8.reuse, R18, RZ ;  /* 0x000000120878723c */ /* 0x040fe200000418ff */
[----:B------:R-:W4:Y:S07]  /*25b0*/  LDSM.16.M88.4 R16, [R233+0x9100] ;  /* 0x00910000e910783b */ /* 0x000f2e0000000200 */
[C---:B------:R-:W-:Y:S01]  /*25c0*/  HMMA.16816.F32.BF16 R68, R8.reuse, R36, RZ ;  /* 0x000000240844723c */ /* 0x040fe200000418ff */
[----:B------:R-:W5:Y:S07]  /*25d0*/  SHFL.IDX PT, R36, R0, 0x4, 0x181f ;  /* 0x00981f0000247f89 */ /* 0x000f6e00000e0000 */
[C---:B------:R-:W-:Y:S08]  /*25e0*/  HMMA.16816.F32.BF16 R52, R8.reuse, R28, RZ ;  /* 0x0000001c0834723c */ /* 0x040ff000000418ff */
[C---:B------:R-:W-:Y:S07]  /*25f0*/  HMMA.16816.F32.BF16 R60, R8.reuse, R20, RZ ;  /* 0x00000014083c723c */ /* 0x040fee00000418ff */
[-C--:B-1----:R-:W-:Y:S01]  /*2600*/  IADD3 R20, P3, R12, R242.reuse, RZ ;  /* 0x000000f20c147210 */ /* 0x082fe20007f7e0ff */
[----:B------:R-:W-:Y:S04]  /*2610*/  HMMA.16816.F32.BF16 R92, R8, R40, RZ ;  /* 0x00000028085c723c */ /* 0x000fe800000418ff */
[----:B--2---:R-:W-:Y:S01]  /*2620*/  IMAD.X R21, R15, 0x1, R241, P3 ;  /* 0x000000010f157824 */ /* 0x004fe200018e06f1 */
[----:B---3--:R-:W-:-:S03]  /*2630*/  IADD3 R14, P3, R14, R242, RZ ;  /* 0x000000f20e0e7210 */ /* 0x008fc60007f7e0ff */
[----:B------:R-:W-:Y:S02]  /*2640*/  HMMA.16816.F32.BF16 R72, R8, R44, RZ ;  /* 0x0000002c0848723c */ /* 0x000fe400000418ff */
[----:B------:R-:W-:-:S06]  /*2650*/  IMAD.X R15, R35, 0x1, R241, P3 ;  /* 0x00000001230f7824 */ /* 0x000fcc00018e06f1 */
[C---:B------:R-:W-:Y:S01]  /*2660*/  HMMA.16816.F32.BF16 R88, R8.reuse, R30, RZ ;  /* 0x0000001e0858723c */ /* 0x040fe200000418ff */
[----:B------:R-:W-:Y:S07]  /*2670*/  LDSM.16.M88.4 R28, [R234+0x2800] ;  /* 0x00280000ea1c783b */ /* 0x000fee0000000200 */
[C---:B------:R-:W-:Y:S08]  /*2680*/  HMMA.16816.F32.BF16 R124, R8.reuse, R38, RZ ;  /* 0x00000026087c723c */ /* 0x040ff000000418ff */
[C---:B------:R-:W-:Y:S01]  /*2690*/  HMMA.16816.F32.BF16 R128, R8.reuse, R42, RZ ;  /* 0x0000002a0880723c */ /* 0x040fe200000418ff */
[----:B------:R-:W1:Y:S07]  /*26a0*/  LDSM.16.M88.4 R40, [R234+0x2000] ;  /* 0x00200000ea28783b */ /* 0x000e6e0000000200 */
[----:B------:R-:W-:Y:S01]  /*26b0*/  HMMA.16816.F32.BF16 R160, R8, R46, RZ ;  /* 0x0000002e08a0723c */ /* 0x000fe200000418ff */
[----:B------:R-:W-:Y:S04]  /*26c0*/  LDSM.16.M88.4 R8, [R233+0x7100] ;  /* 0x00710000e908783b */ /* 0x000fe80000000200 */
[----:B------:R-:W-:Y:S01]  /*26d0*/  @!PT LDS RZ, [RZ] ;  /* 0x00000000fffff984 */ /* 0x000fe20000000800 */
[----:B------:R-:W-:Y:S01]  /*26e0*/  @!PT LDS RZ, [RZ] ;  /* 0x00000000fffff984 */ /* 0x000fe20000000800 */
[----:B------:R-:W-:Y:S01]  /*26f0*/  @!PT LDS RZ, [RZ] ;  /* 0x00000000fffff984 */ /* 0x000fe20000000800 */
[----:B------:R2:W-:Y:S01]  /*2700*/  LDGSTS.E.BYPASS.LTC128B.128 [R118+0x100], [R6.64], !P0 ;  /* 0x0010000006767fae */ /* 0x0005e2000c101d4e */
[----:B------:R-:W-:-:S02]  /*2710*/  IADD3 R12, P0, R13, R242, RZ ;  /* 0x000000f20d0c7210 */ /* 0x000fc40007f1e0ff */
[C---:B----4-:R-:W-:Y:S01]  /*2720*/  HMMA.16816.F32.BF16 R44, R16.reuse, R24, R72 ;  /* 0x00000018102c723c */ /* 0x050fe20000041848 */
[----:B------:R3:W-:Y:S01]  /*2730*/  LDGSTS.E.BYPASS.LTC128B.128 [R118+0x900], [R20.64], !P5 ;  /* 0x0090000014767fae */ /* 0x0007e2000e901d4e */
[C---:B------:R-:W-:Y:S01]  /*2740*/  ISETP.LT.OR P5, PT, R34.reuse, 0x41, P2 ;  /* 0x000000412200780c */ /* 0x040fe200017a1670 */
[----:B------:R-:W-:Y:S01]  /*2750*/  IMAD.X R13, R23, 0x1, R241, P0 ;  /* 0x00000001170d7824 */ /* 0x000fe200000e06f1 */
[----:B------:R-:W-:Y:S01]  /*2760*/  ISETP.LT.OR P0, PT, R34, 0x21, P2 ;  /* 0x000000212200780c */ /* 0x000fe20001701670 */
[----:B------:R4:W1:Y:S03]  /*2770*/  SHFL.IDX PT, R23, R0, 0x6, 0x181f ;  /* 0x00d81f0000177f89 */ /* 0x00086600000e0000 */
[C---:B------:R-:W-:Y:S08]  /*2780*/  HMMA.16816.F32.BF16 R220, R16.reuse, R82, R104 ;  /* 0x0000005210dc723c */ /* 0x040ff00000041868 */
[----:B------:R-:W-:Y:S01]  /*2790*/  HMMA.16816.F32.BF16 R212, R16, R78, R108 ;  /* 0x0000004e10d4723c */ /* 0x000fe2000004186c */
[----:B------:R1:W-:Y:S04]  /*27a0*/  LDGSTS.E.BYPASS.LTC128B.128 [R118+0x1100], [R12.64], !P0 ;  /* 0x011000000c767fae */ /* 0x0003e8000c101d4e */
[----:B------:R3:W-:Y:S01]  /*27b0*/  LDGSTS.E.BYPASS.LTC128B.128 [R118+0x1900], [R14.64], !P6 ;  /* 0x019000000e767fae */ /* 0x0007e2000f101d4e */
[----:B--2---:R-:W-:-:S02]  /*27c0*/  IADD3 R6, P3, R33, R242, RZ ;  /* 0x000000f221067210 */ /* 0x004fc40007f7e0ff */
[C---:B------:R-:W-:Y:S01]  /*27d0*/  HMMA.16816.F32.BF16 R132, R16.reuse, R80, R56 ;  /* 0x000000501084723c */ /* 0x040fe20000041838 */
[----:B----4-:R-:W-:Y:S02]  /*27e0*/  IMAD.MOV.U32 R0, RZ, RZ, 0x40 ;  /* 0x00000040ff007424 */ /* 0x010fe400078e00ff */
[----:B-----5:R-:W-:Y:S01]  /*27f0*/  IMAD.X R7, R36, 0x1, R241, P3 ;  /* 0x0000000124077824 */ /* 0x020fe200018e06f1 */
[C---:B------:R-:W-:Y:S02]  /*2800*/  ISETP.LT.OR P3, PT, R34.reuse, 0x51, P2 ;  /* 0x000000512200780c */ /* 0x040fe40001761670 */
[----:B------:R-:W-:Y:S02]  /*2810*/  ISETP.LT.OR P2, PT, R34, 0x61, P2 ;  /* 0x000000612200780c */ /* 0x000fe40001741670 */
[----:B------:R-:W-:Y:S01]  /*2820*/  HMMA.16816.F32.BF16 R36, R16, R86, R88 ;  /* 0x000000561024723c */ /* 0x000fe20000041858 */
[----:B------:R-:W-:Y:S01]  /*2830*/  SEL R0, R0, 0xffffffc0, !P1 ;  /* 0xffffffc000007807 */ /* 0x000fe20004800000 */
[----:B------:R2:W-:Y:S01]  /*2840*/  LDGSTS.E.BYPASS.LTC128B.128 [R118+0x2100], [R6.64], !P5 ;  /* 0x0210000006767fae */ /* 0x0005e2000e901d4e */
[----:B------:R-:W-:-:S03]  /*2850*/  ISETP.GT.AND P5, PT, R248, 0x6f, PT ;  /* 0x0000006ff800780c */ /* 0x000fc60003fa4270 */
[----:B------:R-:W-:Y:S02]  /*2860*/  IMAD.IADD R229, R119, 0x1, R0 ;  /* 0x0000000177e57824 */ /* 0x000fe400078e0200 */
[----:B------:R-:W-:Y:S01]  /*2870*/  HMMA.16816.F32.BF16 R108, R16, R50, R120 ;  /* 0x00000032106c723c */ /* 0x000fe20000041878 */
[----:B------:R-:W-:Y:S01]  /*2880*/  IMAD.IADD R228, R0, 0x1, R234 ;  /* 0x0000000100e47824 */ /* 0x000fe200078e02ea */
[----:B-1----:R-:W-:Y:S02]  /*2890*/  IADD3 R12, P0, R22, R242, RZ ;  /* 0x000000f2160c7210 */ /* 0x002fe40007f1e0ff */
[----:B------:R-:W-:-:S03]  /*28a0*/  LOP3.LUT R0, R116, R117, RZ, 0xfc, !PT ;  /* 0x0000007574007212 */ /* 0x000fc600078efcff */
[--C-:B------:R-:W-:Y:S01]  /*28b0*/  IMAD.X R13, R3, 0x1, R241.reuse, P0 ;  /* 0x00000001030d7824 */ /* 0x100fe200000e06f1 */
[----:B---3--:R-:W-:Y:S01]  /*28c0*/  IADD3 R14, P0, R5, R242, RZ ;  /* 0x000000f2050e7210 */ /* 0x008fe20007f1e0ff */
[C---:B------:R-:W-:Y:S01]  /*28d0*/  HMMA.16816.F32.BF16 R104, R16.reuse, R42, R124 ;  /* 0x0000002a1068723c */ /* 0x040fe2000004187c */
[----:B------:R-:W-:Y:S02]  /*28e0*/  IADD3 R3, R118, 0x100, RZ ;  /* 0x0000010076037810 */ /* 0x000fe40007ffe0ff */
[----:B------:R1:W-:Y:S01]  /*28f0*/  LDGSTS.E.BYPASS.LTC128B.128 [R118+0x2900], [R12.64], !P3 ;  /* 0x029000000c767fae */ /* 0x0003e2000d901d4e */
[----:B------:R-:W-:Y:S01]  /*2900*/  IMAD.X R15, R23, 0x1, R241, P0 ;  /* 0x00000001170f7824 */ /* 0x000fe200000e06f1 */
[----:B------:R-:W-:Y:S02]  /*2910*/  PLOP3.LUT P0, PT, PT, PT, UP0, 0x80, 0x0 ;  /* 0x000000000000781c */ /* 0x000fe40003f0f008 */
[----:B------:R-:W-:Y:S01]  /*2920*/  STL [R1+0x14], R3 ;  /* 0x0000140301007387 */ /* 0x000fe20000100800 */
[C---:B------:R-:W-:Y:S03]  /*2930*/  HMMA.16816.F32.BF16 R136, R16.reuse, R84, R52 ;  /* 0x000000541088723c */ /* 0x040fe60000041834 */
[----:B------:R1:W-:Y:S04]  /*2940*/  LDGSTS.E.BYPASS.LTC128B.128 [R118+0x3100], [R14.64], !P2 ;  /* 0x031000000e767fae */ /* 0x0003e8000d101d4e */
[----:B------:R-:W-:Y:S01]  /*2950*/  LDSM.16.M88.4 R20, [R231+0x9100] ;  /* 0x00910000e714783b */ /* 0x000fe20000000200 */
[C---:B------:R-:W-:Y:S03]  /*2960*/  HMMA.16816.F32.BF16 R112, R16.reuse, R76, R60 ;  /* 0x0000004c1070723c */ /* 0x040fe6000004183c */
[----:B------:R-:W3:Y:S04]  /*2970*/  LDSM.16.M88.4 R72, [R229+0x3900] ;  /* 0x00390000e548783b */ /* 0x000ee80000000200 */
[----:B------:R-:W4:Y:S01]  /*2980*/  LDSM.16.M88.4 R88, [R229+0x6900] ;  /* 0x00690000e558783b */ /* 0x000f220000000200 */
[C---:B------:R-:W-:Y:S03]  /*2990*/  HMMA.16816.F32.BF16 R100, R16.reuse, R48, R64 ;  /* 0x000000301064723c */ /* 0x040fe60000041840 */
[----:B------:R-:W5:Y:S04]  /*29a0*/  LDSM.16.M88.4 R56, [R229+0x5900] ;  /* 0x00590000e538783b */ /* 0x000f680000000200 */
[----:B------:R-:W2:Y:S01]  /*29b0*/  LDSM.16.M88.4 R60, [R229+0x5100] ;  /* 0x00510000e53c783b */ /* 0x000ea20000000200 */
[C---:B------:R-:W-:Y:S03]  /*29c0*/  HMMA.16816.F32.BF16 R96, R16.reuse, R40, R68 ;  /* 0x000000281060723c */ /* 0x040fe60000041844 */
[----:B------:R-:W2:Y:S04]  /*29d0*/  LDSM.16.M88.4 R52, [R229+0x6100] ;  /* 0x00610000e534783b */ /* 0x000ea80000000200 */
[----:B------:R-:W-:Y:S01]  /*29e0*/  LDSM.16.M88.4 R68, [R229+0x4100] ;  /* 0x00410000e544783b */ /* 0x000fe20000000200 */
[C---:B------:R-:W-:Y:S03]  /*29f0*/  HMMA.16816.F32.BF16 R92, R16.reuse, R28, R92 ;  /* 0x0000001c105c723c */ /* 0x040fe6000004185c */
[----:B------:R-:W-:Y:S04]  /*2a00*/  LDSM.16.M88.4 R64, [R229+0x4900] ;  /* 0x00490000e540783b */ /* 0x000fe80000000200 */
[----:B-1----:R-:W-:Y:S01]  /*2a10*/  LDSM.16.M88.4 R12, [R232+0x7100] ;  /* 0x00710000e80c783b */ /* 0x002fe20000000200 */
[C---:B------:R-:W-:Y:S03]  /*2a20*/  HMMA.16816.F32.BF16 R124, R16.reuse, R30, R128 ;  /* 0x0000001e107c723c */ /* 0x040fe60000041880 */
[----:B------:R-:W-:Y:S04]  /*2a30*/  LDSM.16.M88.4 R32, [R228+0x2000] ;  /* 0x00200000e420783b */ /* 0x000fe80000000200 */
[----:B------:R-:W0:Y:S01]  /*2a40*/  LDGDEPBAR ;  /* 0x00000000000079af */ /* 0x000e220000000000 */
[----:B------:R-:W-:Y:S03]  /*2a50*/  HMMA.16816.F32.BF16 R120, R16, R26, R160 ;  /* 0x0000001a1078723c */ /* 0x000fe600000418a0 */
[----:B------:R-:W1:Y:S05]  /*2a60*/  LDSM.16.M88.4 R16, [R231+0x7100] ;  /* 0x00710000e710783b */ /* 0x000e6a0000000200 */
[C---:B------:R-:W-:Y:S08]  /*2a70*/  HMMA.16816.F32.BF16 R128, R8.reuse, R84, R168 ;  /* 0x000000540880723c */ /* 0x040ff000000418a8 */
[C---:B------:R-:W-:Y:S08]  /*2a80*/  HMMA.16816.F32.BF16 R192, R8.reuse, R80, R192 ;  /* 0x0000005008c0723c */ /* 0x040ff000000418c0 */
[C---:B------:R-:W-:Y:S08]  /*2a90*/  HMMA.16816.F32.BF16 R84, R8.reuse, R86, R224 ;  /* 0x000000560854723c */ /* 0x040ff000000418e0 */
[C---:B------:R-:W-:Y:S08]  /*2aa0*/  HMMA.16816.F32.BF16 R196, R8.reuse, R76, R164 ;  /* 0x0000004c08c4723c */ /* 0x040ff000000418a4 */
        /* <DEDUP_REMOVED lines=8> */
[C---:B------:R-:W-:Y:S08]  /*2b30*/  HMMA.16816.F32.BF16 R208, R8.reuse, R28, R148 ;  /* 0x0000001c08d0723c */ /* 0x040ff00000041894 */
[C---:B------:R-:W-:Y:S08]  /*2b40*/  HMMA.16816.F32.BF16 R216, R8.reuse, R24, R140 ;  /* 0x0000001808d8723c */ /* 0x040ff0000004188c */
[C---:B------:R-:W-:Y:S01]  /*2b50*/  HMMA.16816.F32.BF16 R188, R8.reuse, R30, R188 ;  /* 0x0000001e08bc723c */ /* 0x040fe200000418bc */
[----:B------:R-:W-:Y:S07]  /*2b60*/  LDSM.16.M88.4 R28, [R228+0x2800] ;  /* 0x00280000e41c783b */ /* 0x000fee0000000200 */
[----:B------:R-:W-:Y:S01]  /*2b70*/  HMMA.16816.F32.BF16 R184, R8, R26, R144 ;  /* 0x0000001a08b8723c */ /* 0x000fe20000041890 */
[----:B------:R-:W-:Y:S04]  /*2b80*/  LDSM.16.M88.4 R8, [R232+0x9100] ;  /* 0x00910000e808783b */ /* 0x000fe80000000200 */
[----:B------:R-:W-:Y:S03]  /*2b90*/  LDSM.16.M88.4 R24, [R228+0x3000] ;  /* 0x00300000e418783b */ /* 0x000fe60000000200 */
[C---:B---3--:R-:W-:Y:S01]  /*2ba0*/  HMMA.16816.F32.BF16 R144, R20.reuse, R74, R36 ;  /* 0x0000004a1490723c */ /* 0x048fe20000041824 */
[----:B------:R-:W3:Y:S07]  /*2bb0*/  LDSM.16.M88.4 R36, [R228+0x1800] ;  /* 0x00180000e424783b */ /* 0x000eee0000000200 */
[----:B----4-:R-:W-:Y:S01]  /*2bc0*/  HMMA.16816.F32.BF16 R148, R20, R88, R44 ;  /* 0x000000581494723c */ /* 0x010fe2000004182c */
[----:B------:R-:W4:Y:S01]  /*2bd0*/  LDSM.16.M88.4 R44, [R228+0x800] ;  /* 0x00080000e42c783b */ /* 0x000f220000000200 */
[----:B------:R-:W-:-:S06]  /*2be0*/  DEPBAR.LE SB0, 0x0 ;  /* 0x000080000000791a */ /* 0x000fcc0000000000 */
[C---:B-----5:R-:W-:Y:S08]  /*2bf0*/  HMMA.16816.F32.BF16 R156, R20.reuse, R56, R96 ;  /* 0x00000038149c723c */ /* 0x060ff00000041860 */
[C---:B--2---:R-:W-:Y:S08]  /*2c00*/  HMMA.16816.F32.BF16 R160, R20.reuse, R60, R100 ;  /* 0x0000003c14a0723c */ /* 0x044ff00000041864 */
[----:B------:R-:W-:Y:S08]  /*2c10*/  HMMA.16816.F32.BF16 R152, R20, R52, R92 ;  /* 0x000000341498723c */ /* 0x000ff0000004185c */
[----:B-1----:R-:W-:Y:S08]  /*2c20*/  HMMA.16816.F32.BF16 R96, R16, R74, R84 ;  /* 0x0000004a1060723c */ /* 0x002ff00000041854 */
[C---:B------:R-:W-:Y:S08]  /*2c30*/  HMMA.16816.F32.BF16 R180, R20.reuse, R72, R136 ;  /* 0x0000004814b4723c */ /* 0x040ff00000041888 */
[C---:B------:R-:W-:Y:S08]  /*2c40*/  HMMA.16816.F32.BF16 R172, R20.reuse, R68, R132 ;  /* 0x0000004414ac723c */ /* 0x040ff00000041884 */
[----:B------:R-:W-:Y:S08]  /*2c50*/  HMMA.16816.F32.BF16 R140, R20, R70, R220 ;  /* 0x00000046148c723c */ /* 0x000ff000000418dc */
        /* <DEDUP_REMOVED lines=12> */
[----:B------:R-:W-:Y:S08]  /*2d20*/  HMMA.16816.F32.BF16 R60, R16, R58, R176 ;  /* 0x0000003a103c723c */ /* 0x000ff000000418b0 */
[C---:B------:R-:W-:Y:S08]  /*2d30*/  HMMA.16816.F32.BF16 R108, R20.reuse, R54, R124 ;  /* 0x00000036146c723c */ /* 0x040ff0000004187c */
[----:B------:R-:W-:Y:S08]  /*2d40*/  HMMA.16816.F32.BF16 R104, R20, R90, R120 ;  /* 0x0000005a1468723c */ /* 0x000ff00000041878 */
[C---:B------:R-:W-:Y:S08]  /*2d50*/  HMMA.16816.F32.BF16 R56, R16.reuse, R52, R208 ;  /* 0x000000341038723c */ /* 0x040ff000000418d0 */
[C---:B------:R-:W-:Y:S08]  /*2d60*/  HMMA.16816.F32.BF16 R52, R16.reuse, R54, R188 ;  /* 0x000000361034723c */ /* 0x040ff000000418bc */
[C---:B------:R-:W-:Y:S08]  /*2d70*/  HMMA.16816.F32.BF16 R20, R16.reuse, R88, R216 ;  /* 0x000000581014723c */ /* 0x040ff000000418d8 */
[----:B------:R-:W-:Y:S08]  /*2d80*/  HMMA.16816.F32.BF16 R16, R16, R90, R184 ;  /* 0x0000005a1010723c */ /* 0x000ff000000418b8 */
[C---:B---3--:R-:W-:Y:S08]  /*2d90*/  HMMA.16816.F32.BF16 R160, R8.reuse, R36, R160 ;  /* 0x0000002408a0723c */ /* 0x048ff000000418a0 */
[----:B------:R-:W-:Y:S08]  /*2da0*/  HMMA.16816.F32.BF16 R132, R8, R38, R132 ;  /* 0x000000260884723c */ /* 0x000ff00000041884 */
[C---:B------:R-:W-:Y:S08]  /*2db0*/  HMMA.16816.F32.BF16 R72, R12.reuse, R36, R72 ;  /* 0x000000240c48723c */ /* 0x040ff00000041848 */
[C---:B------:R-:W-:Y:S08]  /*2dc0*/  HMMA.16816.F32.BF16 R68, R12.reuse, R38, R68 ;  /* 0x000000260c44723c */ /* 0x040ff00000041844 */
[----:B------:R-:W-:Y:S08]  /*2dd0*/  HMMA.16816.F32.BF16 R36, R12, R24, R20 ;  /* 0x000000180c24723c */ /* 0x000ff00000041814 */
[C---:B------:R-:W-:Y:S08]  /*2de0*/  HMMA.16816.F32.BF16 R180, R8.reuse, R48, R180 ;  /* 0x0000003008b4723c */ /* 0x040ff000000418b4 */
[C---:B------:R-:W-:Y:S08]  /*2df0*/  HMMA.16816.F32.BF16 R144, R8.reuse, R50, R144 ;  /* 0x000000320890723c */ /* 0x040ff00000041890 */
[C---:B----4-:R-:W-:Y:S08]  /*2e00*/  HMMA.16816.F32.BF16 R172, R8.reuse, R44, R172 ;  /* 0x0000002c08ac723c */ /* 0x050ff000000418ac */
        /* <DEDUP_REMOVED lines=21> */
[----:B------:R-:W-:Y:S07]  /*2f60*/  @!P0 BRA `(.L_x_658) ;  /* 0x0000041000008947 */ /* 0x000fee0003800000 */
[----:B------:R-:W-:Y:S01]  /*2f70*/  IMAD.U32 R3, RZ, RZ, UR11 ;  /* 0x0000000bff037e24 */ /* 0x000fe2000f8e00ff */
[----:B------:R-:W-:Y:S01]  /*2f80*/  PLOP3.LUT P1, PT, PT, PT, UP2, 0x80, 0x0 ;  /* 0x000000000000781c */ /* 0x000fe20003f2f028 */
[----:B------:R-:W-:Y:S01]  /*2f90*/  IMAD.MOV.U32 R245, RZ, RZ, RZ ;  /* 0x000000fffff57224 */ /* 0x000fe200078e00ff */
[----:B------:R-:W-:-:S02]  /*2fa0*/  PLOP3.LUT P0, PT, PT, PT, UP2, 0x80, 0x0 ;  /* 0x000000000000781c */ /* 0x000fc40003f0f028 */
        /* <DEDUP_REMOVED lines=25> */
[----:B------:R-:W-:Y:S03]  /*3140*/  SHFL.IDX PT, R10, R5, 0x2, 0x181f ;  /* 0x00581f00050a7f89 */ /* 0x000fe600000e0000 */
[----:B------:R-:W-:Y:S01]  /*3150*/  LEA.HI.X R3, R3, c[0x0][0x1cc], R6, 0x1, P0 ;  /* 0x0000730003037a11 */ /* 0x000fe200000f0c06 */
[----:B------:R-:W1:Y:S04]  /*3160*/  SHFL.IDX PT, R7, R5, RZ, 0x181f ;  /* 0x00181fff05077589 */ /* 0x000e6800000e0000 */
[----:B------:R-:W2:Y:S04]  /*3170*/  SHFL.IDX PT, R6, R5, 0x1, 0x181f ;  /* 0x00381f0005067f89 */ /* 0x000ea800000e0000 */
[----:B------:R-:W3:Y:S04]  /*3180*/  SHFL.IDX PT, R9, R3, RZ, 0x181f ;  /* 0x00181fff03097589 */ /* 0x000ee800000e0000 */
[----:B------:R-:W4:Y:S04]  /*3190*/  SHFL.IDX PT, R11, R3, 0x1, 0x181f ;  /* 0x00381f00030b7f89 */ /* 0x000f2800000e0000 */
[----:B------:R-:W5:Y:S04]  /*31a0*/  SHFL.IDX PT, R12, R5, 0x3, 0x181f ;  /* 0x00781f00050c7f89 */ /* 0x000f6800000e0000 */
[----:B------:R-:W5:Y:S04]  /*31b0*/  SHFL.IDX PT, R13, R5, 0x4, 0x181f ;  /* 0x00981f00050d7f89 */ /* 0x000f6800000e0000 */
[----:B------:R-:W5:Y:S01]  /*31c0*/  SHFL.IDX PT, R15, R3, 0x2, 0x181f ;  /* 0x00581f00030f7f89 */ /* 0x000f6200000e0000 */
[----:B-1----:R-:W-:-:S03]  /*31d0*/  IADD3 R8, P1, R7, R242, RZ ;  /* 0x000000f207087210 */ /* 0x002fc60007f3e0ff */
[----:B------:R-:W-:Y:S01]  /*31e0*/  SHFL.IDX PT, R16, R5, 0x5, 0x181f ;  /* 0x00b81f0005107f89 */ /* 0x000fe200000e0000 */
[----:B--2---:R-:W-:-:S03]  /*31f0*/  IADD3 R6, P0, R6, R242, RZ ;  /* 0x000000f206067210 */ /* 0x004fc60007f1e0ff */
[----:B------:R-:W-:Y:S01]  /*3200*/  SHFL.IDX PT, R5, R5, 0x6, 0x181f ;  /* 0x00d81f0005057f89 */ /* 0x000fe200000e0000 */
[----:B---3--:R-:W-:-:S03]  /*3210*/  IMAD.X R9, R9, 0x1, R241, P1 ;  /* 0x0000000109097824 */ /* 0x008fc600008e06f1 */
[----:B------:R-:W1:Y:S01]  /*3220*/  SHFL.IDX PT, R19, R3, 0x3, 0x181f ;  /* 0x00781f0003137f89 */ /* 0x000e6200000e0000 */
[----:B----4-:R-:W-:Y:S01]  /*3230*/  IMAD.X R7, R11, 0x1, R241, P0 ;  /* 0x000000010b077824 */ /* 0x010fe200000e06f1 */
[-C--:B------:R-:W-:Y:S02]  /*3240*/  IADD3 R14, P0, R10, R242.reuse, RZ ;  /* 0x000000f20a0e7210 */ /* 0x080fe40007f1e0ff */
[----:B------:R-:W2:Y:S01]  /*3250*/  SHFL.IDX PT, R18, R3, 0x4, 0x181f ;  /* 0x00981f0003127f89 */ /* 0x000ea200000e0000 */
[----:B-----5:R-:W-:-:S03]  /*3260*/  IADD3 R12, P3, R12, R242, RZ ;  /* 0x000000f20c0c7210 */ /* 0x020fc60007f7e0ff */
[----:B------:R-:W3:Y:S01]  /*3270*/  SHFL.IDX PT, R17, R3, 0x5, 0x181f ;  /* 0x00b81f0003117f89 */ /* 0x000ee200000e0000 */
[----:B------:R-:W-:-:S03]  /*3280*/  IADD3 R10, P2, R13, R242, RZ ;  /* 0x000000f20d0a7210 */ /* 0x000fc60007f5e0ff */
[----:B------:R-:W4:Y:S01]  /*3290*/  SHFL.IDX PT, R3, R3, 0x6, 0x181f ;  /* 0x00d81f0003037f89 */ /* 0x000f2200000e0000 */
[----:B------:R-:W-:-:S03]  /*32a0*/  IMAD.X R15, R15, 0x1, R241, P0 ;  /* 0x000000010f0f7824 */ /* 0x000fc600000e06f1 */
[----:B------:R5:W-:Y:S04]  /*32b0*/  LDGSTS.E.BYPASS.LTC128B.128 [R118+0x3900], [R8.64], !P4 ;  /* 0x0390000008767fae */ /* 0x000be8000e101d4e */
[----:B------:R3:W-:Y:S01]  /*32c0*/  LDGSTS.E.BYPASS.LTC128B.128 [R118+0x4100], [R6.64], !P4 ;  /* 0x0410000006767fae */ /* 0x0007e2000e101d4e */
[----:B-1----:R-:W-:-:S03]  /*32d0*/  IMAD.X R13, R19, 0x1, R241, P3 ;  /* 0x00000001130d7824 */ /* 0x002fc600018e06f1 */
[----:B------:R1:W-:Y:S01]  /*32e0*/  LDGSTS.E.BYPASS.LTC128B.128 [R118+0x4900], [R14.64], !P4 ;  /* 0x049000000e767fae */ /* 0x0003e2000e101d4e */
[----:B--2---:R-:W-:-:S03]  /*32f0*/  IMAD.X R11, R18, 0x1, R241, P2 ;  /* 0x00000001120b7824 */ /* 0x004fc600010e06f1 */
[----:B------:R1:W-:Y:S04]  /*3300*/  LDGSTS.E.BYPASS.LTC128B.128 [R118+0x5100], [R12.64], !P4 ;  /* 0x051000000c767fae */ /* 0x0003e8000e101d4e */
[----:B------:R1:W-:Y:S01]  /*3310*/  LDGSTS.E.BYPASS.LTC128B.128 [R118+0x5900], [R10.64], !P4 ;  /* 0x059000000a767fae */ /* 0x0003e2000e101d4e */
[-C--:B-----5:R-:W-:Y:S02]  /*3320*/  IADD3 R8, P1, R16, R242.reuse, RZ ;  /* 0x000000f210087210 */ /* 0x0a0fe40007f3e0ff */
[----:B---3--:R-:W-:-:S03]  /*3330*/  IADD3 R6, P0, R5, R242, RZ ;  /* 0x000000f205067210 */ /* 0x008fc60007f1e0ff */
[--C-:B------:R-:W-:Y:S02]  /*3340*/  IMAD.X R9, R17, 0x1, R241.reuse, P1 ;  /* 0x0000000111097824 */ /* 0x100fe400008e06f1 */
[----:B----4-:R-:W-:-:S03]  /*3350*/  IMAD.X R7, R3, 0x1, R241, P0 ;  /* 0x0000000103077824 */ /* 0x010fc600000e06f1 */
[----:B------:R1:W-:Y:S04]  /*3360*/  LDGSTS.E.BYPASS.LTC128B.128 [R118+0x6100], [R8.64], !P4 ;  /* 0x0610000008767fae */ /* 0x0003e8000e101d4e */
[----:B------:R1:W-:Y:S02]  /*3370*/  LDGSTS.E.BYPASS.LTC128B.128 [R118+0x6900], [R6.64], !P4 ;  /* 0x0690000006767fae */ /* 0x0003e4000e101d4e */
.L_x_658:
[----:B------:R-:W-:Y:S01]  /*3380*/  FMUL.FTZ R3, R69, c[0x0][0x320] ;  /* 0x0000c80045037a20 */ /* 0x000fe20000410000 */
[----:B------:R-:W-:Y:S01]  /*3390*/  LOP3.LUT R5, R244, 0xffffffe0, RZ, 0xc0, !PT ;  /* 0xffffffe0f4057812 */ /* 0x000fe200078ec0ff */
[----:B-1----:R-:W-:Y:S01]  /*33a0*/  FMUL.FTZ R8, R182, c[0x0][0x320] ;  /* 0x0000c800b6087a20 */ /* 0x002fe20000410000 */
[----:B------:R-:W-:Y:S01]  /*33b0*/  SHF.R.S32.HI R7, RZ, 0x1f, R243 ;  /* 0x0000001fff077819 */ /* 0x000fe200000114f3 */
[----:B------:R1:W-:Y:S01]  /*33c0*/  MUFU.TANH R124, R3 ;  /* 0x00000003007c7308 */ /* 0x0003e20000002400 */
[----:B------:R-:W-:Y:S01]  /*33d0*/  LEA.HI R6, R247, R246, RZ, 0x2 ;  /* 0x000000f6f7067211 */ /* 0x000fe200078f10ff */
[----:B------:R-:W-:Y:S01]  /*33e0*/  IMAD.IADD R5, R246, 0x1, -R5 ;  /* 0x00000001f6057824 */ /* 0x000fe200078e0a05 */
[----:B------:R-:W-:Y:S01]  /*33f0*/  PLOP3.LUT P1, PT, PT, PT, UP1, 0x80, 0x0 ;  /* 0x000000000000781c */ /* 0x000fe20003f2f018 */
[----:B------:R-:W-:Y:S01]  /*3400*/  FMUL.FTZ R33, R54, c[0x0][0x320] ;  /* 0x0000c80036217a20 */ /* 0x000fe20000410000 */
[----:B------:R-:W-:Y:S01]  /*3410*/  LOP3.LUT R6, R6, 0xfffffffc, RZ, 0xc0, !PT ;  /* 0xfffffffc06067812 */ /* 0x000fe200078ec0ff */
[----:B------:R-:W-:Y:S01]  /*3420*/  FMUL.FTZ R48, R23, c[0x0][0x320] ;  /* 0x0000c80017307a20 */ /* 0x000fe20000410000 */
[----:B------:R-:W-:Y:S01]  /*3430*/  PLOP3.LUT P0, PT, PT, PT, UP1, 0x80, 0x0 ;  /* 0x000000000000781c */ /* 0x000fe20003f0f018 */
[----:B------:R-:W-:Y:S01]  /*3440*/  MUFU.TANH R31, R8 ;  /* 0x00000008001f7308 */ /* 0x000fe20000002400 */
[----:B------:R-:W-:Y:S01]  /*3450*/  FMUL.FTZ R10, R148, c[0x0][0x320] ;  /* 0x0000c800940a7a20 */ /* 0x000fe20000410000 */
[----:B------:R-:W-:Y:S01]  /*3460*/  ULDC.64 UR4, c[0x0][0x2c8] ;  /* 0x0000b20000047ab9 */ /* 0x000fe20000000a00 */
[----:B------:R-:W-:Y:S01]  /*3470*/  IMAD.IADD R6, R246, 0x1, -R6 ;  /* 0x00000001f6067824 */ /* 0x000fe200078e0a06 */
[----:B------:R-:W-:Y:S01]  /*3480*/  UIMAD.WIDE.U32 UR26, UR10, UR4, URZ ;  /* 0x000000040a1a72a5 */ /* 0x000fe2000f8e003f */
[----:B------:R-:W-:Y:S01]  /*3490*/  FMUL.FTZ R29, R86, c[0x0][0x320] ;  /* 0x0000c800561d7a20 */ /* 0x000fe20000410000 */
[----:B------:R-:W-:Y:S01]  /*34a0*/  UIADD3 UR6, UR6, -0x2, URZ ;  /* 0xfffffffe06067890 */ /* 0x000fe2000fffe03f */
[----:B------:R-:W-:Y:S01]  /*34b0*/  FMUL.FTZ R30, R59, c[0x0][0x320] ;  /* 0x0000c8003b1e7a20 */ /* 0x000fe20000410000 */
[----:B------:R2:W-:Y:S01]  /*34c0*/  MUFU.TANH R28, R10 ;  /* 0x0000000a001c7308 */ /* 0x0005e20000002400 */
[----:B-1----:R-:W-:Y:S01]  /*34d0*/  FMUL.FTZ R3, R100, c[0x0][0x320] ;  /* 0x0000c80064037a20 */ /* 0x002fe20000410000 */
[----:B------:R-:W-:Y:S01]  /*34e0*/  UMOV UR4, URZ ;  /* 0x0000003f00047c82 */ /* 0x000fe20008000000 */
[----:B------:R-:W-:Y:S01]  /*34f0*/  FMUL.FTZ R35, R55, c[0x0][0x320] ;  /* 0x0000c80037237a20 */ /* 0x000fe20000410000 */
[----:B------:R-:W0:Y:S01]  /*3500*/  LDGDEPBAR ;  /* 0x00000000000079af */ /* 0x000e220000000000 */
[----:B------:R-:W-:-:S02]  /*3510*/  FMUL.FTZ R39, R39, c[0x0][0x320] ;  /* 0x0000c80027277a20 */ /* 0x000fc40000410000 */
[----:B------:R-:W-:Y:S01]  /*3520*/  IMAD.SHL.U32 R224, R0, 0x2, RZ ;  /* 0x0000000200e07824 */ /* 0x000fe200078e00ff */
[----:B------:R1:W3:Y:S03]  /*3530*/  MUFU.TANH R123, R3 ;  /* 0x00000003007b7308 */ /* 0x0002e60000002400 */
[--C-:B------:R-:W-:Y:S02]  /*3540*/  IMAD R225, R4, 0x2, R224.reuse ;  /* 0x0000000204e17824 */ /* 0x100fe400078e02e0 */
[C---:B------:R-:W-:Y:S02]  /*3550*/  IMAD R227, R2.reuse, 0x2, R224 ;  /* 0x0000000202e37824 */ /* 0x040fe400078e02e0 */
[----:B------:R-:W-:Y:S02]  /*3560*/  IMAD R226, R2, 0x2, R225 ;  /* 0x0000000202e27824 */ /* 0x000fe400078e02e1 */
[----:B--2---:R-:W-:-:S04]  /*3570*/  FMUL.FTZ R10, R149, c[0x0][0x320] ;  /* 0x0000c800950a7a20 */ /* 0x004fc80000410000 */
[----:B------:R2:W-:Y:S01]  /*3580*/  MUFU.TANH R24, R10 ;  /* 0x0000000a00187308 */ /* 0x0005e20000002400 */
[----:B-1----:R-:W-:-:S07]  /*3590*/  FMUL.FTZ R3, R101, c[0x0][0x320] ;  /* 0x0000c80065037a20 */ /* 0x002fce0000410000 */
[----:B------:R1:W4:Y:S01]  /*35a0*/  MUFU.TANH R18, R3 ;  /* 0x0000000300127308 */ /* 0x0003220000002400 */
[----:B--2---:R-:W-:-:S07]  /*35b0*/  FMUL.FTZ R10, R107, c[0x0][0x320] ;  /* 0x0000c8006b0a7a20 */ /* 0x004fce0000410000 */
[----:B------:R-:W-:Y:S01]  /*35c0*/  MUFU.TANH R10, R10 ;  /* 0x0000000a000a7308 */ /* 0x000fe20000002400 */
[----:B-1----:R-:W-:-:S07]  /*35d0*/  FMUL.FTZ R3, R96, c[0x0][0x320] ;  /* 0x0000c80060037a20 */ /* 0x002fce0000410000 */
[----:B------:R1:W-:Y:S02]  /*35e0*/  MUFU.TANH R19, R3 ;  /* 0x0000000300137308 */ /* 0x0003e40000002400 */
[----:B-1----:R-:W-:-:S06]  /*35f0*/  FMUL.FTZ R3, R97, c[0x0][0x320] ;  /* 0x0000c80061037a20 */ /* 0x002fcc0000410000 */
[----:B------:R1:W-:Y:S02]  /*3600*/  MUFU.TANH R122, R3 ;  /* 0x00000003007a7308 */ /* 0x0003e40000002400 */
[----:B-1----:R-:W-:-:S06]  /*3610*/  FMUL.FTZ R3, R92, c[0x0][0x320] ;  /* 0x0000c8005c037a20 */ /* 0x002fcc0000410000 */
[----:B------:R1:W2:Y:S02]  /*3620*/  MUFU.TANH R121, R3 ;  /* 0x0000000300797308 */ /* 0x0002a40000002400 */
[----:B-1----:R-:W-:-:S06]  /*3630*/  FMUL.FTZ R3, R93, c[0x0][0x320] ;  /* 0x0000c8005d037a20 */ /* 0x002fcc0000410000 */
[----:B------:R1:W5:Y:S02]  /*3640*/  MUFU.TANH R40, R3 ;  /* 0x0000000300287308 */ /* 0x0003640000002400 */
[----:B-1----:R-:W-:-:S06]  /*3650*/  FMUL.FTZ R3, R84, c[0x0][0x320] ;  /* 0x0000c80054037a20 */ /* 0x002fcc0000410000 */
[----:B------:R1:W1:Y:S02]  /*3660*/  MUFU.TANH R41, R3 ;  /* 0x0000000300297308 */ /* 0x0002640000002400 */
[----:B-1----:R-:W-:-:S06]  /*3670*/  FMUL.FTZ R3, R85, c[0x0][0x320] ;  /* 0x0000c80055037a20 */ /* 0x002fcc0000410000 */
[----:B------:R1:W-:Y:S02]  /*3680*/  MUFU.TANH R42, R3 ;  /* 0x00000003002a7308 */ /* 0x0003e40000002400 */
[----:B-1----:R-:W-:-:S06]  /*3690*/  FMUL.FTZ R3, R80, c[0x0][0x320] ;  /* 0x0000c80050037a20 */ /* 0x002fcc0000410000 */
[----:B------:R1:W-:Y:S02]  /*36a0*/  MUFU.TANH R130, R3 ;  /* 0x0000000300827308 */ /* 0x0003e40000002400 */
[----:B-1----:R-:W-:-:S06]  /*36b0*/  FMUL.FTZ R3, R81, c[0x0][0x320] ;  /* 0x0000c80051037a20 */ /* 0x002fcc0000410000 */
[----:B------:R1:W1:Y:S02]  /*36c0*/  MUFU.TANH R120, R3 ;  /* 0x0000000300787308 */ /* 0x0002640000002400 */
[----:B-1----:R-:W-:-:S06]  /*36d0*/  FMUL.FTZ R3, R76, c[0x0][0x320] ;  /* 0x0000c8004c037a20 */ /* 0x002fcc0000410000 */
[----:B------:R1:W1:Y:S02]  /*36e0*/  MUFU.TANH R118, R3 ;  /* 0x0000000300767308 */ /* 0x0002640000002400 */
        /* <DEDUP_REMOVED lines=24> */
[----:B-1----:R-:W-:Y:S02]  /*3870*/  FMUL.FTZ R3, R36, c[0x0][0x320] ;  /* 0x0000c80024037a20 */ /* 0x002fe40000410000 */
[----:B------:R-:W-:-:S04]  /*3880*/  FMUL.FTZ R36, R38, c[0x0][0x320] ;  /* 0x0000c80026247a20 */ /* 0x000fc80000410000 */
[----:B------:R1:W1:Y:S01]  /*3890*/  MUFU.TANH R88, R3 ;  /* 0x0000000300587308 */ /* 0x0002620000002400 */
[----:B------:R-:W-:Y:S02]  /*38a0*/  FMUL.FTZ R38, R22, c[0x0][0x320] ;  /* 0x0000c80016267a20 */ /* 0x000fe40000410000 */
[----:B-1----:R-:W-:-:S05]  /*38b0*/  FMUL.FTZ R3, R37, c[0x0][0x320] ;  /* 0x0000c80025037a20 */ /* 0x002fca0000410000 */
        /* <DEDUP_REMOVED lines=135> */
[----:B-1----:R-:W-:Y:S02]  /*4130*/  LEA.HI R3, R7, R243, RZ, 0x2 ;  /* 0x000000f307037211 */ /* 0x002fe400078f10ff */
[----:B------:R-:W-:Y:S02]  /*4140*/  SHF.R.S32.HI R7, RZ, 0x1f, R5 ;  /* 0x0000001fff077819 */ /* 0x000fe40000011405 */
[----:B------:R-:W-:Y:S02]  /*4150*/  LOP3.LUT R3, R3, 0xffffffc, RZ, 0xc0, !PT ;  /* 0x0ffffffc03037812 */ /* 0x000fe400078ec0ff */
[----:B------:R-:W-:-:S03]  /*4160*/  LEA.HI R7, R7, R5, RZ, 0x2 ;  /* 0x0000000507077211 */ /* 0x000fc600078f10ff */
[----:B------:R-:W-:Y:S01]  /*4170*/  IMAD.IADD R9, R243, 0x1, -R3 ;  /* 0x00000001f3097824 */ /* 0x000fe200078e0a03 */
[----:B------:R-:W-:Y:S02]  /*4180*/  LEA.HI.SX32 R8, R7, UR10, 0x1e ;  /* 0x0000000a07087c11 */ /* 0x000fe4000f8ff2ff */
[----:B------:R-:W-:-:S03]  /*4190*/  LEA.HI R3, R6, R6, RZ, 0x1 ;  /* 0x0000000606037211 */ /* 0x000fc600078f08ff */
[----:B------:R-:W-:Y:S01]  /*41a0*/  IMAD R11, R9, 0x10, R8 ;  /* 0x00000010090b7824 */ /* 0x000fe200078e0208 */
[C---:B------:R-:W-:Y:S01]  /*41b0*/  LOP3.LUT R9, R3.reuse, 0x1ffffffe, RZ, 0xc0, !PT ;  /* 0x1ffffffe03097812 */ /* 0x040fe200078ec0ff */
[----:B------:R-:W-:-:S04]  /*41c0*/  IMAD.SHL.U32 R8, R3, 0x20, RZ ;  /* 0x0000002003087824 */ /* 0x000fc800078e00ff */
[----:B------:R-:W-:Y:S01]  /*41d0*/  IMAD.IADD R6, R6, 0x1, -R9 ;  /* 0x0000000106067824 */ /* 0x000fe200078e0a09 */
[----:B------:R-:W-:Y:S01]  /*41e0*/  LOP3.LUT R3, R8, 0xffffffc0, RZ, 0xc0, !PT ;  /* 0xffffffc008037812 */ /* 0x000fe200078ec0ff */
[----:B------:R-:W-:-:S04]  /*41f0*/  FMUL.FTZ R9, R163, c[0x0][0x320] ;  /* 0x0000c800a3097a20 */ /* 0x000fc80000410000 */
[----:B------:R-:W-:Y:S02]  /*4200*/  IMAD.IADD R3, R3, 0x1, R11 ;  /* 0x0000000103037824 */ /* 0x000fe400078e020b */
[----:B------:R-:W-:Y:S01]  /*4210*/  FMUL.FTZ R11, R106, c[0x0][0x320] ;  /* 0x0000c8006a0b7a20 */ /* 0x000fe20000410000 */
[----:B------:R-:W-:Y:S01]  /*4220*/  MUFU.TANH R9, R9 ;  /* 0x0000000900097308 */ /* 0x000fe20000002400 */
[----:B------:R-:W-:Y:S02]  /*4230*/  IMAD R12, R6, 0x8, R3 ;  /* 0x00000008060c7824 */ /* 0x000fe400078e0203 */
[----:B------:R-:W-:Y:S02]  /*4240*/  FMUL.FTZ R3, R150, c[0x0][0x320] ;  /* 0x0000c80096037a20 */ /* 0x000fe40000410000 */
[----:B------:R-:W-:Y:S01]  /*4250*/  @P1 IMAD.HI.U32 R8, R12, c[0x0][0x2c8], RZ ;  /* 0x0000b2000c081a27 */ /* 0x000fe200078e00ff */
[----:B------:R-:W-:Y:S02]  /*4260*/  STL [R1+0x20], R12 ;  /* 0x0000200c01007387 */ /* 0x000fe40000100800 */
[----:B------:R1:W-:Y:S01]  /*4270*/  MUFU.TANH R58, R3 ;  /* 0x00000003003a7308 */ /* 0x0003e20000002400 */
[----:B------:R-:W-:-:S07]  /*4280*/  FMUL.FTZ R6, R151, c[0x0][0x320] ;  /* 0x0000c80097067a20 */ /* 0x000fce0000410000 */
[----:B------:R2:W-:Y:S01]  /*4290*/  MUFU.TANH R54, R6 ;  /* 0x0000000600367308 */ /* 0x0005e20000002400 */
[----:B-1----:R-:W-:Y:S01]  /*42a0*/  IMAD.MOV.U32 R3, RZ, RZ, R12 ;  /* 0x000000ffff037224 */ /* 0x002fe200078e000c */
[----:B------:R-:W-:-:S05]  /*42b0*/  @P0 SHF.R.U32.HI R3, RZ, c[0x0][0x2cc], R8 ;  /* 0x0000b300ff030a19 */ /* 0x000fca0000011608 */
[----:B------:R-:W1:Y:S01]  /*42c0*/  SHFL.IDX PT, R12, R3, RZ, 0x1c1f ;  /* 0x001c1fff030c7589 */ /* 0x000e6200000e0000 */
[----:B--2---:R-:W-:-:S03]  /*42d0*/  FMUL.FTZ R6, R183, c[0x0][0x320] ;  /* 0x0000c800b7067a20 */ /* 0x004fc60000410000 */
[----:B------:R-:W2:Y:S01]  /*42e0*/  SHFL.IDX PT, R13, R3, 0x1, 0x1c1f ;  /* 0x003c1f00030d7f89 */ /* 0x000ea200000e0000 */
[----:B------:R1:W-:Y:S03]  /*42f0*/  MUFU.TANH R27, R6 ;  /* 0x00000006001b7308 */ /* 0x0003e60000002400 */
[----:B------:R-:W1:Y:S04]  /*4300*/  SHFL.IDX PT, R15, R3, 0x2, 0x1c1f ;  /* 0x005c1f00030f7f89 */ /* 0x000e6800000e0000 */
[----:B------:R1:W2:Y:S02]  /*4310*/  SHFL.IDX PT, R14, R3, 0x3, 0x1c1f ;  /* 0x007c1f00030e7f89 */ /* 0x0002a400000e0000 */
[----:B-1----:R-:W-:-:S05]  /*4320*/  LOP3.LUT R3, R7, 0x7ffffffc, RZ, 0xc0, !PT ;  /* 0x7ffffffc07037812 */ /* 0x002fca00078ec0ff */
[----:B------:R-:W-:Y:S01]  /*4330*/  IMAD.IADD R6, R5, 0x1, -R3 ;  /* 0x0000000105067824 */ /* 0x000fe200078e0a03 */
[----:B------:R-:W-:Y:S01]  /*4340*/  MOV R3, UR21 ;  /* 0x0000001500037c02 */ /* 0x000fe20008000f00 */
[----:B------:R-:W-:Y:S02]  /*4350*/  FMUL.FTZ R5, R104, c[0x0][0x320] ;  /* 0x0000c80068057a20 */ /* 0x000fe40000410000 */
[----:B------:R-:W-:Y:S02]  /*4360*/  IMAD.SHL.U32 R20, R6, 0x2, RZ ;  /* 0x0000000206147824 */ /* 0x000fe400078e00ff */
[----:B------:R1:W1:Y:S03]  /*4370*/  MUFU.TANH R17, R5 ;  /* 0x0000000500117308 */ /* 0x0002660000002400 */
[C---:B------:R-:W-:Y:S01]  /*4380*/  IADD3 R3, -R20.reuse, 0x1, R3 ;  /* 0x0000000114037810 */ /* 0x040fe20007ffe103 */
[----:B------:R3:W-:Y:S01]  /*4390*/  STL [R1+0x24], R20 ;  /* 0x0000241401007387 */ /* 0x0007e20000100800 */
[----:B------:R-:W-:Y:S01]  /*43a0*/  IADD3 R8, -R20, UR21, RZ ;  /* 0x0000001514087c10 */ /* 0x000fe2000fffe1ff */
[----:B------:R-:W-:Y:S01]  /*43b0*/  @UP1 UMOV UR21, UR27 ;  /* 0x0000001b00151c82 */ /* 0x000fe20008000000 */
[----:B------:R-:W-:Y:S01]  /*43c0*/  IADD3 R3, R3, -UR12, RZ ;  /* 0x8000000c03037c10 */ /* 0x000fe2000fffe0ff */
[----:B------:R-:W-:-:S04]  /*43d0*/  @UP1 USHF.R.U32.HI UR10, URZ, UR5, UR21 ;  /* 0x000000053f0a1299 */ /* 0x000fc80008011615 */
[C---:B------:R-:W-:Y:S01]  /*43e0*/  IMAD.IADD R6, R3.reuse, 0x1, R12 ;  /* 0x0000000103067824 */ /* 0x040fe200078e020c */
[----:B------:R-:W-:Y:S01]  /*43f0*/  UIADD3 UR5, UR10, UR7, -UR12 ;  /* 0x000000070a057290 */ /* 0x000fe2000fffe80c */
[----:B------:R3:W-:Y:S01]  /*4400*/  MUFU.TANH R12, R11 ;  /* 0x0000000b000c7308 */ /* 0x0007e20000002400 */
[----:B--2---:R-:W-:Y:S02]  /*4410*/  IMAD.IADD R7, R3, 0x1, R13 ;  /* 0x0000000103077824 */ /* 0x004fe400078e020d */
[C---:B------:R-:W-:Y:S01]  /*4420*/  IMNMX R6, R8.reuse, R6, PT ;  /* 0x0000000608067217 */ /* 0x040fe20003800200 */
[----:B-1----:R-:W-:Y:S01]  /*4430*/  FMUL.FTZ R5, R105, c[0x0][0x320] ;  /* 0x0000c80069057a20 */ /* 0x002fe20000410000 */
[----:B------:R-:W-:Y:S01]  /*4440*/  UIMAD.WIDE UR4, UR5, -0x6db6db6d, UR4 ;  /* 0x92492493050478a5 */ /* 0x000fe2000f8e0204 */
[----:B------:R-:W-:Y:S02]  /*4450*/  IMNMX R7, R8, R7, PT ;  /* 0x0000000708077217 */ /* 0x000fe40003800200 */
[C---:B------:R-:W-:Y:S01]  /*4460*/  ISETP.GT.AND P2, PT, R6.reuse, RZ, PT ;  /* 0x000000ff0600720c */ /* 0x040fe20003f44270 */
[----:B------:R1:W2:Y:S01]  /*4470*/  MUFU.TANH R16, R5 ;  /* 0x0000000500107308 */ /* 0x0002a20000002400 */
[C---:B------:R-:W-:Y:S01]  /*4480*/  ISETP.GT.AND P3, PT, R6.reuse, 0x1, PT ;  /* 0x000000010600780c */ /* 0x040fe20003f64270 */
[----:B------:R-:W-:Y:S01]  /*4490*/  USHF.R.U32.HI UR4, URZ, 0x1f, UR5 ;  /* 0x0000001f3f047899 */ /* 0x000fe20008011605 */
[----:B------:R-:W-:-:S02]  /*44a0*/  ISETP.GT.AND P6, PT, R6, 0x10, PT ;  /* 0x000000100600780c */ /* 0x000fc40003fc4270 */
[C---:B------:R-:W-:Y:S01]  /*44b0*/  ISETP.GT.AND P1, PT, R6.reuse, 0x8, PT ;  /* 0x000000080600780c */ /* 0x040fe20003f24270 */
[----:B------:R-:W-:Y:S01]  /*44c0*/  ULEA.HI.SX32 UR4, UR5, UR4, 0x1a ;  /* 0x0000000405047291 */ /* 0x000fe2000f8fd23f */
[----:B---3--:R-:W-:Y:S02]  /*44d0*/  FSEL R11, R123, -INF , P2 ;  /* 0xff8000007b0b7808 */ /* 0x008fe40001000000 */
[C---:B------:R-:W-:Y:S01]  /*44e0*/  ISETP.GT.AND P0, PT, R6.reuse, 0x9, PT ;  /* 0x000000090600780c */ /* 0x040fe20003f04270 */
[----:B------:R-:W-:Y:S01]  /*44f0*/  UISETP.LT.AND UP0, UPT, URZ, UR4, UPT ;  /* 0x000000043f00728c */ /* 0x000fe2000bf01270 */
[----:B------:R-:W-:Y:S02]  /*4500*/  ISETP.GT.AND P2, PT, R6, 0x11, PT ;  /* 0x000000110600780c */ /* 0x000fe40003f44270 */
[----:B----4-:R-:W-:Y:S01]  /*4510*/  FSEL R18, R18, -INF , P3 ;  /* 0xff80000012127808 */ /* 0x010fe20001800000 */
[----:B------:R-:W-:Y:S01]  /*4520*/  USEL UR4, URZ, UR4, !UP0 ;  /* 0x000000043f047287 */ /* 0x000fe2000c000000 */
[----:B------:R-:W-:Y:S01]  /*4530*/  FSEL R21, R121, -INF , P6 ;  /* 0xff80000079157808 */ /* 0x000fe20003000000 */
[C---:B-1----:R-:W-:Y:S01]  /*4540*/  IMAD.IADD R5, R3.reuse, 0x1, R15 ;  /* 0x0000000103057824 */ /* 0x042fe200078e020f */
[----:B------:R-:W-:Y:S01]  /*4550*/  ISETP.GT.AND P3, PT, R6, 0x18, PT ;  /* 0x000000180600780c */ /* 0x000fe20003f64270 */
[----:B------:R-:W-:Y:S01]  /*4560*/  IMAD.IADD R3, R3, 0x1, R14 ;  /* 0x0000000103037824 */ /* 0x000fe200078e020e */
[----:B------:R-:W-:Y:S01]  /*4570*/  FSEL R19, R19, -INF , P1 ;  /* 0xff80000013137808 */ /* 0x000fe20000800000 */
[----:B------:R-:W-:Y:S01]  /*4580*/  UISETP.GE.AND UP0, UPT, UR6, UR4, UPT ;  /* 0x000000040600728c */ /* 0x000fe2000bf06270 */
[----:B------:R-:W-:-:S02]  /*4590*/  FSEL R20, R122, -INF , P0 ;  /* 0xff8000007a147808 */ /* 0x000fc40000000000 */
[----:B------:R-:W-:Y:S02]  /*45a0*/  ISETP.GT.AND P6, PT, R6, 0x21, PT ;  /* 0x000000210600780c */ /* 0x000fe40003fc4270 */
[----:B-----5:R-:W-:Y:S02]  /*45b0*/  FSEL R40, R40, -INF , P2 ;  /* 0xff80000028287808 */ /* 0x020fe40001000000 */
[C---:B------:R-:W-:Y:S02]  /*45c0*/  ISETP.GT.AND P1, PT, R6.reuse, 0x19, PT ;  /* 0x000000190600780c */ /* 0x040fe40003f24270 */
[C---:B------:R-:W-:Y:S02]  /*45d0*/  ISETP.GT.AND P0, PT, R6.reuse, 0x20, PT ;  /* 0x000000200600780c */ /* 0x040fe40003f04270 */
[----:B------:R-:W-:Y:S02]  /*45e0*/  ISETP.GT.AND P2, PT, R6, 0x28, PT ;  /* 0x000000280600780c */ /* 0x000fe40003f44270 */
[----:B------:R-:W-:-:S02]  /*45f0*/  FSEL R41, R41, -INF , P3 ;  /* 0xff80000029297808 */ /* 0x000fc40001800000 */
[----:B------:R-:W-:Y:S02]  /*4600*/  FSEL R134, R120, -INF , P6 ;  /* 0xff80000078867808 */ /* 0x000fe40003000000 */
[----:B------:R-:W-:Y:S02]  /*4610*/  ISETP.GT.AND P3, PT, R6, 0x29, PT ;  /* 0x000000290600780c */ /* 0x000fe40003f64270 */
[----:B------:R-:W-:Y:S02]  /*4620*/  FSEL R42, R42, -INF , P1 ;  /* 0xff8000002a2a7808 */ /* 0x000fe40000800000 */
[----:B------:R-:W-:Y:S02]  /*4630*/  FSEL R130, R130, -INF , P0 ;  /* 0xff80000082827808 */ /* 0x000fe40000000000 */
[----:B------:R-:W-:Y:S02]  /*4640*/  ISETP.GT.AND P6, PT, R6, 0x38, PT ;  /* 0x000000380600780c */ /* 0x000fe40003fc4270 */
[----:B------:R-:W-:-:S02]  /*4650*/  FSEL R139, R118, -INF , P2 ;  /* 0xff800000768b7808 */ /* 0x000fc40001000000 */
[C---:B------:R-:W-:Y:S02]  /*4660*/  ISETP.GT.AND P1, PT, R6.reuse, 0x30, PT ;  /* 0x000000300600780c */ /* 0x040fe40003f24270 */
[C---:B------:R-:W-:Y:S02]  /*4670*/  ISETP.GT.AND P0, PT, R6.reuse, 0x31, PT ;  /* 0x000000310600780c */ /* 0x040fe40003f04270 */
[----:B------:R-:W-:Y:S02]  /*4680*/  ISETP.GT.AND P2, PT, R6, 0x39, PT ;  /* 0x000000390600780c */ /* 0x000fe40003f44270 */
[----:B------:R-:W-:Y:S02]  /*4690*/  FSEL R140, R117, -INF , P3 ;  /* 0xff800000758c7808 */ /* 0x000fe40001800000 */
[----:B------:R-:W-:Y:S02]  /*46a0*/  FSEL R147, R100, -INF , P6 ;  /* 0xff80000064937808 */ /* 0x000fe40003000000 */
[----:B------:R-:W-:-:S02]  /*46b0*/  ISETP.GT.AND P3, PT, R6, 0x40, PT ;  /* 0x000000400600780c */ /* 0x000fc40003f64270 */
[----:B------:R-:W-:Y:S02]  /*46c0*/  FSEL R141, R116, -INF , P1 ;  /* 0xff800000748d7808 */ /* 0x000fe40000800000 */
[----:B------:R-:W-:Y:S02]  /*46d0*/  FSEL R142, R101, -INF , P0 ;  /* 0xff800000658e7808 */ /* 0x000fe40000000000 */
[----:B------:R-:W-:Y:S02]  /*46e0*/  ISETP.GT.AND P6, PT, R6, 0x49, PT ;  /* 0x000000490600780c */ /* 0x000fe40003fc4270 */
[----:B------:R-:W-:Y:S02]  /*46f0*/  FSEL R154, R124, -INF , P2 ;  /* 0xff8000007c9a7808 */ /* 0x000fe40001000000 */
[C---:B------:R-:W-:Y:S02]  /*4700*/  ISETP.GT.AND P1, PT, R6.reuse, 0x41, PT ;  /* 0x000000410600780c */ /* 0x040fe40003f24270 */
[----:B------:R-:W-:-:S02]  /*4710*/  ISETP.GT.AND P0, PT, R6, 0x48, PT ;  /* 0x000000480600780c */ /* 0x000fc40003f04270 */
[C---:B------:R-:W-:Y:S02]  /*4720*/  ISETP.GT.AND P2, PT, R6.reuse, 0x50, PT ;  /* 0x000000500600780c */ /* 0x040fe40003f44270 */
[----:B------:R-:W-:Y:S02]  /*4730*/  FSEL R161, R97, -INF , P3 ;  /* 0xff80000061a17808 */ /* 0x000fe40001800000 */
[----:B------:R-:W-:Y:S02]  /*4740*/  FSEL R165, R165, -INF , P6 ;  /* 0xff800000a5a57808 */ /* 0x000fe40003000000 */
[----:B------:R-:W-:Y:S02]  /*4750*/  ISETP.GT.AND P3, PT, R6, 0x51, PT ;  /* 0x000000510600780c */ /* 0x000fe40003f64270 */
[----:B------:R-:W-:Y:S02]  /*4760*/  FSEL R162, R96, -INF , P1 ;  /* 0xff80000060a27808 */ /* 0x000fe40000800000 */
[----:B------:R-:W-:-:S02]  /*4770*/  FSEL R163, R93, -INF , P0 ;  /* 0xff8000005da37808 */ /* 0x000fc40000000000 */
[----:B------:R-:W-:Y:S02]  /*4780*/  ISETP.GT.AND P6, PT, R6, 0x60, PT ;  /* 0x000000600600780c */ /* 0x000fe40003fc4270 */
[----:B------:R-:W-:Y:S02]  /*4790*/  FSEL R199, R92, -INF , P2 ;  /* 0xff8000005cc77808 */ /* 0x000fe40001000000 */
[----:B------:R-:W-:Y:S02]  /*47a0*/  IMNMX R5, R8, R5, PT ;  /* 0x0000000508057217 */ /* 0x000fe40003800200 */
[C---:B------:R-:W-:Y:S02]  /*47b0*/  ISETP.GT.AND P1, PT, R6.reuse, 0x58, PT ;  /* 0x000000580600780c */ /* 0x040fe40003f24270 */
[C---:B------:R-:W-:Y:S02]  /*47c0*/  ISETP.GT.AND P0, PT, R6.reuse, 0x59, PT ;  /* 0x000000590600780c */ /* 0x040fe40003f04270 */
[----:B------:R-:W-:-:S02]  /*47d0*/  ISETP.GT.AND P2, PT, R6, 0x61, PT ;  /* 0x000000610600780c */ /* 0x000fc40003f44270 */
[----:B------:R-:W-:Y:S02]  /*47e0*/  FSEL R204, R91, -INF , P3 ;  /* 0xff8000005bcc7808 */ /* 0x000fe40001800000 */
[----:B------:R-:W-:Y:S02]  /*47f0*/  FSEL R201, R88, -INF , P6 ;  /* 0xff80000058c97808 */ /* 0x000fe40003000000 */
[----:B------:R-:W-:Y:S02]  /*4800*/  ISETP.GT.AND P3, PT, R6, 0x68, PT ;  /* 0x000000680600780c */ /* 0x000fe40003f64270 */
[----:B------:R-:W-:Y:S02]  /*4810*/  FSEL R205, R90, -INF , P1 ;  /* 0xff8000005acd7808 */ /* 0x000fe40000800000 */
[----:B------:R-:W-:Y:S02]  /*4820*/  FSEL R192, R89, -INF , P0 ;  /* 0xff80000059c07808 */ /* 0x000fe40000000000 */
[----:B------:R-:W-:-:S02]  /*4830*/  ISETP.GT.AND P6, PT, R5, 0x1, PT ;  /* 0x000000010500780c */ /* 0x000fc40003fc4270 */
[----:B------:R-:W-:Y:S02]  /*4840*/  FSEL R197, R85, -INF , P2 ;  /* 0xff80000055c57808 */ /* 0x000fe40001000000 */
[----:B------:R-:W-:Y:S02]  /*4850*/  ISETP.GT.AND P1, PT, R6, 0x69, PT ;  /* 0x000000690600780c */ /* 0x000fe40003f24270 */
[C---:B------:R-:W-:Y:S02]  /*4860*/  ISETP.GT.AND P0, PT, R5.reuse, RZ, PT ;  /* 0x000000ff0500720c */ /* 0x040fe40003f04270 */
[----:B------:R-:W-:Y:S02]  /*4870*/  ISETP.GT.AND P2, PT, R5, 0x8, PT ;  /* 0x000000080500780c */ /* 0x000fe40003f44270 */
[----:B------:R-:W-:Y:S02]  /*4880*/  FSEL R202, R84, -INF , P3 ;  /* 0xff80000054ca7808 */ /* 0x000fe40001800000 */
[----:B------:R-:W-:-:S02]  /*4890*/  FSEL R23, R25, -INF , P6 ;  /* 0xff80000019177808 */ /* 0x000fc40003000000 */
[----:B------:R-:W-:Y:S02]  /*48a0*/  ISETP.GT.AND P3, PT, R5, 0x9, PT ;  /* 0x000000090500780c */ /* 0x000fe40003f64270 */
[----:B------:R-:W-:Y:S02]  /*48b0*/  FSEL R156, R47, -INF , P1 ;  /* 0xff8000002f9c7808 */ /* 0x000fe40000800000 */
[----:B------:R-:W-:Y:S02]  /*48c0*/  FSEL R22, R26, -INF , P0 ;  /* 0xff8000001a167808 */ /* 0x000fe40000000000 */
[----:B------:R-:W-:Y:S02]  /*48d0*/  FSEL R25, R46, -INF , P2 ;  /* 0xff8000002e197808 */ /* 0x000fe40001000000 */
[C---:B------:R-:W-:Y:S02]  /*48e0*/  ISETP.GT.AND P1, PT, R5.reuse, 0x10, PT ;  /* 0x000000100500780c */ /* 0x040fe40003f24270 */
[----:B------:R-:W-:-:S02]  /*48f0*/  ISETP.GT.AND P0, PT, R5, 0x11, PT ;  /* 0x000000110500780c */ /* 0x000fc40003f04270 */
[C---:B------:R-:W-:Y:S02]  /*4900*/  ISETP.GT.AND P6, PT, R5.reuse, 0x18, PT ;  /* 0x000000180500780c */ /* 0x040fe40003fc4270 */
[----:B------:R-:W-:Y:S02]  /*4910*/  ISETP.GT.AND P2, PT, R5, 0x19, PT ;  /* 0x000000190500780c */ /* 0x000fe40003f44270 */
[----:B------:R-:W-:Y:S02]  /*4920*/  FSEL R26, R45, -INF , P3 ;  /* 0xff8000002d1a7808 */ /* 0x000fe40001800000 */
[----:B------:R-:W-:Y:S02]  /*4930*/  FSEL R43, R43, -INF , P1 ;  /* 0xff8000002b2b7808 */ /* 0x000fe40000800000 */
[----:B------:R-:W-:Y:S02]  /*4940*/  FSEL R45, R37, -INF , P0 ;  /* 0xff800000252d7808 */ /* 0x000fe40000000000 */
[----:B------:R-:W-:-:S02]  /*4950*/  FSEL R46, R81, -INF , P6 ;  /* 0xff800000512e7808 */ /* 0x000fc40003000000 */
[----:B------:R-:W-:Y:S02]  /*4960*/  FSEL R47, R80, -INF , P2 ;  /* 0xff800000502f7808 */ /* 0x000fe40001000000 */
[C---:B------:R-:W-:Y:S02]  /*4970*/  ISETP.GT.AND P3, PT, R5.reuse, 0x20, PT ;  /* 0x000000200500780c */ /* 0x040fe40003f64270 */
[C---:B------:R-:W-:Y:S02]  /*4980*/  ISETP.GT.AND P1, PT, R5.reuse, 0x21, PT ;  /* 0x000000210500780c */ /* 0x040fe40003f24270 */
[C---:B------:R-:W-:Y:S02]  /*4990*/  ISETP.GT.AND P0, PT, R5.reuse, 0x28, PT ;  /* 0x000000280500780c */ /* 0x040fe40003f04270 */
[C---:B------:R-:W-:Y:S02]  /*49a0*/  ISETP.GT.AND P6, PT, R5.reuse, 0x29, PT ;  /* 0x000000290500780c */ /* 0x040fe40003fc4270 */
[----:B------:R-:W-:-:S02]  /*49b0*/  ISETP.GT.AND P2, PT, R5, 0x30, PT ;  /* 0x000000300500780c */ /* 0x000fc40003f44270 */
[----:B------:R-:W-:Y:S02]  /*49c0*/  FSEL R112, R77, -INF , P3 ;  /* 0xff8000004d707808 */ /* 0x000fe40001800000 */
[----:B------:R-:W-:Y:S02]  /*49d0*/  FSEL R113, R76, -INF , P1 ;  /* 0xff8000004c717808 */ /* 0x000fe40000800000 */
[----:B------:R-:W-:Y:S02]  /*49e0*/  FSEL R114, R72, -INF , P0 ;  /* 0xff80000048727808 */ /* 0x000fe40000000000 */
[----:B------:R-:W-:Y:S02]  /*49f0*/  FSEL R115, R69, -INF , P6 ;  /* 0xff80000045737808 */ /* 0x000fe40003000000 */
[----:B------:R-:W-:Y:S02]  /*4a00*/  FSEL R143, R65, -INF , P2 ;  /* 0xff800000418f7808 */ /* 0x000fe40001000000 */
[----:B------:R-:W-:-:S02]  /*4a10*/  ISETP.GT.AND P3, PT, R5, 0x31, PT ;  /* 0x000000310500780c */ /* 0x000fc40003f64270 */
[C---:B------:R-:W-:Y:S02]  /*4a20*/  ISETP.GT.AND P1, PT, R5.reuse, 0x38, PT ;  /* 0x000000380500780c */ /* 0x040fe40003f24270 */
[C---:B------:R-:W-:Y:S02]  /*4a30*/  ISETP.GT.AND P0, PT, R5.reuse, 0x39, PT ;  /* 0x000000390500780c */ /* 0x040fe40003f04270 */
[C---:B------:R-:W-:Y:S02]  /*4a40*/  ISETP.GT.AND P6, PT, R5.reuse, 0x40, PT ;  /* 0x000000400500780c */ /* 0x040fe40003fc4270 */
[----:B------:R-:W-:Y:S02]  /*4a50*/  ISETP.GT.AND P2, PT, R5, 0x41, PT ;  /* 0x000000410500780c */ /* 0x000fe40003f44270 */
[----:B------:R-:W-:Y:S02]  /*4a60*/  FSEL R144, R64, -INF , P3 ;  /* 0xff80000040907808 */ /* 0x000fe40001800000 */
[----:B------:R-:W-:-:S02]  /*4a70*/  FSEL R145, R61, -INF , P1 ;  /* 0xff8000003d917808 */ /* 0x000fc40000800000 */
[----:B------:R-:W-:Y:S02]  /*4a80*/  FSEL R146, R60, -INF , P0 ;  /* 0xff8000003c927808 */ /* 0x000fe40000000000 */
[----:B------:R-:W-:Y:S02]  /*4a90*/  FSEL R164, R57, -INF , P6 ;  /* 0xff80000039a47808 */ /* 0x000fe40003000000 */
[----:B------:R-:W-:Y:S02]  /*4aa0*/  FSEL R166, R56, -INF , P2 ;  /* 0xff80000038a67808 */ /* 0x000fe40001000000 */
[C---:B------:R-:W-:Y:S02]  /*4ab0*/  ISETP.GT.AND P3, PT, R5.reuse, 0x48, PT ;  /* 0x000000480500780c */ /* 0x040fe40003f64270 */
        /* <DEDUP_REMOVED lines=26> */
[----:B------:R-:W-:Y:S02]  /*4c60*/  IMNMX R3, R8, R3, PT ;  /* 0x0000000308037217 */ /* 0x000fe40003800200 */
[----:B------:R-:W-:Y:S02]  /*4c70*/  FMNMX.FTZ R5, R42, R5, !PT ;  /* 0x000000052a057209 */ /* 0x000fe40007810000 */
[----:B------:R-:W-:Y:S02]  /*4c80*/  FMNMX.FTZ R6, R47, R6, !PT ;  /* 0x000000062f067209 */ /* 0x000fe40007810000 */
[----:B------:R-:W-:Y:S02]  /*4c90*/  FSEL R159, R28, -INF , P1 ;  /* 0xff8000001c9f7808 */ /* 0x000fe40000800000 */
[----:B------:R-:W-:Y:S02]  /*4ca0*/  FSEL R200, R24, -INF , P0 ;  /* 0xff80000018c87808 */ /* 0x000fe40000000000 */
[----:B------:R-:W-:-:S02]  /*4cb0*/  ISETP.GT.AND P1, PT, R3, RZ, PT ;  /* 0x000000ff0300720c */ /* 0x000fc40003f24270 */
[----:B------:R-:W-:Y:S02]  /*4cc0*/  ISETP.GT.AND P0, PT, R3, 0x1, PT ;  /* 0x000000010300780c */ /* 0x000fe40003f04270 */
[----:B------:R-:W-:Y:S02]  /*4cd0*/  FMNMX.FTZ R5, R130, R5, !PT ;  /* 0x0000000582057209 */ /* 0x000fe40007810000 */
[----:B------:R-:W-:Y:S02]  /*4ce0*/  FMNMX.FTZ R6, R112, R6, !PT ;  /* 0x0000000670067209 */ /* 0x000fe40007810000 */
[----:B------:R-:W-:Y:S02]  /*4cf0*/  FSEL R157, R17, -INF , P6 ;  /* 0xff800000119d7808 */ /* 0x000fe40003000000 */
[----:B--2---:R-:W-:Y:S02]  /*4d00*/  FSEL R198, R16, -INF , P2 ;  /* 0xff80000010c67808 */ /* 0x004fe40001000000 */
[----:B------:R-:W-:-:S02]  /*4d10*/  ISETP.GT.AND P6, PT, R3, 0x8, PT ;  /* 0x000000080300780c */ /* 0x000fc40003fc4270 */
[----:B------:R-:W-:Y:S02]  /*4d20*/  FSEL R16, R31, -INF , P1 ;  /* 0xff8000001f107808 */ /* 0x000fe40000800000 */
[----:B------:R-:W-:Y:S01]  /*4d30*/  FSEL R17, R27, -INF , P0 ;  /* 0xff8000001b117808 */ /* 0x000fe20000000000 */
[----:B------:R-:W-:Y:S01]  /*4d40*/  MUFU.TANH R31, R33 ;  /* 0x00000021001f7308 */ /* 0x000fe20000002400 */
[----:B------:R-:W-:Y:S02]  /*4d50*/  FMNMX.FTZ R5, R134, R5, !PT ;  /* 0x0000000586057209 */ /* 0x000fe40007810000 */
[----:B------:R-:W-:Y:S02]  /*4d60*/  FMNMX.FTZ R6, R113, R6, !PT ;  /* 0x0000000671067209 */ /* 0x000fe40007810000 */
[----:B------:R-:W-:Y:S02]  /*4d70*/  ISETP.GT.AND P2, PT, R3, 0x9, PT ;  /* 0x000000090300780c */ /* 0x000fe40003f44270 */
[----:B------:R-:W-:Y:S01]  /*4d80*/  FSEL R24, R73, -INF , P6 ;  /* 0xff80000049187808 */ /* 0x000fe20003000000 */
[----:B------:R-:W-:Y:S01]  /*4d90*/  MUFU.TANH R27, R39 ;  /* 0x00000027001b7308 */ /* 0x000fe20000002400 */
[----:B------:R-:W-:-:S02]  /*4da0*/  FMNMX.FTZ R5, R139, R5, !PT ;  /* 0x000000058b057209 */ /* 0x000fc40007810000 */
[----:B------:R-:W-:Y:S02]  /*4db0*/  FMNMX.FTZ R6, R114, R6, !PT ;  /* 0x0000000672067209 */ /* 0x000fe40007810000 */
[----:B------:R-:W-:Y:S02]  /*4dc0*/  FMNMX.FTZ R8, R16, R17, !PT ;  /* 0x0000001110087209 */ /* 0x000fe40007810000 */
[----:B------:R-:W-:Y:S02]  /*4dd0*/  ISETP.GT.AND P1, PT, R3, 0x10, PT ;  /* 0x000000100300780c */ /* 0x000fe40003f24270 */
[----:B------:R-:W-:Y:S02]  /*4de0*/  FSEL R28, R68, -INF , P2 ;  /* 0xff800000441c7808 */ /* 0x000fe40001000000 */
[----:B------:R-:W-:Y:S02]  /*4df0*/  FMNMX.FTZ R5, R140, R5, !PT ;  /* 0x000000058c057209 */ /* 0x000fe40007810000 */
[----:B------:R-:W-:-:S02]  /*4e00*/  FMNMX.FTZ R6, R115, R6, !PT ;  /* 0x0000000673067209 */ /* 0x000fc40007810000 */
[----:B------:R-:W-:Y:S02]  /*4e10*/  FMNMX.FTZ R8, R24, R8, !PT ;  /* 0x0000000818087209 */ /* 0x000fe40007810000 */
[----:B------:R-:W-:Y:S02]  /*4e20*/  ISETP.GT.AND P0, PT, R3, 0x11, PT ;  /* 0x000000110300780c */ /* 0x000fe40003f04270 */
[----:B------:R-:W-:Y:S02]  /*4e30*/  FSEL R44, R53, -INF , P1 ;  /* 0xff800000352c7808 */ /* 0x000fe40000800000 */
[----:B------:R-:W-:Y:S02]  /*4e40*/  FMNMX.FTZ R5, R141, R5, !PT ;  /* 0x000000058d057209 */ /* 0x000fe40007810000 */
[----:B------:R-:W-:Y:S02]  /*4e50*/  FMNMX.FTZ R6, R143, R6, !PT ;  /* 0x000000068f067209 */ /* 0x000fe40007810000 */
[----:B------:R-:W-:-:S02]  /*4e60*/  FMNMX.FTZ R8, R28, R8, !PT ;  /* 0x000000081c087209 */ /* 0x000fc40007810000 */
[C---:B------:R-:W-:Y:S02]  /*4e70*/  ISETP.GT.AND P6, PT, R3.reuse, 0x18, PT ;  /* 0x000000180300780c */ /* 0x040fe40003fc4270 */
[----:B------:R-:W-:Y:S02]  /*4e80*/  FSEL R96, R52, -INF , P0 ;  /* 0xff80000034607808 */ /* 0x000fe40000000000 */
[----:B------:R-:W-:Y:S02]  /*4e90*/  FMNMX.FTZ R5, R142, R5, !PT ;  /* 0x000000058e057209 */ /* 0x000fe40007810000 */
[----:B------:R-:W-:Y:S02]  /*4ea0*/  FMNMX.FTZ R6, R144, R6, !PT ;  /* 0x0000000690067209 */ /* 0x000fe40007810000 */
[----:B------:R-:W-:Y:S02]  /*4eb0*/  FMNMX.FTZ R8, R44, R8, !PT ;  /* 0x000000082c087209 */ /* 0x000fe40007810000 */
[----:B------:R-:W-:-:S02]  /*4ec0*/  ISETP.GT.AND P2, PT, R3, 0x19, PT ;  /* 0x000000190300780c */ /* 0x000fc40003f44270 */
[----:B------:R-:W-:Y:S02]  /*4ed0*/  FSEL R97, R87, -INF , P6 ;  /* 0xff80000057617808 */ /* 0x000fe40003000000 */
[----:B------:R-:W-:Y:S02]  /*4ee0*/  FMNMX.FTZ R5, R147, R5, !PT ;  /* 0x0000000593057209 */ /* 0x000fe40007810000 */
[----:B------:R-:W-:Y:S02]  /*4ef0*/  FMNMX.FTZ R6, R145, R6, !PT ;  /* 0x0000000691067209 */ /* 0x000fe40007810000 */
[----:B------:R-:W-:Y:S02]  /*4f00*/  FMNMX.FTZ R8, R96, R8, !PT ;  /* 0x0000000860087209 */ /* 0x000fe40007810000 */
[----:B------:R-:W-:Y:S02]  /*4f10*/  ISETP.GT.AND P1, PT, R3, 0x20, PT ;  /* 0x000000200300780c */ /* 0x000fe40003f24270 */
[----:B------:R-:W-:-:S02]  /*4f20*/  FSEL R98, R125, -INF , P2 ;  /* 0xff8000007d627808 */ /* 0x000fc40001000000 */
[----:B------:R-:W-:Y:S02]  /*4f30*/  FMNMX.FTZ R5, R154, R5, !PT ;  /* 0x000000059a057209 */ /* 0x000fe40007810000 */
[----:B------:R-:W-:Y:S02]  /*4f40*/  FMNMX.FTZ R6, R146, R6, !PT ;  /* 0x0000000692067209 */ /* 0x000fe40007810000 */
[----:B------:R-:W-:Y:S02]  /*4f50*/  FMNMX.FTZ R8, R97, R8, !PT ;  /* 0x0000000861087209 */ /* 0x000fe40007810000 */
[----:B------:R-:W-:Y:S02]  /*4f60*/  ISETP.GT.AND P0, PT, R3, 0x21, PT ;  /* 0x000000210300780c */ /* 0x000fe40003f04270 */
[----:B------:R-:W-:Y:S02]  /*4f70*/  FSEL R122, R82, -INF , P1 ;  /* 0xff800000527a7808 */ /* 0x000fe40000800000 */
        /* <DEDUP_REMOVED lines=13> */
[----:B------:R-:W-:Y:S02]  /*5050*/  ISETP.GT.AND P1, PT, R3, 0x30, PT ;  /* 0x000000300300780c */ /* 0x000fe40003f24270 */
[----:B------:R-:W-:Y:S02]  /*5060*/  FMNMX.FTZ R5, R165, R5, !PT ;  /* 0x00000005a5057209 */ /* 0x000fe40007810000 */
[----:B------:R-:W-:Y:S02]  /*5070*/  FSEL R128, R128, -INF , P2 ;  /* 0xff80000080807808 */ /* 0x000fe40001000000 */
[----:B------:R-:W-:Y:S02]  /*5080*/  FMNMX.FTZ R6, R168, R6, !PT ;  /* 0x00000006a8067209 */ /* 0x000fe40007810000 */
[----:B------:R-:W-:Y:S02]  /*5090*/  FMNMX.FTZ R8, R123, R8, !PT ;  /* 0x000000087b087209 */ /* 0x000fe40007810000 */
[----:B------:R-:W-:-:S02]  /*50a0*/  ISETP.GT.AND P0, PT, R3, 0x31, PT ;  /* 0x000000310300780c */ /* 0x000fc40003f04270 */
[----:B------:R-:W-:Y:S02]  /*50b0*/  FMNMX.FTZ R5, R199, R5, !PT ;  /* 0x00000005c7057209 */ /* 0x000fe40007810000 */
[----:B------:R-:W-:Y:S02]  /*50c0*/  FMNMX.FTZ R6, R179, R6, !PT ;  /* 0x00000006b3067209 */ /* 0x000fe40007810000 */
[----:B------:R-:W-:Y:S02]  /*50d0*/  FSEL R131, R131, -INF , P1 ;  /* 0xff80000083837808 */ /* 0x000fe40000800000 */
[----:B------:R-:W-:Y:S02]  /*50e0*/  FMNMX.FTZ R8, R128, R8, !PT ;  /* 0x0000000880087209 */ /* 0x000fe40007810000 */
[----:B------:R-:W-:Y:S02]  /*50f0*/  ISETP.GT.AND P6, PT, R3, 0x38, PT ;  /* 0x000000380300780c */ /* 0x000fe40003fc4270 */
[----:B------:R-:W-:-:S02]  /*5100*/  FMNMX.FTZ R5, R204, R5, !PT ;  /* 0x00000005cc057209 */ /* 0x000fc40007810000 */
[----:B------:R-:W-:Y:S02]  /*5110*/  FMNMX.FTZ R6, R180, R6, !PT ;  /* 0x00000006b4067209 */ /* 0x000fe40007810000 */
[----:B------:R-:W-:Y:S02]  /*5120*/  FSEL R136, R9, -INF , P0 ;  /* 0xff80000009887808 */ /* 0x000fe40000000000 */
[----:B------:R-:W-:Y:S02]  /*5130*/  FMNMX.FTZ R8, R131, R8, !PT ;  /* 0x0000000883087209 */ /* 0x000fe40007810000 */
[----:B------:R-:W-:Y:S02]  /*5140*/  FSEL R182, R32, -INF , P3 ;  /* 0xff80000020b67808 */ /* 0x000fe40001800000 */
[----:B------:R-:W-:Y:S01]  /*5150*/  ISETP.GT.AND P2, PT, R3, 0x39, PT ;  /* 0x000000390300780c */ /* 0x000fe20003f44270 */
[----:B------:R-:W-:Y:S01]  /*5160*/  MUFU.TANH R32, R30 ;  /* 0x0000001e00207308 */ /* 0x000fe20000002400 */
[----:B------:R-:W-:-:S02]  /*5170*/  FMNMX.FTZ R5, R205, R5, !PT ;  /* 0x00000005cd057209 */ /* 0x000fc40007810000 */
[----:B------:R-:W-:Y:S02]  /*5180*/  FMNMX.FTZ R6, R181, R6, !PT ;  /* 0x00000006b5067209 */ /* 0x000fe40007810000 */
[----:B------:R-:W-:Y:S02]  /*5190*/  FSEL R129, R129, -INF , P6 ;  /* 0xff80000081817808 */ /* 0x000fe40003000000 */
[----:B------:R-:W-:Y:S01]  /*51a0*/  FMNMX.FTZ R8, R136, R8, !PT ;  /* 0x0000000888087209 */ /* 0x000fe20007810000 */
[----:B------:R-:W-:Y:S01]  /*51b0*/  MUFU.TANH R30, R35 ;  /* 0x00000023001e7308 */ /* 0x000fe20000002400 */
[----:B------:R-:W-:Y:S02]  /*51c0*/  ISETP.GT.AND P1, PT, R3, 0x40, PT ;  /* 0x000000400300780c */ /* 0x000fe40003f24270 */
[----:B------:R-:W-:Y:S02]  /*51d0*/  FMNMX.FTZ R5, R192, R5, !PT ;  /* 0x00000005c0057209 */ /* 0x000fe40007810000 */
[----:B------:R-:W-:-:S02]  /*51e0*/  FMNMX.FTZ R6, R182, R6, !PT ;  /* 0x00000006b6067209 */ /* 0x000fc40007810000 */
[----:B------:R-:W-:Y:S02]  /*51f0*/  FSEL R137, R137, -INF , P2 ;  /* 0xff80000089897808 */ /* 0x000fe40001000000 */
[----:B------:R-:W-:Y:S02]  /*5200*/  FMNMX.FTZ R8, R129, R8, !PT ;  /* 0x0000000881087209 */ /* 0x000fe40007810000 */
[----:B------:R-:W-:Y:S02]  /*5210*/  FMNMX.FTZ R5, R201, R5, !PT ;  /* 0x00000005c9057209 */ /* 0x000fe40007810000 */
[----:B------:R-:W-:Y:S02]  /*5220*/  ISETP.GT.AND P0, PT, R3, 0x41, PT ;  /* 0x000000410300780c */ /* 0x000fe40003f04270 */
[----:B------:R-:W-:Y:S02]  /*5230*/  FMNMX.FTZ R6, R159, R6, !PT ;  /* 0x000000069f067209 */ /* 0x000fe40007810000 */
        /* <DEDUP_REMOVED lines=14> */
[----:B------:R-:W-:Y:S01]  /*5320*/  ISETP.GT.AND P2, PT, R3, 0x50, PT ;  /* 0x000000500300780c */ /* 0x000fe20003f44270 */
[----:B------:R-:W1:Y:S01]  /*5330*/  SHFL.BFLY PT, R73, R5, 0x2, 0x1f ;  /* 0x0c401f0005497f89 */ /* 0x000e6200000e0000 */
[----:B------:R-:W-:Y:S02]  /*5340*/  FSEL R160, R160, -INF , P0 ;  /* 0xff800000a0a07808 */ /* 0x000fe40000000000 */
[----:B------:R-:W-:Y:S01]  /*5350*/  FMNMX.FTZ R8, R155, R8, !PT ;  /* 0x000000089b087209 */ /* 0x000fe20007810000 */
[----:B------:R-:W2:Y:S01]  /*5360*/  SHFL.BFLY PT, R9, R6, 0x2, 0x1f ;  /* 0x0c401f0006097f89 */ /* 0x000ea200000e0000 */
[----:B------:R-:W-:Y:S02]  /*5370*/  ISETP.GT.AND P1, PT, R3, 0x51, PT ;  /* 0x000000510300780c */ /* 0x000fe40003f24270 */
[----:B------:R-:W-:-:S02]  /*5380*/  FSEL R169, R169, -INF , P2 ;  /* 0xff800000a9a97808 */ /* 0x000fc40001000000 */
[----:B------:R-:W-:Y:S02]  /*5390*/  FMNMX.FTZ R8, R160, R8, !PT ;  /* 0x00000008a0087209 */ /* 0x000fe40007810000 */
[----:B------:R-:W-:Y:S02]  /*53a0*/  ISETP.GT.AND P0, PT, R3, 0x58, PT ;  /* 0x000000580300780c */ /* 0x000fe40003f04270 */
[----:B------:R-:W-:Y:S02]  /*53b0*/  FSEL R172, R172, -INF , P1 ;  /* 0xff800000acac7808 */ /* 0x000fe40000800000 */
[----:B------:R-:W-:Y:S02]  /*53c0*/  FMNMX.FTZ R8, R169, R8, !PT ;  /* 0x00000008a9087209 */ /* 0x000fe40007810000 */
[----:B------:R-:W-:Y:S02]  /*53d0*/  ISETP.GT.AND P3, PT, R7, RZ, PT ;  /* 0x000000ff0700720c */ /* 0x000fe40003f64270 */
[----:B------:R-:W-:-:S02]  /*53e0*/  ISETP.GT.AND P6, PT, R3, 0x59, PT ;  /* 0x000000590300780c */ /* 0x000fc40003fc4270 */
[----:B------:R-:W-:Y:S02]  /*53f0*/  FSEL R171, R63, -INF , P0 ;  /* 0xff8000003fab7808 */ /* 0x000fe40000000000 */
[----:B------:R-:W-:Y:S02]  /*5400*/  FMNMX.FTZ R8, R172, R8, !PT ;  /* 0x00000008ac087209 */ /* 0x000fe40007810000 */
[----:B------:R-:W-:Y:S02]  /*5410*/  FSEL R15, R126, -INF , P3 ;  /* 0xff8000007e0f7808 */ /* 0x000fe40001800000 */
[C---:B------:R-:W-:Y:S02]  /*5420*/  ISETP.GT.AND P3, PT, R3.reuse, 0x60, PT ;  /* 0x000000600300780c */ /* 0x040fe40003f64270 */
[C---:B------:R-:W-:Y:S02]  /*5430*/  ISETP.GT.AND P2, PT, R3.reuse, 0x61, PT ;  /* 0x000000610300780c */ /* 0x040fe40003f44270 */
[----:B------:R-:W-:-:S02]  /*5440*/  ISETP.GT.AND P1, PT, R3, 0x68, PT ;  /* 0x000000680300780c */ /* 0x000fc40003f24270 */
[----:B------:R-:W-:Y:S02]  /*5450*/  ISETP.GT.AND P0, PT, R3, 0x69, PT ;  /* 0x000000690300780c */ /* 0x000fe40003f04270 */
[----:B------:R-:W-:Y:S02]  /*5460*/  FSEL R175, R62, -INF , P6 ;  /* 0xff8000003eaf7808 */ /* 0x000fe40003000000 */
[----:B------:R-:W-:Y:S02]  /*5470*/  FMNMX.FTZ R3, R171, R8, !PT ;  /* 0x00000008ab037209 */ /* 0x000fe40007810000 */
[----:B------:R-:W-:Y:S02]  /*5480*/  FSEL R219, R58, -INF , P3 ;  /* 0xff8000003adb7808 */ /* 0x000fe40001800000 */
[----:B------:R-:W-:Y:S02]  /*5490*/  FMNMX.FTZ R3, R175, R3, !PT ;  /* 0x00000003af037209 */ /* 0x000fe40007810000 */
[----:B------:R-:W-:-:S02]  /*54a0*/  ISETP.GT.AND P6, PT, R7, 0x1, PT ;  /* 0x000000010700780c */ /* 0x000fc40003fc4270 */
[----:B------:R-:W-:Y:S02]  /*54b0*/  FSEL R218, R54, -INF , P2 ;  /* 0xff80000036da7808 */ /* 0x000fe40001000000 */
[----:B------:R-:W-:Y:S02]  /*54c0*/  FMNMX.FTZ R3, R219, R3, !PT ;  /* 0x00000003db037209 */ /* 0x000fe40007810000 */
[----:B------:R-:W-:Y:S02]  /*54d0*/  ISETP.GT.AND P3, PT, R7, 0x8, PT ;  /* 0x000000080700780c */ /* 0x000fe40003f64270 */
[----:B------:R-:W-:Y:S02]  /*54e0*/  FSEL R14, R177, -INF , P6 ;  /* 0xff800000b10e7808 */ /* 0x000fe40003000000 */
[----:B------:R-:W-:Y:S02]  /*54f0*/  FSEL R221, R12, -INF , P1 ;  /* 0xff8000000cdd7808 */ /* 0x000fe40000800000 */
[----:B------:R-:W-:-:S02]  /*5500*/  FMNMX.FTZ R3, R218, R3, !PT ;  /* 0x00000003da037209 */ /* 0x000fc40007810000 */
[----:B-1----:R-:W-:Y:S02]  /*5510*/  FMNMX.FTZ R73, R73, R5, !PT ;  /* 0x0000000549497209 */ /* 0x002fe40007810000 */
[----:B--2---:R-:W-:Y:S02]  /*5520*/  FMNMX.FTZ R6, R6, R9, !PT ;  /* 0x0000000906067209 */ /* 0x004fe40007810000 */
[----:B------:R-:W1:Y:S01]  /*5530*/  MUFU.TANH R9, R29 ;  /* 0x0000001d00097308 */ /* 0x000e620000002400 */
[----:B------:R-:W-:Y:S02]  /*5540*/  ISETP.GT.AND P2, PT, R7, 0x9, PT ;  /* 0x000000090700780c */ /* 0x000fe40003f44270 */
[----:B------:R-:W-:Y:S02]  /*5550*/  FSEL R13, R103, -INF , P3 ;  /* 0xff800000670d7808 */ /* 0x000fe40001800000 */
[----:B------:R-:W-:Y:S02]  /*5560*/  FMNMX.FTZ R5, R15, R14, !PT ;  /* 0x0000000e0f057209 */ /* 0x000fe40007810000 */
[----:B------:R-:W-:Y:S01]  /*5570*/  FSEL R251, R10, -INF , P0 ;  /* 0xff8000000afb7808 */ /* 0x000fe20000000000 */
[----:B------:R-:W2:Y:S01]  /*5580*/  MUFU.TANH R29, R36 ;  /* 0x00000024001d7308 */ /* 0x000ea20000002400 */
[----:B------:R-:W-:-:S02]  /*5590*/  FMNMX.FTZ R3, R221, R3, !PT ;  /* 0x00000003dd037209 */ /* 0x000fc40007810000 */
[----:B------:R-:W-:Y:S02]  /*55a0*/  ISETP.GT.AND P1, PT, R7, 0x10, PT ;  /* 0x000000100700780c */ /* 0x000fe40003f24270 */
[----:B------:R-:W-:Y:S02]  /*55b0*/  FSEL R12, R127, -INF , P2 ;  /* 0xff8000007f0c7808 */ /* 0x000fe40001000000 */
[----:B------:R-:W-:Y:S02]  /*55c0*/  FMNMX.FTZ R5, R13, R5, !PT ;  /* 0x000000050d057209 */ /* 0x000fe40007810000 */
[----:B------:R-:W-:Y:S02]  /*55d0*/  FMNMX.FTZ R3, R251, R3, !PT ;  /* 0x00000003fb037209 */ /* 0x000fe40007810000 */
[----:B------:R-:W-:Y:S02]  /*55e0*/  ISETP.GT.AND P0, PT, R7, 0x11, PT ;  /* 0x000000110700780c */ /* 0x000fe40003f04270 */
[----:B------:R-:W-:Y:S01]  /*55f0*/  FSEL R68, R74, -INF , P1 ;  /* 0xff8000004a447808 */ /* 0x000fe20000800000 */
[----:B------:R-:W3:Y:S01]  /*5600*/  SHFL.BFLY PT, R8, R3, 0x2, 0x1f ;  /* 0x0c401f0003087f89 */ /* 0x000ee200000e0000 */
[----:B------:R-:W-:-:S02]  /*5610*/  FMNMX.FTZ R5, R12, R5, !PT ;  /* 0x000000050c057209 */ /* 0x000fc40007810000 */
[----:B------:R-:W-:Y:S02]  /*5620*/  ISETP.GT.AND P1, PT, R7, 0x18, PT ;  /* 0x000000180700780c */ /* 0x000fe40003f24270 */
[----:B------:R-:W-:Y:S02]  /*5630*/  FSEL R69, R71, -INF , P0 ;  /* 0xff80000047457808 */ /* 0x000fe40000000000 */
[----:B------:R-:W-:Y:S01]  /*5640*/  FMNMX.FTZ R5, R68, R5, !PT ;  /* 0x0000000544057209 */ /* 0x000fe20007810000 */
[----:B------:R-:W-:Y:S01]  /*5650*/  SHFL.BFLY PT, R71, R6, 0x1, 0x1f ;  /* 0x0c201f0006477f89 */ /* 0x000fe200000e0000 */
[----:B------:R-:W-:Y:S02]  /*5660*/  ISETP.GT.AND P0, PT, R7, 0x19, PT ;  /* 0x000000190700780c */ /* 0x000fe40003f04270 */
[----:B-1----:R-:W-:Y:S02]  /*5670*/  FSEL R75, R9, -INF , P1 ;  /* 0xff800000094b7808 */ /* 0x002fe40000800000 */
[----:B------:R-:W-:Y:S01]  /*5680*/  FMNMX.FTZ R5, R69, R5, !PT ;  /* 0x0000000545057209 */ /* 0x000fe20007810000 */
[----:B------:R-:W1:Y:S01]  /*5690*/  SHFL.BFLY PT, R9, R73, 0x1, 0x1f ;  /* 0x0c201f0049097f89 */ /* 0x000e6200000e0000 */
[----:B------:R-:W-:-:S02]  /*56a0*/  ISETP.GT.AND P1, PT, R7, 0x20, PT ;  /* 0x000000200700780c */ /* 0x000fc40003f24270 */
[----:B------:R-:W-:Y:S01]  /*56b0*/  FSEL R74, R189, -INF , P0 ;  /* 0xff800000bd4a7808 */ /* 0x000fe20000000000 */
[----:B------:R-:W-:Y:S01]  /*56c0*/  IMAD.MOV.U32 R189, RZ, RZ, R202 ;  /* 0x000000ffffbd7224 */ /* 0x000fe200078e00ca */
[----:B------:R-:W-:Y:S02]  /*56d0*/  FMNMX.FTZ R5, R75, R5, !PT ;  /* 0x000000054b057209 */ /* 0x000fe40007810000 */
[----:B------:R-:W-:Y:S02]  /*56e0*/  ISETP.GT.AND P0, PT, R7, 0x21, PT ;  /* 0x000000210700780c */ /* 0x000fe40003f04270 */
[----:B------:R-:W-:Y:S01]  /*56f0*/  FSEL R116, R187, -INF , P1 ;  /* 0xff800000bb747808 */ /* 0x000fe20000800000 */
[----:B------:R-:W-:Y:S01]  /*5700*/  IMAD.MOV.U32 R187, RZ, RZ, R201 ;  /* 0x000000ffffbb7224 */ /* 0x000fe200078e00c9 */
[----:B------:R-:W-:Y:S02]  /*5710*/  FMNMX.FTZ R5, R74, R5, !PT ;  /* 0x000000054a057209 */ /* 0x000fe40007810000 */
[----:B------:R-:W-:-:S02]  /*5720*/  ISETP.GT.AND P1, PT, R7, 0x28, PT ;  /* 0x000000280700780c */ /* 0x000fc40003f24270 */
[----:B------:R-:W-:Y:S01]  /*5730*/  FSEL R117, R188, -INF , P0 ;  /* 0xff800000bc757808 */ /* 0x000fe20000000000 */
[----:B------:R-:W-:Y:S01]  /*5740*/  IMAD.MOV.U32 R188, RZ, RZ, R200 ;  /* 0x000000ffffbc7224 */ /* 0x000fe200078e00c8 */
[----:B------:R-:W-:Y:S02]  /*5750*/  FMNMX.FTZ R5, R116, R5, !PT ;  /* 0x0000000574057209 */ /* 0x000fe40007810000 */
[----:B------:R-:W-:Y:S02]  /*5760*/  ISETP.GT.AND P0, PT, R7, 0x29, PT ;  /* 0x000000290700780c */ /* 0x000fe40003f04270 */
[----:B------:R-:W-:Y:S02]  /*5770*/  FSEL R118, R185, -INF , P1 ;  /* 0xff800000b9767808 */ /* 0x000fe40000800000 */
[----:B------:R-:W-:Y:S02]  /*5780*/  FMNMX.FTZ R5, R117, R5, !PT ;  /* 0x0000000575057209 */ /* 0x000fe40007810000 */
[----:B---3--:R-:W-:-:S02]  /*5790*/  FMNMX.FTZ R10, R3, R8, !PT ;  /* 0x00000008030a7209 */ /* 0x008fc40007810000 */
[C---:B------:R-:W-:Y:S01]  /*57a0*/  ISETP.GT.AND P1, PT, R7.reuse, 0x30, PT ;  /* 0x000000300700780c */ /* 0x040fe20003f24270 */
[----:B------:R3:W4:Y:S01]  /*57b0*/  MUFU.TANH R8, R38 ;  /* 0x0000002600087308 */ /* 0x0007220000002400 */
[----:B------:R-:W-:Y:S01]  /*57c0*/  FSEL R120, R186, -INF , P0 ;  /* 0xff800000ba787808 */ /* 0x000fe20000000000 */
[----:B------:R-:W5:Y:S01]  /*57d0*/  SHFL.BFLY PT, R70, R10, 0x1, 0x1f ;  /* 0x0c201f000a467f89 */ /* 0x000f6200000e0000 */
[----:B------:R-:W-:Y:S01]  /*57e0*/  FMNMX.FTZ R3, R118, R5, !PT ;  /* 0x0000000576037209 */ /* 0x000fe20007810000 */
[----:B------:R-:W-:Y:S01]  /*57f0*/  IMAD.MOV.U32 R186, RZ, RZ, R199 ;  /* 0x000000ffffba7224 */ /* 0x000fe200078e00c7 */
[----:B------:R-:W-:Y:S02]  /*5800*/  ISETP.GT.AND P0, PT, R7, 0x31, PT ;  /* 0x000000310700780c */ /* 0x000fe40003f04270 */
[----:B------:R-:W-:Y:S02]  /*5810*/  FSEL R132, R178, -INF , P1 ;  /* 0xff800000b2847808 */ /* 0x000fe40000800000 */
[----:B------:R-:W-:-:S02]  /*5820*/  FMNMX.FTZ R3, R120, R3, !PT ;  /* 0x0000000378037209 */ /* 0x000fc40007810000 */
[C---:B------:R-:W-:Y:S02]  /*5830*/  ISETP.GT.AND P1, PT, R7.reuse, 0x38, PT ;  /* 0x000000380700780c */ /* 0x040fe40003f24270 */
[----:B------:R-:W-:Y:S02]  /*5840*/  FSEL R133, R184, -INF , P0 ;  /* 0xff800000b8857808 */ /* 0x000fe40000000000 */
[----:B------:R-:W-:Y:S01]  /*5850*/  FMNMX.FTZ R3, R132, R3, !PT ;  /* 0x0000000384037209 */ /* 0x000fe20007810000 */
[----:B---3--:R-:W-:Y:S01]  /*5860*/  LDSM.16.MT88.4 R36, [R226+0x100] ;  /* 0x00010000e224783b */ /* 0x008fe20000004200 */
[----:B------:R-:W-:Y:S02]  /*5870*/  ISETP.GT.AND P0, PT, R7, 0x39, PT ;  /* 0x000000390700780c */ /* 0x000fe40003f04270 */
[----:B------:R-:W-:Y:S02]  /*5880*/  FSEL R135, R138, -INF , P1 ;  /* 0xff8000008a877808 */ /* 0x000fe40000800000 */
[----:B------:R-:W-:-:S02]  /*5890*/  FMNMX.FTZ R3, R133, R3, !PT ;  /* 0x0000000385037209 */ /* 0x000fc40007810000 */
[----:B------:R-:W-:Y:S02]  /*58a0*/  ISETP.GT.AND P1, PT, R7, 0x40, PT ;  /* 0x000000400700780c */ /* 0x000fe40003f24270 */
[----:B------:R-:W-:Y:S02]  /*58b0*/  FSEL R138, R176, -INF , P0 ;  /* 0xff800000b08a7808 */ /* 0x000fe40000000000 */
[----:B------:R-:W-:Y:S02]  /*58c0*/  FMNMX.FTZ R3, R135, R3, !PT ;  /* 0x0000000387037209 */ /* 0x000fe40007810000 */
[----:B------:R-:W-:Y:S02]  /*58d0*/  ISETP.GT.AND P0, PT, R7, 0x41, PT ;  /* 0x000000410700780c */ /* 0x000fe40003f04270 */
[----:B------:R-:W-:Y:S02]  /*58e0*/  FSEL R148, R102, -INF , P1 ;  /* 0xff80000066947808 */ /* 0x000fe40000800000 */
[----:B------:R-:W-:-:S02]  /*58f0*/  FMNMX.FTZ R3, R138, R3, !PT ;  /* 0x000000038a037209 */ /* 0x000fc40007810000 */
[----:B------:R-:W-:Y:S02]  /*5900*/  ISETP.GT.AND P3, PT, R7, 0x48, PT ;  /* 0x000000480700780c */ /* 0x000fe40003f64270 */
[----:B------:R-:W-:Y:S02]  /*5910*/  FSEL R149, R99, -INF , P0 ;  /* 0xff80000063957808 */ /* 0x000fe40000000000 */
[----:B------:R-:W-:Y:S02]  /*5920*/  FMNMX.FTZ R3, R148, R3, !PT ;  /* 0x0000000394037209 */ /* 0x000fe40007810000 */
[----:B-1----:R-:W-:Y:S02]  /*5930*/  FMNMX.FTZ R73, R73, R9, !PT ;  /* 0x0000000949497209 */ /* 0x002fe40007810000 */
[----:B------:R-:W-:Y:S01]  /*5940*/  ISETP.GT.AND P2, PT, R7, 0x49, PT ;  /* 0x000000490700780c */ /* 0x000fe20003f44270 */
[----:B------:R-:W1:Y:S01]  /*5950*/  MUFU.TANH R9, R48 ;  /* 0x0000003000097308 */ /* 0x000e620000002400 */
[----:B------:R-:W-:-:S02]  /*5960*/  FSEL R150, R79, -INF , P3 ;  /* 0xff8000004f967808 */ /* 0x000fc40001800000 */
[----:B------:R-:W-:Y:S02]  /*5970*/  FMNMX.FTZ R3, R149, R3, !PT ;  /* 0x0000000395037209 */ /* 0x000fe40007810000 */
[----:B------:R-:W-:Y:S01]  /*5980*/  FMNMX.FTZ R71, R6, R71, !PT ;  /* 0x0000004706477209 */ /* 0x000fe20007810000 */
[C---:B------:R-:W-:Y:S01]  /*5990*/  FMUL.FTZ R6, R73.reuse, c[0x0][0x2d0] ;  /* 0x0000b40049067a20 */ /* 0x040fe20000410000 */
[----:B------:R-:W-:Y:S02]  /*59a0*/  FSETP.NEU.FTZ.AND P0, PT, R73, -INF , PT ;  /* 0xff8000004900780b */ /* 0x000fe40003f1d000 */
[----:B------:R-:W-:Y:S02]  /*59b0*/  ISETP.GT.AND P1, PT, R7, 0x50, PT ;  /* 0x000000500700780c */ /* 0x000fe40003f24270 */
[----:B------:R-:W-:Y:S02]  /*59c0*/  FSEL R152, R94, -INF , P2 ;  /* 0xff8000005e987808 */ /* 0x000fe40001000000 */
[----:B------:R-:W-:-:S02]  /*59d0*/  FMNMX.FTZ R3, R150, R3, !PT ;  /* 0x0000000396037209 */ /* 0x000fc40007810000 */
[----:B------:R-:W-:Y:S02]  /*59e0*/  FSEL R6, R6, RZ, P0 ;  /* 0x000000ff06067208 */ /* 0x000fe40000000000 */
[----:B------:R-:W-:Y:S02]  /*59f0*/  ISETP.GT.AND P0, PT, R7, 0x51, PT ;  /* 0x000000510700780c */ /* 0x000fe40003f04270 */
[----:B------:R-:W-:Y:S01]  /*5a00*/  FSEL R170, R170, -INF , P1 ;  /* 0xff800000aaaa7808 */ /* 0x000fe20000800000 */
[----:B------:R-:W-:Y:S01]  /*5a10*/  FFMA.FTZ R5, R11, c[0x0][0x2d0], -R6 ;  /* 0x0000b4000b057a23 */ /* 0x000fe20000010806 */
[----:B------:R-:W-:Y:S02]  /*5a20*/  FMNMX.FTZ R3, R152, R3, !PT ;  /* 0x0000000398037209 */ /* 0x000fe40007810000 */
[----:B------:R-:W-:Y:S01]  /*5a30*/  ISETP.GT.AND P2, PT, R7, 0x58, PT ;  /* 0x000000580700780c */ /* 0x000fe20003f44270 */
[----:B------:R3:W-:Y:S01]  /*5a40*/  MUFU.EX2 R220, R5 ;  /* 0x0000000500dc7308 */ /* 0x0007e20000000800 */
[----:B------:R-:W-:-:S02]  /*5a50*/  FSEL R173, R32, -INF , P0 ;  /* 0xff80000020ad7808 */ /* 0x000fc40000000000 */
[----:B------:R-:W-:Y:S01]  /*5a60*/  FMNMX.FTZ R3, R170, R3, !PT ;  /* 0x00000003aa037209 */ /* 0x000fe20007810000 */
[----:B------:R-:W-:Y:S01]  /*5a70*/  LDSM.16.MT88.4 R32, [R225+0x100] ;  /* 0x00010000e120783b */ /* 0x000fe20000004200 */
[----:B------:R-:W-:Y:S02]  /*5a80*/  ISETP.GT.AND P1, PT, R7, 0x59, PT ;  /* 0x000000590700780c */ /* 0x000fe40003f24270 */
[----:B------:R-:W-:Y:S02]  /*5a90*/  FSEL R174, R31, -INF , P2 ;  /* 0xff8000001fae7808 */ /* 0x000fe40001000000 */
[----:B------:R-:W-:Y:S02]  /*5aa0*/  FMNMX.FTZ R3, R173, R3, !PT ;  /* 0x00000003ad037209 */ /* 0x000fe40007810000 */
[----:B------:R-:W-:Y:S02]  /*5ab0*/  ISETP.GT.AND P0, PT, R7, 0x60, PT ;  /* 0x000000600700780c */ /* 0x000fe40003f04270 */
[----:B------:R-:W-:-:S02]  /*5ac0*/  FSEL R176, R30, -INF , P1 ;  /* 0xff8000001eb07808 */ /* 0x000fc40000800000 */
[----:B------:R-:W-:Y:S01]  /*5ad0*/  FMNMX.FTZ R3, R174, R3, !PT ;  /* 0x00000003ae037209 */ /* 0x000fe20007810000 */
[----:B---3--:R-:W-:Y:S01]  /*5ae0*/  FFMA.FTZ R5, R18, c[0x0][0x2d0], -R6 ;  /* 0x0000b40012057a23 */ /* 0x008fe20000010806 */
[----:B------:R-:W-:Y:S02]  /*5af0*/  ISETP.GT.AND P2, PT, R7, 0x61, PT ;  /* 0x000000610700780c */ /* 0x000fe40003f44270 */
[----:B--2---:R-:W-:Y:S01]  /*5b00*/  FSEL R216, R29, -INF , P0 ;  /* 0xff8000001dd87808 */ /* 0x004fe20000000000 */
[----:B------:R2:W-:Y:S01]  /*5b10*/  MUFU.EX2 R217, R5 ;  /* 0x0000000500d97308 */ /* 0x0005e20000000800 */
[----:B------:R-:W-:Y:S02]  /*5b20*/  FMNMX.FTZ R3, R176, R3, !PT ;  /* 0x00000003b0037209 */ /* 0x000fe40007810000 */
[----:B------:R-:W-:Y:S02]  /*5b30*/  ISETP.GT.AND P1, PT, R7, 0x68, PT ;  /* 0x000000680700780c */ /* 0x000fe40003f24270 */
[----:B------:R-:W-:-:S02]  /*5b40*/  FSEL R214, R27, -INF , P2 ;  /* 0xff8000001bd67808 */ /* 0x000fc40001000000 */
[----:B------:R-:W-:Y:S02]  /*5b50*/  ISETP.GT.AND P0, PT, R7, 0x69, PT ;  /* 0x000000690700780c */ /* 0x000fe40003f04270 */
[----:B----4-:R-:W-:Y:S01]  /*5b60*/  FSEL R208, R8, -INF , P1 ;  /* 0xff80000008d07808 */ /* 0x010fe20000800000 */
[----:B------:R-:W-:Y:S01]  /*5b70*/  FMUL.FTZ R8, R71, c[0x0][0x2d0] ;  /* 0x0000b40047087a20 */ /* 0x000fe20000410000 */
[----:B-1----:R-:W-:Y:S02]  /*5b80*/  FSEL R183, R9, -INF , P0 ;  /* 0xff80000009b77808 */ /* 0x002fe40000000000 */
[----:B------:R-:W-:Y:S02]  /*5b90*/  FSETP.NEU.FTZ.AND P1, PT, R71, -INF , PT ;  /* 0xff8000004700780b */ /* 0x000fe40003f3d000 */
[----:B-----5:R-:W-:Y:S01]  /*5ba0*/  FMNMX.FTZ R70, R70, R10, !PT ;  /* 0x0000000a46467209 */ /* 0x020fe20007810000 */
[----:B--2---:R-:W-:-:S03]  /*5bb0*/  FFMA.FTZ R5, R19, c[0x0][0x2d0], -R6 ;  /* 0x0000b40013057a23 */ /* 0x004fc60000010806 */
[----:B------:R-:W-:Y:S01]  /*5bc0*/  FSETP.NEU.FTZ.AND P0, PT, R70, -INF , PT ;  /* 0xff8000004600780b */ /* 0x000fe20003f1d000 */
[----:B------:R1:W-:Y:S02]  /*5bd0*/  MUFU.EX2 R203, R5 ;  /* 0x0000000500cb7308 */ /* 0x0003e40000000800 */
[----:B-1----:R-:W-:Y:S01]  /*5be0*/  FMNMX.FTZ R5, R216, R3, !PT ;  /* 0x00000003d8057209 */ /* 0x002fe20007810000 */
[----:B------:R-:W-:-:S03]  /*5bf0*/  FFMA.FTZ R3, R20, c[0x0][0x2d0], -R6 ;  /* 0x0000b40014037a23 */ /* 0x000fc60000010806 */
[----:B------:R-:W-:Y:S02]  /*5c00*/  FMNMX.FTZ R5, R214, R5, !PT ;  /* 0x00000005d6057209 */ /* 0x000fe40007810000 */
[----:B------:R1:W-:Y:S02]  /*5c10*/  MUFU.EX2 R158, R3 ;  /* 0x00000003009e7308 */ /* 0x0003e40000000800 */
[----:B------:R-:W-:Y:S02]  /*5c20*/  FMNMX.FTZ R7, R208, R5, !PT ;  /* 0x00000005d0077209 */ /* 0x000fe40007810000 */
[----:B------:R-:W-:Y:S02]  /*5c30*/  FSEL R5, R8, RZ, P1 ;  /* 0x000000ff08057208 */ /* 0x000fe40000800000 */
[----:B------:R-:W-:-:S03]  /*5c40*/  FMNMX.FTZ R7, R183, R7, !PT ;  /* 0x00000007b7077209 */ /* 0x000fc60007810000 */
[----:B------:R-:W-:Y:S02]  /*5c50*/  FFMA.FTZ R8, R25, c[0x0][0x2d0], -R5 ;  /* 0x0000b40019087a23 */ /* 0x000fe40000010805 */
[----:B------:R-:W2:Y:S02]  /*5c60*/  SHFL.BFLY PT, R9, R7, 0x2, 0x1f ;  /* 0x0c401f0007097f89 */ /* 0x000ea400000e0000 */
[----:B------:R3:W-:Y:S01]  /*5c70*/  MUFU.EX2 R252, R8 ;  /* 0x0000000800fc7308 */ /* 0x0007e20000000800 */
[----:B-1----:R-:W-:-:S07]  /*5c80*/  FFMA.FTZ R3, R21, c[0x0][0x2d0], -R6 ;  /* 0x0000b40015037a23 */ /* 0x002fce0000010806 */
[----:B------:R1:W-:Y:S01]  /*5c90*/  MUFU.EX2 R195, R3 ;  /* 0x0000000300c37308 */ /* 0x0003e20000000800 */
[----:B---3--:R-:W-:-:S07]  /*5ca0*/  FFMA.FTZ R8, R26, c[0x0][0x2d0], -R5 ;  /* 0x0000b4001a087a23 */ /* 0x008fce0000010805 */
[----:B------:R-:W3:Y:S01]  /*5cb0*/  MUFU.EX2 R193, R8 ;  /* 0x0000000800c17308 */ /* 0x000ee20000000800 */
[----:B--2---:R-:W-:Y:S01]  /*5cc0*/  FMNMX.FTZ R7, R7, R9, !PT ;  /* 0x0000000907077209 */ /* 0x004fe20007810000 */
[----:B-1----:R-:W-:-:S06]  /*5cd0*/  FFMA.FTZ R3, R22, c[0x0][0x2d0], -R5 ;  /* 0x0000b40016037a23 */ /* 0x002fcc0000010805 */
[----:B------:R1:W-:Y:S01]  /*5ce0*/  MUFU.EX2 R250, R3 ;  /* 0x0000000300fa7308 */ /* 0x0003e20000000800 */
[----:B---3--:R-:W-:Y:S01]  /*5cf0*/  F2FP.BF16.PACK_AB R10, R193, R252 ;  /* 0x000000fcc10a723e */ /* 0x008fe200000010ff */
[----:B-1----:R-:W-:Y:S02]  /*5d00*/  FFMA.FTZ R3, R23, c[0x0][0x2d0], -R5 ;  /* 0x0000b40017037a23 */ /* 0x002fe40000010805 */
[----:B------:R-:W-:Y:S04]  /*5d10*/  LDSM.16.MT88.4 R20, [R224+0x100] ;  /* 0x00010000e014783b */ /* 0x000fe80000004200 */
[----:B------:R1:W-:Y:S02]  /*5d20*/  MUFU.EX2 R249, R3 ;  /* 0x0000000300f97308 */ /* 0x0003e40000000800 */
[----:B-1----:R-:W-:-:S05]  /*5d30*/  FMUL.FTZ R3, R70, c[0x0][0x2d0] ;  /* 0x0000b40046037a20 */ /* 0x002fca0000410000 */
[----:B------:R-:W-:-:S05]  /*5d40*/  FSEL R3, R3, RZ, P0 ;  /* 0x000000ff03037208 */ /* 0x000fca0000000000 */
[--C-:B------:R-:W-:Y:S02]  /*5d50*/  FFMA.FTZ R8, R16, c[0x0][0x2d0], -R3.reuse ;  /* 0x0000b40010087a23 */ /* 0x100fe40000010803 */
[--C-:B------:R-:W-:Y:S02]  /*5d60*/  FFMA.FTZ R0, R17, c[0x0][0x2d0], -R3.reuse ;  /* 0x0000b40011007a23 */ /* 0x100fe40000010803 */
[----:B------:R1:W-:Y:S01]  /*5d70*/  MUFU.EX2 R248, R8 ;  /* 0x0000000800f87308 */ /* 0x0003e20000000800 */
[----:B------:R-:W-:Y:S07]  /*5d80*/  LDSM.16.MT88.4 R16, [R227+0x100] ;  /* 0x00010000e310783b */ /* 0x000fee0000004200 */
[----:B------:R2:W3:Y:S01]  /*5d90*/  MUFU.EX2 R222, R0 ;  /* 0x0000000000de7308 */ /* 0x0004e20000000800 */
[----:B-1----:R-:W1:Y:S01]  /*5da0*/  SHFL.BFLY PT, R8, R7, 0x1, 0x1f ;  /* 0x0c201f0007087f89 */ /* 0x002e6200000e0000 */
[----:B--2---:R-:W-:Y:S01]  /*5db0*/  FFMA.FTZ R0, R24, c[0x0][0x2d0], -R3 ;  /* 0x0000b40018007a23 */ /* 0x004fe20000010803 */
[----:B---3--:R-:W-:-:S02]  /*5dc0*/  F2FP.BF16.PACK_AB R9, R222, R248 ;  /* 0x000000f8de09723e */ /* 0x008fc400000010ff */
[----:B------:R-:W-:Y:S03]  /*5dd0*/  LDSM.16.MT88.4 R24, [R227+0x900] ;  /* 0x00090000e318783b */ /* 0x000fe60000004200 */
[----:B------:R2:W-:Y:S01]  /*5de0*/  MUFU.EX2 R244, R0 ;  /* 0x0000000000f47308 */ /* 0x0005e20000000800 */
[----:B-1----:R-:W-:Y:S02]  /*5df0*/  FMNMX.FTZ R72, R7, R8, !PT ;  /* 0x0000000807487209 */ /* 0x002fe40007810000 */
[----:B------:R-:W-:Y:S01]  /*5e00*/  F2FP.BF16.PACK_AB R8, R249, R250 ;  /* 0x000000faf908723e */ /* 0x000fe200000010ff */
[----:B--2---:R-:W-:Y:S01]  /*5e10*/  FFMA.FTZ R0, R28, c[0x0][0x2d0], -R3 ;  /* 0x0000b4001c007a23 */ /* 0x004fe20000010803 */
[C---:B------:R-:W-:Y:S01]  /*5e20*/  FSETP.NEU.FTZ.AND P0, PT, R72.reuse, -INF , PT ;  /* 0xff8000004800780b */ /* 0x040fe20003f1d000 */
[----:B------:R-:W-:Y:S01]  /*5e30*/  FMUL.FTZ R2, R72, c[0x0][0x2d0] ;  /* 0x0000b40048027a20 */ /* 0x000fe20000410000 */
[----:B------:R-:W1:Y:S01]  /*5e40*/  LDSM.16.MT88.4 R28, [R224+0x900] ;  /* 0x00090000e01c783b */ /* 0x000e620000004200 */
[----:B------:R2:W3:Y:S02]  /*5e50*/  MUFU.EX2 R194, R0 ;  /* 0x0000000000c27308 */ /* 0x0004e40000000800 */
[----:B--2---:R-:W-:Y:S01]  /*5e60*/  FFMA.FTZ R0, R40, c[0x0][0x2d0], -R6 ;  /* 0x0000b40028007a23 */ /* 0x004fe20000010806 */
[----:B---3--:R-:W-:-:S05]  /*5e70*/  F2FP.BF16.PACK_AB R11, R194, R244 ;  /* 0x000000f4c20b723e */ /* 0x008fca00000010ff */
[----:B------:R2:W-:Y:S02]  /*5e80*/  MUFU.EX2 R184, R0 ;  /* 0x0000000000b87308 */ /* 0x0005e40000000800 */
[C---:B------:R-:W-:Y:S08]  /*5e90*/  HMMA.16816.F32.BF16 R88, R8.reuse, R20, RZ ;  /* 0x000000140858723c */ /* 0x040ff000000418ff */
[----:B------:R-:W-:Y:S01]  /*5ea0*/  HMMA.16816.F32.BF16 R84, R8, R16, RZ ;  /* 0x000000100854723c */ /* 0x000fe200000418ff */
[----:B--2---:R-:W-:-:S04]  /*5eb0*/  FFMA.FTZ R0, R41, c[0x0][0x2d0], -R6 ;  /* 0x0000b40029007a23 */ /* 0x004fc80000010806 */
[----:B------:R2:W-:Y:S03]  /*5ec0*/  MUFU.EX2 R4, R0 ;  /* 0x0000000000047308 */ /* 0x0005e60000000800 */
[C---:B------:R-:W-:Y:S08]  /*5ed0*/  HMMA.16816.F32.BF16 R64, R8.reuse, R22, RZ ;  /* 0x000000160840723c */ /* 0x040ff000000418ff */
[----:B------:R-:W-:Y:S01]  /*5ee0*/  HMMA.16816.F32.BF16 R60, R8, R18, RZ ;  /* 0x00000012083c723c */ /* 0x000fe200000418ff */
[----:B--2---:R-:W-:Y:S01]  /*5ef0*/  FSEL R0, R2, RZ, P0 ;  /* 0x000000ff02007208 */ /* 0x004fe20000000000 */
[----:B------:R-:W-:-:S06]  /*5f00*/  FFMA.FTZ R2, R42, c[0x0][0x2d0], -R6 ;  /* 0x0000b4002a027a23 */ /* 0x000fcc0000010806 */
[C---:B------:R-:W-:Y:S01]  /*5f10*/  HMMA.16816.F32.BF16 R80, R8.reuse, R32, RZ ;  /* 0x000000200850723c */ /* 0x040fe200000418ff */
[----:B------:R-:W-:Y:S01]  /*5f20*/  PLOP3.LUT P0, PT, PT, PT, UP0, 0x80, 0x0 ;  /* 0x000000000000781c */ /* 0x000fe20003f0f008 */
[----:B------:R2:W-:Y:S06]  /*5f30*/  MUFU.EX2 R190, R2 ;  /* 0x0000000200be7308 */ /* 0x0005ec0000000800 */
[C---:B------:R-:W-:Y:S08]  /*5f40*/  HMMA.16816.F32.BF16 R76, R8.reuse, R36, RZ ;  /* 0x00000024084c723c */ /* 0x040ff000000418ff */
[----:B------:R-:W-:Y:S01]  /*5f50*/  HMMA.16816.F32.BF16 R56, R8, R34, RZ ;  /* 0x000000220838723c */ /* 0x000fe200000418ff */
[----:B--2---:R-:W-:-:S04]  /*5f60*/  FFMA.FTZ R2, R15, c[0x0][0x2d0], -R0 ;  /* 0x0000b4000f027a23 */ /* 0x004fc80000010800 */
[----:B------:R2:W-:Y:S03]  /*5f70*/  MUFU.EX2 R178, R2 ;  /* 0x0000000200b27308 */ /* 0x0005e60000000800 */
[----:B------:R-:W-:Y:S01]  /*5f80*/  HMMA.16816.F32.BF16 R48, R8, R38, RZ ;  /* 0x000000260830723c */ /* 0x000fe200000418ff */
[----:B--2---:R-:W-:Y:S01]  /*5f90*/  FFMA.FTZ R2, R14, c[0x0][0x2d0], -R0 ;  /* 0x0000b4000e027a23 */ /* 0x004fe20000010800 */
[----:B------:R-:W-:-:S03]  /*5fa0*/  F2FP.BF16.PACK_AB R14, R158, R203 ;  /* 0x000000cb9e0e723e */ /* 0x000fc600000010ff */
[----:B------:R2:W3:Y:S02]  /*5fb0*/  MUFU.EX2 R177, R2 ;  /* 0x0000000200b17308 */ /* 0x0004e40000000800 */
[----:B--2---:R-:W-:Y:S01]  /*5fc0*/  FFMA.FTZ R2, R13, c[0x0][0x2d0], -R0 ;  /* 0x0000b4000d027a23 */ /* 0x004fe20000010800 */
[----:B---3--:R-:W-:-:S05]  /*5fd0*/  F2FP.BF16.PACK_AB R13, R177, R178 ;  /* 0x000000b2b10d723e */ /* 0x008fca00000010ff */
[----:B------:R2:W-:Y:S02]  /*5fe0*/  MUFU.EX2 R213, R2 ;  /* 0x0000000200d57308 */ /* 0x0005e40000000800 */
[----:B--2---:R-:W-:Y:S01]  /*5ff0*/  FFMA.FTZ R2, R12, c[0x0][0x2d0], -R0 ;  /* 0x0000b4000c027a23 */ /* 0x004fe20000010800 */
[----:B------:R-:W-:-:S05]  /*6000*/  F2FP.BF16.PACK_AB R12, R217, R220 ;  /* 0x000000dcd90c723e */ /* 0x000fca00000010ff */
[----:B------:R2:W3:Y:S02]  /*6010*/  MUFU.EX2 R215, R2 ;  /* 0x0000000200d77308 */ /* 0x0004e40000000800 */
[----:B--2---:R-:W-:Y:S01]  /*6020*/  FFMA.FTZ R2, R43, c[0x0][0x2d0], -R5 ;  /* 0x0000b4002b027a23 */ /* 0x004fe20000010805 */
[----:B---3--:R-:W-:-:S05]  /*6030*/  F2FP.BF16.PACK_AB R15, R215, R213 ;  /* 0x000000d5d70f723e */ /* 0x008fca00000010ff */
[----:B------:R2:W-:Y:S02]  /*6040*/  MUFU.EX2 R196, R2 ;  /* 0x0000000200c47308 */ /* 0x0005e40000000800 */
[C---:B------:R-:W-:Y:S08]  /*6050*/  HMMA.16816.F32.BF16 R52, R12.reuse, R20, RZ ;  /* 0x000000140c34723c */ /* 0x040ff000000418ff */
[----:B------:R-:W-:Y:S01]  /*6060*/  HMMA.16816.F32.BF16 R92, R12, R22, RZ ;  /* 0x000000160c5c723c */ /* 0x000fe200000418ff */
[----:B------:R-:W3:Y:S01]  /*6070*/  LDSM.16.MT88.4 R20, [R225+0x900] ;  /* 0x00090000e114783b */ /* 0x000ee20000004200 */
[----:B--2---:R-:W-:-:S04]  /*6080*/  FFMA.FTZ R2, R45, c[0x0][0x2d0], -R5 ;  /* 0x0000b4002d027a23 */ /* 0x004fc80000010805 */
[----:B------:R2:W4:Y:S02]  /*6090*/  MUFU.EX2 R185, R2 ;  /* 0x0000000200b97308 */ /* 0x0005240000000800 */
[C---:B------:R-:W-:Y:S08]  /*60a0*/  HMMA.16816.F32.BF16 R104, R12.reuse, R18, RZ ;  /* 0x000000120c68723c */ /* 0x040ff000000418ff */
[----:B------:R-:W-:Y:S01]  /*60b0*/  HMMA.16816.F32.BF16 R40, R12, R32, RZ ;  /* 0x000000200c28723c */ /* 0x000fe200000418ff */
[----:B--2---:R-:W-:-:S07]  /*60c0*/  FFMA.FTZ R2, R46, c[0x0][0x2d0], -R5 ;  /* 0x0000b4002e027a23 */ /* 0x004fce0000010805 */
[C---:B------:R-:W-:Y:S01]  /*60d0*/  HMMA.16816.F32.BF16 R108, R12.reuse, R34, RZ ;  /* 0x000000220c6c723c */ /* 0x040fe200000418ff */
[----:B----4-:R-:W-:Y:S01]  /*60e0*/  F2FP.BF16.PACK_AB R8, R185, R196 ;  /* 0x000000c4b908723e */ /* 0x010fe200000010ff */
[----:B------:R2:W-:Y:S06]  /*60f0*/  MUFU.EX2 R191, R2 ;  /* 0x0000000200bf7308 */ /* 0x0005ec0000000800 */
[C---:B------:R-:W-:Y:S08]  /*6100*/  HMMA.16816.F32.BF16 R32, R12.reuse, R36, RZ ;  /* 0x000000240c20723c */ /* 0x040ff000000418ff */
[----:B------:R-:W-:Y:S01]  /*6110*/  HMMA.16816.F32.BF16 R100, R12, R38, RZ ;  /* 0x000000260c64723c */ /* 0x000fe200000418ff */
[----:B--2---:R-:W-:-:S04]  /*6120*/  FFMA.FTZ R2, R47, c[0x0][0x2d0], -R5 ;  /* 0x0000b4002f027a23 */ /* 0x004fc80000010805 */
[----:B------:R2:W4:Y:S02]  /*6130*/  MUFU.EX2 R7, R2 ;  /* 0x0000000200077308 */ /* 0x0005240000000800 */
[--C-:B--2---:R-:W-:Y:S01]  /*6140*/  FFMA.FTZ R2, R44, c[0x0][0x2d0], -R3.reuse ;  /* 0x0000b4002c027a23 */ /* 0x104fe20000010803 */
[----:B----4-:R-:W-:Y:S01]  /*6150*/  F2FP.BF16.PACK_AB R10, R7, R191 ;  /* 0x000000bf070a723e */ /* 0x010fe200000010ff */
[----:B------:R-:W-:Y:S01]  /*6160*/  HMMA.16816.F32.BF16 R44, R12, R16, RZ ;  /* 0x000000100c2c723c */ /* 0x000fe200000418ff */
[----:B------:R-:W2:Y:S03]  /*6170*/  LDSM.16.MT88.4 R16, [R226+0x900] ;  /* 0x00090000e210783b */ /* 0x000ea60000004200 */
[----:B------:R4:W-:Y:S01]  /*6180*/  MUFU.EX2 R243, R2 ;  /* 0x0000000200f37308 */ /* 0x0009e20000000800 */
[----:B------:R-:W-:Y:S01]  /*6190*/  LDSM.16.MT88.4 R12, [R224+0x1100] ;  /* 0x00110000e00c783b */ /* 0x000fe20000004200 */
[----:B----4-:R-:W-:-:S06]  /*61a0*/  FFMA.FTZ R2, R96, c[0x0][0x2d0], -R3 ;  /* 0x0000b40060027a23 */ /* 0x010fcc0000010803 */
[----:B------:R4:W5:Y:S02]  /*61b0*/  MUFU.EX2 R223, R2 ;  /* 0x0000000200df7308 */ /* 0x0009640000000800 */
[----:B----4-:R-:W-:Y:S01]  /*61c0*/  FFMA.FTZ R2, R97, c[0x0][0x2d0], -R3 ;  /* 0x0000b40061027a23 */ /* 0x010fe20000010803 */
[----:B-----5:R-:W-:-:S05]  /*61d0*/  F2FP.BF16.PACK_AB R9, R223, R243 ;  /* 0x000000f3df09723e */ /* 0x020fca00000010ff */
[----:B------:R4:W-:Y:S02]  /*61e0*/  MUFU.EX2 R247, R2 ;  /* 0x0000000200f77308 */ /* 0x0009e40000000800 */
[----:B----4-:R-:W-:-:S06]  /*61f0*/  FFMA.FTZ R2, R98, c[0x0][0x2d0], -R3 ;  /* 0x0000b40062027a23 */ /* 0x010fcc0000010803 */
[----:B------:R4:W5:Y:S02]  /*6200*/  MUFU.EX2 R246, R2 ;  /* 0x0000000200f67308 */ /* 0x0009640000000800 */
[----:B----4-:R-:W-:Y:S01]  /*6210*/  FFMA.FTZ R2, R68, c[0x0][0x2d0], -R0 ;  /* 0x0000b40044027a23 */ /* 0x010fe20000010800 */
[----:B------:R-:W-:Y:S02]  /*6220*/  MOV R68, R205 ;  /* 0x000000cd00447202 */ /* 0x000fe40000000f00 */
[----:B-----5:R-:W-:-:S03]  /*6230*/  F2FP.BF16.PACK_AB R11, R246, R247 ;  /* 0x000000f7f60b723e */ /* 0x020fc600000010ff */
[----:B------:R4:W-:Y:S04]  /*6240*/  MUFU.EX2 R211, R2 ;  /* 0x0000000200d37308 */ /* 0x0009e80000000800 */
[C---:B-1----:R-:W-:Y:S08]  /*6250*/  HMMA.16816.F32.BF16 R124, R8.reuse, R28, R88 ;  /* 0x0000001c087c723c */ /* 0x042ff00000041858 */
[----:B------:R-:W-:Y:S01]  /*6260*/  HMMA.16816.F32.BF16 R96, R8, R24, R84 ;  /* 0x000000180860723c */ /* 0x000fe20000041854 */
[----:B----4-:R-:W-:-:S02]  /*6270*/  FFMA.FTZ R2, R69, c[0x0][0x2d0], -R0 ;  /* 0x0000b40045027a23 */ /* 0x010fc40000010800 */
[----:B------:R-:W-:Y:S02]  /*6280*/  IMAD.MOV.U32 R69, RZ, RZ, R204 ;  /* 0x000000ffff457224 */ /* 0x000fe400078e00cc */
[----:B------:R1:W4:Y:S03]  /*6290*/  MUFU.EX2 R210, R2 ;  /* 0x0000000200d27308 */ /* 0x0003260000000800 */
[C---:B---3--:R-:W-:Y:S08]  /*62a0*/  HMMA.16816.F32.BF16 R80, R8.reuse, R20, R80 ;  /* 0x000000140850723c */ /* 0x048ff00000041850 */
[----:B--2---:R-:W-:Y:S01]  /*62b0*/  HMMA.16816.F32.BF16 R76, R8, R16, R76 ;  /* 0x00000010084c723c */ /* 0x004fe2000004184c */
        /* <DEDUP_REMOVED lines=11> */
[----:B----4-:R-:W-:Y:S02]  /*6370*/  F2FP.BF16.PACK_AB R9, R210, R211 ;  /* 0x000000d3d209723e */ /* 0x010fe400000010ff */
[----:B------:R-:W-:Y:S01]  /*6380*/  F2FP.BF16.PACK_AB R10, R190, R4 ;  /* 0x00000004be0a723e */ /* 0x000fe200000010ff */
[----:B-1----:R-:W-:Y:S01]  /*6390*/  FFMA.FTZ R2, R112, c[0x0][0x2d0], -R5 ;  /* 0x0000b40070027a23 */ /* 0x002fe20000010805 */
[----:B--2---:R-:W-:-:S03]  /*63a0*/  F2FP.BF16.PACK_AB R11, R209, R212 ;  /* 0x000000d4d10b723e */ /* 0x004fc600000010ff */
[----:B------:R1:W-:Y:S04]  /*63b0*/  MUFU.EX2 R207, R2 ;  /* 0x0000000200cf7308 */ /* 0x0003e80000000800 */
[C---:B------:R-:W-:Y:S08]  /*63c0*/  HMMA.16816.F32.BF16 R84, R8.reuse, R20, R40 ;  /* 0x000000140854723c */ /* 0x040ff00000041828 */
[----:B------:R-:W-:Y:S01]  /*63d0*/  HMMA.16816.F32.BF16 R40, R8, R22, R108 ;  /* 0x000000160828723c */ /* 0x000fe2000004186c */
[----:B------:R-:W2:Y:S01]  /*63e0*/  LDSM.16.MT88.4 R20, [R226+0x1100] ;  /* 0x00110000e214783b */ /* 0x000ea20000004200 */
[----:B-1----:R-:W-:-:S05]  /*63f0*/  FFMA.FTZ R2, R113, c[0x0][0x2d0], -R5 ;  /* 0x0000b40071027a23 */ /* 0x002fca0000010805 */
[----:B------:R-:W-:Y:S01]  /*6400*/  IMAD.MOV.U32 R108, RZ, RZ, R197 ;  /* 0x000000ffff6c7224 */ /* 0x000fe200078e00c5 */
[----:B------:R1:W3:Y:S01]  /*6410*/  MUFU.EX2 R206, R2 ;  /* 0x0000000200ce7308 */ /* 0x0002e20000000800 */
[----:B------:R-:W-:Y:S01]  /*6420*/  IMAD.MOV.U32 R109, RZ, RZ, R196 ;  /* 0x000000ffff6d7224 */ /* 0x000fe200078e00c4 */
[----:B------:R-:W-:Y:S01]  /*6430*/  HMMA.16816.F32.BF16 R44, R8, R24, R44 ;  /* 0x00000018082c723c */ /* 0x000fe2000004182c */
[----:B------:R-:W-:Y:S02]  /*6440*/  IMAD.MOV.U32 R110, RZ, RZ, R195 ;  /* 0x000000ffff6e7224 */ /* 0x000fe400078e00c3 */
[----:B------:R-:W-:-:S05]  /*6450*/  IMAD.MOV.U32 R111, RZ, RZ, R194 ;  /* 0x000000ffff6f7224 */ /* 0x000fca00078e00c2 */
[----:B------:R-:W-:Y:S01]  /*6460*/  HMMA.16816.F32.BF16 R52, R8, R28, R52 ;  /* 0x0000001c0834723c */ /* 0x000fe20000041834 */
[----:B-1----:R-:W-:-:S07]  /*6470*/  FFMA.FTZ R2, R114, c[0x0][0x2d0], -R5 ;  /* 0x0000b40072027a23 */ /* 0x002fce0000010805 */
[C---:B------:R-:W-:Y:S01]  /*6480*/  HMMA.16816.F32.BF16 R36, R8.reuse, R30, R92 ;  /* 0x0000001e0824723c */ /* 0x040fe2000004185c */
[----:B------:R-:W-:Y:S01]  /*6490*/  LDSM.16.MT88.4 R28, [R227+0x1100] ;  /* 0x00110000e31c783b */ /* 0x000fe20000004200 */
[----:B------:R1:W-:Y:S06]  /*64a0*/  MUFU.EX2 R205, R2 ;  /* 0x0000000200cd7308 */ /* 0x0003ec0000000800 */
[----:B------:R-:W-:Y:S07]  /*64b0*/  HMMA.16816.F32.BF16 R88, R8, R18, R100 ;  /* 0x000000120858723c */ /* 0x000fee0000041864 */
[----:B------:R-:W-:-:S02]  /*64c0*/  IMAD.MOV.U32 R103, RZ, RZ, R108 ;  /* 0x000000ffff677224 */ /* 0x000fc400078e006c */
[----:B------:R-:W-:Y:S02]  /*64d0*/  IMAD.MOV.U32 R108, RZ, RZ, R184 ;  /* 0x000000ffff6c7224 */ /* 0x000fe400078e00b8 */
[----:B-1----:R-:W-:Y:S02]  /*64e0*/  FFMA.FTZ R2, R115, c[0x0][0x2d0], -R5 ;  /* 0x0000b40073027a23 */ /* 0x002fe40000010805 */
[----:B------:R-:W-:Y:S01]  /*64f0*/  HMMA.16816.F32.BF16 R112, R8, R16, R32 ;  /* 0x000000100870723c */ /* 0x000fe20000041820 */
[----:B------:R-:W-:Y:S01]  /*6500*/  IMAD.MOV.U32 R102, RZ, RZ, R109 ;  /* 0x000000ffff667224 */ /* 0x000fe200078e006d */
[----:B------:R1:W4:Y:S01]  /*6510*/  MUFU.EX2 R204, R2 ;  /* 0x0000000200cc7308 */ /* 0x0003220000000800 */
[----:B------:R-:W-:-:S04]  /*6520*/  IMAD.MOV.U32 R101, RZ, RZ, R108 ;  /* 0x000000ffff657224 */ /* 0x000fc800078e006c */
[----:B------:R-:W-:Y:S01]  /*6530*/  IMAD.MOV.U32 R16, RZ, RZ, R188 ;  /* 0x000000ffff107224 */ /* 0x000fe200078e00bc */
[----:B------:R-:W-:Y:S01]  /*6540*/  HMMA.16816.F32.BF16 R32, R8, R26, R104 ;  /* 0x0000001a0820723c */ /* 0x000fe20000041868 */
[----:B------:R-:W5:Y:S01]  /*6550*/  LDSM.16.MT88.4 R24, [R225+0x1100] ;  /* 0x00110000e118783b */ /* 0x000f620000004200 */
[----:B------:R-:W-:-:S05]  /*6560*/  IMAD.MOV.U32 R17, RZ, RZ, R185 ;  /* 0x000000ffff117224 */ /* 0x000fca00078e00b9 */
[----:B------:R-:W-:Y:S01]  /*6570*/  MOV R105, R192 ;  /* 0x000000c000697202 */ /* 0x000fe20000000f00 */
[----:B------:R-:W-:Y:S01]  /*6580*/  IMAD.MOV.U32 R107, RZ, RZ, R4 ;  /* 0x000000ffff6b7224 */ /* 0x000fe200078e0004 */
[----:B---3--:R-:W-:Y:S01]  /*6590*/  F2FP.BF16.PACK_AB R8, R206, R207 ;  /* 0x000000cfce08723e */ /* 0x008fe200000010ff */
[----:B-1----:R-:W-:Y:S01]  /*65a0*/  FFMA.FTZ R2, R122, c[0x0][0x2d0], -R3 ;  /* 0x0000b4007a027a23 */ /* 0x002fe20000010803 */
[----:B----4-:R-:W-:Y:S01]  /*65b0*/  F2FP.BF16.PACK_AB R10, R204, R205 ;  /* 0x000000cdcc0a723e */ /* 0x010fe200000010ff */
[----:B------:R-:W-:Y:S02]  /*65c0*/  IMAD.MOV.U32 R4, RZ, RZ, R189 ;  /* 0x000000ffff047224 */ /* 0x000fe400078e00bd */
[----:B------:R1:W-:Y:S01]  /*65d0*/  MUFU.EX2 R203, R2 ;  /* 0x0000000200cb7308 */ /* 0x0003e20000000800 */
[----:B------:R-:W-:Y:S02]  /*65e0*/  IMAD.MOV.U32 R106, RZ, RZ, R187 ;  /* 0x000000ffff6a7224 */ /* 0x000fe400078e00bb */
[----:B------:R-:W-:-:S02]  /*65f0*/  IMAD.MOV.U32 R104, RZ, RZ, R159 ;  /* 0x000000ffff687224 */ /* 0x000fc400078e009f */
[----:B------:R-:W-:Y:S02]  /*6600*/  IMAD.MOV.U32 R122, RZ, RZ, R158 ;  /* 0x000000ffff7a7224 */ /* 0x000fe400078e009e */
[----:B------:R-:W-:Y:S02]  /*6610*/  FFMA.FTZ R4, R4, c[0x0][0x2d0], -R6 ;  /* 0x0000b40004047a23 */ /* 0x000fe40000010806 */
        /* <DEDUP_REMOVED lines=10> */
[----:B------:R-:W-:Y:S01]  /*66c0*/  MOV R108, R128 ;  /* 0x00000080006c7202 */ /* 0x000fe20000000f00 */
[----:B-1----:R-:W-:Y:S01]  /*66d0*/  FFMA.FTZ R2, R130, c[0x0][0x2d0], -R6 ;  /* 0x0000b40082027a23 */ /* 0x002fe20000010806 */
[----:B---3--:R-:W-:Y:S01]  /*66e0*/  F2FP.BF16.PACK_AB R11, R200, R201 ;  /* 0x000000c9c80b723e */ /* 0x008fe200000010ff */
[----:B------:R-:W-:-:S04]  /*66f0*/  IMAD.MOV.U32 R130, RZ, RZ, R157 ;  /* 0x000000ffff827224 */ /* 0x000fc800078e009d */
[----:B------:R1:W-:Y:S02]  /*6700*/  MUFU.EX2 R199, R2 ;  /* 0x0000000200c77308 */ /* 0x0003e40000000800 */
[C---:B--2---:R-:W-:Y:S08]  /*6710*/  HMMA.16816.F32.BF16 R92, R8.reuse, R20, R76 ;  /* 0x00000014085c723c */ /* 0x044ff0000004184c */
[----:B------:R-:W-:Y:S01]  /*6720*/  HMMA.16816.F32.BF16 R124, R8, R12, R124 ;  /* 0x0000000c087c723c */ /* 0x000fe2000004187c */
[----:B-1----:R-:W-:-:S02]  /*6730*/  FFMA.FTZ R2, R134, c[0x0][0x2d0], -R6 ;  /* 0x0000b40086027a23 */ /* 0x002fc40000010806 */
[----:B------:R-:W-:Y:S02]  /*6740*/  IMAD.MOV.U32 R134, RZ, RZ, R156 ;  /* 0x000000ffff867224 */ /* 0x000fe400078e009c */
[----:B------:R1:W2:Y:S03]  /*6750*/  MUFU.EX2 R198, R2 ;  /* 0x0000000200c67308 */ /* 0x0002a60000000800 */
[C---:B-----5:R-:W-:Y:S08]  /*6760*/  HMMA.16816.F32.BF16 R156, R8.reuse, R24, R80 ;  /* 0x00000018089c723c */ /* 0x060ff00000041850 */
        /* <DEDUP_REMOVED lines=8> */
[----:B-1----:R-:W-:-:S04]  /*67f0*/  FFMA.FTZ R2, R140, c[0x0][0x2d0], -R6 ;  /* 0x0000b4008c027a23 */ /* 0x002fc80000010806 */
[----:B------:R1:W3:Y:S03]  /*6800*/  MUFU.EX2 R196, R2 ;  /* 0x0000000200c47308 */ /* 0x0002e60000000800 */
[----:B------:R-:W-:Y:S07]  /*6810*/  HMMA.16816.F32.BF16 R56, R8, R22, R48 ;  /* 0x000000160838723c */ /* 0x000fee0000041830 */
[----:B--2---:R-:W-:Y:S01]  /*6820*/  F2FP.BF16.PACK_AB R8, R198, R199 ;  /* 0x000000c7c608723e */ /* 0x004fe200000010ff */
[----:B-1----:R-:W-:Y:S01]  /*6830*/  FFMA.FTZ R2, R116, c[0x0][0x2d0], -R0 ;  /* 0x0000b40074027a23 */ /* 0x002fe20000010800 */
[----:B---3--:R-:W-:-:S03]  /*6840*/  F2FP.BF16.PACK_AB R10, R196, R197 ;  /* 0x000000c5c40a723e */ /* 0x008fc600000010ff */
        /* <DEDUP_REMOVED lines=15> */
[C---:B------:R-:W-:Y:S07]  /*6940*/  HMMA.16816.F32.BF16 R36, R8.reuse, R24, R84 ;  /* 0x000000180824723c */ /* 0x040fee0000041854 */
[----:B------:R-:W-:Y:S01]  /*6950*/  IMAD.MOV.U32 R87, RZ, RZ, R134 ;  /* 0x000000ffff577224 */ /* 0x000fe200078e0086 */
[----:B------:R-:W-:Y:S01]  /*6960*/  MOV R134, R16 ;  /* 0x0000001000867202 */ /* 0x000fe20000000f00 */
[----:B------:R-:W-:Y:S01]  /*6970*/  HMMA.16816.F32.BF16 R52, R8, R12, R52 ;  /* 0x0000000c0834723c */ /* 0x000fe20000041834 */
[----:B------:R-:W2:Y:S01]  /*6980*/  LDSM.16.MT88.4 R12, [R227+0x1900] ;  /* 0x00190000e30c783b */ /* 0x000ea20000004200 */
[----:B------:R-:W-:-:S02]  /*6990*/  IMAD.MOV.U32 R86, RZ, RZ, R130 ;  /* 0x000000ffff567224 */ /* 0x000fc400078e0082 */
[----:B------:R-:W-:Y:S02]  /*69a0*/  IMAD.MOV.U32 R120, RZ, RZ, R134 ;  /* 0x000000ffff787224 */ /* 0x000fe400078e0086 */
[----:B-1----:R-:W-:Y:S02]  /*69b0*/  FFMA.FTZ R2, R143, c[0x0][0x2d0], -R5 ;  /* 0x0000b4008f027a23 */ /* 0x002fe40000010805 */
[----:B------:R-:W-:Y:S01]  /*69c0*/  IMAD.MOV.U32 R134, RZ, RZ, R111 ;  /* 0x000000ffff867224 */ /* 0x000fe200078e006f */
[----:B------:R-:W-:Y:S01]  /*69d0*/  HMMA.16816.F32.BF16 R44, R8, R28, R44 ;  /* 0x0000001c082c723c */ /* 0x000fe2000004182c */
[----:B------:R1:W-:Y:S01]  /*69e0*/  MUFU.EX2 R189, R2 ;  /* 0x0000000200bd7308 */ /* 0x0003e20000000800 */
[----:B------:R-:W-:Y:S02]  /*69f0*/  IMAD.MOV.U32 R130, RZ, RZ, R17 ;  /* 0x000000ffff827224 */ /* 0x000fe400078e0011 */
[----:B------:R-:W3:Y:S02]  /*6a00*/  LDSM.16.MT88.4 R16, [R224+0x1900] ;  /* 0x00190000e010783b */ /* 0x000ee40000004200 */
[----:B------:R-:W-:-:S02]  /*6a10*/  IMAD.MOV.U32 R100, RZ, RZ, R130 ;  /* 0x000000ffff647224 */ /* 0x000fc400078e0082 */
[C---:B------:R-:W-:Y:S01]  /*6a20*/  HMMA.16816.F32.BF16 R28, R8.reuse, R30, R32 ;  /* 0x0000001e081c723c */ /* 0x040fe20000041820 */
[----:B------:R-:W4:Y:S07]  /*6a30*/  LDSM.16.MT88.4 R32, [R226+0x1900] ;  /* 0x00190000e220783b */ /* 0x000f2e0000004200 */
[C---:B------:R-:W-:Y:S01]  /*6a40*/  HMMA.16816.F32.BF16 R40, R8.reuse, R26, R40 ;  /* 0x0000001a0828723c */ /* 0x040fe20000041828 */
[--C-:B-1----:R-:W-:Y:S01]  /*6a50*/  FFMA.FTZ R2, R144, c[0x0][0x2d0], -R5.reuse ;  /* 0x0000b40090027a23 */ /* 0x102fe20000010805 */
[----:B------:R-:W1:Y:S03]  /*6a60*/  LDSM.16.MT88.4 R24, [R225+0x1900] ;  /* 0x00190000e118783b */ /* 0x000e660000004200 */
[----:B------:R5:W2:Y:S03]  /*6a70*/  MUFU.EX2 R188, R2 ;  /* 0x0000000200bc7308 */ /* 0x000aa60000000800 */
[----:B------:R-:W-:Y:S01]  /*6a80*/  HMMA.16816.F32.BF16 R88, R8, R22, R88 ;  /* 0x000000160858723c */ /* 0x000fe20000041858 */
[----:B------:R-:W1:Y:S01]  /*6a90*/  LDSM.16.MT88.4 R20, [R224+0x2100] ;  /* 0x00210000e014783b */ /* 0x000e620000004200 */
[----:B-----5:R-:W-:-:S05]  /*6aa0*/  FFMA.FTZ R2, R145, c[0x0][0x2d0], -R5 ;  /* 0x0000b40091027a23 */ /* 0x020fca0000010805 */
[----:B--2---:R-:W-:Y:S01]  /*6ab0*/  F2FP.BF16.PACK_AB R8, R188, R189 ;  /* 0x000000bdbc08723e */ /* 0x004fe200000010ff */
[----:B------:R2:W-:Y:S02]  /*6ac0*/  MUFU.EX2 R187, R2 ;  /* 0x0000000200bb7308 */ /* 0x0005e40000000800 */
[----:B--2---:R-:W-:-:S06]  /*6ad0*/  FFMA.FTZ R2, R146, c[0x0][0x2d0], -R5 ;  /* 0x0000b40092027a23 */ /* 0x004fcc0000010805 */
[----:B------:R2:W5:Y:S02]  /*6ae0*/  MUFU.EX2 R186, R2 ;  /* 0x0000000200ba7308 */ /* 0x0005640000000800 */
[----:B--2---:R-:W-:Y:S01]  /*6af0*/  FFMA.FTZ R2, R131, c[0x0][0x2d0], -R3 ;  /* 0x0000b40083027a23 */ /* 0x004fe20000010803 */
[----:B-----5:R-:W-:-:S05]  /*6b00*/  F2FP.BF16.PACK_AB R10, R186, R187 ;  /* 0x000000bbba0a723e */ /* 0x020fca00000010ff */
[----:B------:R2:W-:Y:S02]  /*6b10*/  MUFU.EX2 R185, R2 ;  /* 0x0000000200b97308 */ /* 0x0005e40000000800 */
[----:B--2---:R-:W-:-:S06]  /*6b20*/  FFMA.FTZ R2, R136, c[0x0][0x2d0], -R3 ;  /* 0x0000b40088027a23 */ /* 0x004fcc0000010803 */
[----:B------:R2:W5:Y:S02]  /*6b30*/  MUFU.EX2 R184, R2 ;  /* 0x0000000200b87308 */ /* 0x0005640000000800 */
[----:B--2---:R-:W-:Y:S01]  /*6b40*/  FFMA.FTZ R2, R129, c[0x0][0x2d0], -R3 ;  /* 0x0000b40081027a23 */ /* 0x004fe20000010803 */
[----:B-----5:R-:W-:-:S05]  /*6b50*/  F2FP.BF16.PACK_AB R9, R184, R185 ;  /* 0x000000b9b809723e */ /* 0x020fca00000010ff */
[----:B------:R2:W-:Y:S02]  /*6b60*/  MUFU.EX2 R117, R2 ;  /* 0x0000000200757308 */ /* 0x0005e40000000800 */
[----:B--2---:R-:W-:Y:S02]  /*6b70*/  FFMA.FTZ R2, R137, c[0x0][0x2d0], -R3 ;  /* 0x0000b40089027a23 */ /* 0x004fe40000010803 */
[----:B------:R-:W-:-:S04]  /*6b80*/  IMAD.MOV.U32 R137, RZ, RZ, R102 ;  /* 0x000000ffff897224 */ /* 0x000fc800078e0066 */
[----:B------:R2:W5:Y:S02]  /*6b90*/  MUFU.EX2 R118, R2 ;  /* 0x0000000200767308 */ /* 0x0005640000000800 */
[----:B--2---:R-:W-:Y:S01]  /*6ba0*/  FFMA.FTZ R2, R147, c[0x0][0x2d0], -R6 ;  /* 0x0000b40093027a23 */ /* 0x004fe20000010806 */
[----:B-----5:R-:W-:-:S05]  /*6bb0*/  F2FP.BF16.PACK_AB R11, R118, R117 ;  /* 0x00000075760b723e */ /* 0x020fca00000010ff */
[----:B------:R2:W-:Y:S02]  /*6bc0*/  MUFU.EX2 R116, R2 ;  /* 0x0000000200747308 */ /* 0x0005e40000000800 */
[C---:B------:R-:W-:Y:S08]  /*6bd0*/  HMMA.16816.F32.BF16 R140, R8.reuse, R12, R96 ;  /* 0x0000000c088c723c */ /* 0x040ff00000041860 */
[----:B---3--:R-:W-:Y:S01]  /*6be0*/  HMMA.16816.F32.BF16 R128, R8, R18, R80 ;  /* 0x000000120880723c */ /* 0x008fe20000041850 */
[----:B--2---:R-:W-:-:S02]  /*6bf0*/  FFMA.FTZ R2, R154, c[0x0][0x2d0], -R6 ;  /* 0x0000b4009a027a23 */ /* 0x004fc40000010806 */
[----:B------:R-:W-:Y:S02]  /*6c00*/  IMAD.MOV.U32 R154, RZ, RZ, R101 ;  /* 0x000000ffff9a7224 */ /* 0x000fe400078e0065 */
[----:B------:R2:W-:Y:S03]  /*6c10*/  MUFU.EX2 R115, R2 ;  /* 0x0000000200737308 */ /* 0x0005e60000000800 */
[C---:B------:R-:W-:Y:S08]  /*6c20*/  HMMA.16816.F32.BF16 R144, R8.reuse, R14, R76 ;  /* 0x0000000e0890723c */ /* 0x040ff0000004184c */
[----:B----4-:R-:W-:Y:S01]  /*6c30*/  HMMA.16816.F32.BF16 R80, R8, R32, R92 ;  /* 0x000000200850723c */ /* 0x010fe2000004185c */
[----:B--2---:R-:W-:-:S07]  /*6c40*/  FFMA.FTZ R2, R161, c[0x0][0x2d0], -R6 ;  /* 0x0000b400a1027a23 */ /* 0x004fce0000010806 */
[C---:B------:R-:W-:Y:S01]  /*6c50*/  HMMA.16816.F32.BF16 R124, R8.reuse, R16, R124 ;  /* 0x00000010087c723c */ /* 0x040fe2000004187c */
[----:B------:R-:W-:Y:S01]  /*6c60*/  IMAD.MOV.U32 R161, RZ, RZ, R106 ;  /* 0x000000ffffa17224 */ /* 0x000fe200078e006a */
[----:B------:R2:W-:Y:S06]  /*6c70*/  MUFU.EX2 R114, R2 ;  /* 0x0000000200727308 */ /* 0x0005ec0000000800 */
[C---:B-1----:R-:W-:Y:S08]  /*6c80*/  HMMA.16816.F32.BF16 R156, R8.reuse, R24, R156 ;  /* 0x00000018089c723c */ /* 0x042ff0000004189c */
[----:B------:R-:W-:Y:S01]  /*6c90*/  HMMA.16816.F32.BF16 R76, R8, R34, R56 ;  /* 0x00000022084c723c */ /* 0x000fe20000041838 */
[----:B--2---:R-:W-:-:S02]  /*6ca0*/  FFMA.FTZ R2, R162, c[0x0][0x2d0], -R6 ;  /* 0x0000b400a2027a23 */ /* 0x004fc40000010806 */
[----:B------:R-:W-:Y:S02]  /*6cb0*/  IMAD.MOV.U32 R162, RZ, RZ, R103 ;  /* 0x000000ffffa27224 */ /* 0x000fe400078e0067 */
[----:B------:R1:W-:Y:S01]  /*6cc0*/  MUFU.EX2 R113, R2 ;  /* 0x0000000200717308 */ /* 0x0003e20000000800 */
[----:B------:R-:W-:-:S04]  /*6cd0*/  IMAD.MOV.U32 R103, RZ, RZ, R110 ;  /* 0x000000ffff677224 */ /* 0x000fc800078e006e */
[----:B------:R-:W-:Y:S02]  /*6ce0*/  IMAD.MOV.U32 R136, RZ, RZ, R103 ;  /* 0x000000ffff887224 */ /* 0x000fe400078e0067 */
[----:B-1----:R-:W-:Y:S02]  /*6cf0*/  FFMA.FTZ R2, R132, c[0x0][0x2d0], -R0 ;  /* 0x0000b40084027a23 */ /* 0x002fe40000010800 */
[----:B------:R-:W-:Y:S02]  /*6d00*/  IMAD.MOV.U32 R132, RZ, RZ, R100 ;  /* 0x000000ffff847224 */ /* 0x000fe400078e0064 */
[----:B------:R1:W-:Y:S02]  /*6d10*/  MUFU.EX2 R111, R2 ;  /* 0x00000002006f7308 */ /* 0x0003e40000000800 */
[----:B-1----:R-:W-:Y:S02]  /*6d20*/  FFMA.FTZ R2, R133, c[0x0][0x2d0], -R0 ;  /* 0x0000b40085027a23 */ /* 0x002fe40000010800 */
[----:B------:R-:W-:-:S04]  /*6d30*/  IMAD.MOV.U32 R133, RZ, RZ, R107 ;  /* 0x000000ffff857224 */ /* 0x000fc800078e006b */
[----:B------:R1:W2:Y:S02]  /*6d40*/  MUFU.EX2 R110, R2 ;  /* 0x00000002006e7308 */ /* 0x0002a40000000800 */
[----:B-1----:R-:W-:Y:S02]  /*6d50*/  FFMA.FTZ R2, R135, c[0x0][0x2d0], -R0 ;  /* 0x0000b40087027a23 */ /* 0x002fe40000010800 */
[----:B------:R-:W-:-:S04]  /*6d60*/  IMAD.MOV.U32 R135, RZ, RZ, R87 ;  /* 0x000000ffff877224 */ /* 0x000fc800078e0057 */
[----:B------:R1:W-:Y:S02]  /*6d70*/  MUFU.EX2 R109, R2 ;  /* 0x00000002006d7308 */ /* 0x0003e40000000800 */
[----:B-1----:R-:W-:Y:S02]  /*6d80*/  FFMA.FTZ R2, R138, c[0x0][0x2d0], -R0 ;  /* 0x0000b4008a027a23 */ /* 0x002fe40000010800 */
[----:B------:R-:W-:-:S04]  /*6d90*/  IMAD.MOV.U32 R138, RZ, RZ, R86 ;  /* 0x000000ffff8a7224 */ /* 0x000fc800078e0056 */
[----:B------:R1:W3:Y:S01]  /*6da0*/  MUFU.EX2 R107, R2 ;  /* 0x00000002006b7308 */ /* 0x0002e20000000800 */
[----:B------:R-:W-:Y:S07]  /*6db0*/  HMMA.16816.F32.BF16 R84, R8, R26, R64 ;  /* 0x0000001a0854723c */ /* 0x000fee0000041840 */
[----:B------:R-:W-:Y:S02]  /*6dc0*/  F2FP.BF16.PACK_AB R8, R190, R191 ;  /* 0x000000bfbe08723e */ /* 0x000fe400000010ff */
[----:B--2---:R-:W-:-:S02]  /*6dd0*/  F2FP.BF16.PACK_AB R9, R110, R111 ;  /* 0x0000006f6e09723e */ /* 0x004fc400000010ff */
[----:B------:R-:W-:Y:S01]  /*6de0*/  F2FP.BF16.PACK_AB R10, R115, R116 ;  /* 0x00000074730a723e */ /* 0x000fe200000010ff */
[----:B-1----:R-:W-:Y:S01]  /*6df0*/  FFMA.FTZ R2, R163, c[0x0][0x2d0], -R6 ;  /* 0x0000b400a3027a23 */ /* 0x002fe20000010806 */
[----:B---3--:R-:W-:Y:S01]  /*6e00*/  F2FP.BF16.PACK_AB R11, R107, R109 ;  /* 0x0000006d6b0b723e */ /* 0x008fe200000010ff */
[----:B------:R-:W-:Y:S02]  /*6e10*/  IMAD.MOV.U32 R163, RZ, RZ, R120 ;  /* 0x000000ffffa37224 */ /* 0x000fe400078e0078 */
[----:B------:R1:W-:Y:S01]  /*6e20*/  MUFU.EX2 R112, R2 ;  /* 0x0000000200707308 */ /* 0x0003e20000000800 */
[----:B------:R-:W-:Y:S01]  /*6e30*/  IMAD.MOV.U32 R120, RZ, RZ, R134 ;  /* 0x000000ffff787224 */ /* 0x000fe200078e0086 */
[----:B------:R-:W-:Y:S02]  /*6e40*/  MOV R134, R108 ;  /* 0x0000006c00867202 */ /* 0x000fe40000000f00 */
[C---:B------:R-:W-:Y:S08]  /*6e50*/  HMMA.16816.F32.BF16 R64, R8.reuse, R16, R52 ;  /* 0x000000100840723c */ /* 0x040ff00000041834 */
[----:B------:R-:W-:Y:S01]  /*6e60*/  HMMA.16816.F32.BF16 R56, R8, R18, R48 ;  /* 0x000000120838723c */ /* 0x000fe20000041830 */
[----:B------:R-:W2:Y:S01]  /*6e70*/  LDSM.16.MT88.4 R16, [R227+0x2100] ;  /* 0x00210000e310783b */ /* 0x000ea20000004200 */
[----:B-1----:R-:W-:-:S02]  /*6e80*/  FFMA.FTZ R2, R165, c[0x0][0x2d0], -R6 ;  /* 0x0000b400a5027a23 */ /* 0x002fc40000010806 */
[----:B------:R-:W-:Y:S02]  /*6e90*/  IMAD.MOV.U32 R165, RZ, RZ, R104 ;  /* 0x000000ffffa57224 */ /* 0x000fe400078e0068 */
[----:B------:R1:W-:Y:S02]  /*6ea0*/  MUFU.EX2 R108, R2 ;  /* 0x00000002006c7308 */ /* 0x0003e40000000800 */
[C---:B------:R-:W-:Y:S08]  /*6eb0*/  HMMA.16816.F32.BF16 R52, R8.reuse, R12, R44 ;  /* 0x0000000c0834723c */ /* 0x040ff0000004182c */
[----:B------:R-:W-:Y:S01]  /*6ec0*/  HMMA.16816.F32.BF16 R48, R8, R14, R28 ;  /* 0x0000000e0830723c */ /* 0x000fe2000004181c */
[----:B------:R-:W3:Y:S04]  /*6ed0*/  LDSM.16.MT88.4 R12, [R225+0x2100] ;  /* 0x00210000e10c783b */ /* 0x000ee80000004200 */
[----:B------:R-:W4:Y:S01]  /*6ee0*/  LDSM.16.MT88.4 R28, [R226+0x2100] ;  /* 0x00210000e21c783b */ /* 0x000f220000004200 */
[----:B-1----:R-:W-:-:S02]  /*6ef0*/  FFMA.FTZ R2, R164, c[0x0][0x2d0], -R5 ;  /* 0x0000b400a4027a23 */ /* 0x002fc40000010805 */
[C---:B------:R-:W-:Y:S01]  /*6f00*/  HMMA.16816.F32.BF16 R44, R8.reuse, R32, R60 ;  /* 0x00000020082c723c */ /* 0x040fe2000004183c */
[----:B------:R-:W-:Y:S01]  /*6f10*/  IMAD.MOV.U32 R164, RZ, RZ, R105 ;  /* 0x000000ffffa47224 */ /* 0x000fe200078e0069 */
[----:B------:R1:W-:Y:S06]  /*6f20*/  MUFU.EX2 R106, R2 ;  /* 0x00000002006a7308 */ /* 0x0003ec0000000800 */
[C---:B------:R-:W-:Y:S08]  /*6f30*/  HMMA.16816.F32.BF16 R32, R8.reuse, R34, R88 ;  /* 0x000000220820723c */ /* 0x040ff00000041858 */
[----:B------:R-:W-:Y:S01]  /*6f40*/  HMMA.16816.F32.BF16 R36, R8, R24, R36 ;  /* 0x000000180824723c */ /* 0x000fe20000041824 */
[----:B-1----:R-:W-:-:S02]  /*6f50*/  FFMA.FTZ R2, R166, c[0x0][0x2d0], -R5 ;  /* 0x0000b400a6027a23 */ /* 0x002fc40000010805 */
[----:B------:R-:W-:Y:S02]  /*6f60*/  IMAD.MOV.U32 R166, RZ, RZ, R75 ;  /* 0x000000ffffa67224 */ /* 0x000fe400078e004b */
[----:B------:R1:W5:Y:S03]  /*6f70*/  MUFU.EX2 R105, R2 ;  /* 0x0000000200697308 */ /* 0x0003660000000800 */
[----:B------:R-:W-:Y:S01]  /*6f80*/  HMMA.16816.F32.BF16 R40, R8, R26, R40 ;  /* 0x0000001a0828723c */ /* 0x000fe20000041828 */
[----:B------:R-:W2:Y:S01]  /*6f90*/  LDSM.16.MT88.4 R24, [R224+0x2900] ;  /* 0x00290000e018783b */ /* 0x000ea20000004200 */
[----:B-1----:R-:W-:-:S05]  /*6fa0*/  FFMA.FTZ R2, R167, c[0x0][0x2d0], -R5 ;  /* 0x0000b400a7027a23 */ /* 0x002fca0000010805 */
[----:B-----5:R-:W-:Y:S01]  /*6fb0*/  F2FP.BF16.PACK_AB R8, R105, R106 ;  /* 0x0000006a6908723e */ /* 0x020fe200000010ff */
[----:B------:R1:W-:Y:S02]  /*6fc0*/  MUFU.EX2 R104, R2 ;  /* 0x0000000200687308 */ /* 0x0003e40000000800 */
[----:B-1----:R-:W-:-:S06]  /*6fd0*/  FFMA.FTZ R2, R168, c[0x0][0x2d0], -R5 ;  /* 0x0000b400a8027a23 */ /* 0x002fcc0000010805 */
[----:B------:R1:W5:Y:S02]  /*6fe0*/  MUFU.EX2 R103, R2 ;  /* 0x0000000200677308 */ /* 0x0003640000000800 */
[----:B-1----:R-:W-:Y:S01]  /*6ff0*/  FFMA.FTZ R2, R151, c[0x0][0x2d0], -R3 ;  /* 0x0000b40097027a23 */ /* 0x002fe20000010803 */
[----:B-----5:R-:W-:-:S05]  /*7000*/  F2FP.BF16.PACK_AB R10, R103, R104 ;  /* 0x00000068670a723e */ /* 0x020fca00000010ff */
[----:B------:R1:W-:Y:S02]  /*7010*/  MUFU.EX2 R102, R2 ;  /* 0x0000000200667308 */ /* 0x0003e40000000800 */
[----:B-1----:R-:W-:Y:S02]  /*7020*/  FFMA.FTZ R2, R153, c[0x0][0x2d0], -R3 ;  /* 0x0000b40099027a23 */ /* 0x002fe40000010803 */
[----:B------:R-:W-:-:S04]  /*7030*/  IMAD.MOV.U32 R153, RZ, RZ, R132 ;  /* 0x000000ffff997224 */ /* 0x000fc800078e0084 */
[----:B------:R1:W5:Y:S02]  /*7040*/  MUFU.EX2 R101, R2 ;  /* 0x0000000200657308 */ /* 0x0003640000000800 */
[----:B-1----:R-:W-:Y:S01]  /*7050*/  FFMA.FTZ R2, R155, c[0x0][0x2d0], -R3 ;  /* 0x0000b4009b027a23 */ /* 0x002fe20000010803 */
[----:B-----5:R-:W-:Y:S01]  /*7060*/  F2FP.BF16.PACK_AB R9, R101, R102 ;  /* 0x000000666509723e */ /* 0x020fe200000010ff */
[----:B------:R-:W-:-:S04]  /*7070*/  IMAD.MOV.U32 R155, RZ, RZ, R135 ;  /* 0x000000ffff9b7224 */ /* 0x000fc800078e0087 */
[----:B------:R1:W-:Y:S02]  /*7080*/  MUFU.EX2 R100, R2 ;  /* 0x0000000200647308 */ /* 0x0003e40000000800 */
[----:B-1----:R-:W-:-:S06]  /*7090*/  FFMA.FTZ R2, R160, c[0x0][0x2d0], -R3 ;  /* 0x0000b400a0027a23 */ /* 0x002fcc0000010803 */
[----:B------:R1:W5:Y:S02]  /*70a0*/  MUFU.EX2 R99, R2 ;  /* 0x0000000200637308 */ /* 0x0003640000000800 */
[----:B-1----:R-:W-:Y:S01]  /*70b0*/  FFMA.FTZ R2, R148, c[0x0][0x2d0], -R0 ;  /* 0x0000b40094027a23 */ /* 0x002fe20000010800 */
[----:B-----5:R-:W-:-:S05]  /*70c0*/  F2FP.BF16.PACK_AB R11, R99, R100 ;  /* 0x00000064630b723e */ /* 0x020fca00000010ff */
[----:B------:R1:W-:Y:S02]  /*70d0*/  MUFU.EX2 R98, R2 ;  /* 0x0000000200627308 */ /* 0x0003e40000000800 */
[C---:B------:R-:W-:Y:S08]  /*70e0*/  HMMA.16816.F32.BF16 R124, R8.reuse, R20, R124 ;  /* 0x00000014087c723c */ /* 0x040ff0000004187c */
[----:B------:R-:W-:Y:S01]  /*70f0*/  HMMA.16816.F32.BF16 R128, R8, R22, R128 ;  /* 0x000000160880723c */ /* 0x000fe20000041880 */
[----:B-1----:R-:W-:-:S04]  /*7100*/  FFMA.FTZ R2, R149, c[0x0][0x2d0], -R0 ;  /* 0x0000b40095027a23 */ /* 0x002fc80000010800 */
[----:B------:R1:W5:Y:S03]  /*7110*/  MUFU.EX2 R97, R2 ;  /* 0x0000000200617308 */ /* 0x0003660000000800 */
[C---:B--2---:R-:W-:Y:S08]  /*7120*/  HMMA.16816.F32.BF16 R140, R8.reuse, R16, R140 ;  /* 0x00000010088c723c */ /* 0x044ff0000004188c */
[----:B------:R-:W-:Y:S01]  /*7130*/  HMMA.16816.F32.BF16 R144, R8, R18, R144 ;  /* 0x000000120890723c */ /* 0x000fe20000041890 */
[----:B-1----:R-:W-:-:S07]  /*7140*/  FFMA.FTZ R2, R150, c[0x0][0x2d0], -R0 ;  /* 0x0000b40096027a23 */ /* 0x002fce0000010800 */
[C---:B---3--:R-:W-:Y:S01]  /*7150*/  HMMA.16816.F32.BF16 R156, R8.reuse, R12, R156 ;  /* 0x0000000c089c723c */ /* 0x048fe2000004189c */
[----:B------:R-:W-:Y:S01]  /*7160*/  LDSM.16.MT88.4 R148, [R227+0x3100] ;  /* 0x00310000e394783b */ /* 0x000fe20000004200 */
[----:B------:R1:W-:Y:S06]  /*7170*/  MUFU.EX2 R96, R2 ;  /* 0x0000000200607308 */ /* 0x0003ec0000000800 */
[C---:B------:R-:W-:Y:S08]  /*7180*/  HMMA.16816.F32.BF16 R84, R8.reuse, R14, R84 ;  /* 0x0000000e0854723c */ /* 0x040ff00000041854 */
[----:B----4-:R-:W-:Y:S01]  /*7190*/  HMMA.16816.F32.BF16 R80, R8, R28, R80 ;  /* 0x0000001c0850723c */ /* 0x010fe20000041850 */
[----:B-1----:R-:W-:-:S04]  /*71a0*/  FFMA.FTZ R2, R152, c[0x0][0x2d0], -R0 ;  /* 0x0000b40098027a23 */ /* 0x002fc80000010800 */
[----:B------:R1:W2:Y:S03]  /*71b0*/  MUFU.EX2 R95, R2 ;  /* 0x00000002005f7308 */ /* 0x0002a60000000800 */
[----:B------:R-:W-:Y:S07]  /*71c0*/  HMMA.16816.F32.BF16 R76, R8, R30, R76 ;  /* 0x0000001e084c723c */ /* 0x000fee000004184c */
[----:B------:R-:W-:-:S02]  /*71d0*/  F2FP.BF16.PACK_AB R8, R113, R114 ;  /* 0x000000727108723e */ /* 0x000fc400000010ff */
[----:B-----5:R-:W-:Y:S02]  /*71e0*/  F2FP.BF16.PACK_AB R9, R97, R98 ;  /* 0x000000626109723e */ /* 0x020fe400000010ff */
        /* <DEDUP_REMOVED lines=16> */
[----:B------:R-:W5:Y:S07]  /*72f0*/  LDSM.16.MT88.4 R12, [R226+0x2900] ;  /* 0x00290000e20c783b */ /* 0x000f6e0000004200 */
[----:B------:R-:W-:Y:S01]  /*7300*/  HMMA.16816.F32.BF16 R32, R8, R30, R32 ;  /* 0x0000001e0820723c */ /* 0x000fe20000041820 */
[----:B-1----:R-:W-:-:S04]  /*7310*/  FFMA.FTZ R2, R182, c[0x0][0x2d0], -R5 ;  /* 0x0000b400b6027a23 */ /* 0x002fc80000010805 */
[----:B------:R1:W1:Y:S03]  /*7320*/  MUFU.EX2 R91, R2 ;  /* 0x00000002005b7308 */ /* 0x0002660000000800 */
[----:B------:R-:W-:Y:S07]  /*7330*/  HMMA.16816.F32.BF16 R44, R8, R28, R44 ;  /* 0x0000001c082c723c */ /* 0x000fee000004182c */
[----:B---3--:R-:W-:Y:S01]  /*7340*/  F2FP.BF16.PACK_AB R8, R93, R94 ;  /* 0x0000005e5d08723e */ /* 0x008fe200000010ff */
[----:B-1----:R-:W-:Y:S01]  /*7350*/  FFMA.FTZ R2, R169, c[0x0][0x2d0], -R3 ;  /* 0x0000b400a9027a23 */ /* 0x002fe20000010803 */
[----:B------:R-:W-:Y:S01]  /*7360*/  F2FP.BF16.PACK_AB R10, R91, R92 ;  /* 0x0000005c5b0a723e */ /* 0x000fe200000010ff */
[----:B------:R-:W-:-:S02]  /*7370*/  IMAD.MOV.U32 R169, RZ, RZ, R153 ;  /* 0x000000ffffa97224 */ /* 0x000fc400078e0099 */
        /* <DEDUP_REMOVED lines=10> */
[----:B------:R-:W-:Y:S02]  /*7420*/  IMAD.MOV.U32 R166, RZ, RZ, R164 ;  /* 0x000000ffffa67224 */ /* 0x000fe400078e00a4 */
[----:B------:R-:W-:Y:S02]  /*7430*/  IMAD.MOV.U32 R164, RZ, RZ, R165 ;  /* 0x000000ffffa47224 */ /* 0x000fe400078e00a5 */
[----:B------:R-:W-:Y:S02]  /*7440*/  IMAD.MOV.U32 R165, RZ, RZ, R163 ;  /* 0x000000ffffa57224 */ /* 0x000fe400078e00a3 */
[----:B------:R-:W-:Y:S01]  /*7450*/  IMAD.MOV.U32 R163, RZ, RZ, R138 ;  /* 0x000000ffffa37224 */ /* 0x000fe200078e008a */
[----:B------:R-:W-:Y:S01]  /*7460*/  HMMA.16816.F32.BF16 R124, R8, R24, R124 ;  /* 0x00000018087c723c */ /* 0x000fe2000004187c */
[----:B------:R-:W-:Y:S01]  /*7470*/  IMAD.MOV.U32 R138, RZ, RZ, R162 ;  /* 0x000000ffff8a7224 */ /* 0x000fe200078e00a2 */
[----:B------:R-:W-:Y:S01]  /*7480*/  MOV R162, R139 ;  /* 0x0000008b00a27202 */ /* 0x000fe20000000f00 */
[----:B------:R-:W-:-:S02]  /*7490*/  IMAD.MOV.U32 R139, RZ, RZ, R74 ;  /* 0x000000ffff8b7224 */ /* 0x000fc400078e004a */
[----:B------:R1:W-:Y:S01]  /*74a0*/  MUFU.EX2 R74, R2 ;  /* 0x00000002004a7308 */ /* 0x0003e20000000800 */
[----:B------:R-:W-:Y:S02]  /*74b0*/  IMAD.MOV.U32 R168, RZ, RZ, R164 ;  /* 0x000000ffffa87224 */ /* 0x000fe400078e00a4 */
[----:B------:R-:W-:Y:S01]  /*74c0*/  IMAD.MOV.U32 R167, RZ, RZ, R165 ;  /* 0x000000ffffa77224 */ /* 0x000fe200078e00a5 */
[C---:B------:R-:W-:Y:S01]  /*74d0*/  HMMA.16816.F32.BF16 R128, R8.reuse, R26, R128 ;  /* 0x0000001a0880723c */ /* 0x040fe20000041880 */
[----:B------:R-:W-:Y:S02]  /*74e0*/  IMAD.MOV.U32 R164, RZ, RZ, R162 ;  /* 0x000000ffffa47224 */ /* 0x000fe400078e00a2 */
[----:B------:R-:W-:Y:S02]  /*74f0*/  IMAD.MOV.U32 R165, RZ, RZ, R161 ;  /* 0x000000ffffa57224 */ /* 0x000fe400078e00a1 */
[----:B------:R-:W-:Y:S02]  /*7500*/  IMAD.MOV.U32 R152, RZ, RZ, R138 ;  /* 0x000000ffff987224 */ /* 0x000fe400078e008a */
[----:B------:R-:W-:Y:S01]  /*7510*/  IMAD.MOV.U32 R138, RZ, RZ, R154 ;  /* 0x000000ffff8a7224 */ /* 0x000fe200078e009a */
[----:B--2---:R-:W-:Y:S01]  /*7520*/  HMMA.16816.F32.BF16 R140, R8, R20, R140 ;  /* 0x00000014088c723c */ /* 0x004fe2000004188c */
[----:B------:R-:W-:-:S02]  /*7530*/  IMAD.MOV.U32 R179, RZ, RZ, R165 ;  /* 0x000000ffffb37224 */ /* 0x000fc400078e00a5 */
[----:B------:R-:W-:Y:S02]  /*7540*/  IMAD.MOV.U32 R154, RZ, RZ, R137 ;  /* 0x000000ffff9a7224 */ /* 0x000fe400078e0089 */
[----:B-1----:R-:W-:Y:S02]  /*7550*/  FFMA.FTZ R2, R69, c[0x0][0x2d0], -R6 ;  /* 0x0000b40045027a23 */ /* 0x002fe40000010806 */
[----:B------:R-:W-:Y:S01]  /*7560*/  IMAD.MOV.U32 R137, RZ, RZ, R136 ;  /* 0x000000ffff897224 */ /* 0x000fe200078e0088 */
[----:B------:R-:W-:Y:S01]  /*7570*/  HMMA.16816.F32.BF16 R144, R8, R22, R144 ;  /* 0x000000160890723c */ /* 0x000fe20000041890 */
[----:B------:R1:W2:Y:S01]  /*7580*/  MUFU.EX2 R69, R2 ;  /* 0x0000000200457308 */ /* 0x0002a20000000800 */
[----:B------:R-:W-:Y:S02]  /*7590*/  IMAD.MOV.U32 R136, RZ, RZ, R120 ;  /* 0x000000ffff887224 */ /* 0x000fe400078e0078 */
[----:B------:R-:W-:Y:S02]  /*75a0*/  IMAD.MOV.U32 R120, RZ, RZ, R134 ;  /* 0x000000ffff787224 */ /* 0x000fe400078e0086 */
[----:B------:R-:W-:-:S02]  /*75b0*/  IMAD.MOV.U32 R171, RZ, RZ, R138 ;  /* 0x000000ffffab7224 */ /* 0x000fc400078e008a */
[C---:B----4-:R-:W-:Y:S08]  /*75c0*/  HMMA.16816.F32.BF16 R156, R8.reuse, R16, R156 ;  /* 0x00000010089c723c */ /* 0x050ff0000004189c */
[----:B-----5:R-:W-:Y:S01]  /*75d0*/  HMMA.16816.F32.BF16 R80, R8, R12, R80 ;  /* 0x0000000c0850723c */ /* 0x020fe20000041850 */
[----:B-1----:R-:W-:-:S04]  /*75e0*/  FFMA.FTZ R2, R68, c[0x0][0x2d0], -R6 ;  /* 0x0000b40044027a23 */ /* 0x002fc80000010806 */
[----:B------:R1:W-:Y:S03]  /*75f0*/  MUFU.EX2 R68, R2 ;  /* 0x0000000200447308 */ /* 0x0003e60000000800 */
[C---:B------:R-:W-:Y:S01]  /*7600*/  HMMA.16816.F32.BF16 R76, R8.reuse, R14, R76 ;  /* 0x0000000e084c723c */ /* 0x040fe2000004184c */
[----:B-1----:R-:W-:Y:S02]  /*7610*/  FFMA.FTZ R2, R166, c[0x0][0x2d0], -R6 ;  /* 0x0000b400a6027a23 */ /* 0x002fe40000010806 */
[----:B------:R-:W-:Y:S02]  /*7620*/  IMAD.MOV.U32 R166, RZ, RZ, R163 ;  /* 0x000000ffffa67224 */ /* 0x000fe400078e00a3 */
[----:B------:R1:W3:Y:S03]  /*7630*/  MUFU.EX2 R63, R2 ;  /* 0x00000002003f7308 */ /* 0x0002e60000000800 */
[----:B------:R-:W-:Y:S07]  /*7640*/  HMMA.16816.F32.BF16 R160, R8, R18, R84 ;  /* 0x0000001208a0723c */ /* 0x000fee0000041854 */
[----:B--2---:R-:W-:Y:S01]  /*7650*/  F2FP.BF16.PACK_AB R8, R69, R74 ;  /* 0x0000004a4508723e */ /* 0x004fe200000010ff */
[----:B------:R-:W-:Y:S01]  /*7660*/  IMAD.MOV.U32 R85, RZ, RZ, R123 ;  /* 0x000000ffff557224 */ /* 0x000fe200078e007b */
[----:B------:R-:W-:Y:S01]  /*7670*/  MOV R84, R137 ;  /* 0x0000008900547202 */ /* 0x000fe20000000f00 */
[----:B------:R-:W-:-:S02]  /*7680*/  IMAD.MOV.U32 R86, RZ, RZ, R121 ;  /* 0x000000ffff567224 */ /* 0x000fc400078e0079 */
[----:B-1----:R-:W-:Y:S01]  /*7690*/  FFMA.FTZ R2, R170, c[0x0][0x2d0], -R0 ;  /* 0x0000b400aa027a23 */ /* 0x002fe20000010800 */
[----:B---3--:R-:W-:Y:S01]  /*76a0*/  F2FP.BF16.PACK_AB R10, R63, R68 ;  /* 0x000000443f0a723e */ /* 0x008fe200000010ff */
[----:B------:R-:W-:Y:S02]  /*76b0*/  IMAD.MOV.U32 R170, RZ, RZ, R154 ;  /* 0x000000ffffaa7224 */ /* 0x000fe400078e009a */
        /* <DEDUP_REMOVED lines=9> */
[----:B--2---:R-:W-:Y:S02]  /*7750*/  F2FP.BF16.PACK_AB R11, R31, R60 ;  /* 0x0000003c1f0b723e */ /* 0x004fe400000010ff */
[----:B------:R-:W-:-:S03]  /*7760*/  MOV R168, R133 ;  /* 0x0000008500a87202 */ /* 0x000fc60000000f00 */
[----:B------:R1:W-:Y:S01]  /*7770*/  MUFU.EX2 R29, R2 ;  /* 0x00000002001d7308 */ /* 0x0003e20000000800 */
[----:B------:R-:W2:Y:S01]  /*7780*/  LDSM.16.MT88.4 R132, [R224+0x3100] ;  /* 0x00310000e084783b */ /* 0x000ea20000004200 */
[C---:B------:R-:W-:Y:S07]  /*7790*/  HMMA.16816.F32.BF16 R56, R8.reuse, R26, R56 ;  /* 0x0000001a0838723c */ /* 0x040fee0000041838 */
[----:B------:R-:W-:Y:S01]  /*77a0*/  IMAD.MOV.U32 R27, RZ, RZ, R136 ;  /* 0x000000ffff1b7224 */ /* 0x000fe200078e0088 */
[----:B------:R-:W-:Y:S01]  /*77b0*/  HMMA.16816.F32.BF16 R64, R8, R24, R64 ;  /* 0x000000180840723c */ /* 0x000fe20000041840 */
[----:B-1----:R-:W-:-:S04]  /*77c0*/  FFMA.FTZ R2, R167, c[0x0][0x2d0], -R5 ;  /* 0x0000b400a7027a23 */ /* 0x002fc80000010805 */
[----:B------:R1:W3:Y:S03]  /*77d0*/  MUFU.EX2 R30, R2 ;  /* 0x00000002001e7308 */ /* 0x0002e60000000800 */
[C---:B------:R-:W-:Y:S08]  /*77e0*/  HMMA.16816.F32.BF16 R48, R8.reuse, R22, R48 ;  /* 0x000000160830723c */ /* 0x040ff00000041830 */
[----:B------:R-:W-:Y:S01]  /*77f0*/  HMMA.16816.F32.BF16 R52, R8, R20, R52 ;  /* 0x000000140834723c */ /* 0x000fe20000041834 */
[----:B-1----:R-:W-:-:S07]  /*7800*/  FFMA.FTZ R2, R166, c[0x0][0x2d0], -R5 ;  /* 0x0000b400a6027a23 */ /* 0x002fce0000010805 */
[C---:B------:R-:W-:Y:S01]  /*7810*/  HMMA.16816.F32.BF16 R44, R8.reuse, R12, R44 ;  /* 0x0000000c082c723c */ /* 0x040fe2000004182c */
[----:B---3--:R-:W-:Y:S01]  /*7820*/  F2FP.BF16.PACK_AB R176, R30, R29 ;  /* 0x0000001d1eb0723e */ /* 0x008fe200000010ff */
[----:B------:R1:W-:Y:S05]  /*7830*/  MUFU.EX2 R28, R2 ;  /* 0x00000002001c7308 */ /* 0x0003ea0000000800 */
[----:B------:R-:W-:Y:S01]  /*7840*/  FADD.FTZ R12, R220, R217 ;  /* 0x000000d9dc0c7221 */ /* 0x000fe20000010000 */
[C---:B------:R-:W-:Y:S01]  /*7850*/  HMMA.16816.F32.BF16 R32, R8.reuse, R14, R32 ;  /* 0x0000000e0820723c */ /* 0x040fe20000041820 */
[----:B------:R-:W-:Y:S01]  /*7860*/  FADD.FTZ R13, R178, R177 ;  /* 0x000000b1b20d7221 */ /* 0x000fe20000010000 */
[----:B------:R3:W-:Y:S06]  /*7870*/  MUFU.EX2 R15, R4 ;  /* 0x00000004000f7308 */ /* 0x0007ec0000000800 */
[----:B------:R-:W-:Y:S01]  /*7880*/  HMMA.16816.F32.BF16 R36, R8, R16, R36 ;  /* 0x000000100824723c */ /* 0x000fe20000041824 */
[----:B-1----:R-:W-:-:S02]  /*7890*/  FFMA.FTZ R2, R164, c[0x0][0x2d0], -R5 ;  /* 0x0000b400a4027a23 */ /* 0x002fc40000010805 */
[----:B------:R-:W-:Y:S01]  /*78a0*/  FFMA.FTZ R5, R214, c[0x0][0x2d0], -R0 ;  /* 0x0000b400d6057a23 */ /* 0x000fe20000010800 */
[----:B------:R-:W1:Y:S01]  /*78b0*/  LDSM.16.MT88.4 R164, [R225+0x3100] ;  /* 0x00310000e1a4783b */ /* 0x000e620000004200 */
[----:B------:R4:W5:Y:S03]  /*78c0*/  MUFU.EX2 R26, R2 ;  /* 0x00000002001a7308 */ /* 0x0009660000000800 */
[----:B------:R-:W-:Y:S01]  /*78d0*/  HMMA.16816.F32.BF16 R40, R8, R18, R40 ;  /* 0x000000120828723c */ /* 0x000fe20000041828 */
[----:B------:R-:W1:Y:S01]  /*78e0*/  LDSM.16.MT88.4 R16, [R226+0x3100] ;  /* 0x00310000e210783b */ /* 0x000e620000004200 */
[----:B---3--:R-:W-:-:S03]  /*78f0*/  FADD.FTZ R4, R250, R249 ;  /* 0x000000f9fa047221 */ /* 0x008fc60000010000 */
[----:B------:R-:W-:Y:S01]  /*7900*/  MUFU.EX2 R9, R5 ;  /* 0x0000000500097308 */ /* 0x000fe20000000800 */
[----:B----4-:R-:W-:Y:S01]  /*7910*/  FFMA.FTZ R2, R219, c[0x0][0x2d0], -R3 ;  /* 0x0000b400db027a23 */ /* 0x010fe20000010803 */
[----:B-----5:R-:W-:Y:S01]  /*7920*/  F2FP.BF16.PACK_AB R178, R26, R28 ;  /* 0x0000001c1ab2723e */ /* 0x020fe200000010ff */
[----:B------:R-:W-:-:S05]  /*7930*/  IMAD.MOV.U32 R219, RZ, RZ, R120 ;  /* 0x000000ffffdb7224 */ /* 0x000fca00078e0078 */
[----:B------:R3:W-:Y:S01]  /*7940*/  MUFU.EX2 R25, R2 ;  /* 0x0000000200197308 */ /* 0x0007e20000000800 */
[----:B------:R-:W-:Y:S02]  /*7950*/  IMAD.MOV.U32 R120, RZ, RZ, R139 ;  /* 0x000000ffff787224 */ /* 0x000fe400078e008b */
[----:B------:R-:W-:Y:S02]  /*7960*/  IMAD.MOV.U32 R139, RZ, RZ, R7 ;  /* 0x000000ffff8b7224 */ /* 0x000fe400078e0007 */
[----:B------:R-:W-:Y:S02]  /*7970*/  FFMA.FTZ R7, R208, c[0x0][0x2d0], -R0 ;  /* 0x0000b400d0077a23 */ /* 0x000fe40000010800 */
[----:B------:R-:W-:Y:S02]  /*7980*/  IMAD.MOV.U32 R87, RZ, RZ, R139 ;  /* 0x000000ffff577224 */ /* 0x000fe400078e008b */
[----:B------:R4:W-:Y:S01]  /*7990*/  MUFU.EX2 R10, R7 ;  /* 0x00000007000a7308 */ /* 0x0009e20000000800 */
[----:B---3--:R-:W-:-:S07]  /*79a0*/  FFMA.FTZ R2, R218, c[0x0][0x2d0], -R3 ;  /* 0x0000b400da027a23 */ /* 0x008fce0000010803 */
[----:B------:R3:W5:Y:S01]  /*79b0*/  MUFU.EX2 R24, R2 ;  /* 0x0000000200187308 */ /* 0x0007620000000800 */
[----:B----4-:R-:W-:Y:S02]  /*79c0*/  FADD.FTZ R7, R252, R4 ;  /* 0x00000004fc077221 */ /* 0x010fe40000010000 */
[--C-:B---3--:R-:W-:Y:S01]  /*79d0*/  FFMA.FTZ R2, R221, c[0x0][0x2d0], -R3.reuse ;  /* 0x0000b400dd027a23 */ /* 0x108fe20000010803 */
[----:B-----5:R-:W-:Y:S01]  /*79e0*/  F2FP.BF16.PACK_AB R177, R24, R25 ;  /* 0x0000001918b1723e */ /* 0x020fe200000010ff */
[----:B------:R-:W-:-:S03]  /*79f0*/  FFMA.FTZ R3, R251, c[0x0][0x2d0], -R3 ;  /* 0x0000b400fb037a23 */ /* 0x000fc60000010803 */
[----:B------:R3:W-:Y:S08]  /*7a00*/  MUFU.EX2 R23, R2 ;  /* 0x0000000200177308 */ /* 0x0007f00000000800 */
[----:B------:R4:W5:Y:S01]  /*7a10*/  MUFU.EX2 R22, R3 ;  /* 0x0000000300167308 */ /* 0x0009620000000800 */
[----:B---3--:R-:W-:-:S07]  /*7a20*/  FFMA.FTZ R2, R152, c[0x0][0x2d0], -R6 ;  /* 0x0000b40098027a23 */ /* 0x008fce0000010806 */
[----:B------:R3:W-:Y:S01]  /*7a30*/  MUFU.EX2 R20, R2 ;  /* 0x0000000200147308 */ /* 0x0007e20000000800 */
[--C-:B----4-:R-:W-:Y:S01]  /*7a40*/  FFMA.FTZ R3, R179, c[0x0][0x2d0], -R6.reuse ;  /* 0x0000b400b3037a23 */ /* 0x110fe20000010806 */
[----:B-----5:R-:W-:Y:S01]  /*7a50*/  F2FP.BF16.PACK_AB R179, R22, R23 ;  /* 0x0000001716b3723e */ /* 0x020fe200000010ff */
[----:B------:R-:W-:-:S05]  /*7a60*/  FFMA.FTZ R6, R155, c[0x0][0x2d0], -R6 ;  /* 0x0000b4009b067a23 */ /* 0x000fca0000010806 */
[----:B------:R4:W5:Y:S01]  /*7a70*/  MUFU.EX2 R21, R3 ;  /* 0x0000000300157308 */ /* 0x0009620000000800 */
[----:B--2---:R-:W-:Y:S01]  /*7a80*/  HMMA.16816.F32.BF16 R124, R176, R132, R124 ;  /* 0x00000084b07c723c */ /* 0x004fe2000004187c */
[----:B---3--:R-:W-:-:S06]  /*7a90*/  FADD.FTZ R2, R120, R12 ;  /* 0x0000000c78027221 */ /* 0x008fcc0000010000 */
[----:B------:R-:W2:Y:S01]  /*7aa0*/  MUFU.EX2 R14, R6 ;  /* 0x00000006000e7308 */ /* 0x000ea20000000800 */
[----:B------:R-:W-:Y:S01]  /*7ab0*/  FADD.FTZ R5, R122, R2 ;  /* 0x000000027a057221 */ /* 0x000fe20000010000 */
[----:B------:R-:W-:Y:S01]  /*7ac0*/  HMMA.16816.F32.BF16 R128, R176, R134, R128 ;  /* 0x00000086b080723c */ /* 0x000fe20000041880 */
[--C-:B----4-:R-:W-:Y:S01]  /*7ad0*/  FFMA.FTZ R3, R216, c[0x0][0x2d0], -R0.reuse ;  /* 0x0000b400d8037a23 */ /* 0x110fe20000010800 */
[----:B-----5:R-:W-:Y:S01]  /*7ae0*/  F2FP.BF16.PACK_AB R180, R20, R21 ;  /* 0x0000001514b4723e */ /* 0x020fe200000010ff */
[----:B------:R-:W-:-:S03]  /*7af0*/  FFMA.FTZ R0, R183, c[0x0][0x2d0], -R0 ;  /* 0x0000b400b7007a23 */ /* 0x000fc60000010800 */
[----:B------:R3:W4:Y:S02]  /*7b00*/  MUFU.EX2 R8, R3 ;  /* 0x0000000300087308 */ /* 0x0007240000000800 */
[----:B------:R-:W-:Y:S01]  /*7b10*/  HMMA.16816.F32.BF16 R140, R176, R148, R140 ;  /* 0x00000094b08c723c */ /* 0x000fe2000004188c */
[----:B--2---:R-:W-:-:S05]  /*7b20*/  F2FP.BF16.PACK_AB R182, R14, R15 ;  /* 0x0000000f0eb6723e */ /* 0x004fca00000010ff */
[----:B------:R2:W5:Y:S02]  /*7b30*/  MUFU.EX2 R11, R0 ;  /* 0x00000000000b7308 */ /* 0x0005640000000800 */
[----:B------:R-:W-:Y:S01]  /*7b40*/  HMMA.16816.F32.BF16 R144, R176, R150, R144 ;  /* 0x00000096b090723c */ /* 0x000fe20000041890 */
[----:B---3--:R-:W-:Y:S01]  /*7b50*/  FADD.FTZ R3, R248, R222 ;  /* 0x000000def8037221 */ /* 0x008fe20000010000 */
[----:B----4-:R-:W-:-:S06]  /*7b60*/  F2FP.BF16.PACK_AB R181, R9, R8 ;  /* 0x0000000809b5723e */ /* 0x010fcc00000010ff */
[C---:B-1----:R-:W-:Y:S01]  /*7b70*/  HMMA.16816.F32.BF16 R156, R176.reuse, R164, R156 ;  /* 0x000000a4b09c723c */ /* 0x042fe2000004189c */
[----:B------:R-:W-:Y:S02]  /*7b80*/  FADD.FTZ R6, R244, R3 ;  /* 0x00000003f4067221 */ /* 0x000fe40000010000 */
[----:B------:R-:W-:Y:S02]  /*7b90*/  FADD.FTZ R3, R219, R7 ;  /* 0x00000007db037221 */ /* 0x000fe40000010000 */
[----:B--2---:R-:W-:Y:S01]  /*7ba0*/  FADD.FTZ R0, R213, R13 ;  /* 0x0000000dd5007221 */ /* 0x004fe20000010000 */
[----:B-----5:R-:W-:Y:S01]  /*7bb0*/  F2FP.BF16.PACK_AB R183, R11, R10 ;  /* 0x0000000a0bb7723e */ /* 0x020fe200000010ff */
        /* <DEDUP_REMOVED lines=114> */
[----:B------:R-:W2:Y:S01]  /*82e0*/  LDL R87, [R1+0x20] ;  /* 0x0000200001577983 */ /* 0x000ea20000100800 */
[----:B------:R-:W-:Y:S01]  /*82f0*/  PLOP3.LUT P1, PT, PT, PT, UP1, 0x80, 0x0 ;  /* 0x000000000000781c */ /* 0x000fe20003f2f018 */
[----:B------:R-:W-:Y:S01]  /*8300*/  IMAD.MOV.U32 R116, RZ, RZ, R72 ;  /* 0x000000ffff747224 */ /* 0x000fe200078e0048 */
[----:B------:R-:W-:Y:S01]  /*8310*/  PLOP3.LUT P0, PT, PT, PT, UP1, 0x80, 0x0 ;  /* 0x000000000000781c */ /* 0x000fe20003f0f018 */
[----:B-1----:R-:W-:Y:S01]  /*8320*/  IMAD.MOV.U32 R3, RZ, RZ, R73 ;  /* 0x000000ffff037224 */ /* 0x002fe200078e0049 */
[----:B------:R-:W-:Y:S01]  /*8330*/  MOV R118, R70 ;  /* 0x0000004600767202 */ /* 0x000fe20000000f00 */
[----:B------:R-:W-:-:S08]  /*8340*/  IMAD.MOV.U32 R117, RZ, RZ, R71 ;  /* 0x000000ffff757224 */ /* 0x000fd000078e0047 */
[----:B--2---:R-:W-:-:S05]  /*8350*/  @P1 IMAD.HI.U32 R0, R87, c[0x0][0x2c8], RZ ;  /* 0x0000b20057001a27 */ /* 0x004fca00078e00ff */
[----:B------:R-:W-:-:S05]  /*8360*/  @P0 SHF.R.U32.HI R0, RZ, c[0x0][0x2cc], R0 ;  /* 0x0000b300ff000a19 */ /* 0x000fca0000011600 */
[----:B------:R1:W-:Y:S02]  /*8370*/  @P0 STL [R1+0x1c], R0 ;  /* 0x00001c0001000387 */ /* 0x0003e40000100800 */
.L_x_662:
[----:B------:R-:W-:Y:S04]  /*8380*/  DEPBAR.LE SB0, 0x0 ;  /* 0x000080000000791a */ /* 0x000fe80000000000 */
[----:B------:R-:W-:Y:S01]  /*8390*/  BAR.SYNC.DEFER_BLOCKING 0x0 ;  /* 0x0000000000007b1d */ /* 0x000fe20000010000 */
[----:B------:R-:W-:Y:S05]  /*83a0*/  ISETP.LE.AND P0, PT, RZ, UR6, PT ;  /* 0x00000006ff007c0c */ /* 0x000fea000bf03270 */
[----:B--2--5:R2:W3:Y:S04]  /*83b0*/  LDSM.16.M88.4 R112, [R230+0x7100] ;  /* 0x00710000e670783b */ /* 0x0244e80000000200 */
        /* <DEDUP_REMOVED lines=18> */
[----:B---34-:R-:W3:Y:S04]  /*84e0*/  LDL R2, [R1+0x8] ;  /* 0x0000080001027983 */ /* 0x018ee80000100800 */
[----:B------:R-:W4:Y:S01]  /*84f0*/  LDL R21, [R1+0x14] ;  /* 0x0000140001157983 */ /* 0x000f220000100800 */
[----:B-1-3--:R-:W-:Y:S01]  /*8500*/  SHF.R.S32.HI R0, RZ, 0x1f, R2 ;  /* 0x0000001fff007819 */ /* 0x00afe20000011402 */
[----:B------:R-:W-:Y:S04]  /*8510*/  IMAD.WIDE.U32 R4, R2, c[0x0][0x208], RZ ;  /* 0x0000820002047a25 */ /* 0x000fe800078e00ff */
[----:B------:R-:W-:Y:S04]  /*8520*/  IMAD R0, R0, c[0x0][0x208], RZ ;  /* 0x0000820000007a24 */ /* 0x000fe800078e02ff */
[----:B------:R-:W-:Y:S01]  /*8530*/  IMAD R0, R2, c[0x0][0x20c], R0 ;  /* 0x0000830002007a24 */ /* 0x000fe200078e0200 */
[----:B------:R-:W-:Y:S03]  /*8540*/  SHF.R.S32.HI R2, RZ, 0x1f, R245 ;  /* 0x0000001fff027819 */ /* 0x000fe600000114f5 */
[----:B------:R-:W-:Y:S02]  /*8550*/  IMAD.IADD R5, R5, 0x1, R0 ;  /* 0x0000000105057824 */ /* 0x000fe400078e0200 */
[----:B------:R-:W-:Y:S02]  /*8560*/  IMAD R2, R2, c[0x0][0x218], RZ ;  /* 0x0000860002027a24 */ /* 0x000fe400078e02ff */
[C---:B------:R-:W-:Y:S05]  /*8570*/  IMAD.WIDE.U32 R4, R245.reuse, c[0x0][0x218], R4 ;  /* 0x00008600f5047a25 */ /* 0x040fea00078e0004 */
[----:B------:R-:W-:Y:S01]  /*8580*/  IADD3 R0, P1, R4, UR24, RZ ;  /* 0x0000001804007c10 */ /* 0x000fe2000ff3e0ff */
[----:B------:R-:W-:Y:S03]  /*8590*/  IMAD R4, R245, c[0x0][0x21c], R2 ;  /* 0x00008700f5047a24 */ /* 0x000fe600078e0202 */
[C---:B------:R-:W-:Y:S02]  /*85a0*/  LEA R2, P0, R0.reuse, c[0x0][0x1f8], 0x1 ;  /* 0x00007e0000027a11 */ /* 0x040fe400078008ff */
[----:B------:R-:W-:Y:S03]  /*85b0*/  IADD3.X R4, R5, UR8, R4, P1, !PT ;  /* 0x0000000805047c10 */ /* 0x000fe60008ffe404 */
[----:B------:R-:W1:Y:S01]  /*85c0*/  SHFL.IDX PT, R6, R2, RZ, 0x181f ;  /* 0x00181fff02067589 */ /* 0x000e6200000e0000 */
[----:B------:R-:W-:Y:S03]  /*85d0*/  LEA.HI.X R0, R0, c[0x0][0x1fc], R4, 0x1, P0 ;  /* 0x00007f0000007a11 */ /* 0x000fe600000f0c04 */
[----:B------:R-:W3:Y:S04]  /*85e0*/  SHFL.IDX PT, R4, R2, 0x1, 0x181f ;  /* 0x00381f0002047f89 */ /* 0x000ee800000e0000 */
[----:B------:R-:W5:Y:S04]  /*85f0*/  SHFL.IDX PT, R7, R0, RZ, 0x181f ;  /* 0x00181fff00077589 */ /* 0x000f6800000e0000 */
[----:B------:R-:W2:Y:S04]  /*8600*/  SHFL.IDX PT, R5, R0, 0x1, 0x181f ;  /* 0x00381f0000057f89 */ /* 0x000ea800000e0000 */
[----:B------:R-:W4:Y:S04]  /*8610*/  SHFL.IDX PT, R12, R2, 0x2, 0x181f ;  /* 0x00581f00020c7f89 */ /* 0x000f2800000e0000 */
[----:B------:R-:W4:Y:S04]  /*8620*/  SHFL.IDX PT, R10, R2, 0x3, 0x181f ;  /* 0x00781f00020a7f89 */ /* 0x000f2800000e0000 */
[----:B------:R-:W4:Y:S01]  /*8630*/  SHFL.IDX PT, R9, R0, 0x2, 0x181f ;  /* 0x00581f0000097f89 */ /* 0x000f2200000e0000 */
[-C--:B-1----:R-:W-:Y:S03]  /*8640*/  IADD3 R6, P1, R6, R242.reuse, RZ ;  /* 0x000000f206067210 */ /* 0x082fe60007f3e0ff */
[----:B------:R-:W1:Y:S01]  /*8650*/  SHFL.IDX PT, R8, R2, 0x4, 0x181f ;  /* 0x00981f0002087f89 */ /* 0x000e6200000e0000 */
[-C--:B---3--:R-:W-:Y:S03]  /*8660*/  IADD3 R4, P0, R4, R242.reuse, RZ ;  /* 0x000000f204047210 */ /* 0x088fe60007f1e0ff */
[----:B------:R-:W3:Y:S01]  /*8670*/  SHFL.IDX PT, R11, R2, 0x5, 0x181f ;  /* 0x00b81f00020b7f89 */ /* 0x000ee200000e0000 */
[--C-:B-----5:R-:W-:Y:S03]  /*8680*/  IMAD.X R7, R7, 0x1, R241.reuse, P1 ;  /* 0x0000000107077824 */ /* 0x120fe600008e06f1 */
[----:B------:R-:W-:Y:S01]  /*8690*/  SHFL.IDX PT, R20, R0, 0x3, 0x181f ;  /* 0x00781f0000147f89 */ /* 0x000fe200000e0000 */
[--C-:B--2---:R-:W-:Y:S03]  /*86a0*/  IMAD.X R5, R5, 0x1, R241.reuse, P0 ;  /* 0x0000000105057824 */ /* 0x104fe600000e06f1 */
[----:B----4-:R3:W-:Y:S01]  /*86b0*/  LDGSTS.E.BYPASS.LTC128B.128 [R21], [R6.64], !P4 ;  /* 0x0000000006157fae */ /* 0x0107e2000e101d4e */
[-C--:B------:R-:W-:Y:S03]  /*86c0*/  IADD3 R12, P0, R12, R242.reuse, RZ ;  /* 0x000000f20c0c7210 */ /* 0x080fe60007f1e0ff */
[----:B------:R-:W2:Y:S01]  /*86d0*/  SHFL.IDX PT, R15, R0, 0x4, 0x181f ;  /* 0x00981f00000f7f89 */ /* 0x000ea200000e0000 */
[-C--:B------:R-:W-:Y:S03]  /*86e0*/  IADD3 R10, P3, R10, R242.reuse, RZ ;  /* 0x000000f20a0a7210 */ /* 0x080fe60007f7e0ff */
[----:B------:R4:W-:Y:S01]  /*86f0*/  LDGSTS.E.BYPASS.LTC128B.128 [R21+0x800], [R4.64], !P4 ;  /* 0x0080000004157fae */ /* 0x0009e2000e101d4e */
[--C-:B------:R-:W-:Y:S03]  /*8700*/  IMAD.X R13, R9, 0x1, R241.reuse, P0 ;  /* 0x00000001090d7824 */ /* 0x100fe600000e06f1 */
[----:B------:R-:W4:Y:S01]  /*8710*/  SHFL.IDX PT, R2, R2, 0x6, 0x181f ;  /* 0x00d81f0002027f89 */ /* 0x000f2200000e0000 */
[-C--:B-1----:R-:W-:Y:S03]  /*8720*/  IADD3 R8, P2, R8, R242.reuse, RZ ;  /* 0x000000f208087210 */ /* 0x082fe60007f5e0ff */
[----:B------:R-:W1:Y:S04]  /*8730*/  SHFL.IDX PT, R14, R0, 0x5, 0x181f ;  /* 0x00b81f00000e7f89 */ /* 0x000e6800000e0000 */
[----:B------:R-:W5:Y:S04]  /*8740*/  SHFL.IDX PT, R0, R0, 0x6, 0x181f ;  /* 0x00d81f0000007f89 */ /* 0x000f6800000e0000 */
[----:B------:R5:W-:Y:S01]  /*8750*/  LDGSTS.E.BYPASS.LTC128B.128 [R21+0x1000], [R12.64], !P4 ;  /* 0x010000000c157fae */ /* 0x000be2000e101d4e */
[-C--:B---3--:R-:W-:Y:S01]  /*8760*/  IADD3 R6, P1, R11, R242.reuse, RZ ;  /* 0x000000f20b067210 */ /* 0x088fe20007f3e0ff */
[--C-:B--2---:R-:W-:Y:S01]  /*8770*/  IMAD.X R9, R15, 0x1, R241.reuse, P2 ;  /* 0x000000010f097824 */ /* 0x104fe200010e06f1 */
[-C--:B------:R-:W-:Y:S05]  /*8780*/  IADD3.X R11, R20, R241.reuse, RZ, P3, !PT ;  /* 0x000000f1140b7210 */ /* 0x080fea0001ffe4ff */
[----:B------:R2:W-:Y:S01]  /*8790*/  LDGSTS.E.BYPASS.LTC128B.128 [R21+0x1800], [R10.64], !P4 ;  /* 0x018000000a157fae */ /* 0x0005e2000e101d4e */
[----:B----4-:R-:W-:Y:S03]  /*87a0*/  IADD3 R4, P0, R2, R242, RZ ;  /* 0x000000f202047210 */ /* 0x010fe60007f1e0ff */
[----:B------:R2:W-:Y:S01]  /*87b0*/  LDGSTS.E.BYPASS.LTC128B.128 [R21+0x2000], [R8.64], !P4 ;  /* 0x0200000008157fae */ /* 0x0005e2000e101d4e */
[----:B-1----:R-:W-:Y:S01]  /*87c0*/  IMAD.X R7, R14, 0x1, R241, P1 ;  /* 0x000000010e077824 */ /* 0x002fe200008e06f1 */
[----:B-----5:R-:W-:Y:S04]  /*87d0*/  IADD3.X R5, R0, R241, RZ, P0, !PT ;  /* 0x000000f100057210 */ /* 0x020fe800007fe4ff */
[----:B------:R2:W-:Y:S04]  /*87e0*/  LDGSTS.E.BYPASS.LTC128B.128 [R21+0x2800], [R6.64], !P4 ;  /* 0x0280000006157fae */ /* 0x0005e8000e101d4e */
[----:B------:R2:W-:Y:S02]  /*87f0*/  LDGSTS.E.BYPASS.LTC128B.128 [R21+0x3000], [R4.64], !P4 ;  /* 0x0300000004157fae */ /* 0x0005e4000e101d4e */
.L_x_660:
[----:B---34-:R-:W0:Y:S01]  /*8800*/  LDGDEPBAR ;  /* 0x00000000000079af */ /* 0x018e220000000000 */
[-C--:B-12---:R-:W-:Y:S01]  /*8810*/  HMMA.16816.F32.BF16 R4, R112, R16.reuse, RZ ;  /* 0x000000107004723c */ /* 0x086fe200000418ff */
[----:B------:R-:W-:Y:S06]  /*8820*/  UISETP.GE.AND UP0, UPT, UR6, 0x1, UPT ;  /* 0x000000010600788c */ /* 0x000fec000bf06270 */
[----:B------:R-:W-:Y:S01]  /*8830*/  PLOP3.LUT P0, PT, PT, PT, UP0, 0x80, 0x0 ;  /* 0x000000000000781c */ /* 0x000fe20003f0f008 */
        /* <DEDUP_REMOVED lines=130> */
[----:B----4-:R-:W-:Y:S01]  /*9060*/  STL [R1+0x4], R0 ;  /* 0x0000040001007387 */ /* 0x010fe20000100800 */
[C---:B------:R-:W-:Y:S08]  /*9070*/  HMMA.16816.F32.BF16 R24, R188.reuse, R4, R24 ;  /* 0x00000004bc18723c */ /* 0x040ff00000041818 */
        /* <DEDUP_REMOVED lines=42> */
[----:B------:R-:W5:Y:S03]  /*9320*/  LDSM.16.M88.4 R4, [R228+0x2800] ;  /* 0x00280000e404783b */ /* 0x000f660000000200 */
[----:B------:R-:W-:Y:S02]  /*9330*/  FMUL.FTZ R50, R50, c[0x0][0x320] ;  /* 0x0000c80032327a20 */ /* 0x000fe40000410000 */
[----:B------:R-:W-:Y:S02]  /*9340*/  FMUL.FTZ R52, R52, c[0x0][0x320] ;  /* 0x0000c80034347a20 */ /* 0x000fe40000410000 */
[----:B------:R-:W-:Y:S01]  /*9350*/  FMUL.FTZ R53, R53, c[0x0][0x320] ;  /* 0x0000c80035357a20 */ /* 0x000fe20000410000 */
[----:B------:R4:W2:Y:S01]  /*9360*/  MUFU.TANH R220, R24 ;  /* 0x0000001800dc7308 */ /* 0x0008a20000002400 */
[-C--:B-1----:R-:W-:Y:S03]  /*9370*/  HMMA.16816.F32.BF16 R68, R204, R8.reuse, R68 ;  /* 0x00000008cc44723c */ /* 0x082fe60000041844 */
[----:B------:R-:W-:Y:S02]  /*9380*/  FMUL.FTZ R54, R54, c[0x0][0x320] ;  /* 0x0000c80036367a20 */ /* 0x000fe40000410000 */
[----:B------:R-:W-:Y:S02]  /*9390*/  FMUL.FTZ R55, R55, c[0x0][0x320] ;  /* 0x0000c80037377a20 */ /* 0x000fe40000410000 */
[----:B------:R-:W-:Y:S01]  /*93a0*/  FMUL.FTZ R56, R56, c[0x0][0x320] ;  /* 0x0000c80038387a20 */ /* 0x000fe20000410000 */
[C---:B------:R-:W-:Y:S01]  /*93b0*/  HMMA.16816.F32.BF16 R72, R188.reuse, R8, R72 ;  /* 0x00000008bc48723c */ /* 0x040fe20000041848 */
[----:B------:R4:W1:Y:S03]  /*93c0*/  MUFU.TANH R219, R25 ;  /* 0x0000001900db7308 */ /* 0x0008660000002400 */
[----:B------:R-:W-:Y:S02]  /*93d0*/  FMUL.FTZ R58, R58, c[0x0][0x320] ;  /* 0x0000c8003a3a7a20 */ /* 0x000fe40000410000 */
[----:B------:R-:W-:Y:S02]  /*93e0*/  FMUL.FTZ R60, R60, c[0x0][0x320] ;  /* 0x0000c8003c3c7a20 */ /* 0x000fe40000410000 */
[-C--:B------:R-:W-:Y:S03]  /*93f0*/  HMMA.16816.F32.BF16 R76, R188, R10.reuse, R76 ;  /* 0x0000000abc4c723c */ /* 0x080fe6000004184c */
[----:B------:R4:W1:Y:S01]  /*9400*/  MUFU.TANH R246, R26 ;  /* 0x0000001a00f67308 */ /* 0x0008620000002400 */
[----:B------:R-:W-:Y:S02]  /*9410*/  FMUL.FTZ R64, R64, c[0x0][0x320] ;  /* 0x0000c80040407a20 */ /* 0x000fe40000410000 */
[----:B------:R-:W-:Y:S02]  /*9420*/  FMUL.FTZ R65, R65, c[0x0][0x320] ;  /* 0x0000c80041417a20 */ /* 0x000fe40000410000 */
[C---:B------:R-:W-:Y:S01]  /*9430*/  HMMA.16816.F32.BF16 R80, R204.reuse, R10, R80 ;  /* 0x0000000acc50723c */ /* 0x040fe20000041850 */
[----:B------:R-:W1:Y:S01]  /*9440*/  LDSM.16.M88.4 R8, [R228+0x3000] ;  /* 0x00300000e408783b */ /* 0x000e620000000200 */
[----:B------:R-:W-:Y:S04]  /*9450*/  DEPBAR.LE SB0, 0x0 ;  /* 0x000080000000791a */ /* 0x000fe80000000000 */
[----:B------:R4:W1:Y:S01]  /*9460*/  MUFU.TANH R247, R27 ;  /* 0x0000001b00f77308 */ /* 0x0008620000002400 */
[----:B------:R-:W-:Y:S01]  /*9470*/  FMUL.FTZ R66, R66, c[0x0][0x320] ;  /* 0x0000c80042427a20 */ /* 0x000fe20000410000 */
[-C--:B-----5:R-:W-:Y:S01]  /*9480*/  HMMA.16816.F32.BF16 R84, R204, R4.reuse, R84 ;  /* 0x00000004cc54723c */ /* 0x0a0fe20000041854 */
[----:B------:R-:W-:Y:S04]  /*9490*/  BAR.SYNC.DEFER_BLOCKING 0x0 ;  /* 0x0000000000007b1d */ /* 0x000fe80000010000 */
[----:B------:R-:W-:Y:S02]  /*94a0*/  FMUL.FTZ R67, R67, c[0x0][0x320] ;  /* 0x0000c80043437a20 */ /* 0x000fe40000410000 */
[----:B------:R-:W-:Y:S01]  /*94b0*/  FMUL.FTZ R68, R68, c[0x0][0x320] ;  /* 0x0000c80044447a20 */ /* 0x000fe20000410000 */
[----:B------:R4:W1:Y:S01]  /*94c0*/  MUFU.TANH R218, R28 ;  /* 0x0000001c00da7308 */ /* 0x0008620000002400 */
        /* <DEDUP_REMOVED lines=83> */
[----:B------:R-:W-:Y:S07]  /*9a00*/  FMUL.FTZ R111, R111, c[0x0][0x320] ;  /* 0x0000c8006f6f7a20 */ /* 0x000fee0000410000 */
        /* <DEDUP_REMOVED lines=71> */
[----:B------:R-:W1:Y:S01]  /*9e80*/  MUFU.TANH R115, R115 ;  /* 0x0000007300737308 */ /* 0x000e620000002400 */
[----:B------:R-:W-:-:S05]  /*9e90*/  @!P0 BRA `(.L_x_661) ;  /* 0x0000043000008947 */ /* 0x000fca0003800000 */
[----:B--234-:R-:W2:Y:S01]  /*9ea0*/  LDL R0, [R1+0x18] ;  /* 0x0000180001007983 */ /* 0x01cea20000100800 */
[----:B------:R-:W-:Y:S01]  /*9eb0*/  UIMAD UR5, UR6, 0x70, UR11 ;  /* 0x00000070060578a4 */ /* 0x000fe2000f8e020b */
[----:B------:R-:W-:Y:S01]  /*9ec0*/  PLOP3.LUT P1, PT, PT, PT, UP2, 0x80, 0x0 ;  /* 0x000000000000781c */ /* 0x000fe20003f2f028 */
[----:B------:R-:W-:Y:S01]  /*9ed0*/  IMAD.MOV.U32 R245, RZ, RZ, RZ ;  /* 0x000000fffff57224 */ /* 0x000fe200078e00ff */
[----:B------:R-:W3:Y:S01]  /*9ee0*/  LDL R19, [R1+0xc] ;  /* 0x00000c0001137983 */ /* 0x000ee20000100800 */
[----:B------:R-:W-:Y:S02]  /*9ef0*/  PLOP3.LUT P0, PT, PT, PT, UP2, 0x80, 0x0 ;  /* 0x000000000000781c */ /* 0x000fe40003f0f028 */
        /* <DEDUP_REMOVED lines=13> */
[----:B------:R2:W4:Y:S02]  /*9fd0*/  @!P5 LDG.E R245, [R4.64] ;  /* 0x0000000e04f5d981 */ /* 0x000524000c1e1900 */
[----:B------:R-:W-:Y:S04]  /*9fe0*/  IMAD R0, R0, c[0x0][0x1e0], RZ ;  /* 0x0000780000007a24 */ /* 0x000fe800078e02ff */
[C---:B------:R-:W-:Y:S02]  /*9ff0*/  IMAD R0, R7.reuse, c[0x0][0x1e4], R0 ;  /* 0x0000790007007a24 */ /* 0x040fe400078e0200 */
[----:B--2---:R-:W-:Y:S04]  /*a000*/  IMAD.WIDE.U32 R4, R7, c[0x0][0x1e0], RZ ;  /* 0x0000780007047a25 */ /* 0x004fe800078e00ff */
[----:B------:R-:W-:Y:S01]  /*a010*/  IMAD.IADD R5, R5, 0x1, R0 ;  /* 0x0000000105057824 */ /* 0x000fe200078e0200 */
[----:B----4-:R-:W-:Y:S03]  /*a020*/  SHF.R.S32.HI R2, RZ, 0x1f, R245 ;  /* 0x0000001fff027819 */ /* 0x010fe600000114f5 */
[C---:B------:R-:W-:Y:S04]  /*a030*/  IMAD.WIDE.U32 R4, R245.reuse, c[0x0][0x1f0], R4 ;  /* 0x00007c00f5047a25 */ /* 0x040fe800078e0004 */
[----:B------:R-:W-:Y:S01]  /*a040*/  IMAD R2, R2, c[0x0][0x1f0], RZ ;  /* 0x00007c0002027a24 */ /* 0x000fe200078e02ff */
[----:B------:R-:W-:Y:S03]  /*a050*/  IADD3 R0, P1, R4, UR22, RZ ;  /* 0x0000001604007c10 */ /* 0x000fe6000ff3e0ff */
[----:B------:R-:W-:Y:S01]  /*a060*/  IMAD R4, R245, c[0x0][0x1f4], R2 ;  /* 0x00007d00f5047a24 */ /* 0x000fe200078e0202 */
[C---:B------:R-:W-:Y:S04]  /*a070*/  LEA R2, P0, R0.reuse, c[0x0][0x1c8], 0x1 ;  /* 0x0000720000027a11 */ /* 0x040fe800078008ff */
[----:B------:R-:W-:Y:S01]  /*a080*/  IADD3.X R4, R5, UR20, R4, P1, !PT ;  /* 0x0000001405047c10 */ /* 0x000fe20008ffe404 */
[----:B------:R-:W2:Y:S03]  /*a090*/  SHFL.IDX PT, R6, R2, RZ, 0x181f ;  /* 0x00181fff02067589 */ /* 0x000ea600000e0000 */
[----:B------:R-:W-:Y:S01]  /*a0a0*/  LEA.HI.X R0, R0, c[0x0][0x1cc], R4, 0x1, P0 ;  /* 0x0000730000007a11 */ /* 0x000fe200000f0c04 */
[----:B------:R-:W-:Y:S04]  /*a0b0*/  SHFL.IDX PT, R12, R2, 0x2, 0x181f ;  /* 0x00581f00020c7f89 */ /* 0x000fe800000e0000 */
[----:B------:R-:W4:Y:S04]  /*a0c0*/  SHFL.IDX PT, R7, R0, RZ, 0x181f ;  /* 0x00181fff00077589 */ /* 0x000f2800000e0000 */
[----:B------:R-:W5:Y:S04]  /*a0d0*/  SHFL.IDX PT, R4, R2, 0x1, 0x181f ;  /* 0x00381f0002047f89 */ /* 0x000f6800000e0000 */
[----:B------:R-:W1:Y:S04]  /*a0e0*/  SHFL.IDX PT, R5, R0, 0x1, 0x181f ;  /* 0x00381f0000057f89 */ /* 0x000e6800000e0000 */
[----:B------:R-:W1:Y:S04]  /*a0f0*/  SHFL.IDX PT, R10, R2, 0x3, 0x181f ;  /* 0x00781f00020a7f89 */ /* 0x000e6800000e0000 */
[----:B------:R-:W1:Y:S01]  /*a100*/  SHFL.IDX PT, R9, R0, 0x2, 0x181f ;  /* 0x00581f0000097f89 */ /* 0x000e6200000e0000 */
[-C--:B--2---:R-:W-:Y:S03]  /*a110*/  IADD3 R6, P1, R6, R242.reuse, RZ ;  /* 0x000000f206067210 */ /* 0x084fe60007f3e0ff */
[----:B------:R-:W2:Y:S04]  /*a120*/  SHFL.IDX PT, R8, R2, 0x4, 0x181f ;  /* 0x00981f0002087f89 */ /* 0x000ea800000e0000 */
[----:B------:R-:W2:Y:S01]  /*a130*/  SHFL.IDX PT, R11, R2, 0x5, 0x181f ;  /* 0x00b81f00020b7f89 */ /* 0x000ea200000e0000 */
[--C-:B----4-:R-:W-:Y:S03]  /*a140*/  IMAD.X R7, R7, 0x1, R241.reuse, P1 ;  /* 0x0000000107077824 */ /* 0x110fe600008e06f1 */
[----:B------:R-:W4:Y:S01]  /*a150*/  SHFL.IDX PT, R16, R0, 0x3, 0x181f ;  /* 0x00781f0000107f89 */ /* 0x000f2200000e0000 */
[-C--:B-----5:R-:W-:Y:S03]  /*a160*/  IADD3 R4, P0, R4, R242.reuse, RZ ;  /* 0x000000f204047210 */ /* 0x0a0fe60007f1e0ff */
[----:B---3--:R3:W-:Y:S02]  /*a170*/  LDGSTS.E.BYPASS.LTC128B.128 [R19+0x3900], [R6.64], !P4 ;  /* 0x0390000006137fae */ /* 0x0087e4000e101d4e */
[--C-:B-1----:R-:W-:Y:S01]  /*a180*/  IMAD.X R5, R5, 0x1, R241.reuse, P0 ;  /* 0x0000000105057824 */ /* 0x102fe200000e06f1 */
[-C--:B------:R-:W-:Y:S01]  /*a190*/  IADD3 R12, P0, R12, R242.reuse, RZ ;  /* 0x000000f20c0c7210 */ /* 0x080fe20007f1e0ff */
[----:B------:R-:W1:Y:S01]  /*a1a0*/  SHFL.IDX PT, R15, R0, 0x4, 0x181f ;  /* 0x00981f00000f7f89 */ /* 0x000e6200000e0000 */
[-C--:B------:R-:W-:Y:S03]  /*a1b0*/  IADD3 R10, P3, R10, R242.reuse, RZ ;  /* 0x000000f20a0a7210 */ /* 0x080fe60007f7e0ff */
[----:B------:R5:W-:Y:S01]  /*a1c0*/  LDGSTS.E.BYPASS.LTC128B.128 [R19+0x4100], [R4.64], !P4 ;  /* 0x0410000004137fae */ /* 0x000be2000e101d4e */
[--C-:B------:R-:W-:Y:S03]  /*a1d0*/  IMAD.X R13, R9, 0x1, R241.reuse, P0 ;  /* 0x00000001090d7824 */ /* 0x100fe600000e06f1 */
[----:B------:R-:W5:Y:S01]  /*a1e0*/  SHFL.IDX PT, R2, R2, 0x6, 0x181f ;  /* 0x00d81f0002027f89 */ /* 0x000f6200000e0000 */
[-C--:B--2---:R-:W-:Y:S03]  /*a1f0*/  IADD3 R8, P2, R8, R242.reuse, RZ ;  /* 0x000000f208087210 */ /* 0x084fe60007f5e0ff */
[----:B------:R-:W2:Y:S04]  /*a200*/  SHFL.IDX PT, R14, R0, 0x5, 0x181f ;  /* 0x00b81f00000e7f89 */ /* 0x000ea800000e0000 */
[----:B------:R-:W2:Y:S04]  /*a210*/  SHFL.IDX PT, R0, R0, 0x6, 0x181f ;  /* 0x00d81f0000007f89 */ /* 0x000ea800000e0000 */
[----:B------:R2:W-:Y:S01]  /*a220*/  LDGSTS.E.BYPASS.LTC128B.128 [R19+0x4900], [R12.64], !P4 ;  /* 0x049000000c137fae */ /* 0x0005e2000e101d4e */
[-C--:B---3--:R-:W-:Y:S01]  /*a230*/  IADD3 R6, P1, R11, R242.reuse, RZ ;  /* 0x000000f20b067210 */ /* 0x088fe20007f3e0ff */
[--C-:B----4-:R-:W-:Y:S02]  /*a240*/  IMAD.X R11, R16, 0x1, R241.reuse, P3 ;  /* 0x00000001100b7824 */ /* 0x110fe400018e06f1 */
[--C-:B-1----:R-:W-:Y:S03]  /*a250*/  IMAD.X R9, R15, 0x1, R241.reuse, P2 ;  /* 0x000000010f097824 */ /* 0x102fe600010e06f1 */
[----:B------:R1:W-:Y:S01]  /*a260*/  LDGSTS.E.BYPASS.LTC128B.128 [R19+0x5100], [R10.64], !P4 ;  /* 0x051000000a137fae */ /* 0x0003e2000e101d4e */
[----:B-----5:R-:W-:Y:S03]  /*a270*/  IADD3 R4, P0, R2, R242, RZ ;  /* 0x000000f202047210 */ /* 0x020fe60007f1e0ff */
[----:B------:R1:W-:Y:S01]  /*a280*/  LDGSTS.E.BYPASS.LTC128B.128 [R19+0x5900], [R8.64], !P4 ;  /* 0x0590000008137fae */ /* 0x0003e2000e101d4e */
[--C-:B--2---:R-:W-:Y:S02]  /*a290*/  IMAD.X R7, R14, 0x1, R241.reuse, P1 ;  /* 0x000000010e077824 */ /* 0x104fe400008e06f1 */
[----:B------:R-:W-:Y:S03]  /*a2a0*/  IMAD.X R5, R0, 0x1, R241, P0 ;  /* 0x0000000100057824 */ /* 0x000fe600000e06f1 */
[----:B------:R1:W-:Y:S04]  /*a2b0*/  LDGSTS.E.BYPASS.LTC128B.128 [R19+0x6100], [R6.64], !P4 ;  /* 0x0610000006137fae */ /* 0x0003e8000e101d4e */
[----:B------:R1:W-:Y:S02]  /*a2c0*/  LDGSTS.E.BYPASS.LTC128B.128 [R19+0x6900], [R4.64], !P4 ;  /* 0x0690000004137fae */ /* 0x0003e4000e101d4e */
.L_x_661:
[----:B-1234-:R-:W2:Y:S01]  /*a2d0*/  LDL.LU R4, [R1] ;  /* 0x0000000001047983 */ /* 0x01eea20000300800 */
[----:B------:R-:W-:Y:S01]  /*a2e0*/  PLOP3.LUT P0, PT, PT, PT, UP1, 0x80, 0x0 ;  /* 0x000000000000781c */ /* 0x000fe20003f0f018 */
[----:B------:R-:W-:Y:S01]  /*a2f0*/  UIMAD UR5, UR6, -0x70, URZ ;  /* 0xffffff90060578a4 */ /* 0x000fe2000f8e023f */
[----:B------:R-:W-:Y:S01]  /*a300*/  IMAD.U32 R5, RZ, RZ, UR12 ;  /* 0x0000000cff057e24 */ /* 0x000fe2000f8e00ff */
[----:B------:R-:W3:Y:S01]  /*a310*/  LDL.LU R0, [R1+0x4] ;  /* 0x0000040001007983 */ /* 0x000ee20000300800 */
[----:B------:R-:W-:Y:S02]  /*a320*/  UISETP.GT.AND UP0, UPT, UR6, UR4, UPT ;  /* 0x000000040600728c */ /* 0x000fe4000bf04270 */
[----:B------:R-:W-:Y:S01]  /*a330*/  UIADD3 UR6, UR6, -0x1, URZ ;  /* 0xffffffff06067890 */ /* 0x000fe2000fffe03f */
[----:B------:R-:W4:Y:S04]  /*a340*/  LDL R2, [R1+0x1c] ;  /* 0x00001c0001027983 */ /* 0x000f280000100800 */
[----:B------:R-:W4:Y:S04]  /*a350*/  LDL R10, [R1+0x24] ;  /* 0x00002400010a7983 */ /* 0x000f280000100800 */
[----:B------:R-:W-:Y:S04]  /*a360*/  STL [R1+0x74], R242 ;  /* 0x000074f201007387 */ /* 0x000fe80000100800 */
        /* <DEDUP_REMOVED lines=15> */
[----:B------:R-:W0:Y:S01]  /*a460*/  LDGDEPBAR ;  /* 0x00000000000079af */ /* 0x000e220000000000 */
[----:B--2---:R-:W-:Y:S02]  /*a470*/  IMAD.MOV.U32 R9, RZ, RZ, R4 ;  /* 0x000000ffff097224 */ /* 0x004fe400078e0004 */
[----:B---3--:R-:W-:Y:S05]  /*a480*/  IMAD.MOV.U32 R8, RZ, RZ, R0 ;  /* 0x000000ffff087224 */ /* 0x008fea00078e0000 */
[----:B------:R1:W4:Y:S01]  /*a490*/  LDL R0, [R1+0x20] ;  /* 0x0000200001007983 */ /* 0x0003220000100800 */
[----:B------:R-:W-:Y:S04]  /*a4a0*/  IMAD.MOV.U32 R13, RZ, RZ, R8 ;  /* 0x000000ffff0d7224 */ /* 0x000fe800078e0008 */
[----:B------:R-:W-:Y:S02]  /*a4b0*/  IMAD.MOV.U32 R48, RZ, RZ, R13 ;  /* 0x000000ffff307224 */ /* 0x000fe400078e000d */
[----:B----4-:R-:W-:Y:S05]  /*a4c0*/  @P0 IMAD.MOV.U32 R0, RZ, RZ, R2 ;  /* 0x000000ffff000224 */ /* 0x010fea00078e0002 */
[----:B------:R-:W-:Y:S08]  /*a4d0*/  SHFL.IDX PT, R2, R0, 0x1, 0x1c1f ;  /* 0x003c1f0000027f89 */ /* 0x000ff000000e0000 */
[----:B------:R-:W2:Y:S08]  /*a4e0*/  SHFL.IDX PT, R4, R0, RZ, 0x1c1f ;  /* 0x001c1fff00047589 */ /* 0x000eb000000e0000 */
[----:B------:R-:W3:Y:S08]  /*a4f0*/  SHFL.IDX PT, R7, R0, 0x2, 0x1c1f ;  /* 0x005c1f0000077f89 */ /* 0x000ef000000e0000 */
[----:B------:R4:W1:Y:S02]  /*a500*/  SHFL.IDX PT, R6, R0, 0x3, 0x1c1f ;  /* 0x007c1f0000067f89 */ /* 0x00086400000e0000 */
[----:B----4-:R-:W-:Y:S05]  /*a510*/  IMAD.U32 R0, RZ, RZ, UR5 ;  /* 0x00000005ff007e24 */ /* 0x010fea000f8e00ff */
[----:B------:R-:W-:Y:S01]  /*a520*/  IADD3 R0, -R10, 0x1, R0 ;  /* 0x000000010a007810 */ /* 0x000fe20007ffe100 */
[----:B------:R-:W-:Y:S03]  /*a530*/  IMAD.MOV.U32 R10, RZ, RZ, R9 ;  /* 0x000000ffff0a7224 */ /* 0x000fe600078e0009 */
[----:B------:R-:W-:Y:S05]  /*a540*/  IADD3 R5, -R5, UR7, R0 ;  /* 0x0000000705057c10 */ /* 0x000fea000fffe100 */
[C---:B--2---:R-:W-:Y:S02]  /*a550*/  IMAD.IADD R4, R5.reuse, 0x1, R4 ;  /* 0x0000000105047824 */ /* 0x044fe400078e0204 */
[C---:B------:R-:W-:Y:S02]  /*a560*/  IMAD.IADD R2, R5.reuse, 0x1, R2 ;  /* 0x0000000105027824 */ /* 0x040fe400078e0202 */
[C---:B---3--:R-:W-:Y:S01]  /*a570*/  IMAD.IADD R0, R5.reuse, 0x1, R7 ;  /* 0x0000000105007824 */ /* 0x048fe200078e0207 */
[C---:B------:R-:W-:Y:S01]  /*a580*/  ISETP.GT.AND P3, PT, R4.reuse, RZ, PT ;  /* 0x000000ff0400720c */ /* 0x040fe20003f64270 */
[----:B-1----:R-:W-:Y:S01]  /*a590*/  IMAD.IADD R5, R5, 0x1, R6 ;  /* 0x0000000105057824 */ /* 0x002fe200078e0206 */
[C---:B------:R-:W-:Y:S02]  /*a5a0*/  ISETP.GT.AND P6, PT, R4.reuse, 0x1, PT ;  /* 0x000000010400780c */ /* 0x040fe40003fc4270 */
[----:B------:R-:W-:Y:S02]  /*a5b0*/  FSEL R9, R193, -INF , P3 ;  /* 0xff800000c1097808 */ /* 0x000fe40001800000 */
[----:B------:R-:W-:Y:S02]  /*a5c0*/  ISETP.GT.AND P2, PT, R4, 0x8, PT ;  /* 0x000000080400780c */ /* 0x000fe40003f44270 */
[----:B------:R-:W-:Y:S02]  /*a5d0*/  FSEL R19, R192, -INF , P6 ;  /* 0xff800000c0137808 */ /* 0x000fe40003000000 */
[----:B------:R-:W-:Y:S02]  /*a5e0*/  FMNMX.FTZ R6, R9, R3, !PT ;  /* 0x0000000309067209 */ /* 0x000fe40007810000 */
[----:B------:R-:W-:Y:S02]  /*a5f0*/  FSEL R23, R187, -INF , P2 ;  /* 0xff800000bb177808 */ /* 0x000fe40001000000 */
[----:B------:R-:W-:Y:S02]  /*a600*/  FMNMX.FTZ R6, R19, R6, !PT ;  /* 0x0000000613067209 */ /* 0x000fe40007810000 */
[C---:B------:R-:W-:Y:S02]  /*a610*/  ISETP.GT.AND P1, PT, R4.reuse, 0x9, PT ;  /* 0x000000090400780c */ /* 0x040fe40003f24270 */
[----:B------:R-:W-:Y:S02]  /*a620*/  FMNMX.FTZ R6, R23, R6, !PT ;  /* 0x0000000617067209 */ /* 0x000fe40007810000 */
[----:B------:R-:W-:Y:S02]  /*a630*/  ISETP.GT.AND P0, PT, R4, 0x10, PT ;  /* 0x000000100400780c */ /* 0x000fe40003f04270 */
[----:B------:R-:W-:Y:S02]  /*a640*/  FSEL R28, R186, -INF , P1 ;  /* 0xff800000ba1c7808 */ /* 0x000fe40000800000 */
[----:B------:R-:W-:Y:S02]  /*a650*/  FSEL R39, R184, -INF , P0 ;  /* 0xff800000b8277808 */ /* 0x000fe40000000000 */
[----:B------:R-:W-:Y:S02]  /*a660*/  FMNMX.FTZ R6, R28, R6, !PT ;  /* 0x000000061c067209 */ /* 0x000fe40007810000 */
[----:B------:R-:W-:Y:S02]  /*a670*/  ISETP.GT.AND P3, PT, R4, 0x11, PT ;  /* 0x000000110400780c */ /* 0x000fe40003f64270 */
[----:B------:R-:W-:Y:S02]  /*a680*/  FMNMX.FTZ R6, R39, R6, !PT ;  /* 0x0000000627067209 */ /* 0x000fe40007810000 */
[----:B------:R-:W-:Y:S02]  /*a690*/  FSEL R40, R20, -INF , P3 ;  /* 0xff80000014287808 */ /* 0x000fe40001800000 */
[C---:B------:R-:W-:Y:S02]  /*a6a0*/  ISETP.GT.AND P6, PT, R4.reuse, 0x18, PT ;  /* 0x000000180400780c */ /* 0x040fe40003fc4270 */
[----:B------:R-:W-:Y:S02]  /*a6b0*/  ISETP.GT.AND P2, PT, R4, 0x19, PT ;  /* 0x000000190400780c */ /* 0x000fe40003f44270 */
[----:B------:R-:W-:Y:S02]  /*a6c0*/  FSEL R41, R32, -INF , P6 ;  /* 0xff80000020297808 */ /* 0x000fe40003000000 */
[----:B------:R-:W-:Y:S02]  /*a6d0*/  FMNMX.FTZ R6, R40, R6, !PT ;  /* 0x0000000628067209 */ /* 0x000fe40007810000 */
[----:B------:R-:W-:Y:S02]  /*a6e0*/  ISETP.GT.AND P1, PT, R4, 0x20, PT ;  /* 0x000000200400780c */ /* 0x000fe40003f24270 */
[----:B------:R-:W-:Y:S02]  /*a6f0*/  FSEL R42, R33, -INF , P2 ;  /* 0xff800000212a7808 */ /* 0x000fe40001000000 */
[----:B------:R-:W-:Y:S02]  /*a700*/  FMNMX.FTZ R6, R41, R6, !PT ;  /* 0x0000000629067209 */ /* 0x000fe40007810000 */
[----:B------:R-:W-:Y:S02]  /*a710*/  FSEL R43, R36, -INF , P1 ;  /* 0xff800000242b7808 */ /* 0x000fe40000800000 */
[C---:B------:R-:W-:Y:S02]  /*a720*/  ISETP.GT.AND P0, PT, R4.reuse, 0x21, PT ;  /* 0x000000210400780c */ /* 0x040fe40003f04270 */
[C---:B------:R-:W-:Y:S02]  /*a730*/  ISETP.GT.AND P3, PT, R4.reuse, 0x28, PT ;  /* 0x000000280400780c */ /* 0x040fe40003f64270 */
[C---:B------:R-:W-:Y:S02]  /*a740*/  ISETP.GT.AND P6, PT, R4.reuse, 0x29, PT ;  /* 0x000000290400780c */ /* 0x040fe40003fc4270 */
[----:B------:R-:W-:Y:S02]  /*a750*/  ISETP.GT.AND P2, PT, R4, 0x30, PT ;  /* 0x000000300400780c */ /* 0x000fe40003f44270 */
[----:B------:R-:W-:Y:S02]  /*a760*/  FMNMX.FTZ R6, R42, R6, !PT ;  /* 0x000000062a067209 */ /* 0x000fe40007810000 */
        /* <DEDUP_REMOVED lines=9> */
[----:B------:R-:W-:Y:S02]  /*a800*/  FMNMX.FTZ R6, R43, R6, !PT ;  /* 0x000000062b067209 */ /* 0x000fe40007810000 */
[----:B------:R-:W-:Y:S02]  /*a810*/  FSEL R86, R17, -INF , P1 ;  /* 0xff80000011567808 */ /* 0x000fe40000800000 */
[----:B------:R-:W-:Y:S02]  /*a820*/  FSEL R88, R64, -INF , P0 ;  /* 0xff80000040587808 */ /* 0x000fe40000000000 */
[----:B------:R-:W-:Y:S02]  /*a830*/  FSEL R89, R65, -INF , P3 ;  /* 0xff80000041597808 */ /* 0x000fe40001800000 */
[----:B------:R-:W-:Y:S02]  /*a840*/  FSEL R186, R68, -INF , P6 ;  /* 0xff80000044ba7808 */ /* 0x000fe40003000000 */
[C---:B------:R-:W-:Y:S02]  /*a850*/  ISETP.GT.AND P1, PT, R4.reuse, 0x48, PT ;  /* 0x000000480400780c */ /* 0x040fe40003f24270 */
[C---:B------:R-:W-:Y:S02]  /*a860*/  ISETP.GT.AND P0, PT, R4.reuse, 0x49, PT ;  /* 0x000000490400780c */ /* 0x040fe40003f04270 */
[C---:B------:R-:W-:Y:S02]  /*a870*/  ISETP.GT.AND P3, PT, R4.reuse, 0x50, PT ;  /* 0x000000500400780c */ /* 0x040fe40003f64270 */
[C---:B------:R-:W-:Y:S02]  /*a880*/  ISETP.GT.AND P6, PT, R4.reuse, 0x51, PT ;  /* 0x000000510400780c */ /* 0x040fe40003fc4270 */
[----:B------:R-:W-:Y:S02]  /*a890*/  FSEL R187, R69, -INF , P2 ;  /* 0xff80000045bb7808 */ /* 0x000fe40001000000 */
[----:B------:R-:W-:Y:S02]  /*a8a0*/  ISETP.GT.AND P2, PT, R4, 0x58, PT ;  /* 0x000000580400780c */ /* 0x000fe40003f44270 */
[----:B------:R-:W-:Y:S02]  /*a8b0*/  FMNMX.FTZ R6, R44, R6, !PT ;  /* 0x000000062c067209 */ /* 0x000fe40007810000 */
[----:B------:R-:W-:Y:S02]  /*a8c0*/  FSEL R192, R80, -INF , P1 ;  /* 0xff80000050c07808 */ /* 0x000fe40000800000 */
[----:B------:R-:W-:Y:S02]  /*a8d0*/  FSEL R193, R81, -INF , P0 ;  /* 0xff80000051c17808 */ /* 0x000fe40000000000 */
[----:B------:R-:W-:Y:S02]  /*a8e0*/  FSEL R205, R84, -INF , P3 ;  /* 0xff80000054cd7808 */ /* 0x000fe40001800000 */
[----:B------:R-:W-:Y:S02]  /*a8f0*/  FSEL R14, R85, -INF , P6 ;  /* 0xff800000550e7808 */ /* 0x000fe40003000000 */
[----:B------:R-:W-:Y:S02]  /*a900*/  ISETP.GT.AND P6, PT, R4, 0x68, PT ;  /* 0x000000680400780c */ /* 0x000fe40003fc4270 */
[----:B------:R-:W-:Y:S02]  /*a910*/  FSEL R8, R96, -INF , P2 ;  /* 0xff80000060087808 */ /* 0x000fe40001000000 */
[C---:B------:R-:W-:Y:S02]  /*a920*/  ISETP.GT.AND P2, PT, R4.reuse, 0x69, PT ;  /* 0x000000690400780c */ /* 0x040fe40003f44270 */
[C---:B------:R-:W-:Y:S02]  /*a930*/  ISETP.GT.AND P1, PT, R4.reuse, 0x59, PT ;  /* 0x000000590400780c */ /* 0x040fe40003f24270 */
[C---:B------:R-:W-:Y:S02]  /*a940*/  ISETP.GT.AND P0, PT, R4.reuse, 0x60, PT ;  /* 0x000000600400780c */ /* 0x040fe40003f04270 */
[----:B------:R-:W-:Y:S02]  /*a950*/  ISETP.GT.AND P3, PT, R4, 0x61, PT ;  /* 0x000000610400780c */ /* 0x000fe40003f64270 */
[----:B------:R-:W-:Y:S02]  /*a960*/  FMNMX.FTZ R4, R45, R6, !PT ;  /* 0x000000062d047209 */ /* 0x000fe40007810000 */
[----:B------:R-:W-:Y:S02]  /*a970*/  FSEL R57, R97, -INF , P1 ;  /* 0xff80000061397808 */ /* 0x000fe40000800000 */
[----:B------:R-:W-:Y:S02]  /*a980*/  FMNMX.FTZ R4, R47, R4, !PT ;  /* 0x000000042f047209 */ /* 0x000fe40007810000 */
[----:B------:R-:W-:Y:S02]  /*a990*/  ISETP.GT.AND P1, PT, R2, RZ, PT ;  /* 0x000000ff0200720c */ /* 0x000fe40003f24270 */
[----:B------:R-:W-:Y:S02]  /*a9a0*/  FMNMX.FTZ R4, R62, R4, !PT ;  /* 0x000000043e047209 */ /* 0x000fe40007810000 */
[----:B------:R-:W-:Y:S02]  /*a9b0*/  FSEL R12, R100, -INF , P0 ;  /* 0xff800000640c7808 */ /* 0x000fe40000000000 */
[----:B------:R-:W-:Y:S02]  /*a9c0*/  FMNMX.FTZ R4, R86, R4, !PT ;  /* 0x0000000456047209 */ /* 0x000fe40007810000 */
[C---:B------:R-:W-:Y:S02]  /*a9d0*/  ISETP.GT.AND P0, PT, R2.reuse, 0x1, PT ;  /* 0x000000010200780c */ /* 0x040fe40003f04270 */
[----:B------:R-:W-:Y:S02]  /*a9e0*/  FSEL R15, R101, -INF , P3 ;  /* 0xff800000650f7808 */ /* 0x000fe40001800000 */
[----:B------:R-:W-:Y:S02]  /*a9f0*/  ISETP.GT.AND P3, PT, R2, 0x8, PT ;  /* 0x000000080200780c */ /* 0x000fe40003f64270 */
[----:B------:R-:W-:Y:S02]  /*aa00*/  FMNMX.FTZ R4, R88, R4, !PT ;  /* 0x0000000458047209 */ /* 0x000fe40007810000 */
[----:B------:R-:W-:Y:S02]  /*aa10*/  FSEL R80, R113, -INF , P2 ;  /* 0xff80000071507808 */ /* 0x000fe40001000000 */
[----:B------:R-:W-:Y:S02]  /*aa20*/  FSEL R20, R217, -INF , P3 ;  /* 0xff800000d9147808 */ /* 0x000fe40001800000 */
[C---:B------:R-:W-:Y:S02]  /*aa30*/  ISETP.GT.AND P2, PT, R2.reuse, 0x10, PT ;  /* 0x000000100200780c */ /* 0x040fe40003f44270 */
[----:B------:R-:W-:Y:S02]  /*aa40*/  ISETP.GT.AND P3, PT, R2, 0x19, PT ;  /* 0x000000190200780c */ /* 0x000fe40003f64270 */
[----:B------:R-:W-:Y:S02]  /*aa50*/  FSEL R11, R222, -INF , P1 ;  /* 0xff800000de0b7808 */ /* 0x000fe40000800000 */
[C---:B------:R-:W-:Y:S02]  /*aa60*/  ISETP.GT.AND P1, PT, R2.reuse, 0x11, PT ;  /* 0x000000110200780c */ /* 0x040fe40003f24270 */
[----:B------:R-:W-:Y:S02]  /*aa70*/  FSEL R18, R221, -INF , P0 ;  /* 0xff800000dd127808 */ /* 0x000fe40000000000 */
[----:B------:R-:W-:Y:S02]  /*aa80*/  ISETP.GT.AND P0, PT, R2, 0x18, PT ;  /* 0x000000180200780c */ /* 0x000fe40003f04270 */
[----:B------:R-:W-:Y:S02]  /*aa90*/  FMNMX.FTZ R4, R89, R4, !PT ;  /* 0x0000000459047209 */ /* 0x000fe40007810000 */
[----:B------:R-:W-:Y:S02]  /*aaa0*/  FSEL R81, R112, -INF , P6 ;  /* 0xff80000070517808 */ /* 0x000fe40003000000 */
[----:B------:R-:W-:Y:S02]  /*aab0*/  FSEL R36, R27, -INF , P0 ;  /* 0xff8000001b247808 */ /* 0x000fe40000000000 */
[C---:B------:R-:W-:Y:S02]  /*aac0*/  ISETP.GT.AND P6, PT, R2.reuse, 0x9, PT ;  /* 0x000000090200780c */ /* 0x040fe40003fc4270 */
[C---:B------:R-:W-:Y:S02]  /*aad0*/  ISETP.GT.AND P0, PT, R2.reuse, 0x29, PT ;  /* 0x000000290200780c */ /* 0x040fe40003f04270 */
[----:B------:R-:W-:Y:S02]  /*aae0*/  FSEL R35, R35, -INF , P3 ;  /* 0xff80000023237808 */ /* 0x000fe40001800000 */
[C---:B------:R-:W-:Y:S02]  /*aaf0*/  ISETP.GT.AND P3, PT, R2.reuse, 0x30, PT ;  /* 0x000000300200780c */ /* 0x040fe40003f64270 */
[----:B------:R-:W-:Y:S02]  /*ab00*/  FSEL R33, R211, -INF , P2 ;  /* 0xff800000d3217808 */ /* 0x000fe40001000000 */
[----:B------:R-:W-:Y:S02]  /*ab10*/  ISETP.GT.AND P2, PT, R2, 0x21, PT ;  /* 0x000000210200780c */ /* 0x000fe40003f44270 */
[----:B------:R-:W-:Y:S01]  /*ab20*/  FSEL R34, R210, -INF , P1 ;  /* 0xff800000d2227808 */ /* 0x000fe20000800000 */
[----:B------:R-:W-:Y:S01]  /*ab30*/  IMAD.MOV.U32 R210, RZ, RZ, R14 ;  /* 0x000000ffffd27224 */ /* 0x000fe200078e000e */
[----:B------:R-:W-:Y:S01]  /*ab40*/  ISETP.GT.AND P1, PT, R2, 0x28, PT ;  /* 0x000000280200780c */ /* 0x000fe20003f24270 */
[----:B------:R-:W-:Y:S01]  /*ab50*/  IMAD.MOV.U32 R14, RZ, RZ, R10 ;  /* 0x000000ffff0e7224 */ /* 0x000fe200078e000a */
[----:B------:R-:W-:Y:S02]  /*ab60*/  FMNMX.FTZ R4, R186, R4, !PT ;  /* 0x00000004ba047209 */ /* 0x000fe40007810000 */
[----:B------:R-:W-:Y:S02]  /*ab70*/  FSEL R22, R214, -INF , P6 ;  /* 0xff800000d6167808 */ /* 0x000fe40003000000 */
[----:B------:R-:W-:Y:S02]  /*ab80*/  FSEL R37, R26, -INF , P2 ;  /* 0xff8000001a257808 */ /* 0x000fe40001000000 */
[C---:B------:R-:W-:Y:S02]  /*ab90*/  ISETP.GT.AND P6, PT, R2.reuse, 0x20, PT ;  /* 0x000000200200780c */ /* 0x040fe40003fc4270 */
[----:B------:R-:W-:Y:S02]  /*aba0*/  ISETP.GT.AND P2, PT, R2, 0x38, PT ;  /* 0x000000380200780c */ /* 0x000fe40003f44270 */
[----:B------:R-:W-:Y:S02]  /*abb0*/  FSEL R46, R46, -INF , P1 ;  /* 0xff8000002e2e7808 */ /* 0x000fe40000800000 */
[----:B------:R-:W-:Y:S02]  /*abc0*/  ISETP.GT.AND P1, PT, R2, 0x39, PT ;  /* 0x000000390200780c */ /* 0x000fe40003f24270 */
[----:B------:R-:W-:Y:S02]  /*abd0*/  FSEL R50, R50, -INF , P0 ;  /* 0xff80000032327808 */ /* 0x000fe40000000000 */
[----:B------:R-:W-:Y:S02]  /*abe0*/  ISETP.GT.AND P0, PT, R2, 0x40, PT ;  /* 0x000000400200780c */ /* 0x000fe40003f04270 */
[----:B------:R-:W-:Y:S02]  /*abf0*/  FSEL R61, R25, -INF , P3 ;  /* 0xff800000193d7808 */ /* 0x000fe40001800000 */
[----:B------:R-:W-:Y:S02]  /*ac00*/  ISETP.GT.AND P3, PT, R0, RZ, PT ;  /* 0x000000ff0000720c */ /* 0x000fe40003f64270 */
[----:B------:R-:W-:Y:S02]  /*ac10*/  FMNMX.FTZ R4, R187, R4, !PT ;  /* 0x00000004bb047209 */ /* 0x000fe40007810000 */
[----:B------:R-:W-:Y:S02]  /*ac20*/  FSEL R38, R38, -INF , P6 ;  /* 0xff80000026267808 */ /* 0x000fe40003000000 */
[----:B------:R-:W-:Y:S02]  /*ac30*/  FSEL R93, R66, -INF , P2 ;  /* 0xff800000425d7808 */ /* 0x000fe40001000000 */
[----:B------:R-:W-:Y:S02]  /*ac40*/  FSEL R94, R67, -INF , P1 ;  /* 0xff800000435e7808 */ /* 0x000fe40000800000 */
[C---:B------:R-:W-:Y:S02]  /*ac50*/  ISETP.GT.AND P6, PT, R2.reuse, 0x31, PT ;  /* 0x000000310200780c */ /* 0x040fe40003fc4270 */
[----:B------:R-:W-:Y:S02]  /*ac60*/  ISETP.GT.AND P1, PT, R2, 0x48, PT ;  /* 0x000000480200780c */ /* 0x000fe40003f24270 */
[----:B------:R-:W-:Y:S02]  /*ac70*/  FSEL R10, R250, -INF , P3 ;  /* 0xff800000fa0a7808 */ /* 0x000fe40001800000 */
[----:B------:R-:W-:Y:S02]  /*ac80*/  ISETP.GT.AND P3, PT, R2, 0x49, PT ;  /* 0x000000490200780c */ /* 0x000fe40003f64270 */
[----:B------:R-:W-:Y:S02]  /*ac90*/  ISETP.GT.AND P2, PT, R0, 0x1, PT ;  /* 0x000000010000780c */ /* 0x000fe40003f44270 */
[----:B------:R-:W-:Y:S02]  /*aca0*/  FSEL R112, R70, -INF , P0 ;  /* 0xff80000046707808 */ /* 0x000fe40000000000 */
[----:B------:R-:W-:Y:S02]  /*acb0*/  ISETP.GT.AND P0, PT, R0, 0x8, PT ;  /* 0x000000080000780c */ /* 0x000fe40003f04270 */
[----:B------:R-:W-:Y:S02]  /*acc0*/  FMNMX.FTZ R4, R192, R4, !PT ;  /* 0x00000004c0047209 */ /* 0x000fe40007810000 */
[----:B------:R-:W-:Y:S01]  /*acd0*/  FSEL R188, R82, -INF , P1 ;  /* 0xff80000052bc7808 */ /* 0x000fe20000800000 */
[----:B------:R-:W-:Y:S01]  /*ace0*/  IMAD.MOV.U32 R82, RZ, RZ, R15 ;  /* 0x000000ffff527224 */ /* 0x000fe200078e000f */
[----:B------:R-:W-:Y:S01]  /*acf0*/  FSEL R189, R83, -INF , P3 ;  /* 0xff80000053bd7808 */ /* 0x000fe20001800000 */
[----:B------:R-:W-:Y:S01]  /*ad00*/  IMAD.MOV.U32 R83, RZ, RZ, R12 ;  /* 0x000000ffff537224 */ /* 0x000fe200078e000c */
[----:B------:R-:W-:Y:S02]  /*ad10*/  FMNMX.FTZ R6, R11, R116, !PT ;  /* 0x000000740b067209 */ /* 0x000fe40007810000 */
[----:B------:R-:W-:Y:S02]  /*ad20*/  FSEL R63, R24, -INF , P6 ;  /* 0xff800000183f7808 */ /* 0x000fe40003000000 */
[C---:B------:R-:W-:Y:S02]  /*ad30*/  ISETP.GT.AND P6, PT, R2.reuse, 0x41, PT ;  /* 0x000000410200780c */ /* 0x040fe40003fc4270 */
[----:B------:R-:W-:Y:S02]  /*ad40*/  FSEL R13, R249, -INF , P2 ;  /* 0xff800000f90d7808 */ /* 0x000fe40001000000 */
[C---:B------:R-:W-:Y:S02]  /*ad50*/  ISETP.GT.AND P2, PT, R2.reuse, 0x50, PT ;  /* 0x000000500200780c */ /* 0x040fe40003f44270 */
[----:B------:R-:W-:Y:S02]  /*ad60*/  FSEL R16, R223, -INF , P0 ;  /* 0xff800000df107808 */ /* 0x000fe40000000000 */
[----:B------:R-:W-:Y:S02]  /*ad70*/  ISETP.GT.AND P0, PT, R2, 0x51, PT ;  /* 0x000000510200780c */ /* 0x000fe40003f04270 */
[C---:B------:R-:W-:Y:S02]  /*ad80*/  ISETP.GT.AND P3, PT, R0.reuse, 0x11, PT ;  /* 0x000000110000780c */ /* 0x040fe40003f64270 */
[----:B------:R-:W-:Y:S02]  /*ad90*/  ISETP.GT.AND P1, PT, R0, 0x10, PT ;  /* 0x000000100000780c */ /* 0x000fe40003f24270 */
[----:B------:R-:W-:Y:S02]  /*ada0*/  FMNMX.FTZ R4, R193, R4, !PT ;  /* 0x00000004c1047209 */ /* 0x000fe40007810000 */
[----:B------:R-:W-:Y:S02]  /*adb0*/  FSEL R214, R21, -INF , P2 ;  /* 0xff80000015d67808 */ /* 0x000fe40001000000 */
[----:B------:R-:W-:Y:S01]  /*adc0*/  FSEL R223, R87, -INF , P0 ;  /* 0xff80000057df7808 */ /* 0x000fe20000000000 */
[----:B------:R-:W-:Y:S01]  /*add0*/  IMAD.MOV.U32 R87, RZ, RZ, R8 ;  /* 0x000000ffff577224 */ /* 0x000fe200078e0008 */
[----:B------:R-:W-:Y:S02]  /*ade0*/  ISETP.GT.AND P0, PT, R2, 0x59, PT ;  /* 0x000000590200780c */ /* 0x000fe40003f04270 */
[----:B------:R-:W-:Y:S02]  /*adf0*/  FMNMX.FTZ R6, R18, R6, !PT ;  /* 0x0000000612067209 */ /* 0x000fe40007810000 */
[----:B------:R-:W-:Y:S02]  /*ae00*/  FSEL R184, R71, -INF , P6 ;  /* 0xff80000047b87808 */ /* 0x000fe40003000000 */
[----:B------:R-:W-:Y:S02]  /*ae10*/  ISETP.GT.AND P6, PT, R0, 0x9, PT ;  /* 0x000000090000780c */ /* 0x000fe40003fc4270 */
[----:B------:R-:W-:Y:S02]  /*ae20*/  ISETP.GT.AND P2, PT, R5, RZ, PT ;  /* 0x000000ff0500720c */ /* 0x000fe40003f44270 */
[----:B------:R-:W-:Y:S02]  /*ae30*/  FSEL R30, R220, -INF , P1 ;  /* 0xff800000dc1e7808 */ /* 0x000fe40000800000 */
[----:B------:R-:W-:Y:S02]  /*ae40*/  ISETP.GT.AND P1, PT, R0, 0x18, PT ;  /* 0x000000180000780c */ /* 0x000fe40003f24270 */
        /* <DEDUP_REMOVED lines=28> */
[----:B------:R-:W-:Y:S01]  /*b010*/  FSEL R249, R98, -INF , P6 ;  /* 0xff80000062f97808 */ /* 0x000fe20003000000 */
[----:B------:R-:W1:Y:S01]  /*b020*/  SHFL.BFLY PT, R7, R4, 0x2, 0x1f ;  /* 0x0c401f0004077f89 */ /* 0x000e6200000e0000 */
[----:B------:R-:W-:Y:S02]  /*b030*/  FMNMX.FTZ R2, R46, R2, !PT ;  /* 0x000000022e027209 */ /* 0x000fe40007810000 */
[----:B------:R-:W-:Y:S02]  /*b040*/  ISETP.GT.AND P6, PT, R0, 0x19, PT ;  /* 0x000000190000780c */ /* 0x000fe40003fc4270 */
[----:B------:R-:W-:Y:S02]  /*b050*/  FMNMX.FTZ R2, R50, R2, !PT ;  /* 0x0000000232027209 */ /* 0x000fe40007810000 */
[----:B------:R-:W-:Y:S02]  /*b060*/  FMNMX.FTZ R6, R14, R118, !PT ;  /* 0x000000760e067209 */ /* 0x000fe40007810000 */
[----:B------:R-:W-:Y:S02]  /*b070*/  FMNMX.FTZ R2, R61, R2, !PT ;  /* 0x000000023d027209 */ /* 0x000fe40007810000 */
[----:B------:R-:W-:Y:S02]  /*b080*/  FSEL R29, R29, -INF , P6 ;  /* 0xff8000001d1d7808 */ /* 0x000fe40003000000 */
[----:B------:R-:W-:Y:S02]  /*b090*/  FMNMX.FTZ R2, R63, R2, !PT ;  /* 0x000000023f027209 */ /* 0x000fe40007810000 */
[----:B------:R-:W-:Y:S02]  /*b0a0*/  ISETP.GT.AND P6, PT, R5, 0x8, PT ;  /* 0x000000080500780c */ /* 0x000fe40003fc4270 */
[----:B------:R-:W-:Y:S02]  /*b0b0*/  FMNMX.FTZ R2, R93, R2, !PT ;  /* 0x000000025d027209 */ /* 0x000fe40007810000 */
[----:B------:R-:W-:Y:S02]  /*b0c0*/  FMNMX.FTZ R6, R21, R6, !PT ;  /* 0x0000000615067209 */ /* 0x000fe40007810000 */
[----:B------:R-:W-:Y:S02]  /*b0d0*/  FSEL R222, R102, -INF , P2 ;  /* 0xff80000066de7808 */ /* 0x000fe40001000000 */
[----:B------:R-:W-:Y:S02]  /*b0e0*/  FSEL R15, R251, -INF , P6 ;  /* 0xff800000fb0f7808 */ /* 0x000fe40003000000 */
[----:B------:R-:W-:Y:S02]  /*b0f0*/  ISETP.GT.AND P6, PT, R5, 0x9, PT ;  /* 0x000000090500780c */ /* 0x000fe40003fc4270 */
[----:B------:R-:W-:Y:S02]  /*b100*/  ISETP.GT.AND P2, PT, R0, 0x20, PT ;  /* 0x000000200000780c */ /* 0x000fe40003f44270 */
[----:B------:R-:W-:Y:S02]  /*b110*/  FMNMX.FTZ R2, R94, R2, !PT ;  /* 0x000000025e027209 */ /* 0x000fe40007810000 */
[----:B-1----:R-:W-:Y:S02]  /*b120*/  FMNMX.FTZ R7, R7, R4, !PT ;  /* 0x0000000407077209 */ /* 0x002fe40007810000 */
[----:B------:R-:W-:Y:S02]  /*b130*/  FSEL R48, R209, -INF , P2 ;  /* 0xff800000d1307808 */ /* 0x000fe40001000000 */
[----:B------:R-:W-:Y:S02]  /*b140*/  FSEL R221, R103, -INF , P1 ;  /* 0xff80000067dd7808 */ /* 0x000fe40000800000 */
[----:B------:R-:W-:Y:S02]  /*b150*/  ISETP.GT.AND P1, PT, R5, 0x10, PT ;  /* 0x000000100500780c */ /* 0x000fe40003f24270 */
[----:B------:R-:W-:Y:S02]  /*b160*/  FSEL R12, R252, -INF , P6 ;  /* 0xff800000fc0c7808 */ /* 0x000fe40003000000 */
[----:B------:R-:W-:Y:S02]  /*b170*/  FMNMX.FTZ R4, R10, R117, !PT ;  /* 0x000000750a047209 */ /* 0x000fe40007810000 */
[----:B------:R-:W-:Y:S02]  /*b180*/  ISETP.GT.AND P2, PT, R0, 0x21, PT ;  /* 0x000000210000780c */ /* 0x000fe40003f44270 */
[----:B------:R-:W-:Y:S02]  /*b190*/  FMNMX.FTZ R6, R15, R6, !PT ;  /* 0x000000060f067209 */ /* 0x000fe40007810000 */
[----:B------:R-:W-:Y:S02]  /*b1a0*/  FMNMX.FTZ R2, R112, R2, !PT ;  /* 0x0000000270027209 */ /* 0x000fe40007810000 */
[----:B------:R-:W-:Y:S01]  /*b1b0*/  FSEL R51, R208, -INF , P2 ;  /* 0xff800000d0337808 */ /* 0x000fe20001000000 */
[----:B------:R-:W-:Y:S01]  /*b1c0*/  IMAD.MOV.U32 R208, RZ, RZ, R57 ;  /* 0x000000ffffd07224 */ /* 0x000fe200078e0039 */
[----:B------:R-:W-:Y:S02]  /*b1d0*/  ISETP.GT.AND P2, PT, R5, 0x11, PT ;  /* 0x000000110500780c */ /* 0x000fe40003f44270 */
[----:B------:R-:W-:Y:S02]  /*b1e0*/  FSEL R27, R246, -INF , P1 ;  /* 0xff800000f61b7808 */ /* 0x000fe40000800000 */
[----:B------:R-:W-:Y:S02]  /*b1f0*/  FMNMX.FTZ R4, R13, R4, !PT ;  /* 0x000000040d047209 */ /* 0x000fe40007810000 */
[----:B------:R-:W-:Y:S02]  /*b200*/  FMNMX.FTZ R6, R12, R6, !PT ;  /* 0x000000060c067209 */ /* 0x000fe40007810000 */
[----:B------:R-:W-:Y:S02]  /*b210*/  FMNMX.FTZ R2, R184, R2, !PT ;  /* 0x00000002b8027209 */ /* 0x000fe40007810000 */
[----:B------:R-:W-:Y:S02]  /*b220*/  ISETP.GT.AND P1, PT, R5, 0x18, PT ;  /* 0x000000180500780c */ /* 0x000fe40003f24270 */
[----:B------:R-:W-:Y:S02]  /*b230*/  FSEL R26, R247, -INF , P2 ;  /* 0xff800000f71a7808 */ /* 0x000fe40001000000 */
[----:B------:R-:W-:Y:S02]  /*b240*/  FMNMX.FTZ R4, R16, R4, !PT ;  /* 0x0000000410047209 */ /* 0x000fe40007810000 */
[----:B------:R-:W-:Y:S02]  /*b250*/  FMNMX.FTZ R6, R27, R6, !PT ;  /* 0x000000061b067209 */ /* 0x000fe40007810000 */
[----:B------:R-:W-:Y:S02]  /*b260*/  FMNMX.FTZ R2, R188, R2, !PT ;  /* 0x00000002bc027209 */ /* 0x000fe40007810000 */
[----:B------:R-:W-:Y:S02]  /*b270*/  FSEL R220, R114, -INF , P0 ;  /* 0xff80000072dc7808 */ /* 0x000fe40000000000 */
[----:B------:R-:W-:Y:S02]  /*b280*/  FSEL R219, R115, -INF , P3 ;  /* 0xff80000073db7808 */ /* 0x000fe40001800000 */
[C---:B------:R-:W-:Y:S02]  /*b290*/  ISETP.GT.AND P6, PT, R0.reuse, 0x28, PT ;  /* 0x000000280000780c */ /* 0x040fe40003fc4270 */
[----:B------:R-:W-:Y:S02]  /*b2a0*/  ISETP.GT.AND P3, PT, R5, 0x19, PT ;  /* 0x000000190500780c */ /* 0x000fe40003f64270 */
[----:B------:R-:W-:Y:S02]  /*b2b0*/  FSEL R25, R243, -INF , P1 ;  /* 0xff800000f3197808 */ /* 0x000fe40000800000 */
[----:B------:R-:W-:Y:S02]  /*b2c0*/  FMNMX.FTZ R4, R17, R4, !PT ;  /* 0x0000000411047209 */ /* 0x000fe40007810000 */
[----:B------:R-:W-:Y:S02]  /*b2d0*/  ISETP.GT.AND P0, PT, R0, 0x29, PT ;  /* 0x000000290000780c */ /* 0x000fe40003f04270 */
[----:B------:R-:W-:Y:S02]  /*b2e0*/  FMNMX.FTZ R6, R26, R6, !PT ;  /* 0x000000061a067209 */ /* 0x000fe40007810000 */
[----:B------:R-:W-:Y:S02]  /*b2f0*/  FMNMX.FTZ R2, R189, R2, !PT ;  /* 0x00000002bd027209 */ /* 0x000fe40007810000 */
[----:B------:R-:W-:Y:S02]  /*b300*/  FSEL R57, R201, -INF , P6 ;  /* 0xff800000c9397808 */ /* 0x000fe40003000000 */
[C---:B------:R-:W-:Y:S02]  /*b310*/  ISETP.GT.AND P6, PT, R0.reuse, 0x30, PT ;  /* 0x000000300000780c */ /* 0x040fe40003fc4270 */
[----:B------:R-:W-:Y:S02]  /*b320*/  ISETP.GT.AND P2, PT, R0, 0x31, PT ;  /* 0x000000310000780c */ /* 0x000fe40003f44270 */
[----:B------:R-:W-:Y:S02]  /*b330*/  FSEL R59, R203, -INF , P0 ;  /* 0xff800000cb3b7808 */ /* 0x000fe40000000000 */
        /* <DEDUP_REMOVED lines=14> */
[----:B------:R-:W-:Y:S02]  /*b420*/  ISETP.GT.AND P0, PT, R0, 0x40, PT ;  /* 0x000000400000780c */ /* 0x000fe40003f04270 */
[----:B------:R-:W-:Y:S02]  /*b430*/  FSEL R104, R56, -INF , P1 ;  /* 0xff80000038687808 */ /* 0x000fe40000800000 */
[----:B------:R-:W-:Y:S02]  /*b440*/  FMNMX.FTZ R4, R32, R4, !PT ;  /* 0x0000000420047209 */ /* 0x000fe40007810000 */
[C---:B------:R-:W-:Y:S02]  /*b450*/  ISETP.GT.AND P2, PT, R5.reuse, 0x28, PT ;  /* 0x000000280500780c */ /* 0x040fe40003f44270 */
[C---:B------:R-:W-:Y:S02]  /*b460*/  ISETP.GT.AND P1, PT, R5.reuse, 0x29, PT ;  /* 0x000000290500780c */ /* 0x040fe40003f24270 */
        /* <DEDUP_REMOVED lines=9> */
[----:B------:R-:W-:Y:S02]  /*b500*/  FSEL R58, R212, -INF , P2 ;  /* 0xff800000d43a7808 */ /* 0x000fe40001000000 */
[C---:B------:R-:W-:Y:S02]  /*b510*/  ISETP.GT.AND P2, PT, R0.reuse, 0x48, PT ;  /* 0x000000480000780c */ /* 0x040fe40003f44270 */
[----:B------:R-:W-:Y:S02]  /*b520*/  FSEL R60, R213, -INF , P1 ;  /* 0xff800000d53c7808 */ /* 0x000fe40000800000 */
[C---:B------:R-:W-:Y:S02]  /*b530*/  ISETP.GT.AND P1, PT, R0.reuse, 0x49, PT ;  /* 0x000000490000780c */ /* 0x040fe40003f24270 */
[----:B------:R-:W-:Y:S02]  /*b540*/  FSEL R185, R185, -INF , P6 ;  /* 0xff800000b9b97808 */ /* 0x000fe40003000000 */
[----:B------:R-:W-:Y:S02]  /*b550*/  ISETP.GT.AND P6, PT, R5, 0x38, PT ;  /* 0x000000380500780c */ /* 0x000fe40003fc4270 */
[----:B------:R-:W-:Y:S02]  /*b560*/  ISETP.GT.AND P3, PT, R0, 0x50, PT ;  /* 0x000000500000780c */ /* 0x000fe40003f64270 */
[----:B------:R-:W-:Y:S02]  /*b570*/  FMNMX.FTZ R4, R29, R4, !PT ;  /* 0x000000041d047209 */ /* 0x000fe40007810000 */
[----:B------:R-:W-:Y:S02]  /*b580*/  FMNMX.FTZ R6, R56, R6, !PT ;  /* 0x0000000638067209 */ /* 0x000fe40007810000 */
[----:B------:R-:W-:Y:S02]  /*b590*/  FMNMX.FTZ R2, R248, R2, !PT ;  /* 0x00000002f8027209 */ /* 0x000fe40007810000 */
[----:B------:R-:W-:Y:S02]  /*b5a0*/  FSEL R97, R199, -INF , P0 ;  /* 0xff800000c7617808 */ /* 0x000fe40000000000 */
[----:B------:R-:W-:Y:S02]  /*b5b0*/  FSEL R103, R200, -INF , P6 ;  /* 0xff800000c8677808 */ /* 0x000fe40003000000 */
[----:B------:R-:W-:Y:S02]  /*b5c0*/  FSEL R191, R73, -INF , P2 ;  /* 0xff80000049bf7808 */ /* 0x000fe40001000000 */
[----:B------:R-:W-:Y:S01]  /*b5d0*/  ISETP.GT.AND P2, PT, R5, 0x39, PT ;  /* 0x000000390500780c */ /* 0x000fe20003f44270 */
[----:B------:R-:W-:Y:S01]  /*b5e0*/  SHFL.BFLY PT, R73, R7, 0x1, 0x1f ;  /* 0x0c201f0007497f89 */ /* 0x000fe200000e0000 */
[----:B------:R-:W-:Y:S02]  /*b5f0*/  ISETP.GT.AND P0, PT, R0, 0x51, PT ;  /* 0x000000510000780c */ /* 0x000fe40003f04270 */
[----:B------:R-:W-:Y:S02]  /*b600*/  FSEL R190, R77, -INF , P1 ;  /* 0xff8000004dbe7808 */ /* 0x000fe40000800000 */
[C---:B------:R-:W-:Y:S02]  /*b610*/  ISETP.GT.AND P1, PT, R5.reuse, 0x40, PT ;  /* 0x000000400500780c */ /* 0x040fe40003f24270 */
[----:B------:R-:W-:Y:S02]  /*b620*/  FMNMX.FTZ R4, R48, R4, !PT ;  /* 0x0000000430047209 */ /* 0x000fe40007810000 */
[----:B------:R-:W-:Y:S02]  /*b630*/  ISETP.GT.AND P6, PT, R0, 0x58, PT ;  /* 0x000000580000780c */ /* 0x000fe40003fc4270 */
        /* <DEDUP_REMOVED lines=9> */
[----:B------:R-:W-:Y:S02]  /*b6d0*/  FSEL R207, R76, -INF , P0 ;  /* 0xff8000004ccf7808 */ /* 0x000fe40000000000 */
[C---:B------:R-:W-:Y:S02]  /*b6e0*/  ISETP.GT.AND P0, PT, R0.reuse, 0x60, PT ;  /* 0x000000600000780c */ /* 0x040fe40003f04270 */
[----:B------:R-:W-:Y:S02]  /*b6f0*/  FSEL R206, R75, -INF , P6 ;  /* 0xff8000004bce7808 */ /* 0x000fe40003000000 */
[----:B------:R-:W-:Y:S02]  /*b700*/  FSEL R111, R197, -INF , P3 ;  /* 0xff800000c56f7808 */ /* 0x000fe40001800000 */
[C---:B------:R-:W-:Y:S02]  /*b710*/  ISETP.GT.AND P6, PT, R0.reuse, 0x68, PT ;  /* 0x000000680000780c */ /* 0x040fe40003fc4270 */
        /* <DEDUP_REMOVED lines=20> */
[----:B------:R-:W-:Y:S02]  /*b860*/  ISETP.GT.AND P2, PT, R5, 0x49, PT ;  /* 0x000000490500780c */ /* 0x000fe40003f44270 */
[----:B------:R-:W-:Y:S02]  /*b870*/  FMNMX.FTZ R0, R111, R0, !PT ;  /* 0x000000006f007209 */ /* 0x000fe40007810000 */
[----:B------:R-:W-:Y:S02]  /*b880*/  FMNMX.FTZ R4, R115, R4, !PT ;  /* 0x0000000473047209 */ /* 0x000fe40007810000 */
[----:B------:R-:W-:Y:S02]  /*b890*/  FSEL R201, R52, -INF , P0 ;  /* 0xff80000034c97808 */ /* 0x000fe40000000000 */
[----:B------:R-:W-:Y:S02]  /*b8a0*/  FSEL R113, R79, -INF , P2 ;  /* 0xff8000004f717808 */ /* 0x000fe40001000000 */
[----:B------:R-:W-:Y:S02]  /*b8b0*/  FMNMX.FTZ R0, R114, R0, !PT ;  /* 0x0000000072007209 */ /* 0x000fe40007810000 */
[----:B------:R-:W-:Y:S02]  /*b8c0*/  ISETP.GT.AND P0, PT, R5, 0x50, PT ;  /* 0x000000500500780c */ /* 0x000fe40003f04270 */
[----:B------:R-:W-:Y:S02]  /*b8d0*/  FMNMX.FTZ R0, R113, R0, !PT ;  /* 0x0000000071007209 */ /* 0x000fe40007810000 */
[----:B------:R-:W-:Y:S02]  /*b8e0*/  FSEL R215, R90, -INF , P0 ;  /* 0xff8000005ad77808 */ /* 0x000fe40000000000 */
[----:B------:R-:W-:Y:S02]  /*b8f0*/  ISETP.GT.AND P2, PT, R5, 0x51, PT ;  /* 0x000000510500780c */ /* 0x000fe40003f44270 */
[----:B------:R-:W-:Y:S02]  /*b900*/  FMNMX.FTZ R4, R185, R4, !PT ;  /* 0x00000004b9047209 */ /* 0x000fe40007810000 */
[----:B------:R-:W-:Y:S02]  /*b910*/  FSEL R200, R53, -INF , P1 ;  /* 0xff80000035c87808 */ /* 0x000fe40000800000 */
[----:B------:R-:W-:Y:S02]  /*b920*/  FSEL R218, R91, -INF , P2 ;  /* 0xff8000005bda7808 */ /* 0x000fe40001000000 */
[----:B------:R-:W-:Y:S02]  /*b930*/  FMNMX.FTZ R0, R215, R0, !PT ;  /* 0x00000000d7007209 */ /* 0x000fe40007810000 */
[----:B------:R-:W-:Y:S02]  /*b940*/  ISETP.GT.AND P1, PT, R5, 0x58, PT ;  /* 0x000000580500780c */ /* 0x000fe40003f24270 */
[----:B------:R-:W-:Y:S02]  /*b950*/  FMNMX.FTZ R4, R191, R4, !PT ;  /* 0x00000004bf047209 */ /* 0x000fe40007810000 */
[----:B-1----:R-:W-:Y:S02]  /*b960*/  FMNMX.FTZ R2, R2, R8, !PT ;  /* 0x0000000802027209 */ /* 0x002fe40007810000 */
[C---:B------:R-:W-:Y:S02]  /*b970*/  ISETP.GT.AND P0, PT, R5.reuse, 0x59, PT ;  /* 0x000000590500780c */ /* 0x040fe40003f04270 */
[----:B------:R-:W-:Y:S01]  /*b980*/  FSEL R198, R108, -INF , P6 ;  /* 0xff8000006cc67808 */ /* 0x000fe20003000000 */
[----:B------:R-:W1:Y:S01]  /*b990*/  SHFL.BFLY PT, R72, R2, 0x1, 0x1f ;  /* 0x0c201f0002487f89 */ /* 0x000e6200000e0000 */
[----:B------:R-:W-:Y:S02]  /*b9a0*/  FSEL R108, R78, -INF , P1 ;  /* 0xff8000004e6c7808 */ /* 0x000fe40000800000 */
[----:B------:R-:W-:Y:S02]  /*b9b0*/  FMNMX.FTZ R0, R218, R0, !PT ;  /* 0x00000000da007209 */ /* 0x000fe40007810000 */
[----:B------:R-:W-:Y:S02]  /*b9c0*/  FMNMX.FTZ R4, R190, R4, !PT ;  /* 0x00000004be047209 */ /* 0x000fe40007810000 */
[----:B------:R-:W-:Y:S02]  /*b9d0*/  ISETP.GT.AND P1, PT, R5, 0x60, PT ;  /* 0x000000600500780c */ /* 0x000fe40003f24270 */
[----:B------:R-:W-:Y:S02]  /*b9e0*/  FSEL R252, R95, -INF , P0 ;  /* 0xff8000005ffc7808 */ /* 0x000fe40000000000 */
[----:B------:R-:W-:Y:S02]  /*b9f0*/  FMNMX.FTZ R0, R108, R0, !PT ;  /* 0x000000006c007209 */ /* 0x000fe40007810000 */
[----:B------:R-:W-:Y:S02]  /*ba00*/  FMNMX.FTZ R4, R209, R4, !PT ;  /* 0x00000004d1047209 */ /* 0x000fe40007810000 */
[----:B------:R-:W-:Y:S02]  /*ba10*/  FSEL R250, R54, -INF , P1 ;  /* 0xff80000036fa7808 */ /* 0x000fe40000800000 */
[----:B------:R-:W-:Y:S01]  /*ba20*/  FMNMX.FTZ R0, R252, R0, !PT ;  /* 0x00000000fc007209 */ /* 0x000fe20007810000 */
[----:B------:R-:W-:Y:S01]  /*ba30*/  LDSM.16.MT88.4 R52, [R225+0x100] ;  /* 0x00010000e134783b */ /* 0x000fe20000004200 */
[----:B------:R-:W-:Y:S02]  /*ba40*/  ISETP.GT.AND P0, PT, R5, 0x61, PT ;  /* 0x000000610500780c */ /* 0x000fe40003f04270 */
[----:B------:R-:W-:Y:S02]  /*ba50*/  FMNMX.FTZ R4, R207, R4, !PT ;  /* 0x00000004cf047209 */ /* 0x000fe40007810000 */
[----:B------:R-:W-:Y:S02]  /*ba60*/  FMNMX.FTZ R0, R250, R0, !PT ;  /* 0x00000000fa007209 */ /* 0x000fe40007810000 */
[----:B------:R-:W-:Y:S02]  /*ba70*/  FMNMX.FTZ R4, R206, R4, !PT ;  /* 0x00000004ce047209 */ /* 0x000fe40007810000 */
[----:B------:R-:W-:Y:S02]  /*ba80*/  ISETP.GT.AND P1, PT, R5, 0x68, PT ;  /* 0x000000680500780c */ /* 0x000fe40003f24270 */
[----:B------:R-:W-:Y:S02]  /*ba90*/  FSEL R246, R107, -INF , P0 ;  /* 0xff8000006bf67808 */ /* 0x000fe40000000000 */
[----:B------:R-:W-:Y:S02]  /*baa0*/  FMNMX.FTZ R4, R204, R4, !PT ;  /* 0x00000004cc047209 */ /* 0x000fe40007810000 */
[----:B------:R-:W-:Y:S02]  /*bab0*/  ISETP.GT.AND P0, PT, R5, 0x69, PT ;  /* 0x000000690500780c */ /* 0x000fe40003f04270 */
[----:B------:R-:W-:Y:S02]  /*bac0*/  FSEL R243, R110, -INF , P1 ;  /* 0xff8000006ef37808 */ /* 0x000fe40000800000 */
[----:B------:R-:W-:Y:S02]  /*bad0*/  FMNMX.FTZ R0, R246, R0, !PT ;  /* 0x00000000f6007209 */ /* 0x000fe40007810000 */
[----:B------:R-:W-:Y:S02]  /*bae0*/  FSEL R74, R74, -INF , P0 ;  /* 0xff8000004a4a7808 */ /* 0x000fe40000000000 */
[----:B------:R-:W-:Y:S02]  /*baf0*/  FMNMX.FTZ R4, R201, R4, !PT ;  /* 0x00000004c9047209 */ /* 0x000fe40007810000 */
[----:B------:R-:W-:Y:S02]  /*bb00*/  FMNMX.FTZ R0, R243, R0, !PT ;  /* 0x00000000f3007209 */ /* 0x000fe40007810000 */
[----:B------:R-:W-:Y:S02]  /*bb10*/  FMNMX.FTZ R4, R200, R4, !PT ;  /* 0x00000004c8047209 */ /* 0x000fe40007810000 */
[----:B------:R-:W-:Y:S02]  /*bb20*/  FMNMX.FTZ R0, R74, R0, !PT ;  /* 0x000000004a007209 */ /* 0x000fe40007810000 */
[----:B-1----:R-:W-:Y:S02]  /*bb30*/  FMNMX.FTZ R72, R2, R72, !PT ;  /* 0x0000004802487209 */ /* 0x002fe40007810000 */
[----:B------:R-:W-:Y:S01]  /*bb40*/  FSEL R199, R109, -INF , P3 ;  /* 0xff8000006dc77808 */ /* 0x000fe20001800000 */
[----:B------:R-:W1:Y:S01]  /*bb50*/  SHFL.BFLY PT, R2, R0, 0x2, 0x1f ;  /* 0x0c401f0000027f89 */ /* 0x000e6200000e0000 */
[----:B------:R-:W-:Y:S01]  /*bb60*/  FMNMX.FTZ R4, R198, R4, !PT ;  /* 0x00000004c6047209 */ /* 0x000fe20007810000 */
[C---:B------:R-:W-:Y:S01]  /*bb70*/  FMUL.FTZ R100, R72.reuse, c[0x0][0x2d0] ;  /* 0x0000b40048647a20 */ /* 0x040fe20000410000 */
[----:B------:R-:W-:Y:S02]  /*bb80*/  FMNMX.FTZ R73, R7, R73, !PT ;  /* 0x0000004907497209 */ /* 0x000fe40007810000 */
[----:B------:R-:W-:Y:S02]  /*bb90*/  FMNMX.FTZ R4, R199, R4, !PT ;  /* 0x00000004c7047209 */ /* 0x000fe40007810000 */
[----:B------:R-:W-:Y:S01]  /*bba0*/  FSETP.NEU.FTZ.AND P1, PT, R72, -INF , PT ;  /* 0xff8000004800780b */ /* 0x000fe20003f3d000 */
[C---:B------:R-:W-:Y:S01]  /*bbb0*/  FMUL.FTZ R75, R73.reuse, c[0x0][0x2d0] ;  /* 0x0000b400494b7a20 */ /* 0x040fe20000410000 */
[----:B------:R-:W-:Y:S01]  /*bbc0*/  FSETP.NEU.FTZ.AND P2, PT, R73, -INF , PT ;  /* 0xff8000004900780b */ /* 0x000fe20003f5d000 */
[----:B------:R-:W2:Y:S01]  /*bbd0*/  SHFL.BFLY PT, R7, R4, 0x2, 0x1f ;  /* 0x0c401f0004077f89 */ /* 0x000ea200000e0000 */
[----:B------:R-:W-:Y:S02]  /*bbe0*/  FSEL R100, R100, RZ, P1 ;  /* 0x000000ff64647208 */ /* 0x000fe40000800000 */
[----:B------:R-:W-:Y:S05]  /*bbf0*/  FSEL R75, R75, RZ, P2 ;  /* 0x000000ff4b4b7208 */ /* 0x000fea0001000000 */
[--C-:B------:R-:W-:Y:S02]  /*bc00*/  FFMA.FTZ R5, R19, c[0x0][0x2d0], -R75.reuse ;  /* 0x0000b40013057a23 */ /* 0x100fe4000001084b */
[--C-:B------:R-:W-:Y:S02]  /*bc10*/  FFMA.FTZ R6, R9, c[0x0][0x2d0], -R75.reuse ;  /* 0x0000b40009067a23 */ /* 0x100fe4000001084b */
[----:B------:R3:W-:Y:S01]  /*bc20*/  MUFU.EX2 R247, R5 ;  /* 0x0000000500f77308 */ /* 0x0007e20000000800 */
[----:B-1----:R-:W-:Y:S01]  /*bc30*/  FMNMX.FTZ R0, R0, R2, !PT ;  /* 0x0000000200007209 */ /* 0x002fe20007810000 */
[--C-:B------:R-:W-:Y:S08]  /*bc40*/  FFMA.FTZ R2, R20, c[0x0][0x2d0], -R100.reuse ;  /* 0x0000b40014027a23 */ /* 0x100ff00000010864 */
[----:B------:R1:W-:Y:S01]  /*bc50*/  MUFU.EX2 R240, R2 ;  /* 0x0000000200f07308 */ /* 0x0003e20000000800 */
[----:B--2---:R-:W-:Y:S01]  /*bc60*/  FMNMX.FTZ R4, R4, R7, !PT ;  /* 0x0000000704047209 */ /* 0x004fe20007810000 */
[--C-:B------:R-:W-:Y:S04]  /*bc70*/  FFMA.FTZ R7, R39, c[0x0][0x2d0], -R75.reuse ;  /* 0x0000b40027077a23 */ /* 0x100fe8000001084b */
[----:B------:R-:W2:Y:S04]  /*bc80*/  SHFL.BFLY PT, R71, R4, 0x1, 0x1f ;  /* 0x0c201f0004477f89 */ /* 0x000ea800000e0000 */
[----:B------:R4:W4:Y:S01]  /*bc90*/  MUFU.EX2 R251, R6 ;  /* 0x0000000600fb7308 */ /* 0x0009220000000800 */
[--C-:B---3--:R-:W-:Y:S09]  /*bca0*/  FFMA.FTZ R5, R23, c[0x0][0x2d0], -R75.reuse ;  /* 0x0000b40017057a23 */ /* 0x108ff2000001084b */
[----:B------:R3:W-:Y:S01]  /*bcb0*/  MUFU.EX2 R241, R5 ;  /* 0x0000000500f17308 */ /* 0x0007e20000000800 */
[----:B-1----:R-:W1:Y:S09]  /*bcc0*/  SHFL.BFLY PT, R2, R0, 0x1, 0x1f ;  /* 0x0c201f0000027f89 */ /* 0x002e7200000e0000 */
[----:B------:R-:W-:Y:S01]  /*bcd0*/  MUFU.EX2 R233, R7 ;  /* 0x0000000700e97308 */ /* 0x000fe20000000800 */
[----:B--2---:R-:W-:Y:S01]  /*bce0*/  FMNMX.FTZ R71, R4, R71, !PT ;  /* 0x0000004704477209 */ /* 0x004fe20007810000 */
[--C-:B------:R-:W-:Y:S02]  /*bcf0*/  FFMA.FTZ R4, R22, c[0x0][0x2d0], -R100.reuse ;  /* 0x0000b40016047a23 */ /* 0x100fe40000010864 */
[--C-:B----4-:R-:W-:Y:S01]  /*bd00*/  FFMA.FTZ R6, R40, c[0x0][0x2d0], -R75.reuse ;  /* 0x0000b40028067a23 */ /* 0x110fe2000001084b */
[C---:B------:R-:W-:Y:S01]  /*bd10*/  FSETP.NEU.FTZ.AND P0, PT, R71.reuse, -INF , PT ;  /* 0xff8000004700780b */ /* 0x040fe20003f1d000 */
[----:B------:R-:W-:Y:S01]  /*bd20*/  FMUL.FTZ R101, R71, c[0x0][0x2d0] ;  /* 0x0000b40047657a20 */ /* 0x000fe20000410000 */
[----:B------:R-:W-:Y:S03]  /*bd30*/  F2FP.BF16.PACK_AB R76, R247, R251 ;  /* 0x000000fbf74c723e */ /* 0x000fe600000010ff */
[----:B------:R-:W2:Y:S01]  /*bd40*/  MUFU.EX2 R236, R4 ;  /* 0x0000000400ec7308 */ /* 0x000ea20000000800 */
[----:B------:R-:W-:Y:S01]  /*bd50*/  FSEL R101, R101, RZ, P0 ;  /* 0x000000ff65657208 */ /* 0x000fe20000000000 */
[----:B---3--:R-:W-:Y:S01]  /*bd60*/  FFMA.FTZ R5, R28, c[0x0][0x2d0], -R75 ;  /* 0x0000b4001c057a23 */ /* 0x008fe2000001084b */
[----:B-1----:R-:W-:Y:S03]  /*bd70*/  FMNMX.FTZ R70, R2, R0, !PT ;  /* 0x0000000002467209 */ /* 0x002fe60007810000 */
[--C-:B------:R-:W-:Y:S04]  /*bd80*/  FFMA.FTZ R0, R16, c[0x0][0x2d0], -R101.reuse ;  /* 0x0000b40010007a23 */ /* 0x100fe80000010865 */
[----:B------:R1:W3:Y:S01]  /*bd90*/  MUFU.EX2 R237, R5 ;  /* 0x0000000500ed7308 */ /* 0x0002e20000000800 */
[--C-:B------:R-:W-:Y:S01]  /*bda0*/  FFMA.FTZ R2, R33, c[0x0][0x2d0], -R100.reuse ;  /* 0x0000b40021027a23 */ /* 0x100fe20000010864 */
[C---:B------:R-:W-:Y:S01]  /*bdb0*/  FSETP.NEU.FTZ.AND P3, PT, R70.reuse, -INF , PT ;  /* 0xff8000004600780b */ /* 0x040fe20003f7d000 */
[----:B------:R-:W-:Y:S05]  /*bdc0*/  FMUL.FTZ R102, R70, c[0x0][0x2d0] ;  /* 0x0000b40046667a20 */ /* 0x000fea0000410000 */
[----:B------:R-:W-:Y:S02]  /*bdd0*/  FSEL R102, R102, RZ, P3 ;  /* 0x000000ff66667208 */ /* 0x000fe40001800000 */
[----:B------:R4:W-:Y:S01]  /*bde0*/  MUFU.EX2 R239, R0 ;  /* 0x0000000000ef7308 */ /* 0x0009e20000000800 */
[----:B--2---:R-:W-:Y:S01]  /*bdf0*/  F2FP.BF16.PACK_AB R79, R236, R240 ;  /* 0x000000f0ec4f723e */ /* 0x004fe200000010ff */
[--C-:B------:R-:W-:Y:S08]  /*be00*/  FFMA.FTZ R4, R10, c[0x0][0x2d0], -R101.reuse ;  /* 0x0000b4000a047a23 */ /* 0x100ff00000010865 */
[----:B------:R2:W-:Y:S01]  /*be10*/  MUFU.EX2 R232, R2 ;  /* 0x0000000200e87308 */ /* 0x0005e20000000800 */
[--C-:B-1----:R-:W-:Y:S01]  /*be20*/  FFMA.FTZ R5, R11, c[0x0][0x2d0], -R100.reuse ;  /* 0x0000b4000b057a23 */ /* 0x102fe20000010864 */
[----:B---3--:R-:W-:Y:S08]  /*be30*/  F2FP.BF16.PACK_AB R78, R237, R241 ;  /* 0x000000f1ed4e723e */ /* 0x008ff000000010ff */
[----:B------:R1:W-:Y:S01]  /*be40*/  MUFU.EX2 R216, R5 ;  /* 0x0000000500d87308 */ /* 0x0003e20000000800 */
[----:B----4-:R-:W-:Y:S09]  /*be50*/  FFMA.FTZ R0, R17, c[0x0][0x2d0], -R101 ;  /* 0x0000b40011007a23 */ /* 0x010ff20000010865 */
[----:B------:R3:W4:Y:S01]  /*be60*/  MUFU.EX2 R235, R0 ;  /* 0x0000000000eb7308 */ /* 0x0007220000000800 */
[--C-:B--2---:R-:W-:Y:S09]  /*be70*/  FFMA.FTZ R2, R44, c[0x0][0x2d0], -R75.reuse ;  /* 0x0000b4002c027a23 */ /* 0x104ff2000001084b */
[----:B------:R2:W-:Y:S01]  /*be80*/  MUFU.EX2 R33, R2 ;  /* 0x0000000200217308 */ /* 0x0005e20000000800 */
[----:B-1----:R-:W-:Y:S09]  /*be90*/  FFMA.FTZ R5, R18, c[0x0][0x2d0], -R100 ;  /* 0x0000b40012057a23 */ /* 0x002ff20000010864 */
[----:B------:R1:W1:Y:S01]  /*bea0*/  MUFU.EX2 R244, R5 ;  /* 0x0000000500f47308 */ /* 0x0002620000000800 */
[--C-:B---3--:R-:W-:Y:S01]  /*beb0*/  FFMA.FTZ R0, R14, c[0x0][0x2d0], -R102.reuse ;  /* 0x0000b4000e007a23 */ /* 0x108fe20000010866 */
[----:B----4-:R-:W-:Y:S08]  /*bec0*/  F2FP.BF16.PACK_AB R66, R235, R239 ;  /* 0x000000efeb42723e */ /* 0x010ff000000010ff */
[----:B------:R3:W-:Y:S01]  /*bed0*/  MUFU.EX2 R211, R0 ;  /* 0x0000000000d37308 */ /* 0x0007e20000000800 */
[--C-:B--2---:R-:W-:Y:S09]  /*bee0*/  FFMA.FTZ R2, R47, c[0x0][0x2d0], -R75.reuse ;  /* 0x0000b4002f027a23 */ /* 0x104ff2000001084b */
[----:B------:R2:W-:Y:S01]  /*bef0*/  MUFU.EX2 R212, R2 ;  /* 0x0000000200d47308 */ /* 0x0005e20000000800 */
[----:B-1----:R-:W-:Y:S01]  /*bf00*/  FFMA.FTZ R5, R41, c[0x0][0x2d0], -R75 ;  /* 0x0000b40029057a23 */ /* 0x002fe2000001084b */
[----:B------:R-:W-:Y:S08]  /*bf10*/  F2FP.BF16.PACK_AB R77, R244, R216 ;  /* 0x000000d8f44d723e */ /* 0x000ff000000010ff */
[----:B------:R1:W-:Y:S01]  /*bf20*/  MUFU.EX2 R213, R4 ;  /* 0x0000000400d57308 */ /* 0x0003e20000000800 */
[--C-:B---3--:R-:W-:Y:S02]  /*bf30*/  FFMA.FTZ R0, R21, c[0x0][0x2d0], -R102.reuse ;  /* 0x0000b40015007a23 */ /* 0x108fe40000010866 */
[----:B------:R-:W3:Y:S07]  /*bf40*/  LDSM.16.MT88.4 R20, [R224+0x100] ;  /* 0x00010000e014783b */ /* 0x000eee0000004200 */
[----:B------:R4:W4:Y:S01]  /*bf50*/  MUFU.EX2 R242, R0 ;  /* 0x0000000000f27308 */ /* 0x0009220000000800 */
[----:B--2---:R-:W-:Y:S09]  /*bf60*/  FSEL R2, R72, RZ, P1 ;  /* 0x000000ff48027208 */ /* 0x004ff20000800000 */
[----:B------:R2:W-:Y:S01]  /*bf70*/  MUFU.EX2 R91, R5 ;  /* 0x00000005005b7308 */ /* 0x0005e20000000800 */
[----:B-1----:R-:W-:Y:S09]  /*bf80*/  FFMA.FTZ R4, R13, c[0x0][0x2d0], -R101 ;  /* 0x0000b4000d047a23 */ /* 0x002ff20000010865 */
[----:B------:R1:W1:Y:S01]  /*bf90*/  MUFU.EX2 R217, R4 ;  /* 0x0000000400d97308 */ /* 0x0002620000000800 */
[--C-:B----4-:R-:W-:Y:S01]  /*bfa0*/  FFMA.FTZ R0, R15, c[0x0][0x2d0], -R102.reuse ;  /* 0x0000b4000f007a23 */ /* 0x110fe20000010866 */
[----:B------:R-:W-:Y:S08]  /*bfb0*/  F2FP.BF16.PACK_AB R65, R242, R211 ;  /* 0x000000d3f241723e */ /* 0x000ff000000010ff */
[----:B------:R4:W-:Y:S01]  /*bfc0*/  MUFU.EX2 R238, R0 ;  /* 0x0000000000ee7308 */ /* 0x0009e20000000800 */
[--C-:B--2---:R-:W-:Y:S09]  /*bfd0*/  FFMA.FTZ R5, R43, c[0x0][0x2d0], -R75.reuse ;  /* 0x0000b4002b057a23 */ /* 0x104ff2000001084b */
[----:B------:R-:W-:Y:S01]  /*bfe0*/  MUFU.EX2 R229, R6 ;  /* 0x0000000600e57308 */ /* 0x000fe20000000800 */
[----:B-1----:R-:W-:Y:S01]  /*bff0*/  FFMA.FTZ R4, R42, c[0x0][0x2d0], -R75 ;  /* 0x0000b4002a047a23 */ /* 0x002fe2000001084b */
[----:B------:R-:W-:Y:S08]  /*c000*/  F2FP.BF16.PACK_AB R64, R217, R213 ;  /* 0x000000d5d940723e */ /* 0x000ff000000010ff */
[----:B------:R1:W-:Y:S01]  /*c010*/  MUFU.EX2 R197, R4 ;  /* 0x0000000400c57308 */ /* 0x0003e20000000800 */
[----:B----4-:R-:W-:Y:S09]  /*c020*/  FFMA.FTZ R0, R12, c[0x0][0x2d0], -R102 ;  /* 0x0000b4000c007a23 */ /* 0x010ff20000010866 */
[----:B------:R2:W4:Y:S10]  /*c030*/  MUFU.EX2 R234, R0 ;  /* 0x0000000000ea7308 */ /* 0x0005340000000800 */
[----:B------:R-:W-:Y:S01]  /*c040*/  MUFU.EX2 R40, R5 ;  /* 0x0000000500287308 */ /* 0x000fe20000000800 */
[--C-:B-1----:R-:W-:Y:S09]  /*c050*/  FFMA.FTZ R4, R38, c[0x0][0x2d0], -R100.reuse ;  /* 0x0000b40026047a23 */ /* 0x102ff20000010864 */
[----:B------:R-:W-:Y:S01]  /*c060*/  MUFU.EX2 R195, R4 ;  /* 0x0000000400c37308 */ /* 0x000fe20000000800 */
[--C-:B--2---:R-:W-:Y:S01]  /*c070*/  FFMA.FTZ R0, R34, c[0x0][0x2d0], -R100.reuse ;  /* 0x0000b40022007a23 */ /* 0x104fe20000010864 */
[----:B----4-:R-:W-:Y:S08]  /*c080*/  F2FP.BF16.PACK_AB R67, R234, R238 ;  /* 0x000000eeea43723e */ /* 0x010ff000000010ff */
[----:B------:R1:W-:Y:S02]  /*c090*/  MUFU.EX2 R228, R0 ;  /* 0x0000000000e47308 */ /* 0x0003e40000000800 */
[--C-:B-1----:R-:W-:Y:S08]  /*c0a0*/  FFMA.FTZ R0, R36, c[0x0][0x2d0], -R100.reuse ;  /* 0x0000b40024007a23 */ /* 0x102ff00000010864 */
[----:B------:R1:W-:Y:S02]  /*c0b0*/  MUFU.EX2 R109, R0 ;  /* 0x00000000006d7308 */ /* 0x0003e40000000800 */
[----:B-1----:R-:W-:Y:S08]  /*c0c0*/  FFMA.FTZ R0, R35, c[0x0][0x2d0], -R100 ;  /* 0x0000b40023007a23 */ /* 0x002ff00000010864 */
[----:B------:R1:W-:Y:S02]  /*c0d0*/  MUFU.EX2 R95, R0 ;  /* 0x00000000005f7308 */ /* 0x0003e40000000800 */
[--C-:B-1----:R-:W-:Y:S08]  /*c0e0*/  FFMA.FTZ R0, R30, c[0x0][0x2d0], -R101.reuse ;  /* 0x0000b4001e007a23 */ /* 0x102ff00000010865 */
[----:B------:R1:W-:Y:S02]  /*c0f0*/  MUFU.EX2 R231, R0 ;  /* 0x0000000000e77308 */ /* 0x0003e40000000800 */
[--C-:B-1----:R-:W-:Y:S08]  /*c100*/  FFMA.FTZ R0, R31, c[0x0][0x2d0], -R101.reuse ;  /* 0x0000b4001f007a23 */ /* 0x102ff00000010865 */
        /* <DEDUP_REMOVED lines=13> */
[----:B-1----:R-:W-:Y:S02]  /*c1e0*/  FFMA.FTZ R0, R37, c[0x0][0x2d0], -R100 ;  /* 0x0000b40025007a23 */ /* 0x002fe40000010864 */
[----:B------:R-:W1:Y:S06]  /*c1f0*/  LDSM.16.MT88.4 R36, [R227+0x100] ;  /* 0x00010000e324783b */ /* 0x000e6c0000004200 */
[----:B------:R2:W-:Y:S02]  /*c200*/  MUFU.EX2 R34, R0 ;  /* 0x0000000000227308 */ /* 0x0005e40000000800 */
[----:B--2---:R-:W-:Y:S08]  /*c210*/  FFMA.FTZ R0, R45, c[0x0][0x2d0], -R75 ;  /* 0x0000b4002d007a23 */ /* 0x004ff0000001084b */
[----:B------:R2:W-:Y:S02]  /*c220*/  MUFU.EX2 R202, R0 ;  /* 0x0000000000ca7308 */ /* 0x0005e40000000800 */
[----:B--2---:R-:W-:Y:S05]  /*c230*/  FSEL R0, R73, RZ, P2 ;  /* 0x000000ff49007208 */ /* 0x004fea0001000000 */
[----:B------:R-:W-:Y:S04]  /*c240*/  FADD.FTZ R0, -R0, R3 ;  /* 0x0000000300007221 */ /* 0x000fe80000010100 */
[----:B------:R-:W-:Y:S04]  /*c250*/  FMUL.FTZ R0, R0, c[0x0][0x2d0] ;  /* 0x0000b40000007a20 */ /* 0x000fe80000410000 */
[----:B------:R2:W4:Y:S02]  /*c260*/  MUFU.EX2 R69, R0 ;  /* 0x0000000000457308 */ /* 0x0005240000000800 */
[----:B--2---:R-:W-:Y:S01]  /*c270*/  FADD.FTZ R0, -R2, R116 ;  /* 0x0000007402007221 */ /* 0x004fe20000010100 */
[----:B------:R-:W-:Y:S01]  /*c280*/  FSEL R2, R71, RZ, P0 ;  /* 0x000000ff47027208 */ /* 0x000fe20000000000 */
[C---:B----4-:R-:W-:Y:S01]  /*c290*/  FMUL.FTZ R4, R69.reuse, R120 ;  /* 0x0000007845047220 */ /* 0x050fe20000410000 */
[----:B------:R-:W-:Y:S01]  /*c2a0*/  PLOP3.LUT P0, PT, PT, PT, UP0, 0x80, 0x0 ;  /* 0x000000000000781c */ /* 0x000fe20003f0f008 */
[----:B------:R-:W-:Y:S02]  /*c2b0*/  FMUL.FTZ R0, R0, c[0x0][0x2d0] ;  /* 0x0000b40000007a20 */ /* 0x000fe40000410000 */
[C---:B------:R-:W-:Y:S02]  /*c2c0*/  FMUL.FTZ R5, R69.reuse, R121 ;  /* 0x0000007945057220 */ /* 0x040fe40000410000 */
[----:B------:R2:W4:Y:S01]  /*c2d0*/  MUFU.EX2 R68, R0 ;  /* 0x0000000000447308 */ /* 0x0005220000000800 */
[C---:B------:R-:W-:Y:S02]  /*c2e0*/  FMUL.FTZ R16, R69.reuse, R132 ;  /* 0x0000008445107220 */ /* 0x040fe40000410000 */
[C---:B------:R-:W-:Y:S02]  /*c2f0*/  FMUL.FTZ R17, R69.reuse, R133 ;  /* 0x0000008545117220 */ /* 0x040fe40000410000 */
[----:B------:R-:W-:Y:S02]  /*c300*/  FMUL.FTZ R32, R69, R148 ;  /* 0x0000009445207220 */ /* 0x000fe40000410000 */
[----:B--2---:R-:W-:Y:S01]  /*c310*/  FADD.FTZ R0, -R2, R117 ;  /* 0x0000007502007221 */ /* 0x004fe20000010100 */
[----:B------:R-:W-:Y:S01]  /*c320*/  FSEL R2, R70, RZ, P3 ;  /* 0x000000ff46027208 */ /* 0x000fe20001800000 */
[----:B----4-:R-:W-:Y:S02]  /*c330*/  FMUL.FTZ R6, R68, R122 ;  /* 0x0000007a44067220 */ /* 0x010fe40000410000 */
[----:B------:R-:W-:Y:S02]  /*c340*/  FMUL.FTZ R0, R0, c[0x0][0x2d0] ;  /* 0x0000b40000007a20 */ /* 0x000fe40000410000 */
[C---:B------:R-:W-:Y:S02]  /*c350*/  FMUL.FTZ R7, R68.reuse, R123 ;  /* 0x0000007b44077220 */ /* 0x040fe40000410000 */
[----:B------:R2:W4:Y:S01]  /*c360*/  MUFU.EX2 R3, R0 ;  /* 0x0000000000037308 */ /* 0x0005220000000800 */
[C---:B------:R-:W-:Y:S02]  /*c370*/  FMUL.FTZ R35, R68.reuse, R151 ;  /* 0x0000009744237220 */ /* 0x040fe40000410000 */
[C---:B------:R-:W-:Y:S02]  /*c380*/  FMUL.FTZ R18, R68.reuse, R134 ;  /* 0x0000008644127220 */ /* 0x040fe40000410000 */
[-C--:B---3--:R-:W-:Y:S01]  /*c390*/  HMMA.16816.F32.BF16 R4, R76, R20.reuse, R4 ;  /* 0x000000144c04723c */ /* 0x088fe20000041804 */
[----:B------:R-:W-:Y:S02]  /*c3a0*/  FMUL.FTZ R19, R68, R135 ;  /* 0x0000008744137220 */ /* 0x000fe40000410000 */
[----:B------:R-:W-:Y:S02]  /*c3b0*/  IMAD.MOV.U32 R134, RZ, RZ, R210 ;  /* 0x000000ffff867224 */ /* 0x000fe400078e00d2 */
[----:B------:R-:W-:Y:S02]  /*c3c0*/  IMAD.MOV.U32 R135, RZ, RZ, R205 ;  /* 0x000000ffff877224 */ /* 0x000fe400078e00cd */
[----:B--2---:R-:W-:Y:S02]  /*c3d0*/  FADD.FTZ R0, -R2, R118 ;  /* 0x0000007602007221 */ /* 0x004fe40000010100 */
[----:B------:R-:W-:Y:S03]  /*c3e0*/  FFMA.FTZ R2, R46, c[0x0][0x2d0], -R100 ;  /* 0x0000b4002e027a23 */ /* 0x000fe60000010864 */
[----:B------:R-:W-:Y:S01]  /*c3f0*/  FMUL.FTZ R0, R0, c[0x0][0x2d0] ;  /* 0x0000b40000007a20 */ /* 0x000fe20000410000 */
[----:B------:R2:W-:Y:S01]  /*c400*/  MUFU.EX2 R196, R2 ;  /* 0x0000000200c47308 */ /* 0x0005e20000000800 */
[C---:B----4-:R-:W-:Y:S02]  /*c410*/  FMUL.FTZ R8, R3.reuse, R124 ;  /* 0x0000007c03087220 */ /* 0x050fe40000410000 */
[C---:B------:R-:W-:Y:S02]  /*c420*/  FMUL.FTZ R9, R3.reuse, R125 ;  /* 0x0000007d03097220 */ /* 0x040fe40000410000 */
[C---:B------:R-:W-:Y:S02]  /*c430*/  FMUL.FTZ R12, R3.reuse, R128 ;  /* 0x00000080030c7220 */ /* 0x040fe40000410000 */
[C---:B------:R-:W-:Y:S02]  /*c440*/  FMUL.FTZ R13, R3.reuse, R129 ;  /* 0x00000081030d7220 */ /* 0x040fe40000410000 */
[C---:B------:R-:W-:Y:S01]  /*c450*/  FMUL.FTZ R24, R3.reuse, R140 ;  /* 0x0000008c03187220 */ /* 0x040fe20000410000 */
[----:B------:R-:W3:Y:S01]  /*c460*/  MUFU.EX2 R0, R0 ;  /* 0x0000000000007308 */ /* 0x000ee20000000800 */
[C---:B------:R-:W-:Y:S02]  /*c470*/  FMUL.FTZ R25, R3.reuse, R141 ;  /* 0x0000008d03197220 */ /* 0x040fe40000410000 */
[C---:B------:R-:W-:Y:S02]  /*c480*/  FMUL.FTZ R28, R3.reuse, R144 ;  /* 0x00000090031c7220 */ /* 0x040fe40000410000 */
[C---:B------:R-:W-:Y:S02]  /*c490*/  FMUL.FTZ R29, R3.reuse, R145 ;  /* 0x00000091031d7220 */ /* 0x040fe40000410000 */
[----:B------:R-:W-:Y:S02]  /*c4a0*/  IMAD.MOV.U32 R141, RZ, RZ, R110 ;  /* 0x000000ffff8d7224 */ /* 0x000fe400078e006e */
[----:B------:R-:W-:Y:S02]  /*c4b0*/  IMAD.MOV.U32 R125, RZ, RZ, R202 ;  /* 0x000000ffff7d7224 */ /* 0x000fe400078e00ca */
[----:B------:R-:W-:Y:S02]  /*c4c0*/  IMAD.MOV.U32 R202, RZ, RZ, R80 ;  /* 0x000000ffffca7224 */ /* 0x000fe400078e0050 */
[----:B------:R-:W-:Y:S02]  /*c4d0*/  IMAD.MOV.U32 R128, RZ, RZ, R212 ;  /* 0x000000ffff807224 */ /* 0x000fe400078e00d4 */
[----:B--2---:R-:W-:Y:S02]  /*c4e0*/  FFMA.FTZ R2, R50, c[0x0][0x2d0], -R100 ;  /* 0x0000b40032027a23 */ /* 0x004fe40000010864 */
[----:B------:R-:W-:Y:S02]  /*c4f0*/  IMAD.MOV.U32 R212, RZ, RZ, R81 ;  /* 0x000000ffffd47224 */ /* 0x000fe400078e0051 */
[----:B------:R2:W4:Y:S01]  /*c500*/  MUFU.EX2 R194, R2 ;  /* 0x0000000200c27308 */ /* 0x0005220000000800 */
[----:B------:R-:W-:Y:S02]  /*c510*/  IMAD.MOV.U32 R140, RZ, RZ, R40 ;  /* 0x000000ffff8c7224 */ /* 0x000fe400078e0028 */
[C---:B------:R-:W-:Y:S02]  /*c520*/  FMUL.FTZ R40, R3.reuse, R156 ;  /* 0x0000009c03287220 */ /* 0x040fe40000410000 */
[C---:B---3--:R-:W-:Y:S02]  /*c530*/  FMUL.FTZ R15, R0.reuse, R131 ;  /* 0x00000083000f7220 */ /* 0x048fe40000410000 */
[C---:B------:R-:W-:Y:S02]  /*c540*/  FMUL.FTZ R10, R0.reuse, R126 ;  /* 0x0000007e000a7220 */ /* 0x040fe40000410000 */
[C---:B------:R-:W-:Y:S02]  /*c550*/  FMUL.FTZ R14, R0.reuse, R130 ;  /* 0x00000082000e7220 */ /* 0x040fe40000410000 */
[C---:B------:R-:W-:Y:S02]  /*c560*/  FMUL.FTZ R11, R0.reuse, R127 ;  /* 0x0000007f000b7220 */ /* 0x040fe40000410000 */
[C---:B------:R-:W-:Y:S02]  /*c570*/  FMUL.FTZ R27, R0.reuse, R143 ;  /* 0x0000008f001b7220 */ /* 0x040fe40000410000 */
[----:B------:R-:W-:Y:S02]  /*c580*/  IMAD.MOV.U32 R143, RZ, RZ, R95 ;  /* 0x000000ffff8f7224 */ /* 0x000fe400078e005f */
[----:B------:R-:W-:Y:S01]  /*c590*/  FMUL.FTZ R44, R3, R160 ;  /* 0x000000a0032c7220 */ /* 0x000fe20000410000 */
[C---:B------:R-:W-:Y:S01]  /*c5a0*/  HMMA.16816.F32.BF16 R8, R64.reuse, R20, R8 ;  /* 0x000000144008723c */ /* 0x040fe20000041808 */
[C---:B------:R-:W-:Y:S02]  /*c5b0*/  FMUL.FTZ R26, R0.reuse, R142 ;  /* 0x0000008e001a7220 */ /* 0x040fe40000410000 */
[----:B------:R-:W-:Y:S02]  /*c5c0*/  IMAD.MOV.U32 R142, RZ, RZ, R107 ;  /* 0x000000ffff8e7224 */ /* 0x000fe400078e006b */
[----:B------:R-:W-:Y:S02]  /*c5d0*/  FMUL.FTZ R47, R0, R163 ;  /* 0x000000a3002f7220 */ /* 0x000fe40000410000 */
[----:B--2---:R-:W-:Y:S01]  /*c5e0*/  FFMA.FTZ R2, R48, c[0x0][0x2d0], -R101 ;  /* 0x0000b40030027a23 */ /* 0x004fe20000010865 */
[-C--:B------:R-:W-:Y:S01]  /*c5f0*/  HMMA.16816.F32.BF16 R12, R64, R22.reuse, R12 ;  /* 0x00000016400c723c */ /* 0x080fe2000004180c */
[C---:B------:R-:W-:Y:S02]  /*c600*/  FMUL.FTZ R21, R69.reuse, R137 ;  /* 0x0000008945157220 */ /* 0x040fe40000410000 */
[----:B------:R2:W3:Y:S01]  /*c610*/  MUFU.EX2 R203, R2 ;  /* 0x0000000200cb7308 */ /* 0x0004e20000000800 */
[----:B------:R-:W-:Y:S02]  /*c620*/  IMAD.MOV.U32 R137, RZ, RZ, R91 ;  /* 0x000000ffff897224 */ /* 0x000fe400078e005b */
[----:B----4-:R-:W-:Y:S02]  /*c630*/  IMAD.MOV.U32 R129, RZ, RZ, R194 ;  /* 0x000000ffff817224 */ /* 0x010fe400078e00c2 */
[C---:B------:R-:W-:Y:S01]  /*c640*/  HMMA.16816.F32.BF16 R16, R76.reuse, R22, R16 ;  /* 0x000000164c10723c */ /* 0x040fe20000041810 */
[----:B------:R-:W-:Y:S03]  /*c650*/  FMUL.FTZ R20, R69, R136 ;  /* 0x0000008845147220 */ /* 0x000fe60000410000 */
[C---:B------:R-:W-:Y:S02]  /*c660*/  FMUL.FTZ R30, R0.reuse, R146 ;  /* 0x00000092001e7220 */ /* 0x040fe40000410000 */
[----:B------:R-:W-:Y:S02]  /*c670*/  FMUL.FTZ R31, R0, R147 ;  /* 0x00000093001f7220 */ /* 0x000fe40000410000 */
[C---:B------:R-:W-:Y:S04]  /*c680*/  FMUL.FTZ R22, R68.reuse, R138 ;  /* 0x0000008a44167220 */ /* 0x040fe80000410000 */
[C---:B------:R-:W-:Y:S02]  /*c690*/  FMUL.FTZ R23, R68.reuse, R139 ;  /* 0x0000008b44177220 */ /* 0x040fe40000410000 */
[----:B------:R-:W-:Y:S02]  /*c6a0*/  IMAD.MOV.U32 R194, RZ, RZ, R82 ;  /* 0x000000ffffc27224 */ /* 0x000fe400078e0052 */
[----:B------:R-:W-:Y:S02]  /*c6b0*/  IMAD.MOV.U32 R138, RZ, RZ, R90 ;  /* 0x000000ffff8a7224 */ /* 0x000fe400078e005a */
[----:B------:R-:W-:Y:S01]  /*c6c0*/  IMAD.MOV.U32 R146, RZ, RZ, R34 ;  /* 0x000000ffff927224 */ /* 0x000fe200078e0022 */
[-C--:B-1----:R-:W-:Y:S01]  /*c6d0*/  HMMA.16816.F32.BF16 R20, R76, R36.reuse, R20 ;  /* 0x000000244c14723c */ /* 0x082fe20000041814 */
[----:B--2---:R-:W-:Y:S02]  /*c6e0*/  FFMA.FTZ R2, R51, c[0x0][0x2d0], -R101 ;  /* 0x0000b40033027a23 */ /* 0x004fe40000010865 */
[C---:B------:R-:W-:Y:S02]  /*c6f0*/  FMUL.FTZ R34, R68.reuse, R150 ;  /* 0x0000009644227220 */ /* 0x040fe40000410000 */
[----:B------:R1:W2:Y:S01]  /*c700*/  MUFU.EX2 R41, R2 ;  /* 0x0000000200297308 */ /* 0x0002a20000000800 */
[----:B------:R-:W-:Y:S02]  /*c710*/  IMAD.MOV.U32 R147, RZ, RZ, R33 ;  /* 0x000000ffff937224 */ /* 0x000fe400078e0021 */
[C---:B------:R-:W-:Y:S01]  /*c720*/  HMMA.16816.F32.BF16 R24, R64.reuse, R36, R24 ;  /* 0x000000244018723c */ /* 0x040fe20000041818 */
[C---:B------:R-:W-:Y:S02]  /*c730*/  FMUL.FTZ R33, R69.reuse, R149 ;  /* 0x0000009545217220 */ /* 0x040fe40000410000 */
[----:B------:R-:W-:Y:S01]  /*c740*/  LDSM.16.MT88.4 R148, [R227+0x3100] ;  /* 0x00310000e394783b */ /* 0x000fe20000004200 */
[C---:B------:R-:W-:Y:S02]  /*c750*/  FMUL.FTZ R48, R69.reuse, R164 ;  /* 0x000000a445307220 */ /* 0x040fe40000410000 */
[----:B------:R-:W-:Y:S02]  /*c760*/  IMAD.MOV.U32 R164, RZ, RZ, R195 ;  /* 0x000000ffffa47224 */ /* 0x000fe400078e00c3 */
[-C--:B------:R-:W-:Y:S01]  /*c770*/  HMMA.16816.F32.BF16 R28, R64, R38.reuse, R28 ;  /* 0x00000026401c723c */ /* 0x080fe2000004181c */
[----:B---3--:R-:W-:Y:S03]  /*c780*/  IMAD.MOV.U32 R139, RZ, RZ, R203 ;  /* 0x000000ffff8b7224 */ /* 0x008fe600078e00cb */
[----:B------:R-:W-:Y:S02]  /*c790*/  IMAD.MOV.U32 R203, RZ, RZ, R83 ;  /* 0x000000ffffcb7224 */ /* 0x000fe400078e0053 */
[----:B------:R-:W3:Y:S01]  /*c7a0*/  LDSM.16.MT88.4 R80, [R226+0x100] ;  /* 0x00010000e250783b */ /* 0x000ee20000004200 */
[----:B------:R-:W-:Y:S01]  /*c7b0*/  FMUL.FTZ R51, R68, R167 ;  /* 0x000000a744337220 */ /* 0x000fe20000410000 */
[C---:B------:R-:W-:Y:S01]  /*c7c0*/  HMMA.16816.F32.BF16 R32, R76.reuse, R38, R32 ;  /* 0x000000264c20723c */ /* 0x040fe20000041820 */
[----:B------:R-:W-:Y:S03]  /*c7d0*/  FMUL.FTZ R37, R69, R153 ;  /* 0x0000009945257220 */ /* 0x000fe60000410000 */
[----:B------:R-:W-:Y:S02]  /*c7e0*/  FMUL.FTZ R43, R0, R159 ;  /* 0x0000009f002b7220 */ /* 0x000fe40000410000 */
[----:B-1----:R-:W-:Y:S02]  /*c7f0*/  FFMA.FTZ R2, R49, c[0x0][0x2d0], -R102 ;  /* 0x0000b40031027a23 */ /* 0x002fe40000010866 */
[C---:B------:R-:W-:Y:S02]  /*c800*/  FMUL.FTZ R39, R68.reuse, R155 ;  /* 0x0000009b44277220 */ /* 0x040fe40000410000 */
[----:B------:R1:W-:Y:S02]  /*c810*/  MUFU.EX2 R131, R2 ;  /* 0x0000000200837308 */ /* 0x0003e40000000800 */
[----:B------:R-:W-:Y:S02]  /*c820*/  FMUL.FTZ R38, R68, R154 ;  /* 0x0000009a44267220 */ /* 0x000fe40000410000 */
[----:B------:R-:W-:Y:S02]  /*c830*/  FMUL.FTZ R36, R69, R152 ;  /* 0x0000009845247220 */ /* 0x000fe40000410000 */
[----:B------:R-:W-:Y:S02]  /*c840*/  IMAD.MOV.U32 R195, RZ, RZ, R202 ;  /* 0x000000ffffc37224 */ /* 0x000fe400078e00ca */
[----:B------:R-:W-:Y:S02]  /*c850*/  IMAD.MOV.U32 R202, RZ, RZ, R212 ;  /* 0x000000ffffca7224 */ /* 0x000fe400078e00d4 */
[----:B------:R-:W-:Y:S01]  /*c860*/  IMAD.MOV.U32 R212, RZ, RZ, R194 ;  /* 0x000000ffffd47224 */ /* 0x000fe200078e00c2 */
[-C--:B------:R-:W-:Y:S01]  /*c870*/  HMMA.16816.F32.BF16 R36, R76, R52.reuse, R36 ;  /* 0x000000344c24723c */ /* 0x080fe20000041824 */
[----:B------:R-:W-:Y:S02]  /*c880*/  IMAD.MOV.U32 R194, RZ, RZ, R203 ;  /* 0x000000ffffc27224 */ /* 0x000fe400078e00cb */
[----:B------:R-:W-:Y:S02]  /*c890*/  IMAD.MOV.U32 R122, RZ, RZ, R212 ;  /* 0x000000ffff7a7224 */ /* 0x000fe400078e00d4 */
[----:B------:R-:W-:Y:S02]  /*c8a0*/  IMAD.MOV.U32 R203, RZ, RZ, R208 ;  /* 0x000000ffffcb7224 */ /* 0x000fe400078e00d0 */
[----:B------:R-:W-:Y:S02]  /*c8b0*/  IMAD.MOV.U32 R208, RZ, RZ, R87 ;  /* 0x000000ffffd07224 */ /* 0x000fe400078e0057 */
[----:B------:R-:W-:Y:S03]  /*c8c0*/  FMUL.FTZ R46, R0, R162 ;  /* 0x000000a2002e7220 */ /* 0x000fe60000410000 */
[----:B------:R-:W-:Y:S02]  /*c8d0*/  IMAD.MOV.U32 R132, RZ, RZ, R208 ;  /* 0x000000ffff847224 */ /* 0x000fe400078e00d0 */
[----:B-1----:R-:W-:Y:S02]  /*c8e0*/  FFMA.FTZ R2, R56, c[0x0][0x2d0], -R102 ;  /* 0x0000b40038027a23 */ /* 0x002fe40000010866 */
[----:B------:R-:W-:Y:S02]  /*c8f0*/  IMAD.MOV.U32 R123, RZ, RZ, R203 ;  /* 0x000000ffff7b7224 */ /* 0x000fe400078e00cb */
[----:B------:R1:W4:Y:S01]  /*c900*/  MUFU.EX2 R42, R2 ;  /* 0x00000002002a7308 */ /* 0x0003220000000800 */
[----:B------:R-:W-:Y:S02]  /*c910*/  IMAD.MOV.U32 R121, RZ, RZ, R202 ;  /* 0x000000ffff797224 */ /* 0x000fe400078e00ca */
[----:B------:R-:W-:Y:S02]  /*c920*/  IMAD.MOV.U32 R124, RZ, RZ, R196 ;  /* 0x000000ffff7c7224 */ /* 0x000fe400078e00c4 */
[C---:B------:R-:W-:Y:S02]  /*c930*/  FMUL.FTZ R45, R3.reuse, R161 ;  /* 0x000000a1032d7220 */ /* 0x040fe40000410000 */
[----:B------:R-:W-:Y:S02]  /*c940*/  IMAD.MOV.U32 R120, RZ, RZ, R195 ;  /* 0x000000ffff787224 */ /* 0x000fe400078e00c3 */
[----:B------:R-:W-:Y:S02]  /*c950*/  IMAD.MOV.U32 R136, RZ, RZ, R109 ;  /* 0x000000ffff887224 */ /* 0x000fe400078e006d */
[----:B------:R-:W-:Y:S02]  /*c960*/  IMAD.MOV.U32 R109, RZ, RZ, R194 ;  /* 0x000000ffff6d7224 */ /* 0x000fe400078e00c2 */
[----:B--2---:R-:W-:Y:S02]  /*c970*/  IMAD.MOV.U32 R145, RZ, RZ, R41 ;  /* 0x000000ffff917224 */ /* 0x004fe400078e0029 */
[----:B------:R-:W-:Y:S02]  /*c980*/  FMUL.FTZ R41, R3, R157 ;  /* 0x0000009d03297220 */ /* 0x000fe40000410000 */
[----:B------:R-:W-:Y:S02]  /*c990*/  FMUL.FTZ R49, R69, R165 ;  /* 0x000000a545317220 */ /* 0x000fe40000410000 */
[----:B------:R-:W-:Y:S02]  /*c9a0*/  FMUL.FTZ R56, R3, R172 ;  /* 0x000000ac03387220 */ /* 0x000fe40000410000 */
[----:B------:R-:W-:Y:S02]  /*c9b0*/  IMAD.MOV.U32 R167, RZ, RZ, R84 ;  /* 0x000000ffffa77224 */ /* 0x000fe400078e0054 */
[----:B------:R-:W-:Y:S02]  /*c9c0*/  FFMA.FTZ R109, R109, c[0x0][0x2d0], -R75 ;  /* 0x0000b4006d6d7a23 */ /* 0x000fe4000001084b */
[--C-:B-1----:R-:W-:Y:S02]  /*c9d0*/  FFMA.FTZ R2, R57, c[0x0][0x2d0], -R101.reuse ;  /* 0x0000b40039027a23 */ /* 0x102fe40000010865 */
[----:B----4-:R-:W-:Y:S02]  /*c9e0*/  IMAD.MOV.U32 R144, RZ, RZ, R42 ;  /* 0x000000ffff907224 */ /* 0x010fe400078e002a */
[----:B------:R1:W-:Y:S01]  /*c9f0*/  MUFU.EX2 R126, R2 ;  /* 0x00000002007e7308 */ /* 0x0003e20000000800 */
[C---:B------:R-:W-:Y:S02]  /*ca00*/  FMUL.FTZ R42, R0.reuse, R158 ;  /* 0x0000009e002a7220 */ /* 0x040fe40000410000 */
[----:B------:R-:W-:Y:S05]  /*ca10*/  FMUL.FTZ R57, R3, R173 ;  /* 0x000000ad03397220 */ /* 0x000fea0000410000 */
[C---:B------:R-:W-:Y:S07]  /*ca20*/  HMMA.16816.F32.BF16 R40, R64.reuse, R52, R40 ;  /* 0x000000344028723c */ /* 0x040fee0000041828 */
[C---:B------:R-:W-:Y:S01]  /*ca30*/  FMUL.FTZ R52, R69.reuse, R168 ;  /* 0x000000a845347220 */ /* 0x040fe20000410000 */
[-C--:B------:R-:W-:Y:S01]  /*ca40*/  HMMA.16816.F32.BF16 R44, R64, R54.reuse, R44 ;  /* 0x00000036402c723c */ /* 0x080fe2000004182c */
[----:B------:R-:W-:Y:S03]  /*ca50*/  FMUL.FTZ R53, R69, R169 ;  /* 0x000000a945357220 */ /* 0x000fe60000410000 */
[----:B-1----:R-:W-:Y:S04]  /*ca60*/  FFMA.FTZ R2, R59, c[0x0][0x2d0], -R101 ;  /* 0x0000b4003b027a23 */ /* 0x002fe80000010865 */
[----:B------:R1:W-:Y:S01]  /*ca70*/  MUFU.EX2 R130, R2 ;  /* 0x0000000200827308 */ /* 0x0003e20000000800 */
[----:B------:R-:W-:Y:S03]  /*ca80*/  FMUL.FTZ R59, R0, R175 ;  /* 0x000000af003b7220 */ /* 0x000fe60000410000 */
[--C-:B-1----:R-:W-:Y:S02]  /*ca90*/  FFMA.FTZ R2, R58, c[0x0][0x2d0], -R102.reuse ;  /* 0x0000b4003a027a23 */ /* 0x102fe40000010866 */
[----:B------:R-:W-:Y:S04]  /*caa0*/  FMUL.FTZ R58, R0, R174 ;  /* 0x000000ae003a7220 */ /* 0x000fe80000410000 */
[----:B------:R1:W-:Y:S02]  /*cab0*/  MUFU.EX2 R127, R2 ;  /* 0x00000002007f7308 */ /* 0x0003e40000000800 */
[----:B-1----:R-:W-:Y:S02]  /*cac0*/  FFMA.FTZ R2, R60, c[0x0][0x2d0], -R102 ;  /* 0x0000b4003c027a23 */ /* 0x002fe40000010866 */
[----:B------:R-:W-:Y:S06]  /*cad0*/  FMUL.FTZ R60, R3, R176 ;  /* 0x000000b0033c7220 */ /* 0x000fec0000410000 */
[----:B------:R1:W2:Y:S01]  /*cae0*/  MUFU.EX2 R50, R2 ;  /* 0x0000000200327308 */ /* 0x0002a20000000800 */
[----:B------:R-:W-:Y:S02]  /*caf0*/  IMAD.MOV.U32 R176, RZ, RZ, R197 ;  /* 0x000000ffffb07224 */ /* 0x000fe400078e00c5 */
[----:B-1----:R-:W-:Y:S02]  /*cb00*/  FFMA.FTZ R2, R62, c[0x0][0x2d0], -R75 ;  /* 0x0000b4003e027a23 */ /* 0x002fe4000001084b */
[----:B--2---:R-:W-:Y:S05]  /*cb10*/  IMAD.MOV.U32 R165, RZ, RZ, R50 ;  /* 0x000000ffffa57224 */ /* 0x004fea00078e0032 */
[----:B------:R1:W-:Y:S01]  /*cb20*/  MUFU.EX2 R107, R2 ;  /* 0x00000002006b7308 */ /* 0x0003e20000000800 */
[----:B------:R-:W-:Y:S02]  /*cb30*/  FMUL.FTZ R50, R68, R166 ;  /* 0x000000a644327220 */ /* 0x000fe40000410000 */
[----:B------:R-:W-:Y:S02]  /*cb40*/  IMAD.MOV.U32 R166, RZ, RZ, R85 ;  /* 0x000000ffffa67224 */ /* 0x000fe400078e0055 */
[----:B------:R-:W-:Y:S03]  /*cb50*/  FMUL.FTZ R62, R0, R178 ;  /* 0x000000b2003e7220 */ /* 0x000fe60000410000 */
[C---:B------:R-:W-:Y:S07]  /*cb60*/  HMMA.16816.F32.BF16 R48, R76.reuse, R54, R48 ;  /* 0x000000364c30723c */ /* 0x040fee0000041830 */
[C---:B------:R-:W-:Y:S02]  /*cb70*/  FMUL.FTZ R55, R68.reuse, R171 ;  /* 0x000000ab44377220 */ /* 0x040fe40000410000 */
[----:B------:R-:W-:Y:S07]  /*cb80*/  FMUL.FTZ R54, R68, R170 ;  /* 0x000000aa44367220 */ /* 0x000fee0000410000 */
[-C--:B---3--:R-:W-:Y:S01]  /*cb90*/  HMMA.16816.F32.BF16 R52, R76, R80.reuse, R52 ;  /* 0x000000504c34723c */ /* 0x088fe20000041834 */
[--C-:B-1----:R-:W-:Y:S02]  /*cba0*/  FFMA.FTZ R2, R86, c[0x0][0x2d0], -R75.reuse ;  /* 0x0000b40056027a23 */ /* 0x102fe4000001084b */
[----:B------:R-:W1:Y:S02]  /*cbb0*/  LDSM.16.MT88.4 R84, [R224+0x900] ;  /* 0x00090000e054783b */ /* 0x000e640000004200 */
[----:B------:R2:W-:Y:S03]  /*cbc0*/  MUFU.EX2 R116, R2 ;  /* 0x0000000200747308 */ /* 0x0005e60000000800 */
[C---:B------:R-:W-:Y:S07]  /*cbd0*/  HMMA.16816.F32.BF16 R56, R64.reuse, R80, R56 ;  /* 0x000000504038723c */ /* 0x040fee0000041838 */
[----:B------:R-:W-:Y:S02]  /*cbe0*/  F2FP.BF16.PACK_AB R80, R119, R231 ;  /* 0x000000e77750723e */ /* 0x000fe400000010ff */
[----:B------:R-:W-:Y:S03]  /*cbf0*/  F2FP.BF16.PACK_AB R81, R138, R230 ;  /* 0x000000e68a51723e */ /* 0x000fe600000010ff */
[--C-:B--2---:R-:W-:Y:S02]  /*cc00*/  FFMA.FTZ R2, R61, c[0x0][0x2d0], -R100.reuse ;  /* 0x0000b4003d027a23 */ /* 0x104fe40000010864 */
[----:B------:R-:W-:Y:S02]  /*cc10*/  FMUL.FTZ R61, R3, R177 ;  /* 0x000000b1033d7220 */ /* 0x000fe40000410000 */
[----:B------:R2:W-:Y:S02]  /*cc20*/  MUFU.EX2 R155, R2 ;  /* 0x00000002009b7308 */ /* 0x0005e40000000800 */
[--C-:B--2---:R-:W-:Y:S02]  /*cc30*/  FFMA.FTZ R2, R63, c[0x0][0x2d0], -R100.reuse ;  /* 0x0000b4003f027a23 */ /* 0x104fe40000010864 */
[----:B------:R-:W-:Y:S06]  /*cc40*/  FMUL.FTZ R63, R0, R179 ;  /* 0x000000b3003f7220 */ /* 0x000fec0000410000 */
[----:B------:R2:W-:Y:S01]  /*cc50*/  MUFU.EX2 R154, R2 ;  /* 0x00000002009a7308 */ /* 0x0005e20000000800 */
[-C--:B------:R-:W-:Y:S07]  /*cc60*/  HMMA.16816.F32.BF16 R60, R64, R82.reuse, R60 ;  /* 0x00000052403c723c */ /* 0x080fee000004183c */
[C---:B------:R-:W-:Y:S02]  /*cc70*/  FMUL.FTZ R64, R69.reuse, R180 ;  /* 0x000000b445407220 */ /* 0x040fe40000410000 */
[----:B------:R-:W-:Y:S03]  /*cc80*/  FMUL.FTZ R65, R69, R181 ;  /* 0x000000b545417220 */ /* 0x000fe60000410000 */
[C---:B------:R-:W-:Y:S02]  /*cc90*/  FMUL.FTZ R66, R68.reuse, R182 ;  /* 0x000000b644427220 */ /* 0x040fe40000410000 */
[----:B------:R-:W-:Y:S02]  /*cca0*/  FMUL.FTZ R67, R68, R183 ;  /* 0x000000b744437220 */ /* 0x000fe40000410000 */
[--C-:B--2---:R-:W-:Y:S05]  /*ccb0*/  FFMA.FTZ R2, R88, c[0x0][0x2d0], -R75.reuse ;  /* 0x0000b40058027a23 */ /* 0x104fea000001084b */
[----:B------:R-:W-:Y:S01]  /*ccc0*/  HMMA.16816.F32.BF16 R64, R76, R82, R64 ;  /* 0x000000524c40723c */ /* 0x000fe20000041840 */
[----:B------:R2:W-:Y:S06]  /*ccd0*/  MUFU.EX2 R110, R2 ;  /* 0x00000002006e7308 */ /* 0x0005ec0000000800 */
[----:B------:R-:W-:Y:S02]  /*cce0*/  F2FP.BF16.PACK_AB R76, R229, R233 ;  /* 0x000000e9e54c723e */ /* 0x000fe400000010ff */
[----:B------:R-:W-:Y:S03]  /*ccf0*/  F2FP.BF16.PACK_AB R77, R228, R232 ;  /* 0x000000e8e44d723e */ /* 0x000fe600000010ff */
[----:B------:R-:W-:Y:S02]  /*cd00*/  F2FP.BF16.PACK_AB R78, R176, R137 ;  /* 0x00000089b04e723e */ /* 0x000fe400000010ff */
[----:B------:R-:W-:Y:S02]  /*cd10*/  F2FP.BF16.PACK_AB R79, R143, R136 ;  /* 0x000000888f4f723e */ /* 0x000fe400000010ff */
[----:B------:R-:W-:Y:S02]  /*cd20*/  F2FP.BF16.PACK_AB R82, R142, R166 ;  /* 0x000000a68e52723e */ /* 0x000fe400000010ff */
[----:B------:R-:W-:Y:S03]  /*cd30*/  F2FP.BF16.PACK_AB R83, R141, R167 ;  /* 0x000000a78d53723e */ /* 0x000fe600000010ff */
[-C--:B-1----:R-:W-:Y:S01]  /*cd40*/  HMMA.16816.F32.BF16 R4, R76, R84.reuse, R4 ;  /* 0x000000544c04723c */ /* 0x082fe20000041804 */
[----:B--2---:R-:W-:Y:S02]  /*cd50*/  FFMA.FTZ R2, R89, c[0x0][0x2d0], -R75 ;  /* 0x0000b40059027a23 */ /* 0x004fe4000001084b */
[----:B------:R-:W1:Y:S05]  /*cd60*/  LDSM.16.MT88.4 R88, [R227+0x900] ;  /* 0x00090000e358783b */ /* 0x000e6a0000004200 */
[C---:B------:R-:W-:Y:S01]  /*cd70*/  HMMA.16816.F32.BF16 R8, R80.reuse, R84, R8 ;  /* 0x000000545008723c */ /* 0x040fe20000041808 */
[----:B------:R2:W-:Y:S07]  /*cd80*/  MUFU.EX2 R118, R2 ;  /* 0x0000000200767308 */ /* 0x0005ee0000000800 */
[-C--:B------:R-:W-:Y:S08]  /*cd90*/  HMMA.16816.F32.BF16 R12, R80, R86.reuse, R12 ;  /* 0x00000056500c723c */ /* 0x080ff0000004180c */
[C---:B------:R-:W-:Y:S01]  /*cda0*/  HMMA.16816.F32.BF16 R16, R76.reuse, R86, R16 ;  /* 0x000000564c10723c */ /* 0x040fe20000041810 */
[----:B------:R-:W-:Y:S03]  /*cdb0*/  LDSM.16.MT88.4 R84, [R226+0x900] ;  /* 0x00090000e254783b */ /* 0x000fe60000004200 */
[--C-:B--2---:R-:W-:Y:S04]  /*cdc0*/  FFMA.FTZ R2, R93, c[0x0][0x2d0], -R100.reuse ;  /* 0x0000b4005d027a23 */ /* 0x104fe80000010864 */
[----:B------:R2:W3:Y:S01]  /*cdd0*/  MUFU.EX2 R117, R2 ;  /* 0x0000000200757308 */ /* 0x0004e20000000800 */
[-C--:B-1----:R-:W-:Y:S08]  /*cde0*/  HMMA.16816.F32.BF16 R20, R76, R88.reuse, R20 ;  /* 0x000000584c14723c */ /* 0x082ff00000041814 */
[C---:B------:R-:W-:Y:S01]  /*cdf0*/  HMMA.16816.F32.BF16 R24, R80.reuse, R88, R24 ;  /* 0x000000585018723c */ /* 0x040fe20000041818 */
[--C-:B--2---:R-:W-:Y:S07]  /*ce00*/  FFMA.FTZ R2, R94, c[0x0][0x2d0], -R100.reuse ;  /* 0x0000b4005e027a23 */ /* 0x104fee0000010864 */
[-C--:B------:R-:W-:Y:S01]  /*ce10*/  HMMA.16816.F32.BF16 R28, R80, R90.reuse, R28 ;  /* 0x0000005a501c723c */ /* 0x080fe2000004181c */
[----:B------:R-:W-:Y:S01]  /*ce20*/  FFMA.FTZ R88, R104, c[0x0][0x2d0], -R101 ;  /* 0x0000b40068587a23 */ /* 0x000fe20000010865 */
[----:B------:R1:W-:Y:S02]  /*ce30*/  MUFU.EX2 R133, R2 ;  /* 0x0000000200857308 */ /* 0x0003e40000000800 */
[----:B------:R-:W-:Y:S02]  /*ce40*/  FFMA.FTZ R104, R249, c[0x0][0x2d0], -R100 ;  /* 0x0000b400f9687a23 */ /* 0x000fe40000010864 */
[----:B---3--:R-:W-:Y:S02]  /*ce50*/  IMAD.MOV.U32 R249, RZ, RZ, R117 ;  /* 0x000000fffff97224 */ /* 0x008fe400078e0075 */
[C---:B------:R-:W-:Y:S01]  /*ce60*/  HMMA.16816.F32.BF16 R32, R76.reuse, R90, R32 ;  /* 0x0000005a4c20723c */ /* 0x040fe20000041820 */
[----:B------:R-:W-:Y:S03]  /*ce70*/  IMAD.MOV.U32 R117, RZ, RZ, R108 ;  /* 0x000000ffff757224 */ /* 0x000fe600078e006c */
[----:B------:R2:W-:Y:S01]  /*ce80*/  MUFU.EX2 R157, R88 ;  /* 0x00000058009d7308 */ /* 0x0005e20000000800 */
[--C-:B------:R-:W-:Y:S02]  /*ce90*/  FFMA.FTZ R108, R204, c[0x0][0x2d0], -R101.reuse ;  /* 0x0000b400cc6c7a23 */ /* 0x100fe40000010865 */
[----:B------:R-:W-:Y:S02]  /*cea0*/  IMAD.MOV.U32 R204, RZ, RZ, R126 ;  /* 0x000000ffffcc7224 */ /* 0x000fe400078e007e */
[--C-:B-1----:R-:W-:Y:S02]  /*ceb0*/  FFMA.FTZ R2, R92, c[0x0][0x2d0], -R101.reuse ;  /* 0x0000b4005c027a23 */ /* 0x102fe40000010865 */
[----:B------:R-:W1:Y:S03]  /*cec0*/  LDSM.16.MT88.4 R92, [R225+0x900] ;  /* 0x00090000e15c783b */ /* 0x000e660000004200 */
[----:B------:R3:W-:Y:S05]  /*ced0*/  MUFU.EX2 R153, R2 ;  /* 0x0000000200997308 */ /* 0x0007ea0000000800 */
[----:B--2---:R-:W2:Y:S01]  /*cee0*/  LDSM.16.MT88.4 R88, [R224+0x1100] ;  /* 0x00110000e058783b */ /* 0x004ea20000004200 */
[----:B---3--:R-:W-:Y:S04]  /*cef0*/  FFMA.FTZ R2, R98, c[0x0][0x2d0], -R101 ;  /* 0x0000b40062027a23 */ /* 0x008fe80000010865 */
[----:B------:R3:W4:Y:S01]  /*cf00*/  MUFU.EX2 R159, R2 ;  /* 0x00000002009f7308 */ /* 0x0007220000000800 */
[-C--:B-1----:R-:W-:Y:S08]  /*cf10*/  HMMA.16816.F32.BF16 R36, R76, R92.reuse, R36 ;  /* 0x0000005c4c24723c */ /* 0x082ff00000041824 */
[C---:B------:R-:W-:Y:S01]  /*cf20*/  HMMA.16816.F32.BF16 R40, R80.reuse, R92, R40 ;  /* 0x0000005c5028723c */ /* 0x040fe20000041828 */
[--C-:B---3--:R-:W-:Y:S07]  /*cf30*/  FFMA.FTZ R2, R96, c[0x0][0x2d0], -R102.reuse ;  /* 0x0000b40060027a23 */ /* 0x108fee0000010866 */
[-C--:B------:R-:W-:Y:S01]  /*cf40*/  HMMA.16816.F32.BF16 R44, R80, R94.reuse, R44 ;  /* 0x0000005e502c723c */ /* 0x080fe2000004182c */
[----:B------:R-:W-:Y:S01]  /*cf50*/  FFMA.FTZ R92, R186, c[0x0][0x2d0], -R75 ;  /* 0x0000b400ba5c7a23 */ /* 0x000fe2000001084b */
[----:B------:R1:W-:Y:S02]  /*cf60*/  MUFU.EX2 R152, R2 ;  /* 0x0000000200987308 */ /* 0x0003e40000000800 */
[----:B------:R-:W-:Y:S02]  /*cf70*/  FFMA.FTZ R96, R106, c[0x0][0x2d0], -R102 ;  /* 0x0000b4006a607a23 */ /* 0x000fe40000010866 */
[--C-:B------:R-:W-:Y:S02]  /*cf80*/  FFMA.FTZ R106, R207, c[0x0][0x2d0], -R101.reuse ;  /* 0x0000b400cf6a7a23 */ /* 0x100fe40000010865 */
[C---:B------:R-:W-:Y:S01]  /*cf90*/  HMMA.16816.F32.BF16 R48, R76.reuse, R94, R48 ;  /* 0x0000005e4c30723c */ /* 0x040fe20000041830 */
[----:B------:R-:W-:Y:S03]  /*cfa0*/  IMAD.MOV.U32 R207, RZ, RZ, R128 ;  /* 0x000000ffffcf7224 */ /* 0x000fe600078e0080 */
[----:B------:R3:W-:Y:S04]  /*cfb0*/  MUFU.EX2 R163, R92 ;  /* 0x0000005c00a37308 */ /* 0x0007e80000000800 */
[-C--:B------:R-:W-:Y:S06]  /*cfc0*/  HMMA.16816.F32.BF16 R52, R76, R84.reuse, R52 ;  /* 0x000000544c34723c */ /* 0x080fec0000041834 */
[----:B------:R-:W-:Y:S02]  /*cfd0*/  MUFU.EX2 R160, R96 ;  /* 0x0000006000a07308 */ /* 0x000fe40000000800 */
[C---:B------:R-:W-:Y:S01]  /*cfe0*/  HMMA.16816.F32.BF16 R56, R80.reuse, R84, R56 ;  /* 0x000000545038723c */ /* 0x040fe20000041838 */
[----:B-1----:R-:W-:Y:S07]  /*cff0*/  FFMA.FTZ R2, R97, c[0x0][0x2d0], -R102 ;  /* 0x0000b40061027a23 */ /* 0x002fee0000010866 */
[-C--:B------:R-:W-:Y:S01]  /*d000*/  HMMA.16816.F32.BF16 R60, R80, R86.reuse, R60 ;  /* 0x00000056503c723c */ /* 0x080fe2000004183c */
[----:B------:R1:W1:Y:S01]  /*d010*/  MUFU.EX2 R158, R2 ;  /* 0x00000002009e7308 */ /* 0x0002620000000800 */
[----:B---3--:R-:W3:Y:S05]  /*d020*/  LDSM.16.MT88.4 R92, [R227+0x1100] ;  /* 0x00110000e35c783b */ /* 0x008eea0000004200 */
[----:B------:R-:W-:Y:S01]  /*d030*/  F2FP.BF16.PACK_AB R83, R165, R127 ;  /* 0x0000007fa553723e */ /* 0x000fe200000010ff */
[----:B------:R-:W-:Y:S01]  /*d040*/  HMMA.16816.F32.BF16 R64, R76, R86, R64 ;  /* 0x000000564c40723c */ /* 0x000fe20000041840 */
[----:B------:R-:W-:Y:S02]  /*d050*/  F2FP.BF16.PACK_AB R80, R145, R139 ;  /* 0x0000008b9150723e */ /* 0x000fe400000010ff */
[----:B------:R-:W-:Y:S01]  /*d060*/  MUFU.EX2 R174, R106 ;  /* 0x0000006a00ae7308 */ /* 0x000fe20000000800 */
[----:B------:R-:W-:Y:S01]  /*d070*/  F2FP.BF16.PACK_AB R81, R144, R131 ;  /* 0x000000839051723e */ /* 0x000fe200000010ff */
[----:B------:R-:W3:Y:S01]  /*d080*/  LDSM.16.MT88.4 R84, [R225+0x1100] ;  /* 0x00110000e154783b */ /* 0x000ee20000004200 */
[----:B------:R-:W-:Y:S02]  /*d090*/  F2FP.BF16.PACK_AB R82, R130, R126 ;  /* 0x0000007e8252723e */ /* 0x000fe400000010ff */
[----:B------:R-:W-:Y:S04]  /*d0a0*/  F2FP.BF16.PACK_AB R77, R146, R164 ;  /* 0x000000a4924d723e */ /* 0x000fe800000010ff */
[----:B------:R-:W-:Y:S02]  /*d0b0*/  F2FP.BF16.PACK_AB R76, R147, R140 ;  /* 0x0000008c934c723e */ /* 0x000fe400000010ff */
[----:B------:R-:W-:Y:S02]  /*d0c0*/  F2FP.BF16.PACK_AB R78, R128, R125 ;  /* 0x0000007d804e723e */ /* 0x000fe400000010ff */
[----:B------:R-:W-:Y:S01]  /*d0d0*/  F2FP.BF16.PACK_AB R79, R129, R124 ;  /* 0x0000007c814f723e */ /* 0x000fe200000010ff */
[----:B-1----:R-:W-:Y:S02]  /*d0e0*/  FFMA.FTZ R2, R105, c[0x0][0x2d0], -R101 ;  /* 0x0000b40069027a23 */ /* 0x002fe40000010865 */
[----:B------:R-:W-:Y:S02]  /*d0f0*/  FFMA.FTZ R105, R248, c[0x0][0x2d0], -R100 ;  /* 0x0000b400f8697a23 */ /* 0x000fe40000010864 */
[----:B------:R1:W1:Y:S01]  /*d100*/  MUFU.EX2 R212, R2 ;  /* 0x0000000200d47308 */ /* 0x0002620000000800 */
[----:B------:R-:W-:Y:S01]  /*d110*/  IMAD.MOV.U32 R248, RZ, RZ, R110 ;  /* 0x000000fffff87224 */ /* 0x000fe200078e006e */
[-C--:B--2---:R-:W-:Y:S01]  /*d120*/  HMMA.16816.F32.BF16 R4, R76, R88.reuse, R4 ;  /* 0x000000584c04723c */ /* 0x084fe20000041804 */
[----:B------:R-:W-:Y:S02]  /*d130*/  FFMA.FTZ R110, R222, c[0x0][0x2d0], -R100 ;  /* 0x0000b400de6e7a23 */ /* 0x000fe40000010864 */
[----:B------:R-:W-:Y:S05]  /*d140*/  IMAD.MOV.U32 R222, RZ, RZ, R116 ;  /* 0x000000ffffde7224 */ /* 0x000fea00078e0074 */
[C---:B------:R-:W-:Y:S01]  /*d150*/  HMMA.16816.F32.BF16 R8, R80.reuse, R88, R8 ;  /* 0x000000585008723c */ /* 0x040fe20000041808 */
[----:B------:R-:W-:Y:S07]  /*d160*/  MUFU.EX2 R186, R105 ;  /* 0x0000006900ba7308 */ /* 0x000fee0000000800 */
[-C--:B------:R-:W-:Y:S01]  /*d170*/  HMMA.16816.F32.BF16 R12, R80, R90.reuse, R12 ;  /* 0x0000005a500c723c */ /* 0x080fe2000004180c */
[--C-:B-1----:R-:W-:Y:S07]  /*d180*/  FFMA.FTZ R2, R103, c[0x0][0x2d0], -R102.reuse ;  /* 0x0000b40067027a23 */ /* 0x102fee0000010866 */
[C---:B------:R-:W-:Y:S01]  /*d190*/  HMMA.16816.F32.BF16 R16, R76.reuse, R90, R16 ;  /* 0x0000005a4c10723c */ /* 0x040fe20000041810 */
[----:B------:R-:W1:Y:S01]  /*d1a0*/  LDSM.16.MT88.4 R88, [R226+0x1100] ;  /* 0x00110000e258783b */ /* 0x000e620000004200 */
[----:B------:R2:W-:Y:S02]  /*d1b0*/  MUFU.EX2 R156, R2 ;  /* 0x00000002009c7308 */ /* 0x0005e40000000800 */
[----:B------:R-:W-:Y:S02]  /*d1c0*/  FFMA.FTZ R103, R123, c[0x0][0x2d0], -R75 ;  /* 0x0000b4007b677a23 */ /* 0x000fe4000001084b */
[----:B------:R-:W-:Y:S02]  /*d1d0*/  FFMA.FTZ R123, R198, c[0x0][0x2d0], -R101 ;  /* 0x0000b400c67b7a23 */ /* 0x000fe40000010865 */
[-C--:B---3--:R-:W-:Y:S01]  /*d1e0*/  HMMA.16816.F32.BF16 R20, R76, R92.reuse, R20 ;  /* 0x0000005c4c14723c */ /* 0x088fe20000041814 */
[----:B------:R-:W-:Y:S07]  /*d1f0*/  IMAD.MOV.U32 R198, RZ, RZ, R131 ;  /* 0x000000ffffc67224 */ /* 0x000fee00078e0083 */
[C---:B------:R-:W-:Y:S08]  /*d200*/  HMMA.16816.F32.BF16 R24, R80.reuse, R92, R24 ;  /* 0x0000005c5018723c */ /* 0x040ff00000041818 */
[-C--:B------:R-:W-:Y:S01]  /*d210*/  HMMA.16816.F32.BF16 R28, R80, R94.reuse, R28 ;  /* 0x0000005e501c723c */ /* 0x080fe2000004181c */
[--C-:B--2---:R-:W-:Y:S02]  /*d220*/  FFMA.FTZ R2, R99, c[0x0][0x2d0], -R102.reuse ;  /* 0x0000b40063027a23 */ /* 0x104fe40000010866 */
[----:B------:R-:W-:Y:S05]  /*d230*/  LDSM.16.MT88.4 R96, [R225+0x1900] ;  /* 0x00190000e160783b */ /* 0x000fea0000004200 */
[C---:B------:R-:W-:Y:S01]  /*d240*/  HMMA.16816.F32.BF16 R32, R76.reuse, R94, R32 ;  /* 0x0000005e4c20723c */ /* 0x040fe20000041820 */
[----:B------:R2:W3:Y:S02]  /*d250*/  MUFU.EX2 R210, R2 ;  /* 0x0000000200d27308 */ /* 0x0004e40000000800 */
[----:B------:R-:W-:Y:S05]  /*d260*/  LDSM.16.MT88.4 R92, [R227+0x1900] ;  /* 0x00190000e35c783b */ /* 0x000fea0000004200 */
[-C--:B------:R-:W-:Y:S08]  /*d270*/  HMMA.16816.F32.BF16 R36, R76, R84.reuse, R36 ;  /* 0x000000544c24723c */ /* 0x080ff00000041824 */
[C---:B------:R-:W-:Y:S08]  /*d280*/  HMMA.16816.F32.BF16 R40, R80.reuse, R84, R40 ;  /* 0x000000545028723c */ /* 0x040ff00000041828 */
[-C--:B------:R-:W-:Y:S01]  /*d290*/  HMMA.16816.F32.BF16 R44, R80, R86.reuse, R44 ;  /* 0x00000056502c723c */ /* 0x080fe2000004182c */
[--C-:B--2---:R-:W-:Y:S02]  /*d2a0*/  FFMA.FTZ R2, R187, c[0x0][0x2d0], -R75.reuse ;  /* 0x0000b400bb027a23 */ /* 0x104fe4000001084b */
[----:B------:R2:W-:Y:S05]  /*d2b0*/  MUFU.EX2 R187, R104 ;  /* 0x0000006800bb7308 */ /* 0x0005ea0000000800 */
[C---:B------:R-:W-:Y:S01]  /*d2c0*/  HMMA.16816.F32.BF16 R48, R76.reuse, R86, R48 ;  /* 0x000000564c30723c */ /* 0x040fe20000041830 */
[----:B------:R-:W3:Y:S04]  /*d2d0*/  LDSM.16.MT88.4 R84, [R224+0x1900] ;  /* 0x00190000e054783b */ /* 0x000ee80000004200 */
[----:B------:R4:W-:Y:S03]  /*d2e0*/  MUFU.EX2 R208, R2 ;  /* 0x0000000200d07308 */ /* 0x0009e60000000800 */
[-C--:B-1----:R-:W-:Y:S08]  /*d2f0*/  HMMA.16816.F32.BF16 R52, R76, R88.reuse, R52 ;  /* 0x000000584c34723c */ /* 0x082ff00000041834 */
[C---:B------:R-:W-:Y:S01]  /*d300*/  HMMA.16816.F32.BF16 R56, R80.reuse, R88, R56 ;  /* 0x000000585038723c */ /* 0x040fe20000041838 */
[----:B--2---:R-:W-:Y:S03]  /*d310*/  FFMA.FTZ R104, R250, c[0x0][0x2d0], -R102 ;  /* 0x0000b400fa687a23 */ /* 0x004fe60000010866 */
[----:B------:R-:W-:Y:S04]  /*d320*/  IMAD.MOV.U32 R250, RZ, RZ, R166 ;  /* 0x000000fffffa7224 */ /* 0x000fe800078e00a6 */
[-C--:B------:R-:W-:Y:S01]  /*d330*/  HMMA.16816.F32.BF16 R60, R80, R90.reuse, R60 ;  /* 0x0000005a503c723c */ /* 0x080fe2000004183c */
[----:B------:R-:W-:Y:S03]  /*d340*/  FFMA.FTZ R88, R132, c[0x0][0x2d0], -R75 ;  /* 0x0000b40084587a23 */ /* 0x000fe6000001084b */
[--C-:B----4-:R-:W-:Y:S03]  /*d350*/  FFMA.FTZ R2, R112, c[0x0][0x2d0], -R100.reuse ;  /* 0x0000b40070027a23 */ /* 0x110fe60000010864 */
[----:B------:R-:W-:Y:S01]  /*d360*/  F2FP.BF16.PACK_AB R80, R159, R153 ;  /* 0x000000999f50723e */ /* 0x000fe200000010ff */
[----:B------:R-:W-:Y:S01]  /*d370*/  HMMA.16816.F32.BF16 R64, R76, R90, R64 ;  /* 0x0000005a4c40723c */ /* 0x000fe20000041840 */
[----:B------:R1:W-:Y:S03]  /*d380*/  MUFU.EX2 R162, R2 ;  /* 0x0000000200a27308 */ /* 0x0003e60000000800 */
[--C-:B------:R-:W-:Y:S01]  /*d390*/  FFMA.FTZ R112, R221, c[0x0][0x2d0], -R100.reuse ;  /* 0x0000b400dd707a23 */ /* 0x100fe20000010864 */
[----:B------:R-:W-:Y:S01]  /*d3a0*/  F2FP.BF16.PACK_AB R81, R158, R152 ;  /* 0x000000989e51723e */ /* 0x000fe200000010ff */
[----:B------:R-:W-:Y:S01]  /*d3b0*/  IMAD.MOV.U32 R221, RZ, RZ, R107 ;  /* 0x000000ffffdd7224 */ /* 0x000fe200078e006b */
[----:B------:R-:W-:Y:S01]  /*d3c0*/  F2FP.BF16.PACK_AB R77, R154, R155 ;  /* 0x0000009b9a4d723e */ /* 0x000fe200000010ff */
[----:B------:R-:W-:Y:S01]  /*d3d0*/  FFMA.FTZ R107, R206, c[0x0][0x2d0], -R101 ;  /* 0x0000b400ce6b7a23 */ /* 0x000fe20000010865 */
[----:B------:R-:W-:Y:S03]  /*d3e0*/  F2FP.BF16.PACK_AB R82, R212, R157 ;  /* 0x0000009dd452723e */ /* 0x000fe600000010ff */
[----:B------:R-:W-:Y:S01]  /*d3f0*/  F2FP.BF16.PACK_AB R76, R222, R221 ;  /* 0x000000ddde4c723e */ /* 0x000fe200000010ff */
[----:B------:R-:W-:Y:S01]  /*d400*/  IMAD.MOV.U32 R206, RZ, RZ, R127 ;  /* 0x000000ffffce7224 */ /* 0x000fe200078e007f */
[----:B---3--:R-:W-:Y:S01]  /*d410*/  F2FP.BF16.PACK_AB R83, R210, R156 ;  /* 0x0000009cd253723e */ /* 0x008fe200000010ff */
[--C-:B-1----:R-:W-:Y:S02]  /*d420*/  FFMA.FTZ R2, R184, c[0x0][0x2d0], -R100.reuse ;  /* 0x0000b400b8027a23 */ /* 0x102fe40000010864 */
[----:B------:R-:W-:Y:S10]  /*d430*/  MUFU.EX2 R184, R108 ;  /* 0x0000006c00b87308 */ /* 0x000ff40000000800 */
[----:B------:R1:W-:Y:S02]  /*d440*/  MUFU.EX2 R205, R2 ;  /* 0x0000000200cd7308 */ /* 0x0003e40000000800 */
[--C-:B-1----:R-:W-:Y:S08]  /*d450*/  FFMA.FTZ R2, R192, c[0x0][0x2d0], -R75.reuse ;  /* 0x0000b400c0027a23 */ /* 0x102ff0000001084b */
[----:B------:R1:W-:Y:S02]  /*d460*/  MUFU.EX2 R203, R2 ;  /* 0x0000000200cb7308 */ /* 0x0003e40000000800 */
[----:B-1----:R-:W-:Y:S08]  /*d470*/  FFMA.FTZ R2, R193, c[0x0][0x2d0], -R75 ;  /* 0x0000b400c1027a23 */ /* 0x002ff0000001084b */
[----:B------:R1:W-:Y:S02]  /*d480*/  MUFU.EX2 R202, R2 ;  /* 0x0000000200ca7308 */ /* 0x0003e40000000800 */
[--C-:B-1----:R-:W-:Y:S08]  /*d490*/  FFMA.FTZ R2, R188, c[0x0][0x2d0], -R100.reuse ;  /* 0x0000b400bc027a23 */ /* 0x102ff00000010864 */
[----:B------:R1:W-:Y:S10]  /*d4a0*/  MUFU.EX2 R188, R88 ;  /* 0x0000005800bc7308 */ /* 0x0003f40000000800 */
[----:B------:R2:W-:Y:S01]  /*d4b0*/  MUFU.EX2 R197, R2 ;  /* 0x0000000200c57308 */ /* 0x0005e20000000800 */
[----:B-1----:R-:W1:Y:S01]  /*d4c0*/  LDSM.16.MT88.4 R88, [R226+0x1900] ;  /* 0x00190000e258783b */ /* 0x002e620000004200 */
[----:B--2---:R-:W-:Y:S08]  /*d4d0*/  FFMA.FTZ R2, R189, c[0x0][0x2d0], -R100 ;  /* 0x0000b400bd027a23 */ /* 0x004ff00000010864 */
[----:B------:R-:W-:Y:S10]  /*d4e0*/  MUFU.EX2 R189, R103 ;  /* 0x0000006700bd7308 */ /* 0x000ff40000000800 */
[----:B------:R2:W-:Y:S02]  /*d4f0*/  MUFU.EX2 R196, R2 ;  /* 0x0000000200c47308 */ /* 0x0005e40000000800 */
[--C-:B--2---:R-:W-:Y:S08]  /*d500*/  FFMA.FTZ R2, R115, c[0x0][0x2d0], -R101.reuse ;  /* 0x0000b40073027a23 */ /* 0x104ff00000010865 */
[----:B------:R2:W-:Y:S02]  /*d510*/  MUFU.EX2 R161, R2 ;  /* 0x0000000200a17308 */ /* 0x0005e40000000800 */
[----:B--2---:R-:W-:Y:S08]  /*d520*/  FFMA.FTZ R2, R185, c[0x0][0x2d0], -R101 ;  /* 0x0000b400b9027a23 */ /* 0x004ff00000010865 */
[----:B------:R2:W-:Y:S10]  /*d530*/  MUFU.EX2 R185, R107 ;  /* 0x0000006b00b97308 */ /* 0x0005f40000000800 */
[----:B------:R3:W-:Y:S01]  /*d540*/  MUFU.EX2 R195, R2 ;  /* 0x0000000200c37308 */ /* 0x0007e20000000800 */
[--C-:B--2---:R-:W-:Y:S02]  /*d550*/  FFMA.FTZ R107, R246, c[0x0][0x2d0], -R102.reuse ;  /* 0x0000b400f66b7a23 */ /* 0x104fe40000010866 */
[--C-:B---3--:R-:W-:Y:S02]  /*d560*/  FFMA.FTZ R2, R111, c[0x0][0x2d0], -R102.reuse ;  /* 0x0000b4006f027a23 */ /* 0x108fe40000010866 */
[----:B------:R-:W-:Y:S05]  /*d570*/  FFMA.FTZ R111, R122, c[0x0][0x2d0], -R75 ;  /* 0x0000b4007a6f7a23 */ /* 0x000fea000001084b */
[----:B------:R2:W-:Y:S01]  /*d580*/  MUFU.EX2 R194, R2 ;  /* 0x0000000200c27308 */ /* 0x0005e20000000800 */
[----:B------:R-:W-:Y:S02]  /*d590*/  FFMA.FTZ R122, R200, c[0x0][0x2d0], -R101 ;  /* 0x0000b400c87a7a23 */ /* 0x000fe40000010865 */
[----:B------:R-:W-:Y:S02]  /*d5a0*/  IMAD.MOV.U32 R200, RZ, RZ, R125 ;  /* 0x000000ffffc87224 */ /* 0x000fe400078e007d */
[--C-:B--2---:R-:W-:Y:S05]  /*d5b0*/  FFMA.FTZ R2, R191, c[0x0][0x2d0], -R101.reuse ;  /* 0x0000b400bf027a23 */ /* 0x104fea0000010865 */
[----:B------:R2:W-:Y:S02]  /*d5c0*/  MUFU.EX2 R192, R2 ;  /* 0x0000000200c07308 */ /* 0x0005e40000000800 */
[----:B--2---:R-:W-:Y:S08]  /*d5d0*/  FFMA.FTZ R2, R190, c[0x0][0x2d0], -R101 ;  /* 0x0000b400be027a23 */ /* 0x004ff00000010865 */
[----:B------:R2:W-:Y:S02]  /*d5e0*/  MUFU.EX2 R193, R2 ;  /* 0x0000000200c17308 */ /* 0x0005e40000000800 */
[----:B--2---:R-:W-:Y:S02]  /*d5f0*/  FFMA.FTZ R2, R114, c[0x0][0x2d0], -R102 ;  /* 0x0000b40072027a23 */ /* 0x004fe40000010866 */
[----:B------:R-:W-:Y:S06]  /*d600*/  FFMA.FTZ R114, R121, c[0x0][0x2d0], -R75 ;  /* 0x0000b40079727a23 */ /* 0x000fec000001084b */
[----:B------:R2:W-:Y:S01]  /*d610*/  MUFU.EX2 R171, R2 ;  /* 0x0000000200ab7308 */ /* 0x0005e20000000800 */
[----:B------:R-:W-:Y:S02]  /*d620*/  FFMA.FTZ R121, R201, c[0x0][0x2d0], -R101 ;  /* 0x0000b400c9797a23 */ /* 0x000fe40000010865 */
[----:B------:R-:W-:Y:S07]  /*d630*/  IMAD.MOV.U32 R201, RZ, RZ, R124 ;  /* 0x000000ffffc97224 */ /* 0x000fee00078e007c */
[----:B------:R-:W-:Y:S01]  /*d640*/  MUFU.EX2 R103, R121 ;  /* 0x0000007900677308 */ /* 0x000fe20000000800 */
[----:B--2---:R-:W-:Y:S09]  /*d650*/  FFMA.FTZ R2, R113, c[0x0][0x2d0], -R102 ;  /* 0x0000b40071027a23 */ /* 0x004ff20000010866 */
[----:B------:R2:W-:Y:S02]  /*d660*/  MUFU.EX2 R170, R2 ;  /* 0x0000000200aa7308 */ /* 0x0005e40000000800 */
[--C-:B--2---:R-:W-:Y:S08]  /*d670*/  FFMA.FTZ R2, R135, c[0x0][0x2d0], -R75.reuse ;  /* 0x0000b40087027a23 */ /* 0x104ff0000001084b */
[----:B------:R2:W-:Y:S02]  /*d680*/  MUFU.EX2 R169, R2 ;  /* 0x0000000200a97308 */ /* 0x0005e40000000800 */
[--C-:B--2---:R-:W-:Y:S02]  /*d690*/  FFMA.FTZ R2, R134, c[0x0][0x2d0], -R75.reuse ;  /* 0x0000b40086027a23 */ /* 0x104fe4000001084b */
[----:B------:R-:W-:Y:S06]  /*d6a0*/  FFMA.FTZ R75, R120, c[0x0][0x2d0], -R75 ;  /* 0x0000b400784b7a23 */ /* 0x000fec000001084b */
[----:B------:R2:W-:Y:S01]  /*d6b0*/  MUFU.EX2 R191, R2 ;  /* 0x0000000200bf7308 */ /* 0x0005e20000000800 */
[--C-:B------:R-:W-:Y:S02]  /*d6c0*/  FFMA.FTZ R120, R220, c[0x0][0x2d0], -R100.reuse ;  /* 0x0000b400dc787a23 */ /* 0x100fe40000010864 */
[----:B------:R-:W-:Y:S07]  /*d6d0*/  IMAD.MOV.U32 R220, RZ, RZ, R165 ;  /* 0x000000ffffdc7224 */ /* 0x000fee00078e00a5 */
[----:B------:R-:W-:Y:S10]  /*d6e0*/  MUFU.EX2 R108, R75 ;  /* 0x0000004b006c7308 */ /* 0x000ff40000000800 */
[----:B------:R-:W-:Y:S01]  /*d6f0*/  MUFU.EX2 R106, R120 ;  /* 0x00000078006a7308 */ /* 0x000fe20000000800 */
[--C-:B--2---:R-:W-:Y:S02]  /*d700*/  FFMA.FTZ R2, R214, c[0x0][0x2d0], -R100.reuse ;  /* 0x0000b400d6027a23 */ /* 0x104fe40000010864 */
[----:B------:R-:W-:Y:S02]  /*d710*/  IMAD.MOV.U32 R214, RZ, RZ, R133 ;  /* 0x000000ffffd67224 */ /* 0x000fe400078e0085 */
[----:B------:R-:W-:Y:S05]  /*d720*/  LDSM.16.MT88.4 R132, [R224+0x3100] ;  /* 0x00310000e084783b */ /* 0x000fea0000004200 */
[----:B------:R2:W-:Y:S01]  /*d730*/  MUFU.EX2 R168, R2 ;  /* 0x0000000200a87308 */ /* 0x0005e20000000800 */
[----:B------:R-:W-:Y:S01]  /*d740*/  F2FP.BF16.PACK_AB R79, R214, R249 ;  /* 0x000000f9d64f723e */ /* 0x000fe200000010ff */
[----:B--2---:R-:W-:Y:S02]  /*d750*/  FFMA.FTZ R2, R223, c[0x0][0x2d0], -R100 ;  /* 0x0000b400df027a23 */ /* 0x004fe40000010864 */
[----:B------:R-:W-:Y:S02]  /*d760*/  IMAD.MOV.U32 R223, RZ, RZ, R118 ;  /* 0x000000ffffdf7224 */ /* 0x000fe400078e0076 */
[----:B------:R-:W2:Y:S01]  /*d770*/  LDL.LU R118, [R1+0x28] ;  /* 0x0000280001767983 */ /* 0x000ea20000300800 */
[----:B------:R-:W-:Y:S03]  /*d780*/  FFMA.FTZ R100, R219, c[0x0][0x2d0], -R100 ;  /* 0x0000b400db647a23 */ /* 0x000fe60000010864 */
[----:B------:R3:W-:Y:S01]  /*d790*/  MUFU.EX2 R190, R2 ;  /* 0x0000000200be7308 */ /* 0x0007e20000000800 */
[----:B------:R-:W-:Y:S01]  /*d7a0*/  F2FP.BF16.PACK_AB R78, R223, R248 ;  /* 0x000000f8df4e723e */ /* 0x000fe200000010ff */
[----:B------:R-:W4:Y:S01]  /*d7b0*/  LDL.LU R116, [R1+0x2c] ;  /* 0x00002c0001747983 */ /* 0x000f220000300800 */
[----:B------:R-:W-:Y:S03]  /*d7c0*/  IMAD.MOV.U32 R219, RZ, RZ, R130 ;  /* 0x000000ffffdb7224 */ /* 0x000fe600078e0082 */
[----:B------:R-:W4:Y:S02]  /*d7d0*/  LDL.LU R115, [R1+0x34] ;  /* 0x0000340001737983 */ /* 0x000f240000300800 */
[-C--:B------:R-:W-:Y:S02]  /*d7e0*/  HMMA.16816.F32.BF16 R4, R76, R84.reuse, R4 ;  /* 0x000000544c04723c */ /* 0x080fe40000041804 */
[----:B------:R-:W4:Y:S01]  /*d7f0*/  LDL.LU R113, [R1+0x30] ;  /* 0x0000300001717983 */ /* 0x000f220000300800 */
[----:B------:R-:W1:Y:S05]  /*d800*/  MUFU.EX2 R105, R100 ;  /* 0x0000006400697308 */ /* 0x000e6a0000000800 */
[C---:B------:R-:W-:Y:S05]  /*d810*/  HMMA.16816.F32.BF16 R8, R80.reuse, R84, R8 ;  /* 0x000000545008723c */ /* 0x040fea0000041808 */
[----:B------:R-:W1:Y:S03]  /*d820*/  MUFU.EX2 R100, R122 ;  /* 0x0000007a00647308 */ /* 0x000e660000000800 */
[-C--:B------:R-:W-:Y:S01]  /*d830*/  HMMA.16816.F32.BF16 R12, R80, R86.reuse, R12 ;  /* 0x00000056500c723c */ /* 0x080fe2000004180c */
[--C-:B---3--:R-:W-:Y:S03]  /*d840*/  FFMA.FTZ R2, R209, c[0x0][0x2d0], -R101.reuse ;  /* 0x0000b400d1027a23 */ /* 0x108fe60000010865 */
[----:B------:R-:W-:Y:S02]  /*d850*/  FFMA.FTZ R101, R199, c[0x0][0x2d0], -R101 ;  /* 0x0000b400c7657a23 */ /* 0x000fe40000010865 */
[----:B------:R-:W-:Y:S01]  /*d860*/  IMAD.MOV.U32 R199, RZ, RZ, R139 ;  /* 0x000000ffffc77224 */ /* 0x000fe200078e008b */
[----:B------:R3:W-:Y:S01]  /*d870*/  MUFU.EX2 R175, R2 ;  /* 0x0000000200af7308 */ /* 0x0007e20000000800 */
[C---:B------:R-:W-:Y:S01]  /*d880*/  HMMA.16816.F32.BF16 R16, R76.reuse, R86, R16 ;  /* 0x000000564c10723c */ /* 0x040fe20000041810 */
[----:B------:R-:W3:Y:S03]  /*d890*/  LDSM.16.MT88.4 R84, [R224+0x2100] ;  /* 0x00210000e054783b */ /* 0x000ee60000004200 */
[----:B-1----:R-:W-:Y:S01]  /*d8a0*/  F2FP.BF16.PACK_AB R183, R105, R106 ;  /* 0x0000006a69b7723e */ /* 0x002fe200000010ff */
[----:B------:R-:W-:Y:S03]  /*d8b0*/  IMAD.MOV.U32 R209, RZ, RZ, R129 ;  /* 0x000000ffffd17224 */ /* 0x000fe600078e0081 */
[-C--:B------:R-:W-:Y:S01]  /*d8c0*/  HMMA.16816.F32.BF16 R20, R76, R92.reuse, R20 ;  /* 0x0000005c4c14723c */ /* 0x080fe20000041814 */
[----:B------:R-:W-:Y:S07]  /*d8d0*/  MUFU.EX2 R101, R101 ;  /* 0x0000006500657308 */ /* 0x000fee0000000800 */
[C---:B------:R-:W-:Y:S01]  /*d8e0*/  HMMA.16816.F32.BF16 R24, R80.reuse, R92, R24 ;  /* 0x0000005c5018723c */ /* 0x040fe20000041818 */
[----:B---3--:R-:W-:Y:S07]  /*d8f0*/  FFMA.FTZ R2, R215, c[0x0][0x2d0], -R102 ;  /* 0x0000b400d7027a23 */ /* 0x008fee0000010866 */
[-C--:B------:R-:W-:Y:S01]  /*d900*/  HMMA.16816.F32.BF16 R28, R80, R94.reuse, R28 ;  /* 0x0000005e501c723c */ /* 0x080fe2000004181c */
[----:B------:R-:W-:Y:S01]  /*d910*/  IMAD.MOV.U32 R215, RZ, RZ, R164 ;  /* 0x000000ffffd77224 */ /* 0x000fe200078e00a4 */
[----:B------:R1:W-:Y:S06]  /*d920*/  MUFU.EX2 R173, R2 ;  /* 0x0000000200ad7308 */ /* 0x0003ec0000000800 */
[C---:B------:R-:W-:Y:S01]  /*d930*/  HMMA.16816.F32.BF16 R32, R76.reuse, R94, R32 ;  /* 0x0000005e4c20723c */ /* 0x040fe20000041820 */
[----:B------:R-:W3:Y:S07]  /*d940*/  LDSM.16.MT88.4 R92, [R227+0x2100] ;  /* 0x00210000e35c783b */ /* 0x000eee0000004200 */
[-C--:B------:R-:W-:Y:S08]  /*d950*/  HMMA.16816.F32.BF16 R36, R76, R96.reuse, R36 ;  /* 0x000000604c24723c */ /* 0x080ff00000041824 */
[C---:B------:R-:W-:Y:S01]  /*d960*/  HMMA.16816.F32.BF16 R40, R80.reuse, R96, R40 ;  /* 0x000000605028723c */ /* 0x040fe20000041828 */
[----:B-1----:R-:W-:Y:S03]  /*d970*/  FFMA.FTZ R2, R218, c[0x0][0x2d0], -R102 ;  /* 0x0000b400da027a23 */ /* 0x002fe60000010866 */
[----:B------:R-:W-:Y:S01]  /*d980*/  IMAD.MOV.U32 R218, RZ, RZ, R176 ;  /* 0x000000ffffda7224 */ /* 0x000fe200078e00b0 */
[----:B------:R-:W-:Y:S03]  /*d990*/  F2FP.BF16.PACK_AB R176, R100, R103 ;  /* 0x0000006764b0723e */ /* 0x000fe600000010ff */
[-C--:B------:R-:W-:Y:S01]  /*d9a0*/  HMMA.16816.F32.BF16 R44, R80, R98.reuse, R44 ;  /* 0x00000062502c723c */ /* 0x080fe2000004182c */
[----:B------:R1:W-:Y:S07]  /*d9b0*/  MUFU.EX2 R172, R2 ;  /* 0x0000000200ac7308 */ /* 0x0003ee0000000800 */
[C---:B------:R-:W-:Y:S01]  /*d9c0*/  HMMA.16816.F32.BF16 R48, R76.reuse, R98, R48 ;  /* 0x000000624c30723c */ /* 0x040fe20000041830 */
[----:B------:R-:W2:Y:S07]  /*d9d0*/  LDSM.16.MT88.4 R96, [R225+0x2100] ;  /* 0x00210000e160783b */ /* 0x000eae0000004200 */
[-C--:B------:R-:W-:Y:S08]  /*d9e0*/  HMMA.16816.F32.BF16 R52, R76, R88.reuse, R52 ;  /* 0x000000584c34723c */ /* 0x080ff00000041834 */
[C---:B------:R-:W-:Y:S01]  /*d9f0*/  HMMA.16816.F32.BF16 R56, R80.reuse, R88, R56 ;  /* 0x000000585038723c */ /* 0x040fe20000041838 */
[--C-:B-1----:R-:W-:Y:S03]  /*da00*/  FFMA.FTZ R2, R117, c[0x0][0x2d0], -R102.reuse ;  /* 0x0000b40075027a23 */ /* 0x102fe60000010866 */
[--C-:B------:R-:W-:Y:S04]  /*da10*/  FFMA.FTZ R117, R243, c[0x0][0x2d0], -R102.reuse ;  /* 0x0000b400f3757a23 */ /* 0x100fe80000010866 */
[-C--:B------:R-:W-:Y:S07]  /*da20*/  HMMA.16816.F32.BF16 R60, R80, R90.reuse, R60 ;  /* 0x0000005a503c723c */ /* 0x080fee000004183c */
[--C-:B------:R-:W-:Y:S01]  /*da30*/  FFMA.FTZ R80, R252, c[0x0][0x2d0], -R102.reuse ;  /* 0x0000b400fc507a23 */ /* 0x100fe20000010866 */
[----:B------:R-:W-:Y:S01]  /*da40*/  HMMA.16816.F32.BF16 R64, R76, R90, R64 ;  /* 0x0000005a4c40723c */ /* 0x000fe20000041840 */
[----:B------:R-:W-:Y:S01]  /*da50*/  F2FP.BF16.PACK_AB R81, R194, R160 ;  /* 0x000000a0c251723e */ /* 0x000fe200000010ff */
[----:B------:R-:W1:Y:S02]  /*da60*/  LDSM.16.MT88.4 R88, [R226+0x2100] ;  /* 0x00210000e258783b */ /* 0x000e640000004200 */
[----:B------:R-:W-:Y:S01]  /*da70*/  F2FP.BF16.PACK_AB R82, R193, R192 ;  /* 0x000000c0c152723e */ /* 0x000fe200000010ff */
[----:B------:R-:W-:Y:S01]  /*da80*/  IMAD.MOV.U32 R252, RZ, RZ, R167 ;  /* 0x000000fffffc7224 */ /* 0x000fe200078e00a7 */
[----:B------:R-:W-:Y:S01]  /*da90*/  F2FP.BF16.PACK_AB R83, R170, R171 ;  /* 0x000000abaa53723e */ /* 0x000fe200000010ff */
[----:B------:R-:W-:Y:S01]  /*daa0*/  FFMA.FTZ R102, R74, c[0x0][0x2d0], -R102 ;  /* 0x0000b4004a667a23 */ /* 0x000fe20000010866 */
[----:B------:R-:W-:Y:S02]  /*dab0*/  F2FP.BF16.PACK_AB R76, R208, R163 ;  /* 0x000000a3d04c723e */ /* 0x000fe400000010ff */
[----:B------:R-:W-:Y:S02]  /*dac0*/  LDSM.16.MT88.4 R164, [R225+0x3100] ;  /* 0x00310000e1a4783b */ /* 0x000fe40000004200 */
[----:B------:R-:W-:Y:S01]  /*dad0*/  F2FP.BF16.PACK_AB R77, R205, R162 ;  /* 0x000000a2cd4d723e */ /* 0x000fe200000010ff */
[----:B------:R-:W-:Y:S01]  /*dae0*/  MUFU.EX2 R102, R102 ;  /* 0x0000006600667308 */ /* 0x000fe20000000800 */
[----:B------:R-:W-:Y:S02]  /*daf0*/  F2FP.BF16.PACK_AB R78, R202, R203 ;  /* 0x000000cbca4e723e */ /* 0x000fe400000010ff */
[----:B------:R-:W-:Y:S07]  /*db00*/  F2FP.BF16.PACK_AB R79, R196, R197 ;  /* 0x000000c5c44f723e */ /* 0x000fee00000010ff */
[-C--:B------:R-:W-:Y:S01]  /*db10*/  HMMA.16816.F32.BF16 R4, R76, R84.reuse, R4 ;  /* 0x000000544c04723c */ /* 0x080fe20000041804 */
[----:B--2---:R-:W-:Y:S02]  /*db20*/  FFMA.FTZ R69, R69, R118, R251 ;  /* 0x0000007645457223 */ /* 0x004fe400000100fb */
[----:B------:R2:W-:Y:S01]  /*db30*/  MUFU.EX2 R118, R2 ;  /* 0x0000000200767308 */ /* 0x0005e20000000800 */
[----:B----4-:R-:W-:Y:S02]  /*db40*/  FFMA.FTZ R68, R68, R116, R216 ;  /* 0x0000007444447223 */ /* 0x010fe400000100d8 */
[----:B------:R-:W-:Y:S02]  /*db50*/  FADD.FTZ R69, R247, R69 ;  /* 0x00000045f7457221 */ /* 0x000fe40000010000 */
[----:B------:R-:W-:Y:S04]  /*db60*/  FADD.FTZ R68, R244, R68 ;  /* 0x00000044f4447221 */ /* 0x000fe80000010000 */
[----:B------:R-:W-:Y:S01]  /*db70*/  FFMA.FTZ R3, R3, R115, R213 ;  /* 0x0000007303037223 */ /* 0x000fe200000100d5 */
[----:B------:R4:W-:Y:S01]  /*db80*/  MUFU.EX2 R116, R80 ;  /* 0x0000005000747308 */ /* 0x0009e20000000800 */
[----:B------:R-:W-:Y:S02]  /*db90*/  FADD.FTZ R68, R240, R68 ;  /* 0x00000044f0447221 */ /* 0x000fe40000010000 */
[----:B------:R-:W-:Y:S02]  /*dba0*/  FFMA.FTZ R0, R0, R113, R211 ;  /* 0x0000007100007223 */ /* 0x000fe400000100d3 */
[----:B------:R-:W-:Y:S04]  /*dbb0*/  FADD.FTZ R3, R217, R3 ;  /* 0x00000003d9037221 */ /* 0x000fe80000010000 */
[----:B------:R-:W-:Y:S01]  /*dbc0*/  FADD.FTZ R3, R239, R3 ;  /* 0x00000003ef037221 */ /* 0x000fe20000010000 */
[----:B------:R-:W-:Y:S01]  /*dbd0*/  MUFU.EX2 R113, R111 ;  /* 0x0000006f00717308 */ /* 0x000fe20000000800 */
[----:B--2---:R-:W-:Y:S02]  /*dbe0*/  FADD.FTZ R2, R242, R0 ;  /* 0x00000000f2027221 */ /* 0x004fe40000010000 */
[----:B------:R2:W5:Y:S01]  /*dbf0*/  LDL.LU R242, [R1+0x74] ;  /* 0x0000740001f27983 */ /* 0x0005620000300800 */
[----:B------:R-:W-:Y:S02]  /*dc00*/  FADD.FTZ R0, R241, R69 ;  /* 0x00000045f1007221 */ /* 0x000fe40000010000 */
[----:B------:R-:W-:Y:S01]  /*dc10*/  FADD.FTZ R75, R238, R2 ;  /* 0x00000002ee4b7221 */ /* 0x000fe20000010000 */
[----:B------:R2:W5:Y:S01]  /*dc20*/  LDL.LU R241, [R1+0x70] ;  /* 0x0000700001f17983 */ /* 0x0005620000300800 */
[----:B------:R-:W-:Y:S02]  /*dc30*/  FADD.FTZ R74, R237, R0 ;  /* 0x00000000ed4a7221 */ /* 0x000fe40000010000 */
[----:B------:R-:W-:Y:S01]  /*dc40*/  MUFU.EX2 R111, R110 ;  /* 0x0000006e006f7308 */ /* 0x000fe20000000800 */
[----:B------:R-:W-:Y:S01]  /*dc50*/  FADD.FTZ R69, R236, R68 ;  /* 0x00000044ec457221 */ /* 0x000fe20000010000 */
[----:B----4-:R-:W-:Y:S01]  /*dc60*/  F2FP.BF16.PACK_AB R80, R195, R161 ;  /* 0x000000a1c350723e */ /* 0x010fe200000010ff */
[----:B------:R2:W5:Y:S01]  /*dc70*/  LDL.LU R240, [R1+0x6c] ;  /* 0x00006c0001f07983 */ /* 0x0005620000300800 */
[----:B------:R-:W-:Y:S02]  /*dc80*/  FADD.FTZ R2, R235, R3 ;  /* 0x00000003eb027221 */ /* 0x000fe40000010000 */
[----:B------:R-:W-:Y:S01]  /*dc90*/  FADD.FTZ R0, R234, R75 ;  /* 0x0000004bea007221 */ /* 0x000fe20000010000 */
[----:B------:R2:W5:Y:S01]  /*dca0*/  LDL.LU R239, [R1+0x68] ;  /* 0x0000680001ef7983 */ /* 0x0005620000300800 */
[----:B------:R-:W-:Y:S01]  /*dcb0*/  FADD.FTZ R68, R233, R74 ;  /* 0x0000004ae9447221 */ /* 0x000fe20000010000 */
[C---:B------:R-:W-:Y:S01]  /*dcc0*/  HMMA.16816.F32.BF16 R8, R80.reuse, R84, R8 ;  /* 0x000000545008723c */ /* 0x040fe20000041808 */
[----:B------:R-:W-:Y:S01]  /*dcd0*/  FADD.FTZ R3, R232, R69 ;  /* 0x00000045e8037221 */ /* 0x000fe20000010000 */
[----:B------:R2:W5:Y:S01]  /*dce0*/  LDL.LU R238, [R1+0x64] ;  /* 0x0000640001ee7983 */ /* 0x0005620000300800 */
[----:B------:R-:W-:Y:S01]  /*dcf0*/  FADD.FTZ R2, R231, R2 ;  /* 0x00000002e7027221 */ /* 0x000fe20000010000 */
[----:B------:R-:W4:Y:S01]  /*dd00*/  MUFU.EX2 R110, R114 ;  /* 0x00000072006e7308 */ /* 0x000f220000000800 */
[----:B------:R-:W-:Y:S01]  /*dd10*/  FADD.FTZ R69, R230, R0 ;  /* 0x00000000e6457221 */ /* 0x000fe20000010000 */
[----:B------:R2:W5:Y:S01]  /*dd20*/  LDL.LU R237, [R1+0x60] ;  /* 0x0000600001ed7983 */ /* 0x0005620000300800 */
[----:B------:R-:W-:Y:S01]  /*dd30*/  FADD.FTZ R0, R229, R68 ;  /* 0x00000044e5007221 */ /* 0x000fe20000010000 */
[-C--:B------:R-:W-:Y:S01]  /*dd40*/  HMMA.16816.F32.BF16 R12, R80, R86.reuse, R12 ;  /* 0x00000056500c723c */ /* 0x080fe2000004180c */
[----:B------:R-:W-:Y:S01]  /*dd50*/  FADD.FTZ R3, R228, R3 ;  /* 0x00000003e4037221 */ /* 0x000fe20000010000 */
[----:B------:R2:W5:Y:S02]  /*dd60*/  LDL.LU R236, [R1+0x5c] ;  /* 0x00005c0001ec7983 */ /* 0x0005640000300800 */
[----:B------:R-:W-:Y:S02]  /*dd70*/  FADD.FTZ R68, R119, R2 ;  /* 0x0000000277447221 */ /* 0x000fe40000010000 */
[----:B------:R2:W5:Y:S01]  /*dd80*/  LDL.LU R235, [R1+0x58] ;  /* 0x0000580001eb7983 */ /* 0x0005620000300800 */
[----:B------:R-:W-:Y:S01]  /*dd90*/  FADD.FTZ R2, R138, R69 ;  /* 0x000000458a027221 */ /* 0x000fe20000010000 */
[C---:B------:R-:W-:Y:S01]  /*dda0*/  HMMA.16816.F32.BF16 R16, R76.reuse, R86, R16 ;  /* 0x000000564c10723c */ /* 0x040fe20000041810 */
[----:B------:R-:W-:Y:S01]  /*ddb0*/  FADD.FTZ R0, R137, R0 ;  /* 0x0000000089007221 */ /* 0x000fe20000010000 */
[----:B------:R-:W1:Y:S01]  /*ddc0*/  LDSM.16.MT88.4 R84, [R224+0x2900] ;  /* 0x00290000e054783b */ /* 0x000e620000004200 */
[----:B------:R-:W2:Y:S01]  /*ddd0*/  MUFU.EX2 R115, R109 ;  /* 0x0000006d00737308 */ /* 0x000ea20000000800 */
[----:B------:R-:W-:Y:S02]  /*dde0*/  FADD.FTZ R2, R252, R2 ;  /* 0x00000002fc027221 */ /* 0x000fe40000010000 */
[----:B------:R-:W-:Y:S02]  /*ddf0*/  FADD.FTZ R0, R218, R0 ;  /* 0x00000000da007221 */ /* 0x000fe40000010000 */
[-C--:B---3--:R-:W-:Y:S02]  /*de00*/  HMMA.16816.F32.BF16 R20, R76, R92.reuse, R20 ;  /* 0x0000005c4c14723c */ /* 0x088fe40000041814 */
[----:B------:R3:W5:Y:S02]  /*de10*/  LDL.LU R234, [R1+0x54] ;  /* 0x0000540001ea7983 */ /* 0x0007640000300800 */
[----:B----4-:R-:W-:Y:S01]  /*de20*/  F2FP.BF16.PACK_AB R182, R108, R110 ;  /* 0x0000006e6cb6723e */ /* 0x010fe200000010ff */
[----:B------:R-:W4:Y:S01]  /*de30*/  MUFU.EX2 R109, R112 ;  /* 0x00000070006d7308 */ /* 0x000f220000000800 */
[----:B------:R3:W5:Y:S02]  /*de40*/  LDL.LU R233, [R1+0x50] ;  /* 0x0000500001e97983 */ /* 0x0007640000300800 */
[C---:B------:R-:W-:Y:S02]  /*de50*/  HMMA.16816.F32.BF16 R24, R80.reuse, R92, R24 ;  /* 0x0000005c5018723c */ /* 0x040fe40000041818 */
[----:B------:R3:W5:Y:S04]  /*de60*/  LDL.LU R232, [R1+0x4c] ;  /* 0x00004c0001e87983 */ /* 0x0007680000300800 */
[----:B------:R3:W5:Y:S02]  /*de70*/  LDL.LU R231, [R1+0x48] ;  /* 0x0000480001e77983 */ /* 0x0007640000300800 */
[-C--:B------:R-:W-:Y:S02]  /*de80*/  HMMA.16816.F32.BF16 R28, R80, R94.reuse, R28 ;  /* 0x0000005e501c723c */ /* 0x080fe4000004181c */
[----:B------:R3:W5:Y:S02]  /*de90*/  LDL.LU R230, [R1+0x44] ;  /* 0x0000440001e67983 */ /* 0x0007640000300800 */
[----:B--2---:R-:W-:Y:S02]  /*dea0*/  F2FP.BF16.PACK_AB R180, R113, R115 ;  /* 0x0000007371b4723e */ /* 0x004fe400000010ff */
[----:B------:R3:W5:Y:S02]  /*deb0*/  LDL.LU R229, [R1+0x40] ;  /* 0x0000400001e57983 */ /* 0x0007640000300800 */
[C---:B------:R-:W-:Y:S02]  /*dec0*/  HMMA.16816.F32.BF16 R32, R76.reuse, R94, R32 ;  /* 0x0000005e4c20723c */ /* 0x040fe40000041820 */
[----:B------:R-:W2:Y:S02]  /*ded0*/  LDSM.16.MT88.4 R92, [R227+0x2900] ;  /* 0x00290000e35c783b */ /* 0x000ea40000004200 */
[----:B----4-:R-:W-:Y:S04]  /*dee0*/  F2FP.BF16.PACK_AB R181, R109, R111 ;  /* 0x0000006f6db5723e */ /* 0x010fe800000010ff */
[-C--:B------:R-:W-:Y:S02]  /*def0*/  HMMA.16816.F32.BF16 R36, R76, R96.reuse, R36 ;  /* 0x000000604c24723c */ /* 0x080fe40000041824 */
[----:B------:R3:W5:Y:S04]  /*df00*/  LDL.LU R228, [R1+0x3c] ;  /* 0x00003c0001e47983 */ /* 0x0007680000300800 */
[----:B------:R3:W5:Y:S02]  /*df10*/  LDL.LU R119, [R1+0x38] ;  /* 0x0000380001777983 */ /* 0x0007640000300800 */
[C---:B------:R-:W-:Y:S08]  /*df20*/  HMMA.16816.F32.BF16 R40, R80.reuse, R96, R40 ;  /* 0x000000605028723c */ /* 0x040ff00000041828 */
[-C--:B------:R-:W-:Y:S08]  /*df30*/  HMMA.16816.F32.BF16 R44, R80, R98.reuse, R44 ;  /* 0x00000062502c723c */ /* 0x080ff0000004182c */
[C---:B------:R-:W-:Y:S01]  /*df40*/  HMMA.16816.F32.BF16 R48, R76.reuse, R98, R48 ;  /* 0x000000624c30723c */ /* 0x040fe20000041830 */
[----:B------:R-:W4:Y:S07]  /*df50*/  LDSM.16.MT88.4 R96, [R225+0x2900] ;  /* 0x00290000e160783b */ /* 0x000f2e0000004200 */
[-C--:B-1----:R-:W-:Y:S08]  /*df60*/  HMMA.16816.F32.BF16 R52, R76, R88.reuse, R52 ;  /* 0x000000584c34723c */ /* 0x082ff00000041834 */
[C---:B------:R-:W-:Y:S08]  /*df70*/  HMMA.16816.F32.BF16 R56, R80.reuse, R88, R56 ;  /* 0x000000585038723c */ /* 0x040ff00000041838 */
[-C--:B------:R-:W-:Y:S07]  /*df80*/  HMMA.16816.F32.BF16 R60, R80, R90.reuse, R60 ;  /* 0x0000005a503c723c */ /* 0x080fee000004183c */
[----:B------:R-:W-:Y:S01]  /*df90*/  F2FP.BF16.PACK_AB R80, R174, R175 ;  /* 0x000000afae50723e */ /* 0x000fe200000010ff */
[----:B------:R-:W-:Y:S01]  /*dfa0*/  HMMA.16816.F32.BF16 R64, R76, R90, R64 ;  /* 0x0000005a4c40723c */ /* 0x000fe20000041840 */
[----:B------:R-:W-:Y:S01]  /*dfb0*/  F2FP.BF16.PACK_AB R81, R172, R173 ;  /* 0x000000adac51723e */ /* 0x000fe200000010ff */
[----:B------:R-:W1:Y:S02]  /*dfc0*/  LDSM.16.MT88.4 R88, [R226+0x2900] ;  /* 0x00290000e258783b */ /* 0x000e640000004200 */
[----:B------:R-:W-:Y:S02]  /*dfd0*/  F2FP.BF16.PACK_AB R82, R184, R185 ;  /* 0x000000b9b852723e */ /* 0x000fe400000010ff */
[----:B------:R-:W-:Y:S02]  /*dfe0*/  F2FP.BF16.PACK_AB R83, R116, R118 ;  /* 0x000000767453723e */ /* 0x000fe400000010ff */
[----:B------:R-:W-:Y:S04]  /*dff0*/  F2FP.BF16.PACK_AB R76, R191, R169 ;  /* 0x000000a9bf4c723e */ /* 0x000fe800000010ff */
[----:B------:R-:W-:Y:S02]  /*e000*/  F2FP.BF16.PACK_AB R77, R190, R168 ;  /* 0x000000a8be4d723e */ /* 0x000fe400000010ff */
[----:B------:R-:W-:Y:S02]  /*e010*/  F2FP.BF16.PACK_AB R78, R189, R188 ;  /* 0x000000bcbd4e723e */ /* 0x000fe400000010ff */
[----:B------:R-:W-:Y:S07]  /*e020*/  F2FP.BF16.PACK_AB R79, R186, R187 ;  /* 0x000000bbba4f723e */ /* 0x000fee00000010ff */
[-C--:B------:R-:W-:Y:S08]  /*e030*/  HMMA.16816.F32.BF16 R4, R76, R84.reuse, R4 ;  /* 0x000000544c04723c */ /* 0x080ff00000041804 */
[C---:B------:R-:W-:Y:S01]  /*e040*/  HMMA.16816.F32.BF16 R8, R80.reuse, R84, R8 ;  /* 0x000000545008723c */ /* 0x040fe20000041808 */
[----:B------:R-:W1:Y:S07]  /*e050*/  MUFU.EX2 R85, R123 ;  /* 0x0000007b00557308 */ /* 0x000e6e0000000800 */
[-C--:B------:R-:W-:Y:S03]  /*e060*/  HMMA.16816.F32.BF16 R12, R80, R86.reuse, R12 ;  /* 0x00000056500c723c */ /* 0x080fe6000004180c */
[----:B------:R-:W3:Y:S05]  /*e070*/  MUFU.EX2 R84, R117 ;  /* 0x0000007500547308 */ /* 0x000eea0000000800 */
[C---:B------:R-:W-:Y:S05]  /*e080*/  HMMA.16816.F32.BF16 R16, R76.reuse, R86, R16 ;  /* 0x000000564c10723c */ /* 0x040fea0000041810 */
[----:B------:R-:W-:Y:S03]  /*e090*/  MUFU.EX2 R87, R104 ;  /* 0x0000006800577308 */ /* 0x000fe60000000800 */
[-C--:B--2---:R-:W-:Y:S01]  /*e0a0*/  HMMA.16816.F32.BF16 R20, R76, R92.reuse, R20 ;  /* 0x0000005c4c14723c */ /* 0x084fe20000041814 */
[----:B-1----:R-:W-:Y:S06]  /*e0b0*/  F2FP.BF16.PACK_AB R178, R101, R85 ;  /* 0x0000005565b2723e */ /* 0x002fec00000010ff */
[----:B------:R-:W1:Y:S01]  /*e0c0*/  MUFU.EX2 R86, R107 ;  /* 0x0000006b00567308 */ /* 0x000e620000000800 */
[C---:B------:R-:W-:Y:S01]  /*e0d0*/  HMMA.16816.F32.BF16 R24, R80.reuse, R92, R24 ;  /* 0x0000005c5018723c */ /* 0x040fe20000041818 */
[----:B---3--:R-:W-:Y:S03]  /*e0e0*/  F2FP.BF16.PACK_AB R179, R102, R84 ;  /* 0x0000005466b3723e */ /* 0x008fe600000010ff */
[----:B------:R-:W-:Y:S04]  /*e0f0*/  IMAD.MOV.U32 R117, RZ, RZ, R71 ;  /* 0x000000ffff757224 */ /* 0x000fe800078e0047 */
[-C--:B------:R-:W-:Y:S08]  /*e100*/  HMMA.16816.F32.BF16 R28, R80, R94.reuse, R28 ;  /* 0x0000005e501c723c */ /* 0x080ff0000004181c */
[C---:B------:R-:W-:Y:S01]  /*e110*/  HMMA.16816.F32.BF16 R32, R76.reuse, R94, R32 ;  /* 0x0000005e4c20723c */ /* 0x040fe20000041820 */
[----:B-1----:R-:W-:Y:S07]  /*e120*/  F2FP.BF16.PACK_AB R177, R86, R87 ;  /* 0x0000005756b1723e */ /* 0x002fee00000010ff */
[-C--:B----4-:R-:W-:Y:S08]  /*e130*/  HMMA.16816.F32.BF16 R36, R76, R96.reuse, R36 ;  /* 0x000000604c24723c */ /* 0x090ff00000041824 */
[C---:B------:R-:W-:Y:S08]  /*e140*/  HMMA.16816.F32.BF16 R40, R80.reuse, R96, R40 ;  /* 0x000000605028723c */ /* 0x040ff00000041828 */
[-C--:B------:R-:W-:Y:S08]  /*e150*/  HMMA.16816.F32.BF16 R44, R80, R98.reuse, R44 ;  /* 0x00000062502c723c */ /* 0x080ff0000004182c */
[C---:B------:R-:W-:Y:S08]  /*e160*/  HMMA.16816.F32.BF16 R48, R76.reuse, R98, R48 ;  /* 0x000000624c30723c */ /* 0x040ff00000041830 */
[-C--:B------:R-:W-:Y:S08]  /*e170*/  HMMA.16816.F32.BF16 R52, R76, R88.reuse, R52 ;  /* 0x000000584c34723c */ /* 0x080ff00000041834 */
[C---:B------:R-:W-:Y:S08]  /*e180*/  HMMA.16816.F32.BF16 R56, R80.reuse, R88, R56 ;  /* 0x000000585038723c */ /* 0x040ff00000041838 */
[-C--:B------:R-:W-:Y:S08]  /*e190*/  HMMA.16816.F32.BF16 R60, R80, R90.reuse, R60 ;  /* 0x0000005a503c723c */ /* 0x080ff0000004183c */
[----:B------:R-:W-:Y:S08]  /*e1a0*/  HMMA.16816.F32.BF16 R64, R76, R90, R64 ;  /* 0x0000005a4c40723c */ /* 0x000ff00000041840 */
[-C--:B------:R-:W-:Y:S07]  /*e1b0*/  HMMA.16816.F32.BF16 R120, R180, R132.reuse, R4 ;  /* 0x00000084b478723c */ /* 0x080fee0000041804 */
[----:B------:R-:W-:Y:S01]  /*e1c0*/  FADD.FTZ R4, R136, R3 ;  /* 0x0000000388047221 */ /* 0x000fe20000010000 */
[C---:B------:R-:W-:Y:S01]  /*e1d0*/  HMMA.16816.F32.BF16 R124, R176.reuse, R132, R8 ;  /* 0x00000084b07c723c */ /* 0x040fe20000041808 */
[----:B------:R-:W-:Y:S03]  /*e1e0*/  FADD.FTZ R3, R250, R68 ;  /* 0x00000044fa037221 */ /* 0x000fe60000010000 */
[----:B------:R-:W-:Y:S02]  /*e1f0*/  FADD.FTZ R7, R143, R4 ;  /* 0x000000048f077221 */ /* 0x000fe40000010000 */
[----:B------:R-:W-:Y:S02]  /*e200*/  FADD.FTZ R6, R142, R3 ;  /* 0x000000038e067221 */ /* 0x000fe40000010000 */
[----:B------:R-:W-:Y:S01]  /*e210*/  FADD.FTZ R5, R141, R2 ;  /* 0x000000028d057221 */ /* 0x000fe20000010000 */
[-C--:B------:R-:W-:Y:S03]  /*e220*/  HMMA.16816.F32.BF16 R128, R176, R134.reuse, R12 ;  /* 0x00000086b080723c */ /* 0x080fe6000004180c */
[----:B------:R-:W-:Y:S02]  /*e230*/  FADD.FTZ R4, R140, R0 ;  /* 0x000000008c047221 */ /* 0x000fe40000010000 */
[----:B------:R-:W-:Y:S02]  /*e240*/  FADD.FTZ R3, R215, R7 ;  /* 0x00000007d7037221 */ /* 0x000fe40000010000 */
        /* <DEDUP_REMOVED lines=13> */
[----:B------:R-:W-:Y:S01]  /*e320*/  FADD.FTZ R9, R209, R2 ;  /* 0x00000002d1097221 */ /* 0x000fe20000010000 */
[----:B------:R-:W1:Y:S01]  /*e330*/  LDSM.16.MT88.4 R4, [R226+0x3100] ;  /* 0x00310000e204783b */ /* 0x000e620000004200 */
        /* <DEDUP_REMOVED lines=9> */
[----:B------:R-:W-:Y:S02]  /*e3d0*/  FADD.FTZ R8, R154, R0 ;  /* 0x000000009a087221 */ /* 0x000fe40000010000 */
[-C--:B------:R-:W-:Y:S02]  /*e3e0*/  HMMA.16816.F32.BF16 R152, R180, R164.reuse, R36 ;  /* 0x000000a4b498723c */ /* 0x080fe40000041824 */
        /* <DEDUP_REMOVED lines=35> */
[----:B------:R-:W-:Y:S02]  /*e620*/  FADD.FTZ R0, R191, R9 ;  /* 0x00000009bf007221 */ /* 0x000fe40000010000 */
[----:B------:R-:W-:Y:S02]  /*e630*/  FADD.FTZ R10, R174, R3 ;  /* 0x00000003ae0a7221 */ /* 0x000fe40000010000 */
[----:B------:R-:W-:Y:S02]  /*e640*/  FADD.FTZ R9, R172, R2 ;  /* 0x00000002ac097221 */ /* 0x000fe40000010000 */
[----:B------:R-:W-:Y:S01]  /*e650*/  FADD.FTZ R11, R190, R8 ;  /* 0x00000008be0b7221 */ /* 0x000fe20000010000 */
[C---:B------:R-:W-:Y:S02]  /*e660*/  HMMA.16816.F32.BF16 R172, R176.reuse, R4, R56 ;  /* 0x00000004b0ac723c */ /* 0x040fe40000041838 */
        /* <DEDUP_REMOVED lines=8> */
[----:B------:R-:W-:Y:S01]  /*e6f0*/  HMMA.16816.F32.BF16 R180, R180, R6, R64 ;  /* 0x00000006b4b4723c */ /* 0x000fe20000041840 */
        /* <DEDUP_REMOVED lines=15> */
[----:B------:R-:W-:Y:S01]  /*e7f0*/  FADD.FTZ R0, R84, R0 ;  /* 0x0000000054007221 */ /* 0x000fe20000010000 */
[----:B------:R1:W-:Y:S01]  /*e800*/  STL [R1+0x2c], R3 ;  /* 0x00002c0301007387 */ /* 0x0003e20000100800 */
[----:B------:R-:W-:Y:S02]  /*e810*/  FADD.FTZ R2, R101, R2 ;  /* 0x0000000265027221 */ /* 0x000fe40000010000 */
[----:B------:R-:W-:Y:S02]  /*e820*/  FADD.FTZ R0, R102, R0 ;  /* 0x0000000066007221 */ /* 0x000fe40000010000 */
[----:B------:R-:W-:Y:S01]  /*e830*/  IMAD.MOV.U32 R118, RZ, RZ, R70 ;  /* 0x000000ffff767224 */ /* 0x000fe200078e0046 */
[----:B------:R2:W-:Y:S01]  /*e840*/  STL [R1+0x34], R2 ;  /* 0x0000340201007387 */ /* 0x0005e20000100800 */
[----:B------:R-:W-:Y:S03]  /*e850*/  IMAD.MOV.U32 R116, RZ, RZ, R72 ;  /* 0x000000ffff747224 */ /* 0x000fe600078e0048 */
[----:B------:R2:W-:Y:S01]  /*e860*/  STL [R1+0x30], R0 ;  /* 0x0000300001007387 */ /* 0x0005e20000100800 */
[----:B-1----:R-:W-:Y:S01]  /*e870*/  IMAD.MOV.U32 R3, RZ, RZ, R73 ;  /* 0x000000ffff037224 */ /* 0x002fe200078e0049 */
[----:B------:R-:W-:-:S05]  /*e880*/  @P0 BRA `(.L_x_662) ;  /* 0xffff9af000000947 */ /* 0x000fca000383ffff */
.L_x_659:
[----:B------:R-:W-:-:S13]  /*e890*/  ISETP.LE.AND P0, PT, RZ, UR6, PT ;  /* 0x00000006ff007c0c */ /* 0x000fda000bf03270 */
[----:B------:R-:W-:Y:S05]  /*e8a0*/  @!P0 BRA `(.L_x_663) ;  /* 0x0000587000008947 */ /* 0x000fea0003800000 */
[----:B-1----:R-:W-:Y:S01]  /*e8b0*/  IMAD.MOV.U32 R3, RZ, RZ, R72 ;  /* 0x000000ffff037224 */ /* 0x002fe200078e0048 */
[----:B------:R-:W-:Y:S01]  /*e8c0*/  MOV R117, R70 ;  /* 0x0000004600757202 */ /* 0x000fe20000000f00 */
[----:B--2---:R-:W-:Y:S01]  /*e8d0*/  IMAD.MOV.U32 R2, RZ, RZ, R73 ;  /* 0x000000ffff027224 */ /* 0x004fe200078e0049 */
[----:B------:R-:W-:Y:S01]  /*e8e0*/  MOV R116, R71 ;  /* 0x0000004700747202 */ /* 0x000fe20000000f00 */
[----:B------:R-:W-:Y:S05]  /*e8f0*/  BRA `(.L_x_664) ;  /* 0x0000044000007947 */ /* 0x000fea0003800000 */
.L_x_666:
[----:B------:R-:W2:Y:S01]  /*e900*/  LDL R5, [R1+0x18] ;  /* 0x0000180001057983 */ /* 0x000ea20000100800 */
        /* <DEDUP_REMOVED lines=17> */
[----:B------:R-:W-:Y:S01]  /*ea20*/  STL [R1+0x8], R8 ;  /* 0x0000080801007387 */ /* 0x000fe20000100800 */
[----:B------:R-:W-:Y:S03]  /*ea30*/  SHF.R.S32.HI R0, RZ, 0x1f, R8 ;  /* 0x0000001fff007819 */ /* 0x000fe60000011408 */
[----:B------:R-:W2:Y:S02]  /*ea40*/  @!P5 LDG.E R245, [R6.64] ;  /* 0x0000000e06f5d981 */ /* 0x000ea4000c1e1900 */
[----:B------:R-:W-:Y:S04]  /*ea50*/  IMAD R0, R0, c[0x0][0x1e0], RZ ;  /* 0x0000780000007a24 */ /* 0x000fe800078e02ff */
[----:B------:R-:W-:Y:S04]  /*ea60*/  IMAD R0, R8, c[0x0][0x1e4], R0 ;  /* 0x0000790008007a24 */ /* 0x000fe800078e0200 */
        /* <DEDUP_REMOVED lines=8> */
[----:B------:R-:W-:Y:S03]  /*eaf0*/  SHFL.IDX PT, R12, R4, 0x2, 0x181f ;  /* 0x00581f00040c7f89 */ /* 0x000fe600000e0000 */
[----:B------:R-:W-:Y:S01]  /*eb00*/  LEA.HI.X R0, R0, c[0x0][0x1cc], R5, 0x1, P0 ;  /* 0x0000730000007a11 */ /* 0x000fe200000f0c05 */
[----:B------:R-:W1:Y:S04]  /*eb10*/  SHFL.IDX PT, R6, R4, RZ, 0x181f ;  /* 0x00181fff04067589 */ /* 0x000e6800000e0000 */
[----:B------:R-:W-:Y:S04]  /*eb20*/  SHFL.IDX PT, R5, R4, 0x1, 0x181f ;  /* 0x00381f0004057f89 */ /* 0x000fe800000e0000 */
[----:B------:R-:W2:Y:S04]  /*eb30*/  SHFL.IDX PT, R7, R0, RZ, 0x181f ;  /* 0x00181fff00077589 */ /* 0x000ea800000e0000 */
[----:B------:R-:W4:Y:S04]  /*eb40*/  SHFL.IDX PT, R10, R4, 0x3, 0x181f ;  /* 0x00781f00040a7f89 */ /* 0x000f2800000e0000 */
[----:B------:R-:W-:Y:S04]  /*eb50*/  SHFL.IDX PT, R9, R4, 0x4, 0x181f ;  /* 0x00981f0004097f89 */ /* 0x000fe800000e0000 */
[----:B------:R-:W-:Y:S04]  /*eb60*/  SHFL.IDX PT, R14, R4, 0x5, 0x181f ;  /* 0x00b81f00040e7f89 */ /* 0x000fe800000e0000 */
[----:B------:R5:W-:Y:S01]  /*eb70*/  SHFL.IDX PT, R15, R4, 0x6, 0x181f ;  /* 0x00d81f00040f7f89 */ /* 0x000be200000e0000 */
[-C--:B-1----:R-:W-:Y:S03]  /*eb80*/  IADD3 R6, P1, R6, R242.reuse, RZ ;  /* 0x000000f206067210 */ /* 0x082fe60007f3e0ff */
[----:B------:R-:W1:Y:S04]  /*eb90*/  SHFL.IDX PT, R8, R0, 0x1, 0x181f ;  /* 0x00381f0000087f89 */ /* 0x000e6800000e0000 */
[----:B------:R-:W1:Y:S01]  /*eba0*/  SHFL.IDX PT, R11, R0, 0x2, 0x181f ;  /* 0x00581f00000b7f89 */ /* 0x000e6200000e0000 */
[--C-:B--2---:R-:W-:Y:S03]  /*ebb0*/  IMAD.X R7, R7, 0x1, R241.reuse, P1 ;  /* 0x0000000107077824 */ /* 0x104fe600008e06f1 */
[----:B------:R-:W2:Y:S01]  /*ebc0*/  SHFL.IDX PT, R18, R0, 0x3, 0x181f ;  /* 0x00781f0000127f89 */ /* 0x000ea200000e0000 */
[-C--:B----4-:R-:W-:Y:S03]  /*ebd0*/  IADD3 R10, P3, R10, R242.reuse, RZ ;  /* 0x000000f20a0a7210 */ /* 0x090fe60007f7e0ff */
[----:B---3--:R3:W-:Y:S04]  /*ebe0*/  LDGSTS.E.BYPASS.LTC128B.128 [R67+0x3900], [R6.64], !P4 ;  /* 0x0390000006437fae */ /* 0x0087e8000e101d4e */
[----:B------:R-:W4:Y:S01]  /*ebf0*/  SHFL.IDX PT, R17, R0, 0x4, 0x181f ;  /* 0x00981f0000117f89 */ /* 0x000f2200000e0000 */
[-C--:B-----5:R-:W-:Y:S03]  /*ec00*/  IADD3 R4, P0, R5, R242.reuse, RZ ;  /* 0x000000f205047210 */ /* 0x0a0fe60007f1e0ff */
[----:B------:R-:W5:Y:S04]  /*ec10*/  SHFL.IDX PT, R16, R0, 0x5, 0x181f ;  /* 0x00b81f0000107f89 */ /* 0x000f6800000e0000 */
[----:B------:R-:W5:Y:S01]  /*ec20*/  SHFL.IDX PT, R0, R0, 0x6, 0x181f ;  /* 0x00d81f0000007f89 */ /* 0x000f6200000e0000 */
[--C-:B-1----:R-:W-:Y:S01]  /*ec30*/  IMAD.X R5, R8, 0x1, R241.reuse, P0 ;  /* 0x0000000108057824 */ /* 0x102fe200000e06f1 */
[-C--:B------:R-:W-:Y:S02]  /*ec40*/  IADD3 R12, P0, R12, R242.reuse, RZ ;  /* 0x000000f20c0c7210 */ /* 0x080fe40007f1e0ff */
[-C--:B------:R-:W-:Y:S02]  /*ec50*/  IADD3 R8, P2, R9, R242.reuse, RZ ;  /* 0x000000f209087210 */ /* 0x080fe40007f5e0ff */
[----:B------:R1:W-:Y:S01]  /*ec60*/  LDGSTS.E.BYPASS.LTC128B.128 [R67+0x4100], [R4.64], !P4 ;  /* 0x0410000004437fae */ /* 0x0003e2000e101d4e */
[--C-:B------:R-:W-:Y:S02]  /*ec70*/  IMAD.X R13, R11, 0x1, R241.reuse, P0 ;  /* 0x000000010b0d7824 */ /* 0x100fe400000e06f1 */
[--C-:B--2---:R-:W-:Y:S03]  /*ec80*/  IMAD.X R11, R18, 0x1, R241.reuse, P3 ;  /* 0x00000001120b7824 */ /* 0x104fe600018e06f1 */
[----:B------:R2:W-:Y:S01]  /*ec90*/  LDGSTS.E.BYPASS.LTC128B.128 [R67+0x4900], [R12.64], !P4 ;  /* 0x049000000c437fae */ /* 0x0005e2000e101d4e */
[-C--:B---3--:R-:W-:Y:S03]  /*eca0*/  IADD3 R6, P1, R14, R242.reuse, RZ ;  /* 0x000000f20e067210 */ /* 0x088fe60007f3e0ff */
[----:B------:R2:W-:Y:S01]  /*ecb0*/  LDGSTS.E.BYPASS.LTC128B.128 [R67+0x5100], [R10.64], !P4 ;  /* 0x051000000a437fae */ /* 0x0005e2000e101d4e */
[--C-:B----4-:R-:W-:Y:S02]  /*ecc0*/  IMAD.X R9, R17, 0x1, R241.reuse, P2 ;  /* 0x0000000111097824 */ /* 0x110fe400010e06f1 */
[--C-:B-----5:R-:W-:Y:S03]  /*ecd0*/  IMAD.X R7, R16, 0x1, R241.reuse, P1 ;  /* 0x0000000110077824 */ /* 0x120fe600008e06f1 */
[----:B------:R2:W-:Y:S04]  /*ece0*/  LDGSTS.E.BYPASS.LTC128B.128 [R67+0x5900], [R8.64], !P4 ;  /* 0x0590000008437fae */ /* 0x0005e8000e101d4e */
[----:B------:R2:W-:Y:S01]  /*ecf0*/  LDGSTS.E.BYPASS.LTC128B.128 [R67+0x6100], [R6.64], !P4 ;  /* 0x0610000006437fae */ /* 0x0005e2000e101d4e */
[----:B-1----:R-:W-:Y:S05]  /*ed00*/  IADD3 R4, P0, R15, R242, RZ ;  /* 0x000000f20f047210 */ /* 0x002fea0007f1e0ff */
[----:B------:R-:W-:Y:S05]  /*ed10*/  IMAD.X R5, R0, 0x1, R241, P0 ;  /* 0x0000000100057824 */ /* 0x000fea00000e06f1 */
[----:B------:R2:W-:Y:S01]  /*ed20*/  LDGSTS.E.BYPASS.LTC128B.128 [R67+0x6900], [R4.64], !P4 ;  /* 0x0690000004437fae */ /* 0x0005e2000e101d4e */
[----:B------:R-:W-:-:S05]  /*ed30*/  BRA `(.L_x_665) ;  /* 0x00001b0000007947 */ /* 0x000fca0003800000 */
.L_x_664:
[----:B------:R-:W2:Y:S01]  /*ed40*/  LDL R56, [R1+0x8] ;  /* 0x0000080001387983 */ /* 0x000ea20000100800 */
[----:B------:R-:W-:Y:S04]  /*ed50*/  DEPBAR.LE SB0, 0x0 ;  /* 0x000080000000791a */ /* 0x000fe80000000000 */
[----:B------:R-:W3:Y:S01]  /*ed60*/  LDL R246, [R1+0x14] ;  /* 0x0000140001f67983 */ /* 0x000ee20000100800 */
[----:B------:R-:W-:Y:S03]  /*ed70*/  UISETP.GE.AND UP0, UPT, UR6, 0x1, UPT ;  /* 0x000000010600788c */ /* 0x000fe6000bf06270 */
[----:B------:R-:W-:Y:S08]  /*ed80*/  BAR.SYNC.DEFER_BLOCKING 0x0 ;  /* 0x0000000000007b1d */ /* 0x000ff00000010000 */
[----:B-----5:R-:W-:Y:S08]  /*ed90*/  LDSM.16.M88.4 R112, [R230+0x7100] ;  /* 0x00710000e670783b */ /* 0x020ff00000000200 */
[----:B------:R-:W1:Y:S08]  /*eda0*/  LDSM.16.M88.4 R16, [R119+0x3900] ;  /* 0x003900007710783b */ /* 0x000e700000000200 */
[----:B------:R-:W4:Y:S08]  /*edb0*/  LDSM.16.M88.4 R108, [R230+0x9100] ;  /* 0x00910000e66c783b */ /* 0x000f300000000200 */
[----:B------:R-:W1:Y:S08]  /*edc0*/  LDSM.16.M88.4 R32, [R119+0x4100] ;  /* 0x004100007720783b */ /* 0x000e700000000200 */
        /* <DEDUP_REMOVED lines=35> */
[----:B------:R-:W-:Y:S02]  /*f000*/  SHF.R.S32.HI R0, RZ, 0x1f, R245 ;  /* 0x0000001fff007819 */ /* 0x000fe400000114f5 */
[C---:B------:R-:W-:Y:S02]  /*f010*/  IMAD.WIDE.U32 R72, R245.reuse, c[0x0][0x218], R64 ;  /* 0x00008600f5487a25 */ /* 0x040fe400078e0040 */
        /* <DEDUP_REMOVED lines=12> */
[----:B------:R-:W4:Y:S01]  /*f0e0*/  SHFL.IDX PT, R92, R100, 0x1, 0x181f ;  /* 0x00381f00645c7f89 */ /* 0x000f2200000e0000 */
[C---:B------:R-:W-:Y:S04]  /*f0f0*/  HMMA.16816.F32.BF16 R80, R112.reuse, R82, RZ ;  /* 0x000000527050723c */ /* 0x040fe800000418ff */
[-C--:B-1----:R-:W-:Y:S03]  /*f100*/  IADD3 R94, P0, R94, R242.reuse, RZ ;  /* 0x000000f25e5e7210 */ /* 0x082fe60007f1e0ff */
[----:B------:R-:W1:Y:S01]  /*f110*/  SHFL.IDX PT, R93, R0, 0x1, 0x181f ;  /* 0x00381f00005d7f89 */ /* 0x000e6200000e0000 */
[-C--:B------:R-:W-:Y:S01]  /*f120*/  HMMA.16816.F32.BF16 R84, R112, R96.reuse, RZ ;  /* 0x000000607054723c */ /* 0x080fe200000418ff */
[-C--:B--2---:R-:W-:Y:S06]  /*f130*/  IADD3.X R95, R88, R241.reuse, RZ, P0, !PT ;  /* 0x000000f1585f7210 */ /* 0x084fec00007fe4ff */
[----:B------:R-:W2:Y:S01]  /*f140*/  SHFL.IDX PT, R102, R100, 0x2, 0x181f ;  /* 0x00581f0064667f89 */ /* 0x000ea200000e0000 */
[C---:B------:R-:W-:Y:S04]  /*f150*/  HMMA.16816.F32.BF16 R88, R108.reuse, R96, RZ ;  /* 0x000000606c58723c */ /* 0x040fe800000418ff */
[-C--:B----4-:R-:W-:Y:S03]  /*f160*/  IADD3 R92, P1, R92, R242.reuse, RZ ;  /* 0x000000f25c5c7210 */ /* 0x090fe60007f3e0ff */
[----:B---3--:R3:W-:Y:S01]  /*f170*/  LDGSTS.E.BYPASS.LTC128B.128 [R246], [R94.64], !P4 ;  /* 0x000000005ef67fae */ /* 0x0087e2000e101d4e */
        /* <DEDUP_REMOVED lines=21> */
[----:B------:R4:W3:Y:S01]  /*f2d0*/  SHFL.IDX PT, R244, R100, 0x6, 0x181f ;  /* 0x00d81f0064f47f89 */ /* 0x0008e200000e0000 */
[-C--:B-1----:R-:W-:Y:S07]  /*f2e0*/  IADD3.X R105, R243, R241.reuse, RZ, P0, !PT ;  /* 0x000000f1f3697210 */ /* 0x082fee00007fe4ff */
[----:B------:R-:W1:Y:S08]  /*f2f0*/  SHFL.IDX PT, R0, R0, 0x6, 0x181f ;  /* 0x00d81f0000007f89 */ /* 0x000e7000000e0000 */
[----:B------:R2:W-:Y:S01]  /*f300*/  LDGSTS.E.BYPASS.LTC128B.128 [R246+0x2800], [R104.64], !P4 ;  /* 0x0280000068f67fae */ /* 0x0005e2000e101d4e */
[-C--:B----4-:R-:W-:Y:S08]  /*f310*/  HMMA.16816.F32.BF16 R100, R112, R184.reuse, RZ ;  /* 0x000000b87064723c */ /* 0x090ff000000418ff */
[C---:B--2---:R-:W-:Y:S07]  /*f320*/  HMMA.16816.F32.BF16 R104, R108.reuse, R184, RZ ;  /* 0x000000b86c68723c */ /* 0x044fee00000418ff */
[----:B---3--:R-:W-:Y:S01]  /*f330*/  IADD3 R184, P0, R244, R242, RZ ;  /* 0x000000f2f4b87210 */ /* 0x008fe20007f1e0ff */
        /* <DEDUP_REMOVED lines=336> */
.L_x_665:
[----:B------:R-:W3:Y:S01]  /*10840*/  LDL.LU R108, [R1+0x10] ;  /* 0x00001000016c7983 */ /* 0x000ee20000300800 */
[----:B------:R-:W-:Y:S02]  /*10850*/  FMNMX.FTZ R0, R187, R2, !PT ;  /* 0x00000002bb007209 */ /* 0x000fe40007810000 */
[----:B--2---:R-:W-:Y:S01]  /*10860*/  FMNMX.FTZ R5, R188, R3, !PT ;  /* 0x00000003bc057209 */ /* 0x004fe20007810000 */
        /* <DEDUP_REMOVED lines=121> */
[----:B------:R-:W-:Y:S02]  /*11000*/  FMNMX.FTZ R6, R111, R6, !PT ;  /* 0x000000066f067209 */ /* 0x000fe40007810000 */
[----:B------:R-:W-:Y:S02]  /*11010*/  FMNMX.FTZ R4, R94, R4, !PT ;  /* 0x000000045e047209 */ /* 0x000fe40007810000 */
[----:B------:R-:W-:Y:S01]  /*11020*/  ISETP.LT.AND P0, PT, RZ, UR6, PT ;  /* 0x00000006ff007c0c */ /* 0x000fe2000bf01270 */
[----:B------:R-:W-:Y:S01]  /*11030*/  UIADD3 UR6, UR6, -0x1, URZ ;  /* 0xffffffff06067890 */ /* 0x000fe2000fffe03f */
[----:B------:R-:W-:Y:S04]  /*11040*/  FMNMX.FTZ R4, R43, R4, !PT ;  /* 0x000000042b047209 */ /* 0x000fe80007810000 */
[----:B------:R-:W-:Y:S04]  /*11050*/  FMNMX.FTZ R4, R60, R4, !PT ;  /* 0x000000043c047209 */ /* 0x000fe80007810000 */
[----:B------:R-:W-:Y:S04]  /*11060*/  FMNMX.FTZ R4, R57, R4, !PT ;  /* 0x0000000439047209 */ /* 0x000fe80007810000 */
[----:B---3--:R-:W-:Y:S02]  /*11070*/  FMNMX.FTZ R4, R108, R4, !PT ;  /* 0x000000046c047209 */ /* 0x008fe40007810000 */
[----:B-1----:R-:W-:Y:S02]  /*11080*/  FMNMX.FTZ R0, R0, R9, !PT ;  /* 0x0000000900007209 */ /* 0x002fe40007810000 */
[----:B--2---:R-:W-:Y:S02]  /*11090*/  FMNMX.FTZ R5, R5, R8, !PT ;  /* 0x0000000805057209 */ /* 0x004fe40007810000 */
[----:B------:R-:W-:Y:S01]  /*110a0*/  FMNMX.FTZ R4, R206, R4, !PT ;  /* 0x00000004ce047209 */ /* 0x000fe20007810000 */
[----:B------:R-:W1:Y:S03]  /*110b0*/  SHFL.BFLY PT, R73, R0, 0x1, 0x1f ;  /* 0x0c201f0000497f89 */ /* 0x000e6600000e0000 */
[----:B------:R-:W-:Y:S04]  /*110c0*/  FMNMX.FTZ R4, R205, R4, !PT ;  /* 0x00000004cd047209 */ /* 0x000fe80007810000 */
[----:B------:R-:W-:Y:S01]  /*110d0*/  FMNMX.FTZ R4, R204, R4, !PT ;  /* 0x00000004cc047209 */ /* 0x000fe20007810000 */
[----:B------:R-:W2:Y:S03]  /*110e0*/  SHFL.BFLY PT, R72, R5, 0x1, 0x1f ;  /* 0x0c201f0005487f89 */ /* 0x000ea600000e0000 */
[----:B------:R-:W-:Y:S05]  /*110f0*/  FMNMX.FTZ R4, R109, R4, !PT ;  /* 0x000000046d047209 */ /* 0x000fea0007810000 */
[----:B------:R-:W3:Y:S01]  /*11100*/  SHFL.BFLY PT, R7, R4, 0x2, 0x1f ;  /* 0x0c401f0004077f89 */ /* 0x000ee200000e0000 */
[----:B-1----:R-:W-:Y:S05]  /*11110*/  FMNMX.FTZ R73, R0, R73, !PT ;  /* 0x0000004900497209 */ /* 0x002fea0007810000 */
[C---:B------:R-:W-:Y:S02]  /*11120*/  FADD.FTZ R0, -R73.reuse, R2 ;  /* 0x0000000249007221 */ /* 0x040fe40000010100 */
[----:B------:R-:W-:Y:S01]  /*11130*/  FMUL.FTZ R105, R73, c[0x0][0x2d0] ;  /* 0x0000b40049697a20 */ /* 0x000fe20000410000 */
[----:B--2---:R-:W-:Y:S01]  /*11140*/  FMNMX.FTZ R72, R5, R72, !PT ;  /* 0x0000004805487209 */ /* 0x004fe20007810000 */
[----:B------:R-:W-:Y:S01]  /*11150*/  FMUL.FTZ R2, R0, c[0x0][0x2d0] ;  /* 0x0000b40000027a20 */ /* 0x000fe20000410000 */
[----:B------:R-:W-:Y:S01]  /*11160*/  FMNMX.FTZ R0, R207, R6, !PT ;  /* 0x00000006cf007209 */ /* 0x000fe20007810000 */
[--C-:B------:R-:W-:Y:S02]  /*11170*/  FFMA.FTZ R9, R20, c[0x0][0x2d0], -R105.reuse ;  /* 0x0000b40014097a23 */ /* 0x100fe40000010869 */
[----:B------:R1:W2:Y:S01]  /*11180*/  MUFU.EX2 R70, R2 ;  /* 0x0000000200467308 */ /* 0x0002a20000000800 */
[----:B------:R-:W-:Y:S01]  /*11190*/  FMNMX.FTZ R0, R75, R0, !PT ;  /* 0x000000004b007209 */ /* 0x000fe20007810000 */
[----:B------:R-:W-:Y:S01]  /*111a0*/  FMUL.FTZ R107, R72, c[0x0][0x2d0] ;  /* 0x0000b400486b7a20 */ /* 0x000fe20000410000 */
[----:B---3--:R-:W-:Y:S01]  /*111b0*/  FMNMX.FTZ R4, R4, R7, !PT ;  /* 0x0000000704047209 */ /* 0x008fe20007810000 */
[--C-:B------:R-:W-:Y:S01]  /*111c0*/  FFMA.FTZ R7, R32, c[0x0][0x2d0], -R105.reuse ;  /* 0x0000b40020077a23 */ /* 0x100fe20000010869 */
[----:B------:R-:W-:Y:S01]  /*111d0*/  FMNMX.FTZ R0, R74, R0, !PT ;  /* 0x000000004a007209 */ /* 0x000fe20007810000 */
[----:B------:R-:W-:Y:S02]  /*111e0*/  FFMA.FTZ R8, R21, c[0x0][0x2d0], -R105 ;  /* 0x0000b40015087a23 */ /* 0x000fe40000010869 */
[----:B------:R-:W3:Y:S01]  /*111f0*/  SHFL.BFLY PT, R71, R4, 0x1, 0x1f ;  /* 0x0c201f0004477f89 */ /* 0x000ee200000e0000 */
[----:B------:R-:W-:Y:S01]  /*11200*/  FFMA.FTZ R5, R22, c[0x0][0x2d0], -R107 ;  /* 0x0000b40016057a23 */ /* 0x000fe2000001086b */
[----:B------:R4:W-:Y:S01]  /*11210*/  MUFU.EX2 R228, R9 ;  /* 0x0000000900e47308 */ /* 0x0009e20000000800 */
[--C-:B------:R-:W-:Y:S02]  /*11220*/  FFMA.FTZ R16, R48, c[0x0][0x2d0], -R105.reuse ;  /* 0x0000b40030107a23 */ /* 0x100fe40000010869 */
[--C-:B------:R-:W-:Y:S02]  /*11230*/  FFMA.FTZ R6, R33, c[0x0][0x2d0], -R105.reuse ;  /* 0x0000b40021067a23 */ /* 0x100fe40000010869 */
[--C-:B------:R-:W-:Y:S02]  /*11240*/  FFMA.FTZ R100, R100, c[0x0][0x2d0], -R105.reuse ;  /* 0x0000b40064647a23 */ /* 0x100fe40000010869 */
[----:B------:R-:W-:Y:S02]  /*11250*/  FFMA.FTZ R101, R101, c[0x0][0x2d0], -R105 ;  /* 0x0000b40065657a23 */ /* 0x000fe40000010869 */
[--C-:B------:R-:W-:Y:S01]  /*11260*/  FFMA.FTZ R102, R102, c[0x0][0x2d0], -R107.reuse ;  /* 0x0000b40066667a23 */ /* 0x100fe2000001086b */
[----:B------:R-:W-:Y:S01]  /*11270*/  MUFU.EX2 R88, R8 ;  /* 0x0000000800587308 */ /* 0x000fe20000000800 */
[----:B------:R-:W-:Y:S02]  /*11280*/  FFMA.FTZ R103, R103, c[0x0][0x2d0], -R107 ;  /* 0x0000b40067677a23 */ /* 0x000fe4000001086b */
[----:B-1----:R-:W-:Y:S02]  /*11290*/  FADD.FTZ R2, -R72, R3 ;  /* 0x0000000348027221 */ /* 0x002fe40000010100 */
[----:B------:R-:W1:Y:S01]  /*112a0*/  SHFL.BFLY PT, R3, R0, 0x2, 0x1f ;  /* 0x0c401f0000037f89 */ /* 0x000e6200000e0000 */
[----:B--2---:R-:W-:Y:S02]  /*112b0*/  FMUL.FTZ R17, R70, R133 ;  /* 0x0000008546117220 */ /* 0x004fe40000410000 */
[----:B------:R-:W-:Y:S02]  /*112c0*/  FMUL.FTZ R2, R2, c[0x0][0x2d0] ;  /* 0x0000b40002027a20 */ /* 0x000fe40000410000 */
[----:B------:R2:W-:Y:S01]  /*112d0*/  MUFU.EX2 R119, R5 ;  /* 0x0000000500777308 */ /* 0x0005e20000000800 */
[----:B---3--:R-:W-:Y:S01]  /*112e0*/  FMNMX.FTZ R71, R4, R71, !PT ;  /* 0x0000004704477209 */ /* 0x008fe20007810000 */
[--C-:B------:R-:W-:Y:S02]  /*112f0*/  FFMA.FTZ R4, R187, c[0x0][0x2d0], -R105.reuse ;  /* 0x0000b400bb047a23 */ /* 0x100fe40000010869 */
[--C-:B----4-:R-:W-:Y:S02]  /*11300*/  FFMA.FTZ R9, R36, c[0x0][0x2d0], -R105.reuse ;  /* 0x0000b40024097a23 */ /* 0x110fe40000010869 */
[----:B------:R-:W-:Y:S04]  /*11310*/  FMUL.FTZ R96, R71, c[0x0][0x2d0] ;  /* 0x0000b40047607a20 */ /* 0x000fe80000410000 */
[----:B------:R3:W4:Y:S01]  /*11320*/  MUFU.EX2 R68, R2 ;  /* 0x0000000200447308 */ /* 0x0007220000000800 */
[--C-:B------:R-:W-:Y:S02]  /*11330*/  FFMA.FTZ R32, R40, c[0x0][0x2d0], -R96.reuse ;  /* 0x0000b40028207a23 */ /* 0x100fe40000010860 */
[----:B------:R-:W-:Y:S07]  /*11340*/  FFMA.FTZ R48, R203, c[0x0][0x2d0], -R96 ;  /* 0x0000b400cb307a23 */ /* 0x000fee0000010860 */
[----:B------:R-:W-:Y:S01]  /*11350*/  MUFU.EX2 R106, R4 ;  /* 0x00000004006a7308 */ /* 0x000fe20000000800 */
[----:B-1----:R-:W-:Y:S01]  /*11360*/  FMNMX.FTZ R0, R0, R3, !PT ;  /* 0x0000000300007209 */ /* 0x002fe20007810000 */
[----:B------:R-:W-:Y:S02]  /*11370*/  FFMA.FTZ R3, R118, c[0x0][0x2d0], -R105 ;  /* 0x0000b40076037a23 */ /* 0x000fe40000010869 */
[----:B--2---:R-:W-:Y:S06]  /*11380*/  FMUL.FTZ R5, R70, R121 ;  /* 0x0000007946057220 */ /* 0x004fec0000410000 */
[----:B------:R1:W-:Y:S01]  /*11390*/  MUFU.EX2 R11, R3 ;  /* 0x00000003000b7308 */ /* 0x0003e20000000800 */
[----:B---3--:R-:W-:Y:S02]  /*113a0*/  FADD.FTZ R2, -R71, R116 ;  /* 0x0000007447027221 */ /* 0x008fe40000010100 */
[----:B----4-:R-:W-:Y:S02]  /*113b0*/  FMUL.FTZ R18, R68, R134 ;  /* 0x0000008644127220 */ /* 0x010fe40000410000 */
[----:B------:R-:W-:Y:S05]  /*113c0*/  FMUL.FTZ R2, R2, c[0x0][0x2d0] ;  /* 0x0000b40002027a20 */ /* 0x000fea0000410000 */
[----:B------:R-:W-:Y:S10]  /*113d0*/  MUFU.EX2 R63, R9 ;  /* 0x00000009003f7308 */ /* 0x000ff40000000800 */
[----:B------:R2:W3:Y:S01]  /*113e0*/  MUFU.EX2 R69, R2 ;  /* 0x0000000200457308 */ /* 0x0004e20000000800 */
[----:B-1----:R-:W-:Y:S09]  /*113f0*/  FFMA.FTZ R3, R188, c[0x0][0x2d0], -R107 ;  /* 0x0000b400bc037a23 */ /* 0x002ff2000001086b */
[----:B------:R1:W-:Y:S10]  /*11400*/  MUFU.EX2 R104, R3 ;  /* 0x0000000300687308 */ /* 0x0003f40000000800 */
[----:B------:R-:W-:Y:S01]  /*11410*/  MUFU.EX2 R100, R100 ;  /* 0x0000006400647308 */ /* 0x000fe20000000800 */
[----:B--2---:R-:W-:Y:S02]  /*11420*/  FFMA.FTZ R2, R199, c[0x0][0x2d0], -R105 ;  /* 0x0000b400c7027a23 */ /* 0x004fe40000010869 */
[C---:B---3--:R-:W-:Y:S02]  /*11430*/  FMUL.FTZ R13, R69.reuse, R129 ;  /* 0x00000081450d7220 */ /* 0x048fe40000410000 */
[C---:B------:R-:W-:Y:S05]  /*11440*/  FMUL.FTZ R8, R69.reuse, R124 ;  /* 0x0000007c45087220 */ /* 0x040fea0000410000 */
[----:B------:R2:W3:Y:S01]  /*11450*/  MUFU.EX2 R116, R2 ;  /* 0x0000000200747308 */ /* 0x0004e20000000800 */
[----:B------:R-:W-:Y:S01]  /*11460*/  FMUL.FTZ R9, R69, R125 ;  /* 0x0000007d45097220 */ /* 0x000fe20000410000 */
[----:B------:R-:W-:Y:S01]  /*11470*/  MOV R125, R63 ;  /* 0x0000003f007d7202 */ /* 0x000fe20000000f00 */
[----:B-1----:R-:W-:Y:S01]  /*11480*/  FFMA.FTZ R3, R200, c[0x0][0x2d0], -R107 ;  /* 0x0000b400c8037a23 */ /* 0x002fe2000001086b */
[----:B------:R-:W-:Y:S06]  /*11490*/  MOV R200, R60 ;  /* 0x0000003c00c87202 */ /* 0x000fec0000000f00 */
[----:B------:R1:W4:Y:S10]  /*114a0*/  MUFU.EX2 R235, R3 ;  /* 0x0000000300eb7308 */ /* 0x0003340000000800 */
[----:B------:R-:W-:Y:S01]  /*114b0*/  MUFU.EX2 R101, R101 ;  /* 0x0000006500657308 */ /* 0x000fe20000000800 */
[----:B--2---:R-:W-:Y:S01]  /*114c0*/  FFMA.FTZ R2, R186, c[0x0][0x2d0], -R105 ;  /* 0x0000b400ba027a23 */ /* 0x004fe20000010869 */
[----:B---3--:R-:W-:Y:S08]  /*114d0*/  F2FP.BF16.PACK_AB R76, R116, R106 ;  /* 0x0000006a744c723e */ /* 0x008ff000000010ff */
[----:B------:R2:W-:Y:S01]  /*114e0*/  MUFU.EX2 R232, R2 ;  /* 0x0000000200e87308 */ /* 0x0005e20000000800 */
[--C-:B-1----:R-:W-:Y:S01]  /*114f0*/  FFMA.FTZ R3, R185, c[0x0][0x2d0], -R107.reuse ;  /* 0x0000b400b9037a23 */ /* 0x102fe2000001086b */
[----:B----4-:R-:W-:Y:S08]  /*11500*/  F2FP.BF16.PACK_AB R77, R235, R104 ;  /* 0x00000068eb4d723e */ /* 0x010ff000000010ff */
[----:B------:R1:W-:Y:S10]  /*11510*/  MUFU.EX2 R231, R3 ;  /* 0x0000000300e77308 */ /* 0x0003f40000000800 */
[----:B------:R-:W-:Y:S01]  /*11520*/  MUFU.EX2 R185, R7 ;  /* 0x0000000700b97308 */ /* 0x000fe20000000800 */
[----:B--2---:R-:W2:Y:S09]  /*11530*/  SHFL.BFLY PT, R2, R0, 0x1, 0x1f ;  /* 0x0c201f0000027f89 */ /* 0x004eb200000e0000 */
[----:B------:R3:W-:Y:S01]  /*11540*/  MUFU.EX2 R186, R6 ;  /* 0x0000000600ba7308 */ /* 0x0007e20000000800 */
[--C-:B-1----:R-:W-:Y:S01]  /*11550*/  FFMA.FTZ R3, R198, c[0x0][0x2d0], -R96.reuse ;  /* 0x0000b400c6037a23 */ /* 0x102fe20000010860 */
[----:B------:R-:W-:Y:S08]  /*11560*/  MOV R198, R81 ;  /* 0x0000005100c67202 */ /* 0x000ff00000000f00 */
[----:B------:R1:W-:Y:S01]  /*11570*/  MUFU.EX2 R110, R3 ;  /* 0x00000003006e7308 */ /* 0x0003e20000000800 */
[----:B--2---:R-:W-:Y:S01]  /*11580*/  FMNMX.FTZ R2, R2, R0, !PT ;  /* 0x0000000002027209 */ /* 0x004fe20007810000 */
[----:B------:R-:W-:Y:S08]  /*11590*/  FFMA.FTZ R0, R184, c[0x0][0x2d0], -R107 ;  /* 0x0000b400b8007a23 */ /* 0x000ff0000001086b */
[----:B------:R-:W-:Y:S01]  /*115a0*/  MUFU.EX2 R102, R102 ;  /* 0x0000006600667308 */ /* 0x000fe20000000800 */
[----:B---3--:R-:W-:Y:S09]  /*115b0*/  FMUL.FTZ R6, R68, R122 ;  /* 0x0000007a44067220 */ /* 0x008ff20000410000 */
[----:B------:R2:W3:Y:S01]  /*115c0*/  MUFU.EX2 R10, R0 ;  /* 0x00000000000a7308 */ /* 0x0004e20000000800 */
[--C-:B-1----:R-:W-:Y:S09]  /*115d0*/  FFMA.FTZ R3, R201, c[0x0][0x2d0], -R96.reuse ;  /* 0x0000b400c9037a23 */ /* 0x102ff20000010860 */
[----:B------:R1:W4:Y:S10]  /*115e0*/  MUFU.EX2 R234, R3 ;  /* 0x0000000300ea7308 */ /* 0x0003340000000800 */
[----:B------:R-:W-:Y:S01]  /*115f0*/  MUFU.EX2 R103, R103 ;  /* 0x0000006700677308 */ /* 0x000fe20000000800 */
[----:B--2---:R-:W-:Y:S01]  /*11600*/  FADD.FTZ R0, -R2, R117 ;  /* 0x0000007502007221 */ /* 0x004fe20000010100 */
[----:B------:R-:W-:Y:S02]  /*11610*/  MOV R117, R11 ;  /* 0x0000000b00757202 */ /* 0x000fe40000000f00 */
[----:B---3--:R-:W-:Y:S01]  /*11620*/  MOV R124, R10 ;  /* 0x0000000a007c7202 */ /* 0x008fe20000000f00 */
[----:B------:R-:W-:Y:S01]  /*11630*/  FMUL.FTZ R0, R0, c[0x0][0x2d0] ;  /* 0x0000b40000007a20 */ /* 0x000fe20000410000 */
[----:B------:R-:W-:Y:S02]  /*11640*/  F2FP.BF16.PACK_AB R78, R117, R232 ;  /* 0x000000e8754e723e */ /* 0x000fe400000010ff */
[----:B------:R-:W-:Y:S03]  /*11650*/  F2FP.BF16.PACK_AB R79, R124, R231 ;  /* 0x000000e77c4f723e */ /* 0x000fe600000010ff */
[----:B------:R-:W2:Y:S01]  /*11660*/  MUFU.EX2 R0, R0 ;  /* 0x0000000000007308 */ /* 0x000ea20000000800 */
[--C-:B-1----:R-:W-:Y:S01]  /*11670*/  FFMA.FTZ R3, R196, c[0x0][0x2d0], -R96.reuse ;  /* 0x0000b400c4037a23 */ /* 0x102fe20000010860 */
[----:B----4-:R-:W-:Y:S02]  /*11680*/  F2FP.BF16.PACK_AB R64, R234, R110 ;  /* 0x0000006eea40723e */ /* 0x010fe400000010ff */
[----:B------:R-:W-:Y:S06]  /*11690*/  MOV R196, R58 ;  /* 0x0000003a00c47202 */ /* 0x000fec0000000f00 */
[----:B------:R1:W-:Y:S01]  /*116a0*/  MUFU.EX2 R230, R3 ;  /* 0x0000000300e67308 */ /* 0x0003e20000000800 */
[C---:B--2---:R-:W-:Y:S09]  /*116b0*/  FMUL.FTZ R15, R0.reuse, R131 ;  /* 0x00000083000f7220 */ /* 0x044ff20000410000 */
[----:B------:R2:W-:Y:S01]  /*116c0*/  MUFU.EX2 R131, R16 ;  /* 0x0000001000837308 */ /* 0x0005e20000000800 */
[C---:B------:R-:W-:Y:S01]  /*116d0*/  FMUL.FTZ R10, R0.reuse, R126 ;  /* 0x0000007e000a7220 */ /* 0x040fe20000410000 */
[----:B------:R-:W-:Y:S01]  /*116e0*/  MOV R126, R88 ;  /* 0x00000058007e7202 */ /* 0x000fe20000000f00 */
[C---:B------:R-:W-:Y:S02]  /*116f0*/  FMUL.FTZ R14, R0.reuse, R130 ;  /* 0x00000082000e7220 */ /* 0x040fe40000410000 */
[C---:B------:R-:W-:Y:S02]  /*11700*/  FMUL.FTZ R58, R0.reuse, R174 ;  /* 0x000000ae003a7220 */ /* 0x040fe40000410000 */
[----:B------:R-:W-:Y:S02]  /*11710*/  FMUL.FTZ R63, R0, R179 ;  /* 0x000000b3003f7220 */ /* 0x000fe40000410000 */
[--C-:B-1----:R-:W-:Y:S01]  /*11720*/  FFMA.FTZ R3, R190, c[0x0][0x2d0], -R96.reuse ;  /* 0x0000b400be037a23 */ /* 0x102fe20000010860 */
[----:B------:R-:W-:Y:S01]  /*11730*/  MOV R190, R47 ;  /* 0x0000002f00be7202 */ /* 0x000fe20000000f00 */
[----:B------:R-:W-:Y:S02]  /*11740*/  FMUL.FTZ R47, R0, R163 ;  /* 0x000000a3002f7220 */ /* 0x000fe40000410000 */
[----:B------:R1:W3:Y:S01]  /*11750*/  MUFU.EX2 R11, R3 ;  /* 0x00000003000b7308 */ /* 0x0002e20000000800 */
[----:B--2---:R-:W-:Y:S02]  /*11760*/  FMUL.FTZ R16, R70, R132 ;  /* 0x0000008446107220 */ /* 0x004fe40000410000 */
[----:B-1----:R-:W-:Y:S04]  /*11770*/  FMUL.FTZ R3, R2, c[0x0][0x2d0] ;  /* 0x0000b40002037a20 */ /* 0x002fe80000410000 */
[--C-:B------:R-:W-:Y:S01]  /*11780*/  FFMA.FTZ R4, R189, c[0x0][0x2d0], -R3.reuse ;  /* 0x0000b400bd047a23 */ /* 0x100fe20000010803 */
[----:B------:R-:W-:Y:S01]  /*11790*/  MOV R189, R43 ;  /* 0x0000002b00bd7202 */ /* 0x000fe20000000f00 */
[--C-:B------:R-:W-:Y:S02]  /*117a0*/  FFMA.FTZ R7, R31, c[0x0][0x2d0], -R3.reuse ;  /* 0x0000b4001f077a23 */ /* 0x100fe40000010803 */
[----:B------:R1:W-:Y:S01]  /*117b0*/  MUFU.EX2 R201, R4 ;  /* 0x0000000400c97308 */ /* 0x0003e20000000800 */
[----:B------:R-:W-:Y:S02]  /*117c0*/  FMUL.FTZ R31, R0, R147 ;  /* 0x00000093001f7220 */ /* 0x000fe40000410000 */
[--C-:B------:R-:W-:Y:S02]  /*117d0*/  FFMA.FTZ R40, R42, c[0x0][0x2d0], -R3.reuse ;  /* 0x0000b4002a287a23 */ /* 0x100fe40000010803 */
[C---:B------:R-:W-:Y:S02]  /*117e0*/  FMUL.FTZ R42, R0.reuse, R158 ;  /* 0x0000009e002a7220 */ /* 0x040fe40000410000 */
[----:B------:R-:W-:Y:S02]  /*117f0*/  FMUL.FTZ R43, R0, R159 ;  /* 0x0000009f002b7220 */ /* 0x000fe40000410000 */
[--C-:B------:R-:W-:Y:S01]  /*11800*/  FFMA.FTZ R60, R217, c[0x0][0x2d0], -R3.reuse ;  /* 0x0000b400d93c7a23 */ /* 0x100fe20000010803 */
[----:B------:R2:W-:Y:S01]  /*11810*/  MUFU.EX2 R199, R7 ;  /* 0x0000000700c77308 */ /* 0x0005e20000000800 */
[--C-:B------:R-:W-:Y:S09]  /*11820*/  FFMA.FTZ R75, R75, c[0x0][0x2d0], -R3.reuse ;  /* 0x0000b4004b4b7a23 */ /* 0x100ff20000010803 */
[----:B------:R4:W-:Y:S01]  /*11830*/  MUFU.EX2 R217, R60 ;  /* 0x0000003c00d97308 */ /* 0x0009e20000000800 */
[--C-:B-1----:R-:W-:Y:S01]  /*11840*/  FFMA.FTZ R4, R202, c[0x0][0x2d0], -R3.reuse ;  /* 0x0000b400ca047a23 */ /* 0x102fe20000010803 */
[----:B------:R-:W-:Y:S01]  /*11850*/  MOV R202, R44 ;  /* 0x0000002c00ca7202 */ /* 0x000fe20000000f00 */
[--C-:B------:R-:W-:Y:S07]  /*11860*/  FFMA.FTZ R44, R208, c[0x0][0x2d0], -R3.reuse ;  /* 0x0000b400d02c7a23 */ /* 0x100fee0000010803 */
        /* <DEDUP_REMOVED lines=10> */
[--C-:B------:R-:W-:Y:S09]  /*11910*/  FFMA.FTZ R56, R210, c[0x0][0x2d0], -R3.reuse ;  /* 0x0000b400d2387a23 */ /* 0x100ff20000010803 */
[----:B------:R2:W-:Y:S01]  /*11920*/  MUFU.EX2 R133, R56 ;  /* 0x0000003800857308 */ /* 0x0005e20000000800 */
[----:B-1----:R-:W-:Y:S01]  /*11930*/  FFMA.FTZ R4, R191, c[0x0][0x2d0], -R3 ;  /* 0x0000b400bf047a23 */ /* 0x002fe20000010803 */
[----:B------:R-:W-:Y:S01]  /*11940*/  MOV R191, R61 ;  /* 0x0000003d00bf7202 */ /* 0x000fe20000000f00 */
[C---:B------:R-:W-:Y:S07]  /*11950*/  FMUL.FTZ R61, R69.reuse, R177 ;  /* 0x000000b1453d7220 */ /* 0x040fee0000410000 */
[----:B------:R1:W3:Y:S01]  /*11960*/  MUFU.EX2 R12, R4 ;  /* 0x00000004000c7308 */ /* 0x0002e20000000800 */
[----:B--2---:R-:W-:Y:S02]  /*11970*/  FMUL.FTZ R56, R69, R172 ;  /* 0x000000ac45387220 */ /* 0x004fe40000410000 */
[--C-:B-1----:R-:W-:Y:S01]  /*11980*/  FFMA.FTZ R4, R23, c[0x0][0x2d0], -R107.reuse ;  /* 0x0000b40017047a23 */ /* 0x102fe2000001086b */
[----:B---3--:R-:W-:Y:S01]  /*11990*/  MOV R122, R12 ;  /* 0x0000000c007a7202 */ /* 0x008fe20000000f00 */
[----:B------:R-:W1:Y:S01]  /*119a0*/  LDSM.16.MT88.4 R20, [R224+0x100] ;  /* 0x00010000e014783b */ /* 0x000e620000004200 */
[--C-:B------:R-:W-:Y:S04]  /*119b0*/  FFMA.FTZ R12, R19, c[0x0][0x2d0], -R107.reuse ;  /* 0x0000b400130c7a23 */ /* 0x100fe8000001086b */
[----:B------:R2:W-:Y:S01]  /*119c0*/  MUFU.EX2 R91, R4 ;  /* 0x00000004005b7308 */ /* 0x0005e20000000800 */
[----:B------:R-:W-:Y:S01]  /*119d0*/  F2FP.BF16.PACK_AB R67, R122, R229 ;  /* 0x000000e57a43723e */ /* 0x000fe200000010ff */
[----:B------:R-:W-:Y:S02]  /*119e0*/  FMUL.FTZ R19, R68, R135 ;  /* 0x0000008744137220 */ /* 0x000fe40000410000 */
[--C-:B--2---:R-:W-:Y:S06]  /*119f0*/  FFMA.FTZ R4, R34, c[0x0][0x2d0], -R107.reuse ;  /* 0x0000b40022047a23 */ /* 0x104fec000001086b */
[----:B------:R2:W3:Y:S02]  /*11a00*/  MUFU.EX2 R87, R4 ;  /* 0x0000000400577308 */ /* 0x0004e40000000800 */
[--C-:B--2---:R-:W-:Y:S01]  /*11a10*/  FFMA.FTZ R4, R35, c[0x0][0x2d0], -R107.reuse ;  /* 0x0000b40023047a23 */ /* 0x104fe2000001086b */
[----:B---3--:R-:W-:Y:S01]  /*11a20*/  MOV R127, R87 ;  /* 0x00000057007f7202 */ /* 0x008fe20000000f00 */
[----:B------:R-:W-:Y:S06]  /*11a30*/  FMUL.FTZ R35, R68, R151 ;  /* 0x0000009744237220 */ /* 0x000fec0000410000 */
        /* <DEDUP_REMOVED lines=8> */
[----:B--2---:R-:W-:Y:S01]  /*11ac0*/  FFMA.FTZ R4, R25, c[0x0][0x2d0], -R96 ;  /* 0x0000b40019047a23 */ /* 0x004fe20000010860 */
[----:B----4-:R-:W-:Y:S01]  /*11ad0*/  MOV R121, R89 ;  /* 0x0000005900797202 */ /* 0x010fe20000000f00 */
[C---:B------:R-:W-:Y:S07]  /*11ae0*/  FMUL.FTZ R25, R69.reuse, R141 ;  /* 0x0000008d45197220 */ /* 0x040fee0000410000 */
[----:B------:R2:W-:Y:S01]  /*11af0*/  MUFU.EX2 R118, R4 ;  /* 0x0000000400767308 */ /* 0x0005e20000000800 */
[----:B---3--:R-:W-:Y:S01]  /*11b00*/  FMUL.FTZ R24, R69, R140 ;  /* 0x0000008c45187220 */ /* 0x008fe20000410000 */
[----:B------:R-:W-:Y:S02]  /*11b10*/  MOV R140, R199 ;  /* 0x000000c7008c7202 */ /* 0x000fe40000000f00 */
[----:B------:R-:W-:Y:S01]  /*11b20*/  MOV R199, R80 ;  /* 0x0000005000c77202 */ /* 0x000fe20000000f00 */
[--C-:B--2---:R-:W-:Y:S02]  /*11b30*/  FFMA.FTZ R4, R26, c[0x0][0x2d0], -R3.reuse ;  /* 0x0000b4001a047a23 */ /* 0x104fe40000010803 */
[C---:B------:R-:W-:Y:S01]  /*11b40*/  FMUL.FTZ R26, R0.reuse, R142 ;  /* 0x0000008e001a7220 */ /* 0x040fe20000410000 */
[----:B------:R-:W-:Y:S02]  /*11b50*/  MOV R142, R187 ;  /* 0x000000bb008e7202 */ /* 0x000fe40000000f00 */
[----:B------:R2:W-:Y:S01]  /*11b60*/  MUFU.EX2 R90, R4 ;  /* 0x00000004005a7308 */ /* 0x0005e20000000800 */
[----:B------:R-:W-:Y:S02]  /*11b70*/  IMAD.MOV.U32 R187, RZ, RZ, R82 ;  /* 0x000000ffffbb7224 */ /* 0x000fe400078e0052 */
[----:B--2---:R-:W-:Y:S02]  /*11b80*/  FFMA.FTZ R4, R27, c[0x0][0x2d0], -R3 ;  /* 0x0000b4001b047a23 */ /* 0x004fe40000010803 */
[----:B------:R-:W-:Y:S01]  /*11b90*/  FMUL.FTZ R27, R0, R143 ;  /* 0x0000008f001b7220 */ /* 0x000fe20000410000 */
[----:B------:R-:W-:Y:S04]  /*11ba0*/  MOV R143, R186 ;  /* 0x000000ba008f7202 */ /* 0x000fe80000000f00 */
[----:B------:R2:W-:Y:S01]  /*11bb0*/  MUFU.EX2 R184, R4 ;  /* 0x0000000400b87308 */ /* 0x0005e20000000800 */
[----:B------:R-:W-:Y:S01]  /*11bc0*/  MOV R186, R84 ;  /* 0x0000005400ba7202 */ /* 0x000fe20000000f00 */
[--C-:B--2---:R-:W-:Y:S08]  /*11bd0*/  FFMA.FTZ R4, R28, c[0x0][0x2d0], -R96.reuse ;  /* 0x0000b4001c047a23 */ /* 0x104ff00000010860 */
[----:B------:R2:W3:Y:S10]  /*11be0*/  MUFU.EX2 R28, R12 ;  /* 0x0000000c001c7308 */ /* 0x0004f40000000800 */
[----:B------:R4:W1:Y:S01]  /*11bf0*/  MUFU.EX2 R86, R4 ;  /* 0x0000000400567308 */ /* 0x0008620000000800 */
[----:B--2---:R-:W-:Y:S01]  /*11c00*/  FMUL.FTZ R12, R69, R128 ;  /* 0x00000080450c7220 */ /* 0x004fe20000410000 */
[----:B---3--:R-:W-:Y:S01]  /*11c10*/  MOV R130, R28 ;  /* 0x0000001c00827202 */ /* 0x008fe20000000f00 */
[----:B------:R-:W-:Y:S02]  /*11c20*/  FFMA.FTZ R28, R51, c[0x0][0x2d0], -R107 ;  /* 0x0000b400331c7a23 */ /* 0x000fe4000001086b */
[----:B------:R-:W-:Y:S05]  /*11c30*/  FMUL.FTZ R51, R68, R167 ;  /* 0x000000a744337220 */ /* 0x000fea0000410000 */
[----:B------:R2:W-:Y:S01]  /*11c40*/  MUFU.EX2 R33, R28 ;  /* 0x0000001c00217308 */ /* 0x0005e20000000800 */
[----:B----4-:R-:W-:Y:S01]  /*11c50*/  FFMA.FTZ R4, R29, c[0x0][0x2d0], -R96 ;  /* 0x0000b4001d047a23 */ /* 0x010fe20000010860 */
[----:B-1----:R-:W-:Y:S01]  /*11c60*/  MOV R128, R86 ;  /* 0x0000005600807202 */ /* 0x002fe20000000f00 */
[C---:B------:R-:W-:Y:S07]  /*11c70*/  FMUL.FTZ R29, R69.reuse, R145 ;  /* 0x00000091451d7220 */ /* 0x040fee0000410000 */
[----:B------:R1:W3:Y:S01]  /*11c80*/  MUFU.EX2 R188, R4 ;  /* 0x0000000400bc7308 */ /* 0x0002e20000000800 */
[C---:B--2---:R-:W-:Y:S09]  /*11c90*/  FMUL.FTZ R28, R69.reuse, R144 ;  /* 0x00000090451c7220 */ /* 0x044ff20000410000 */
[----:B------:R2:W-:Y:S01]  /*11ca0*/  MUFU.EX2 R144, R40 ;  /* 0x0000002800907308 */ /* 0x0005e20000000800 */
[----:B-1----:R-:W-:Y:S02]  /*11cb0*/  FFMA.FTZ R4, R30, c[0x0][0x2d0], -R3 ;  /* 0x0000b4001e047a23 */ /* 0x002fe40000010803 */
[C---:B------:R-:W-:Y:S07]  /*11cc0*/  FMUL.FTZ R30, R0.reuse, R146 ;  /* 0x00000092001e7220 */ /* 0x040fee0000410000 */
[----:B------:R1:W4:Y:S01]  /*11cd0*/  MUFU.EX2 R85, R4 ;  /* 0x0000000400557308 */ /* 0x0003220000000800 */
[----:B---3--:R-:W-:Y:S01]  /*11ce0*/  IMAD.MOV.U32 R141, RZ, RZ, R188 ;  /* 0x000000ffff8d7224 */ /* 0x008fe200078e00bc */
[----:B------:R-:W-:Y:S01]  /*11cf0*/  MOV R188, R59 ;  /* 0x0000003b00bc7202 */ /* 0x000fe20000000f00 */
[----:B------:R-:W-:Y:S07]  /*11d00*/  FMUL.FTZ R59, R0, R175 ;  /* 0x000000af003b7220 */ /* 0x000fee0000410000 */
[----:B------:R3:W-:Y:S01]  /*11d10*/  MUFU.EX2 R146, R32 ;  /* 0x0000002000927308 */ /* 0x0007e20000000800 */
[----:B--2---:R-:W-:Y:S02]  /*11d20*/  FMUL.FTZ R40, R69, R156 ;  /* 0x0000009c45287220 */ /* 0x004fe40000410000 */
[----:B-1----:R-:W-:Y:S01]  /*11d30*/  FFMA.FTZ R4, R37, c[0x0][0x2d0], -R105 ;  /* 0x0000b40025047a23 */ /* 0x002fe20000010869 */
[----:B----4-:R-:W-:Y:S02]  /*11d40*/  MOV R129, R85 ;  /* 0x0000005500817202 */ /* 0x010fe40000000f00 */
[----:B------:R-:W-:Y:S04]  /*11d50*/  LDSM.16.MT88.4 R84, [R224+0x900] ;  /* 0x00090000e054783b */ /* 0x000fe80000004200 */
[----:B------:R1:W2:Y:S01]  /*11d60*/  MUFU.EX2 R46, R4 ;  /* 0x00000004002e7308 */ /* 0x0002a20000000800 */
[C---:B---3--:R-:W-:Y:S01]  /*11d70*/  FMUL.FTZ R32, R70.reuse, R148 ;  /* 0x0000009446207220 */ /* 0x048fe20000410000 */
[----:B------:R-:W-:Y:S01]  /*11d80*/  MOV R148, R33 ;  /* 0x0000002100947202 */ /* 0x000fe20000000f00 */
[----:B------:R-:W-:Y:S07]  /*11d90*/  FMUL.FTZ R33, R70, R149 ;  /* 0x0000009546217220 */ /* 0x000fee0000410000 */
[----:B------:R3:W-:Y:S01]  /*11da0*/  MUFU.EX2 R149, R44 ;  /* 0x0000002c00957308 */ /* 0x0007e20000000800 */
[----:B-1----:R-:W-:Y:S01]  /*11db0*/  FFMA.FTZ R4, R38, c[0x0][0x2d0], -R107 ;  /* 0x0000b40026047a23 */ /* 0x002fe2000001086b */
[----:B--2---:R-:W-:Y:S01]  /*11dc0*/  MOV R134, R46 ;  /* 0x0000002e00867202 */ /* 0x004fe20000000f00 */
[----:B------:R-:W1:Y:S01]  /*11dd0*/  LDSM.16.MT88.4 R36, [R227+0x100] ;  /* 0x00010000e324783b */ /* 0x000e620000004200 */
[----:B------:R-:W-:Y:S06]  /*11de0*/  FMUL.FTZ R46, R0, R162 ;  /* 0x000000a2002e7220 */ /* 0x000fec0000410000 */
[----:B------:R2:W4:Y:S01]  /*11df0*/  MUFU.EX2 R45, R4 ;  /* 0x00000004002d7308 */ /* 0x0005220000000800 */
[C---:B---3--:R-:W-:Y:S02]  /*11e00*/  FMUL.FTZ R44, R69.reuse, R160 ;  /* 0x000000a0452c7220 */ /* 0x048fe40000410000 */
[C---:B--2---:R-:W-:Y:S01]  /*11e10*/  FMUL.FTZ R4, R70.reuse, R120 ;  /* 0x0000007846047220 */ /* 0x044fe20000410000 */
[----:B------:R-:W-:Y:S02]  /*11e20*/  MOV R120, R90 ;  /* 0x0000005a00787202 */ /* 0x000fe40000000f00 */
[----:B----4-:R-:W-:Y:S01]  /*11e30*/  MOV R135, R45 ;  /* 0x0000002d00877202 */ /* 0x010fe20000000f00 */
[----:B------:R-:W-:Y:S03]  /*11e40*/  FMUL.FTZ R45, R69, R161 ;  /* 0x000000a1452d7220 */ /* 0x000fe60000410000 */
[-C--:B------:R-:W-:Y:S08]  /*11e50*/  HMMA.16816.F32.BF16 R4, R76, R20.reuse, R4 ;  /* 0x000000144c04723c */ /* 0x080ff00000041804 */
[C---:B------:R-:W-:Y:S07]  /*11e60*/  HMMA.16816.F32.BF16 R8, R64.reuse, R20, R8 ;  /* 0x000000144008723c */ /* 0x040fee0000041808 */
[--C-:B------:R-:W-:Y:S01]  /*11e70*/  FFMA.FTZ R20, R49, c[0x0][0x2d0], -R105.reuse ;  /* 0x0000b40031147a23 */ /* 0x100fe20000010869 */
[-C--:B------:R-:W-:Y:S03]  /*11e80*/  HMMA.16816.F32.BF16 R12, R64, R22.reuse, R12 ;  /* 0x00000016400c723c */ /* 0x080fe6000004180c */
[----:B------:R2:W3:Y:S01]  /*11e90*/  MUFU.EX2 R34, R20 ;  /* 0x0000001400227308 */ /* 0x0004e20000000800 */
[C---:B------:R-:W-:Y:S02]  /*11ea0*/  FMUL.FTZ R49, R70.reuse, R165 ;  /* 0x000000a546317220 */ /* 0x040fe40000410000 */
[----:B------:R-:W-:Y:S01]  /*11eb0*/  LDSM.16.MT88.4 R164, [R225+0x3100] ;  /* 0x00310000e1a4783b */ /* 0x000fe20000004200 */
[----:B------:R-:W-:Y:S01]  /*11ec0*/  FMUL.FTZ R21, R70, R137 ;  /* 0x0000008946157220 */ /* 0x000fe20000410000 */
[C---:B------:R-:W-:Y:S04]  /*11ed0*/  HMMA.16816.F32.BF16 R16, R76.reuse, R22, R16 ;  /* 0x000000164c10723c */ /* 0x040fe80000041810 */
[----:B------:R-:W-:Y:S02]  /*11ee0*/  MOV R137, R184 ;  /* 0x000000b800897202 */ /* 0x000fe40000000f00 */
[----:B------:R-:W-:Y:S01]  /*11ef0*/  MOV R184, R57 ;  /* 0x0000003900b87202 */ /* 0x000fe20000000f00 */
[C---:B------:R-:W-:Y:S01]  /*11f00*/  FMUL.FTZ R22, R68.reuse, R138 ;  /* 0x0000008a44167220 */ /* 0x040fe20000410000 */
[----:B------:R-:W-:Y:S01]  /*11f10*/  MOV R138, R118 ;  /* 0x00000076008a7202 */ /* 0x000fe20000000f00 */
[----:B------:R-:W-:Y:S03]  /*11f20*/  FMUL.FTZ R23, R68, R139 ;  /* 0x0000008b44177220 */ /* 0x000fe60000410000 */
[----:B------:R-:W-:Y:S01]  /*11f30*/  FMUL.FTZ R57, R69, R173 ;  /* 0x000000ad45397220 */ /* 0x000fe20000410000 */
[----:B------:R-:W-:Y:S01]  /*11f40*/  MOV R118, R62 ;  /* 0x0000003e00767202 */ /* 0x000fe20000000f00 */
[----:B------:R-:W-:Y:S01]  /*11f50*/  FMUL.FTZ R62, R0, R178 ;  /* 0x000000b2003e7220 */ /* 0x000fe20000410000 */
[----:B------:R-:W-:Y:S01]  /*11f60*/  MOV R139, R91 ;  /* 0x0000005b008b7202 */ /* 0x000fe20000000f00 */
[----:B--2---:R-:W-:Y:S01]  /*11f70*/  FMUL.FTZ R20, R70, R136 ;  /* 0x0000008846147220 */ /* 0x004fe20000410000 */
[----:B------:R-:W-:Y:S01]  /*11f80*/  MOV R136, R185 ;  /* 0x000000b900887202 */ /* 0x000fe20000000f00 */
[----:B---3--:R-:W-:Y:S01]  /*11f90*/  IMAD.MOV.U32 R147, RZ, RZ, R34 ;  /* 0x000000ffff937224 */ /* 0x008fe200078e0022 */
[----:B------:R-:W-:Y:S01]  /*11fa0*/  MOV R185, R83 ;  /* 0x0000005300b97202 */ /* 0x000fe20000000f00 */
[----:B------:R-:W-:Y:S01]  /*11fb0*/  FMUL.FTZ R34, R68, R150 ;  /* 0x0000009644227220 */ /* 0x000fe20000410000 */
[----:B------:R-:W2:Y:S02]  /*11fc0*/  LDSM.16.MT88.4 R80, [R226+0x100] ;  /* 0x00010000e250783b */ /* 0x000ea40000004200 */
[-C--:B-1----:R-:W-:Y:S08]  /*11fd0*/  HMMA.16816.F32.BF16 R20, R76, R36.reuse, R20 ;  /* 0x000000244c14723c */ /* 0x082ff00000041814 */
        /* <DEDUP_REMOVED lines=9> */
[C---:B-1----:R-:W-:Y:S07]  /*12070*/  FMUL.FTZ R36, R70.reuse, R152 ;  /* 0x0000009846247220 */ /* 0x042fee0000410000 */
[-C--:B------:R-:W-:Y:S08]  /*12080*/  HMMA.16816.F32.BF16 R36, R76, R52.reuse, R36 ;  /* 0x000000344c24723c */ /* 0x080ff00000041824 */
[C---:B------:R-:W-:Y:S07]  /*12090*/  HMMA.16816.F32.BF16 R40, R64.reuse, R52, R40 ;  /* 0x000000344028723c */ /* 0x040fee0000041828 */
[----:B------:R-:W-:Y:S01]  /*120a0*/  FFMA.FTZ R52, R209, c[0x0][0x2d0], -R96 ;  /* 0x0000b400d1347a23 */ /* 0x000fe20000010860 */
[-C--:B------:R-:W-:Y:S03]  /*120b0*/  HMMA.16816.F32.BF16 R44, R64, R54.reuse, R44 ;  /* 0x00000036402c723c */ /* 0x080fe6000004182c */
[----:B------:R1:W3:Y:S01]  /*120c0*/  MUFU.EX2 R88, R52 ;  /* 0x0000003400587308 */ /* 0x0002e20000000800 */
[----:B------:R-:W-:Y:S04]  /*120d0*/  FMUL.FTZ R53, R70, R169 ;  /* 0x000000a946357220 */ /* 0x000fe80000410000 */
[C---:B------:R-:W-:Y:S07]  /*120e0*/  HMMA.16816.F32.BF16 R48, R76.reuse, R54, R48 ;  /* 0x000000364c30723c */ /* 0x040fee0000041830 */
[C---:B------:R-:W-:Y:S02]  /*120f0*/  FMUL.FTZ R54, R68.reuse, R170 ;  /* 0x000000aa44367220 */ /* 0x040fe40000410000 */
[----:B------:R-:W-:Y:S03]  /*12100*/  FMUL.FTZ R55, R68, R171 ;  /* 0x000000ab44377220 */ /* 0x000fe60000410000 */
[C---:B-1----:R-:W-:Y:S07]  /*12110*/  FMUL.FTZ R52, R70.reuse, R168 ;  /* 0x000000a846347220 */ /* 0x042fee0000410000 */
[-C--:B--2---:R-:W-:Y:S08]  /*12120*/  HMMA.16816.F32.BF16 R52, R76, R80.reuse, R52 ;  /* 0x000000504c34723c */ /* 0x084ff00000041834 */
        /* <DEDUP_REMOVED lines=18> */
[----:B---3--:R-:W-:Y:S02]  /*12250*/  MOV R214, R88 ;  /* 0x0000005800d67202 */ /* 0x008fe40000000f00 */
        /* <DEDUP_REMOVED lines=9> */
[----:B------:R-:W-:Y:S02]  /*122f0*/  MOV R134, R131 ;  /* 0x0000008300867202 */ /* 0x000fe40000000f00 */
[----:B------:R-:W-:Y:S02]  /*12300*/  MOV R131, R130 ;  /* 0x0000008200837202 */ /* 0x000fe40000000f00 */
[----:B------:R-:W-:Y:S01]  /*12310*/  MOV R130, R125 ;  /* 0x0000007d00827202 */ /* 0x000fe20000000f00 */
[----:B------:R-:W-:Y:S01]  /*12320*/  IMAD.MOV.U32 R150, RZ, RZ, R134 ;  /* 0x000000ffff967224 */ /* 0x000fe200078e0086 */
[----:B------:R-:W-:Y:S02]  /*12330*/  MOV R125, R198 ;  /* 0x000000c6007d7202 */ /* 0x000fe40000000f00 */
[----:B------:R-:W-:Y:S01]  /*12340*/  MOV R198, R92 ;  /* 0x0000005c00c67202 */ /* 0x000fe20000000f00 */
[----:B------:R-:W-:Y:S01]  /*12350*/  FFMA.FTZ R92, R219, c[0x0][0x2d0], -R107 ;  /* 0x0000b400db5c7a23 */ /* 0x000fe2000001086b */
[----:B------:R-:W-:Y:S02]  /*12360*/  MOV R134, R131 ;  /* 0x0000008300867202 */ /* 0x000fe40000000f00 */
[----:B------:R-:W-:Y:S01]  /*12370*/  MOV R219, R148 ;  /* 0x0000009400db7202 */ /* 0x000fe20000000f00 */
[----:B------:R3:W-:Y:S01]  /*12380*/  MUFU.EX2 R210, R92 ;  /* 0x0000005c00d27308 */ /* 0x0007e20000000800 */
[----:B------:R-:W-:Y:S02]  /*12390*/  MOV R148, R147 ;  /* 0x0000009300947202 */ /* 0x000fe40000000f00 */
[----:B------:R-:W-:Y:S02]  /*123a0*/  MOV R147, R132 ;  /* 0x0000008400937202 */ /* 0x000fe40000000f00 */
[----:B------:R-:W-:Y:S02]  /*123b0*/  MOV R132, R125 ;  /* 0x0000007d00847202 */ /* 0x000fe40000000f00 */
[----:B------:R-:W-:Y:S02]  /*123c0*/  MOV R125, R189 ;  /* 0x000000bd007d7202 */ /* 0x000fe40000000f00 */
[----:B-1----:R-:W-:Y:S02]  /*123d0*/  F2FP.BF16.PACK_AB R80, R138, R121 ;  /* 0x000000798a50723e */ /* 0x002fe400000010ff */
[----:B------:R-:W-:Y:S02]  /*123e0*/  MOV R189, R93 ;  /* 0x0000005d00bd7202 */ /* 0x000fe40000000f00 */
[----:B------:R-:W-:Y:S02]  /*123f0*/  MOV R131, R191 ;  /* 0x000000bf00837202 */ /* 0x000fe40000000f00 */
[----:B------:R-:W-:Y:S01]  /*12400*/  MOV R191, R202 ;  /* 0x000000ca00bf7202 */ /* 0x000fe20000000f00 */
[C---:B------:R-:W-:Y:S04]  /*12410*/  HMMA.16816.F32.BF16 R8, R80.reuse, R84, R8 ;  /* 0x000000545008723c */ /* 0x040fe80000041808 */
[----:B------:R-:W-:Y:S03]  /*12420*/  MOV R202, R94 ;  /* 0x0000005e00ca7202 */ /* 0x000fe60000000f00 */
[--C-:B------:R-:W-:Y:S01]  /*12430*/  FFMA.FTZ R84, R212, c[0x0][0x2d0], -R105.reuse ;  /* 0x0000b400d4547a23 */ /* 0x100fe20000010869 */
[-C--:B------:R-:W-:Y:S03]  /*12440*/  HMMA.16816.F32.BF16 R12, R80, R86.reuse, R12 ;  /* 0x00000056500c723c */ /* 0x080fe6000004180c */
[----:B------:R1:W-:Y:S01]  /*12450*/  MUFU.EX2 R208, R84 ;  /* 0x0000005400d07308 */ /* 0x0003e20000000800 */
[----:B------:R-:W-:Y:S02]  /*12460*/  MOV R212, R133 ;  /* 0x0000008500d47202 */ /* 0x000fe40000000f00 */
[----:B------:R-:W-:Y:S02]  /*12470*/  MOV R133, R130 ;  /* 0x0000008200857202 */ /* 0x000fe40000000f00 */
[C---:B------:R-:W-:Y:S04]  /*12480*/  HMMA.16816.F32.BF16 R16, R76.reuse, R86, R16 ;  /* 0x000000564c10723c */ /* 0x040fe80000041810 */
[----:B------:R-:W-:Y:S02]  /*12490*/  MOV R130, R197 ;  /* 0x000000c500827202 */ /* 0x000fe40000000f00 */
[----:B------:R-:W-:Y:S02]  /*124a0*/  MOV R197, R95 ;  /* 0x0000005f00c57202 */ /* 0x000fe40000000f00 */
[-C--:B--2---:R-:W-:Y:S01]  /*124b0*/  HMMA.16816.F32.BF16 R20, R76, R88.reuse, R20 ;  /* 0x000000584c14723c */ /* 0x084fe20000041814 */
[----:B---3--:R-:W2:Y:S07]  /*124c0*/  LDSM.16.MT88.4 R92, [R225+0x900] ;  /* 0x00090000e15c783b */ /* 0x008eae0000004200 */
[C---:B------:R-:W-:Y:S04]  /*124d0*/  HMMA.16816.F32.BF16 R24, R80.reuse, R88, R24 ;  /* 0x000000585018723c */ /* 0x040fe80000041818 */
[----:B-1----:R-:W-:Y:S01]  /*124e0*/  FFMA.FTZ R84, R213, c[0x0][0x2d0], -R105 ;  /* 0x0000b400d5547a23 */ /* 0x002fe20000010869 */
[----:B------:R-:W-:Y:S02]  /*124f0*/  MOV R213, R151 ;  /* 0x0000009700d57202 */ /* 0x000fe40000000f00 */
[----:B------:R-:W-:Y:S01]  /*12500*/  FFMA.FTZ R88, R221, c[0x0][0x2d0], -R96 ;  /* 0x0000b400dd587a23 */ /* 0x000fe20000010860 */
[-C--:B------:R-:W-:Y:S01]  /*12510*/  HMMA.16816.F32.BF16 R28, R80, R90.reuse, R28 ;  /* 0x0000005a501c723c */ /* 0x080fe2000004181c */
[----:B------:R1:W-:Y:S03]  /*12520*/  MUFU.EX2 R209, R84 ;  /* 0x0000005400d17308 */ /* 0x0003e60000000800 */
[----:B------:R-:W-:Y:S04]  /*12530*/  MOV R221, R149 ;  /* 0x0000009500dd7202 */ /* 0x000fe80000000f00 */
[C---:B------:R-:W-:Y:S03]  /*12540*/  HMMA.16816.F32.BF16 R32, R76.reuse, R90, R32 ;  /* 0x0000005a4c20723c */ /* 0x040fe60000041820 */
[----:B------:R3:W-:Y:S05]  /*12550*/  MUFU.EX2 R153, R88 ;  /* 0x0000005800997308 */ /* 0x0007ea0000000800 */
[-C--:B--2---:R-:W-:Y:S04]  /*12560*/  HMMA.16816.F32.BF16 R36, R76, R92.reuse, R36 ;  /* 0x0000005c4c24723c */ /* 0x084fe80000041824 */
[----:B-1----:R-:W-:Y:S01]  /*12570*/  FFMA.FTZ R84, R215, c[0x0][0x2d0], -R107 ;  /* 0x0000b400d7547a23 */ /* 0x002fe2000001086b */
[----:B------:R-:W-:Y:S01]  /*12580*/  MOV R215, R147 ;  /* 0x0000009300d77202 */ /* 0x000fe20000000f00 */
[----:B------:R-:W-:Y:S01]  /*12590*/  IMAD.MOV.U32 R147, RZ, RZ, R134 ;  /* 0x000000ffff937224 */ /* 0x000fe200078e0086 */
[----:B------:R-:W-:Y:S01]  /*125a0*/  MOV R134, R133 ;  /* 0x0000008500867202 */ /* 0x000fe20000000f00 */
[C---:B------:R-:W-:Y:S04]  /*125b0*/  HMMA.16816.F32.BF16 R40, R80.reuse, R92, R40 ;  /* 0x0000005c5028723c */ /* 0x040fe80000041828 */
[----:B------:R-:W-:Y:S01]  /*125c0*/  MOV R133, R132 ;  /* 0x0000008400857202 */ /* 0x000fe20000000f00 */
[--C-:B---3--:R-:W-:Y:S01]  /*125d0*/  FFMA.FTZ R88, R220, c[0x0][0x2d0], -R96.reuse ;  /* 0x0000b400dc587a23 */ /* 0x108fe20000010860 */
[----:B------:R-:W-:Y:S01]  /*125e0*/  MOV R132, R131 ;  /* 0x0000008300847202 */ /* 0x000fe20000000f00 */
[--C-:B------:R-:W-:Y:S01]  /*125f0*/  FFMA.FTZ R92, R250, c[0x0][0x2d0], -R96.reuse ;  /* 0x0000b400fa5c7a23 */ /* 0x100fe20000010860 */
[-C--:B------:R-:W-:Y:S01]  /*12600*/  HMMA.16816.F32.BF16 R44, R80, R94.reuse, R44 ;  /* 0x0000005e502c723c */ /* 0x080fe2000004182c */
[----:B------:R1:W-:Y:S03]  /*12610*/  MUFU.EX2 R159, R88 ;  /* 0x00000058009f7308 */ /* 0x0003e60000000800 */
[----:B------:R-:W-:Y:S02]  /*12620*/  MOV R131, R130 ;  /* 0x0000008200837202 */ /* 0x000fe40000000f00 */
[----:B------:R-:W-:Y:S02]  /*12630*/  MOV R130, R125 ;  /* 0x0000007d00827202 */ /* 0x000fe40000000f00 */
[C---:B------:R-:W-:Y:S04]  /*12640*/  HMMA.16816.F32.BF16 R48, R76.reuse, R94, R48 ;  /* 0x0000005e4c30723c */ /* 0x040fe80000041830 */
[----:B------:R-:W-:Y:S02]  /*12650*/  MOV R125, R197 ;  /* 0x000000c5007d7202 */ /* 0x000fe40000000f00 */
[----:B------:R-:W-:Y:S02]  /*12660*/  MOV R197, R202 ;  /* 0x000000ca00c57202 */ /* 0x000fe40000000f00 */
[----:B------:R2:W-:Y:S01]  /*12670*/  MUFU.EX2 R202, R84 ;  /* 0x0000005400ca7308 */ /* 0x0005e20000000800 */
[----:B------:R-:W-:Y:S03]  /*12680*/  MOV R220, R148 ;  /* 0x0000009400dc7202 */ /* 0x000fe60000000f00 */
[----:B------:R-:W-:Y:S01]  /*12690*/  MOV R250, R128 ;  /* 0x0000008000fa7202 */ /* 0x000fe20000000f00 */
[----:B-1----:R-:W-:Y:S01]  /*126a0*/  FFMA.FTZ R88, R223, c[0x0][0x2d0], -R3 ;  /* 0x0000b400df587a23 */ /* 0x002fe20000010803 */
[----:B------:R-:W-:Y:S02]  /*126b0*/  MOV R223, R135 ;  /* 0x0000008700df7202 */ /* 0x000fe40000000f00 */
[----:B------:R-:W-:Y:S02]  /*126c0*/  MOV R135, R198 ;  /* 0x000000c600877202 */ /* 0x000fe40000000f00 */
[----:B------:R1:W-:Y:S01]  /*126d0*/  MUFU.EX2 R152, R88 ;  /* 0x0000005800987308 */ /* 0x0003e20000000800 */
[----:B--2---:R-:W-:Y:S01]  /*126e0*/  FFMA.FTZ R84, R216, c[0x0][0x2d0], -R107 ;  /* 0x0000b400d8547a23 */ /* 0x004fe2000001086b */
[----:B------:R-:W-:Y:S08]  /*126f0*/  MOV R216, R150 ;  /* 0x0000009600d87202 */ /* 0x000ff00000000f00 */
[----:B------:R2:W-:Y:S01]  /*12700*/  MUFU.EX2 R203, R84 ;  /* 0x0000005400cb7308 */ /* 0x0005e20000000800 */
[----:B-1----:R-:W-:Y:S01]  /*12710*/  FFMA.FTZ R88, R246, c[0x0][0x2d0], -R3 ;  /* 0x0000b400f6587a23 */ /* 0x002fe20000010803 */
[----:B------:R-:W-:Y:S02]  /*12720*/  MOV R246, R134 ;  /* 0x0000008600f67202 */ /* 0x000fe40000000f00 */
[----:B------:R-:W-:Y:S06]  /*12730*/  MOV R134, R133 ;  /* 0x0000008500867202 */ /* 0x000fec0000000f00 */
[----:B------:R1:W3:Y:S01]  /*12740*/  MUFU.EX2 R158, R88 ;  /* 0x00000058009e7308 */ /* 0x0002e20000000800 */
[----:B------:R-:W-:Y:S01]  /*12750*/  MOV R133, R132 ;  /* 0x0000008400857202 */ /* 0x000fe20000000f00 */
[----:B------:R-:W-:Y:S01]  /*12760*/  IMAD.MOV.U32 R132, RZ, RZ, R131 ;  /* 0x000000ffff847224 */ /* 0x000fe200078e0083 */
[----:B------:R-:W-:Y:S02]  /*12770*/  MOV R131, R130 ;  /* 0x0000008200837202 */ /* 0x000fe40000000f00 */
[----:B------:R-:W-:Y:S02]  /*12780*/  MOV R130, R125 ;  /* 0x0000007d00827202 */ /* 0x000fe40000000f00 */
[----:B------:R-:W-:Y:S02]  /*12790*/  MOV R125, R197 ;  /* 0x000000c5007d7202 */ /* 0x000fe40000000f00 */
[----:B------:R-:W-:Y:S01]  /*127a0*/  MOV R197, R189 ;  /* 0x000000bd00c57202 */ /* 0x000fe20000000f00 */
[----:B--2---:R-:W2:Y:S01]  /*127b0*/  LDSM.16.MT88.4 R84, [R226+0x900] ;  /* 0x00090000e254783b */ /* 0x004ea20000004200 */
[----:B------:R-:W-:Y:S02]  /*127c0*/  MOV R189, R200 ;  /* 0x000000c800bd7202 */ /* 0x000fe40000000f00 */
[----:B------:R4:W-:Y:S01]  /*127d0*/  MUFU.EX2 R200, R92 ;  /* 0x0000005c00c87308 */ /* 0x0009e20000000800 */
[----:B-1----:R-:W-:Y:S01]  /*127e0*/  FFMA.FTZ R88, R222, c[0x0][0x2d0], -R96 ;  /* 0x0000b400de587a23 */ /* 0x002fe20000010860 */
[----:B------:R-:W-:Y:S08]  /*127f0*/  MOV R222, R129 ;  /* 0x0000008100de7202 */ /* 0x000ff00000000f00 */
[----:B------:R1:W1:Y:S01]  /*12800*/  MUFU.EX2 R157, R88 ;  /* 0x00000058009d7308 */ /* 0x0002620000000800 */
[--C-:B----4-:R-:W-:Y:S01]  /*12810*/  FFMA.FTZ R92, R252, c[0x0][0x2d0], -R3.reuse ;  /* 0x0000b400fc5c7a23 */ /* 0x110fe20000010803 */
[----:B------:R-:W-:Y:S08]  /*12820*/  MOV R252, R127 ;  /* 0x0000007f00fc7202 */ /* 0x000ff00000000f00 */
[----:B------:R4:W-:Y:S01]  /*12830*/  MUFU.EX2 R156, R92 ;  /* 0x0000005c009c7308 */ /* 0x0009e20000000800 */
[-C--:B--2---:R-:W-:Y:S01]  /*12840*/  HMMA.16816.F32.BF16 R52, R76, R84.reuse, R52 ;  /* 0x000000544c34723c */ /* 0x084fe20000041834 */
[----:B-1----:R-:W1:Y:S07]  /*12850*/  LDSM.16.MT88.4 R88, [R224+0x1100] ;  /* 0x00110000e058783b */ /* 0x002e6e0000004200 */
[C---:B------:R-:W-:Y:S07]  /*12860*/  HMMA.16816.F32.BF16 R56, R80.reuse, R84, R56 ;  /* 0x000000545038723c */ /* 0x040fee0000041838 */
[----:B------:R-:W-:Y:S01]  /*12870*/  FFMA.FTZ R84, R134, c[0x0][0x2d0], -R3 ;  /* 0x0000b40086547a23 */ /* 0x000fe20000010803 */
[-C--:B------:R-:W-:Y:S03]  /*12880*/  HMMA.16816.F32.BF16 R60, R80, R86.reuse, R60 ;  /* 0x00000056503c723c */ /* 0x080fe6000004183c */
[----:B------:R2:W1:Y:S01]  /*12890*/  MUFU.EX2 R163, R84 ;  /* 0x0000005400a37308 */ /* 0x0004620000000800 */
[----:B------:R-:W-:Y:S02]  /*128a0*/  MOV R134, R133 ;  /* 0x0000008500867202 */ /* 0x000fe40000000f00 */
[----:B------:R-:W-:Y:S01]  /*128b0*/  MOV R133, R132 ;  /* 0x0000008400857202 */ /* 0x000fe20000000f00 */
[----:B------:R-:W-:Y:S01]  /*128c0*/  FFMA.FTZ R80, R243, c[0x0][0x2d0], -R105 ;  /* 0x0000b400f3507a23 */ /* 0x000fe20000010869 */
[----:B------:R-:W-:Y:S04]  /*128d0*/  HMMA.16816.F32.BF16 R64, R76, R86, R64 ;  /* 0x000000564c40723c */ /* 0x000fe80000041840 */
[----:B------:R-:W-:Y:S01]  /*128e0*/  MOV R132, R131 ;  /* 0x0000008300847202 */ /* 0x000fe20000000f00 */
[----:B------:R1:W-:Y:S01]  /*128f0*/  MUFU.EX2 R162, R80 ;  /* 0x0000005000a27308 */ /* 0x0003e20000000800 */
[----:B------:R-:W-:Y:S01]  /*12900*/  MOV R131, R130 ;  /* 0x0000008200837202 */ /* 0x000fe20000000f00 */
[----:B----4-:R-:W-:Y:S01]  /*12910*/  FFMA.FTZ R92, R134, c[0x0][0x2d0], -R107 ;  /* 0x0000b400865c7a23 */ /* 0x010fe2000001086b */
[----:B------:R-:W-:Y:S04]  /*12920*/  MOV R130, R125 ;  /* 0x0000007d00827202 */ /* 0x000fe80000000f00 */
[----:B------:R-:W-:Y:S01]  /*12930*/  MOV R125, R197 ;  /* 0x000000c5007d7202 */ /* 0x000fe20000000f00 */
[----:B------:R-:W-:Y:S01]  /*12940*/  IMAD.MOV.U32 R148, RZ, RZ, R130 ;  /* 0x000000ffff947224 */ /* 0x000fe200078e0082 */
[----:B------:R-:W-:Y:S01]  /*12950*/  MOV R197, R189 ;  /* 0x000000bd00c57202 */ /* 0x000fe20000000f00 */
[----:B------:R4:W-:Y:S01]  /*12960*/  MUFU.EX2 R161, R92 ;  /* 0x0000005c00a17308 */ /* 0x0009e20000000800 */
[----:B------:R-:W-:Y:S02]  /*12970*/  MOV R189, R188 ;  /* 0x000000bc00bd7202 */ /* 0x000fe40000000f00 */
[----:B------:R-:W-:Y:S01]  /*12980*/  MOV R188, R199 ;  /* 0x000000c700bc7202 */ /* 0x000fe20000000f00 */
[----:B--2---:R-:W2:Y:S01]  /*12990*/  LDSM.16.MT88.4 R84, [R227+0x1100] ;  /* 0x00110000e354783b */ /* 0x004ea20000004200 */
[----:B------:R-:W-:Y:S02]  /*129a0*/  F2FP.BF16.PACK_AB R76, R220, R246 ;  /* 0x000000f6dc4c723e */ /* 0x000fe400000010ff */
[----:B------:R-:W-:Y:S02]  /*129b0*/  F2FP.BF16.PACK_AB R77, R147, R223 ;  /* 0x000000df934d723e */ /* 0x000fe400000010ff */
[----:B------:R-:W-:Y:S02]  /*129c0*/  F2FP.BF16.PACK_AB R78, R219, R216 ;  /* 0x000000d8db4e723e */ /* 0x000fe400000010ff */
[----:B------:R-:W-:Y:S02]  /*129d0*/  F2FP.BF16.PACK_AB R79, R218, R215 ;  /* 0x000000d7da4f723e */ /* 0x000fe400000010ff */
[----:B------:R-:W-:Y:S01]  /*129e0*/  F2FP.BF16.PACK_AB R81, R221, R144 ;  /* 0x00000090dd51723e */ /* 0x000fe200000010ff */
[----:B-1----:R-:W-:Y:S01]  /*129f0*/  FFMA.FTZ R80, R249, c[0x0][0x2d0], -R105 ;  /* 0x0000b400f9507a23 */ /* 0x002fe20000010869 */
[----:B------:R-:W-:Y:S02]  /*12a00*/  F2FP.BF16.PACK_AB R82, R214, R213 ;  /* 0x000000d5d652723e */ /* 0x000fe400000010ff */
[----:B------:R-:W-:Y:S01]  /*12a10*/  F2FP.BF16.PACK_AB R83, R217, R212 ;  /* 0x000000d4d953723e */ /* 0x000fe200000010ff */
[-C--:B------:R-:W-:Y:S01]  /*12a20*/  HMMA.16816.F32.BF16 R4, R76, R88.reuse, R4 ;  /* 0x000000584c04723c */ /* 0x080fe20000041804 */
[----:B------:R1:W-:Y:S02]  /*12a30*/  MUFU.EX2 R199, R80 ;  /* 0x0000005000c77308 */ /* 0x0003e40000000800 */
[----:B------:R-:W-:Y:S02]  /*12a40*/  MOV R130, R197 ;  /* 0x000000c500827202 */ /* 0x000fe40000000f00 */
[----:B------:R-:W-:Y:S01]  /*12a50*/  MOV R134, R194 ;  /* 0x000000c200867202 */ /* 0x000fe20000000f00 */
[----:B----4-:R-:W4:Y:S01]  /*12a60*/  LDSM.16.MT88.4 R92, [R225+0x1100] ;  /* 0x00110000e15c783b */ /* 0x010f220000004200 */
[----:B------:R-:W-:Y:S02]  /*12a70*/  MOV R149, R131 ;  /* 0x0000008300957202 */ /* 0x000fe40000000f00 */
[----:B------:R-:W-:Y:S03]  /*12a80*/  MOV R131, R125 ;  /* 0x0000007d00837202 */ /* 0x000fe60000000f00 */
[----:B------:R-:W-:Y:S02]  /*12a90*/  MOV R125, R196 ;  /* 0x000000c4007d7202 */ /* 0x000fe40000000f00 */
[----:B------:R-:W-:Y:S02]  /*12aa0*/  MOV R243, R126 ;  /* 0x0000007e00f37202 */ /* 0x000fe40000000f00 */
[----:B-1----:R-:W-:Y:S07]  /*12ab0*/  F2FP.BF16.PACK_AB R80, R145, R146 ;  /* 0x000000929150723e */ /* 0x002fee00000010ff */
[C---:B------:R-:W-:Y:S07]  /*12ac0*/  HMMA.16816.F32.BF16 R8, R80.reuse, R88, R8 ;  /* 0x000000585008723c */ /* 0x040fee0000041808 */
[----:B------:R-:W-:Y:S01]  /*12ad0*/  FFMA.FTZ R88, R133, c[0x0][0x2d0], -R107 ;  /* 0x0000b40085587a23 */ /* 0x000fe2000001086b */
[-C--:B------:R-:W-:Y:S03]  /*12ae0*/  HMMA.16816.F32.BF16 R12, R80, R90.reuse, R12 ;  /* 0x0000005a500c723c */ /* 0x080fe6000004180c */
[----:B------:R1:W-:Y:S01]  /*12af0*/  MUFU.EX2 R198, R88 ;  /* 0x0000005800c67308 */ /* 0x0003e20000000800 */
[----:B------:R-:W-:Y:S02]  /*12b00*/  MOV R133, R187 ;  /* 0x000000bb00857202 */ /* 0x000fe40000000f00 */
[----:B------:R-:W-:Y:S02]  /*12b10*/  MOV R187, R195 ;  /* 0x000000c300bb7202 */ /* 0x000fe40000000f00 */
[C---:B------:R-:W-:Y:S08]  /*12b20*/  HMMA.16816.F32.BF16 R16, R76.reuse, R90, R16 ;  /* 0x0000005a4c10723c */ /* 0x040ff00000041810 */
[-C--:B--2---:R-:W-:Y:S08]  /*12b30*/  HMMA.16816.F32.BF16 R20, R76, R84.reuse, R20 ;  /* 0x000000544c14723c */ /* 0x084ff00000041814 */
[C---:B------:R-:W-:Y:S04]  /*12b40*/  HMMA.16816.F32.BF16 R24, R80.reuse, R84, R24 ;  /* 0x000000545018723c */ /* 0x040fe80000041818 */
[----:B-1----:R-:W-:Y:S03]  /*12b50*/  FFMA.FTZ R88, R247, c[0x0][0x2d0], -R105 ;  /* 0x0000b400f7587a23 */ /* 0x002fe60000010869 */
[----:B------:R-:W-:Y:S01]  /*12b60*/  FFMA.FTZ R84, R251, c[0x0][0x2d0], -R107 ;  /* 0x0000b400fb547a23 */ /* 0x000fe2000001086b */
[-C--:B------:R-:W-:Y:S01]  /*12b70*/  HMMA.16816.F32.BF16 R28, R80, R86.reuse, R28 ;  /* 0x00000056501c723c */ /* 0x080fe2000004181c */
[----:B------:R1:W-:Y:S07]  /*12b80*/  MUFU.EX2 R197, R88 ;  /* 0x0000005800c57308 */ /* 0x0003ee0000000800 */
[C---:B------:R-:W-:Y:S03]  /*12b90*/  HMMA.16816.F32.BF16 R32, R76.reuse, R86, R32 ;  /* 0x000000564c20723c */ /* 0x040fe60000041820 */
[----:B------:R2:W-:Y:S05]  /*12ba0*/  MUFU.EX2 R194, R84 ;  /* 0x0000005400c27308 */ /* 0x0005ea0000000800 */
[-C--:B----4-:R-:W-:Y:S08]  /*12bb0*/  HMMA.16816.F32.BF16 R36, R76, R92.reuse, R36 ;  /* 0x0000005c4c24723c */ /* 0x090ff00000041824 */
[C---:B------:R-:W-:Y:S04]  /*12bc0*/  HMMA.16816.F32.BF16 R40, R80.reuse, R92, R40 ;  /* 0x0000005c5028723c */ /* 0x040fe80000041828 */
[----:B-1----:R-:W-:Y:S03]  /*12bd0*/  FFMA.FTZ R88, R244, c[0x0][0x2d0], -R105 ;  /* 0x0000b400f4587a23 */ /* 0x002fe60000010869 */
[--C-:B------:R-:W-:Y:S01]  /*12be0*/  FFMA.FTZ R92, R190, c[0x0][0x2d0], -R96.reuse ;  /* 0x0000b400be5c7a23 */ /* 0x100fe20000010860 */
[-C--:B------:R-:W-:Y:S01]  /*12bf0*/  HMMA.16816.F32.BF16 R44, R80, R94.reuse, R44 ;  /* 0x0000005e502c723c */ /* 0x080fe2000004182c */
[----:B------:R1:W-:Y:S03]  /*12c00*/  MUFU.EX2 R196, R88 ;  /* 0x0000005800c47308 */ /* 0x0003e60000000800 */
[--C-:B--2---:R-:W-:Y:S01]  /*12c10*/  FFMA.FTZ R84, R149, c[0x0][0x2d0], -R96.reuse ;  /* 0x0000b40095547a23 */ /* 0x104fe20000010860 */
        /* <DEDUP_REMOVED lines=8> */
[----:B------:R-:W-:Y:S08]  /*12ca0*/  MOV R134, R193 ;  /* 0x000000c100867202 */ /* 0x000ff00000000f00 */
[----:B------:R2:W-:Y:S01]  /*12cb0*/  MUFU.EX2 R193, R84 ;  /* 0x0000005400c17308 */ /* 0x0005e20000000800 */
[--C-:B----4-:R-:W-:Y:S02]  /*12cc0*/  FFMA.FTZ R92, R148, c[0x0][0x2d0], -R96.reuse ;  /* 0x0000b400945c7a23 */ /* 0x110fe40000010860 */
[----:B------:R-:W4:Y:S07]  /*12cd0*/  LDL.LU R148, [R1+0x28] ;  /* 0x0000280001947983 */ /* 0x000f2e0000300800 */
[----:B------:R3:W-:Y:S01]  /*12ce0*/  MUFU.EX2 R171, R92 ;  /* 0x0000005c00ab7308 */ /* 0x0007e20000000800 */
[----:B-1----:R-:W1:Y:S09]  /*12cf0*/  LDSM.16.MT88.4 R88, [R226+0x1100] ;  /* 0x00110000e258783b */ /* 0x002e720000004200 */
[----:B------:R-:W-:Y:S01]  /*12d00*/  MUFU.EX2 R106, R106 ;  /* 0x0000006a006a7308 */ /* 0x000fe20000000800 */
[----:B--2---:R-:W-:Y:S01]  /*12d10*/  FFMA.FTZ R84, R133, c[0x0][0x2d0], -R3 ;  /* 0x0000b40085547a23 */ /* 0x004fe20000010803 */
[----:B------:R-:W-:Y:S08]  /*12d20*/  MOV R133, R192 ;  /* 0x000000c000857202 */ /* 0x000ff00000000f00 */
[----:B------:R2:W-:Y:S01]  /*12d30*/  MUFU.EX2 R192, R84 ;  /* 0x0000005400c07308 */ /* 0x0005e20000000800 */
[----:B---3--:R-:W-:Y:S01]  /*12d40*/  FFMA.FTZ R92, R131, c[0x0][0x2d0], -R105 ;  /* 0x0000b400835c7a23 */ /* 0x008fe20000010869 */
        /* <DEDUP_REMOVED lines=17> */
[----:B------:R-:W-:Y:S03]  /*12e60*/  FFMA.FTZ R112, R204, c[0x0][0x2d0], -R96 ;  /* 0x0000b400cc707a23 */ /* 0x000fe60000010860 */
        /* <DEDUP_REMOVED lines=8> */
[----:B------:R1:W-:Y:S01]  /*12ef0*/  MUFU.EX2 R189, R92 ;  /* 0x0000005c00bd7308 */ /* 0x0003e20000000800 */
[----:B---3--:R-:W-:Y:S01]  /*12f00*/  FFMA.FTZ R80, R133, c[0x0][0x2d0], -R105 ;  /* 0x0000b40085507a23 */ /* 0x008fe20000010869 */
[----:B------:R-:W-:Y:S02]  /*12f10*/  MOV R133, R130 ;  /* 0x0000008200857202 */ /* 0x000fe40000000f00 */
[----:B------:R-:W-:Y:S06]  /*12f20*/  MOV R130, R185 ;  /* 0x000000b900827202 */ /* 0x000fec0000000f00 */
[----:B------:R3:W-:Y:S01]  /*12f30*/  MUFU.EX2 R168, R80 ;  /* 0x0000005000a87308 */ /* 0x0007e20000000800 */
[----:B------:R-:W-:Y:S01]  /*12f40*/  IMAD.MOV.U32 R151, RZ, RZ, R130 ;  /* 0x000000ffff977224 */ /* 0x000fe200078e0082 */
[----:B------:R-:W-:Y:S08]  /*12f50*/  MOV R130, R116 ;  /* 0x0000007400827202 */ /* 0x000ff00000000f00 */
[----:B------:R-:W-:Y:S01]  /*12f60*/  MUFU.EX2 R112, R112 ;  /* 0x0000007000707308 */ /* 0x000fe20000000800 */
[-C--:B-1----:R-:W-:Y:S01]  /*12f70*/  HMMA.16816.F32.BF16 R4, R76, R84.reuse, R4 ;  /* 0x000000544c04723c */ /* 0x082fe20000041804 */
[----:B------:R-:W1:Y:S02]  /*12f80*/  LDSM.16.MT88.4 R92, [R225+0x1900] ;  /* 0x00190000e15c783b */ /* 0x000e640000004200 */
[----:B---3--:R-:W-:Y:S07]  /*12f90*/  F2FP.BF16.PACK_AB R80, R159, R153 ;  /* 0x000000999f50723e */ /* 0x008fee00000010ff */
[C---:B------:R-:W-:Y:S07]  /*12fa0*/  HMMA.16816.F32.BF16 R8, R80.reuse, R84, R8 ;  /* 0x000000545008723c */ /* 0x040fee0000041808 */
[--C-:B------:R-:W-:Y:S01]  /*12fb0*/  FFMA.FTZ R84, R188, c[0x0][0x2d0], -R107.reuse ;  /* 0x0000b400bc547a23 */ /* 0x100fe2000001086b */
[-C--:B------:R-:W-:Y:S03]  /*12fc0*/  HMMA.16816.F32.BF16 R12, R80, R86.reuse, R12 ;  /* 0x00000056500c723c */ /* 0x080fe6000004180c */
[----:B------:R3:W-:Y:S05]  /*12fd0*/  MUFU.EX2 R188, R84 ;  /* 0x0000005400bc7308 */ /* 0x0007ea0000000800 */
[C---:B------:R-:W-:Y:S08]  /*12fe0*/  HMMA.16816.F32.BF16 R16, R76.reuse, R86, R16 ;  /* 0x000000564c10723c */ /* 0x040ff00000041810 */
[-C--:B--2---:R-:W-:Y:S08]  /*12ff0*/  HMMA.16816.F32.BF16 R20, R76, R88.reuse, R20 ;  /* 0x000000584c14723c */ /* 0x084ff00000041814 */
[C---:B------:R-:W-:Y:S04]  /*13000*/  HMMA.16816.F32.BF16 R24, R80.reuse, R88, R24 ;  /* 0x000000585018723c */ /* 0x040fe80000041818 */
[--C-:B---3--:R-:W-:Y:S01]  /*13010*/  FFMA.FTZ R84, R125, c[0x0][0x2d0], -R107.reuse ;  /* 0x0000b4007d547a23 */ /* 0x108fe2000001086b */
        /* <DEDUP_REMOVED lines=14> */
[--C-:B---3--:R-:W-:Y:S02]  /*13100*/  FFMA.FTZ R88, R99, c[0x0][0x2d0], -R107.reuse ;  /* 0x0000b40063587a23 */ /* 0x108fe4000001086b */
        /* <DEDUP_REMOVED lines=13> */
[----:B---3--:R-:W-:Y:S09]  /*131e0*/  LDSM.16.MT88.4 R92, [R227+0x2100] ;  /* 0x00210000e35c783b */ /* 0x008ff20000004200 */
[----:B------:R-:W3:Y:S01]  /*131f0*/  MUFU.EX2 R105, R105 ;  /* 0x0000006900697308 */ /* 0x000ee20000000800 */
[----:B-1----:R-:W1:Y:S09]  /*13200*/  LDSM.16.MT88.4 R84, [R226+0x1900] ;  /* 0x00190000e254783b */ /* 0x002e720000004200 */
[----:B------:R-:W4:Y:S01]  /*13210*/  MUFU.EX2 R107, R107 ;  /* 0x0000006b006b7308 */ /* 0x000f220000000800 */
[--C-:B------:R-:W-:Y:S01]  /*13220*/  FFMA.FTZ R88, R133, c[0x0][0x2d0], -R96.reuse ;  /* 0x0000b40085587a23 */ /* 0x100fe20000010860 */
[----:B------:R-:W-:Y:S01]  /*13230*/  MOV R133, R110 ;  /* 0x0000006e00857202 */ /* 0x000fe20000000f00 */
[--C-:B------:R-:W-:Y:S07]  /*13240*/  FFMA.FTZ R110, R205, c[0x0][0x2d0], -R96.reuse ;  /* 0x0000b400cd6e7a23 */ /* 0x100fee0000010860 */
[----:B------:R1:W-:Y:S01]  /*13250*/  MUFU.EX2 R173, R88 ;  /* 0x0000005800ad7308 */ /* 0x0003e20000000800 */
[----:B---3--:R-:W-:Y:S09]  /*13260*/  F2FP.BF16.PACK_AB R182, R105, R104 ;  /* 0x0000006869b6723e */ /* 0x008ff200000010ff */
[----:B------:R-:W3:Y:S01]  /*13270*/  MUFU.EX2 R113, R113 ;  /* 0x0000007100717308 */ /* 0x000ee20000000800 */
[----:B----4-:R-:W-:Y:S09]  /*13280*/  F2FP.BF16.PACK_AB R183, R107, R106 ;  /* 0x0000006a6bb7723e */ /* 0x010ff200000010ff */
[----:B------:R-:W-:Y:S01]  /*13290*/  MUFU.EX2 R111, R111 ;  /* 0x0000006f006f7308 */ /* 0x000fe20000000800 */
[-C--:B-1----:R-:W-:Y:S03]  /*132a0*/  HMMA.16816.F32.BF16 R52, R76, R84.reuse, R52 ;  /* 0x000000544c34723c */ /* 0x082fe60000041834 */
[--C-:B------:R-:W-:Y:S02]  /*132b0*/  FFMA.FTZ R88, R132, c[0x0][0x2d0], -R3.reuse ;  /* 0x0000b40084587a23 */ /* 0x100fe40000010803 */
[----:B------:R-:W4:Y:S04]  /*132c0*/  LDL.LU R132, [R1+0x34] ;  /* 0x0000340001847983 */ /* 0x000f280000300800 */
[----:B------:R-:W-:Y:S01]  /*132d0*/  MUFU.EX2 R110, R110 ;  /* 0x0000006e006e7308 */ /* 0x000fe20000000800 */
[C---:B------:R-:W-:Y:S01]  /*132e0*/  HMMA.16816.F32.BF16 R56, R80.reuse, R84, R56 ;  /* 0x000000545038723c */ /* 0x040fe20000041838 */
[----:B------:R-:W4:Y:S03]  /*132f0*/  LDL.LU R131, [R1+0x30] ;  /* 0x0000300001837983 */ /* 0x000f260000300800 */
[----:B---3--:R-:W-:Y:S03]  /*13300*/  F2FP.BF16.PACK_AB R178, R113, R112 ;  /* 0x0000007071b2723e */ /* 0x008fe600000010ff */
        /* <DEDUP_REMOVED lines=9> */
[----:B------:R-:W-:Y:S02]  /*133a0*/  F2FP.BF16.PACK_AB R82, R171, R190 ;  /* 0x000000beab52723e */ /* 0x000fe400000010ff */
        /* <DEDUP_REMOVED lines=10> */
[----:B------:R-:W-:Y:S01]  /*13450*/  LDSM.16.MT88.4 R148, [R227+0x3100] ;  /* 0x00310000e394783b */ /* 0x000fe20000004200 */
[----:B---3--:R-:W-:Y:S08]  /*13460*/  F2FP.BF16.PACK_AB R80, R193, R160 ;  /* 0x000000a0c150723e */ /* 0x008ff000000010ff */
[----:B------:R3:W-:Y:S01]  /*13470*/  MUFU.EX2 R116, R84 ;  /* 0x0000005400747308 */ /* 0x0007e20000000800 */
[----:B------:R-:W-:Y:S09]  /*13480*/  F2FP.BF16.PACK_AB R81, R191, R192 ;  /* 0x000000c0bf51723e */ /* 0x000ff200000010ff */
[----:B------:R-:W3:Y:S01]  /*13490*/  MUFU.EX2 R108, R108 ;  /* 0x0000006c006c7308 */ /* 0x000ee20000000800 */
[----:B-1----:R-:W1:Y:S09]  /*134a0*/  LDSM.16.MT88.4 R88, [R224+0x2100] ;  /* 0x00210000e058783b */ /* 0x002e720000004200 */
[----:B------:R-:W1:Y:S01]  /*134b0*/  MUFU.EX2 R109, R109 ;  /* 0x0000006d006d7308 */ /* 0x000e620000000800 */
[----:B---3--:R-:W3:Y:S01]  /*134c0*/  LDSM.16.MT88.4 R84, [R226+0x2100] ;  /* 0x00210000e254783b */ /* 0x008ee20000004200 */
        /* <DEDUP_REMOVED lines=17> */
[-C--:B---3--:R-:W-:Y:S08]  /*135e0*/  HMMA.16816.F32.BF16 R52, R76, R84.reuse, R52 ;  /* 0x000000544c34723c */ /* 0x088ff00000041834 */
[C---:B------:R-:W-:Y:S08]  /*135f0*/  HMMA.16816.F32.BF16 R56, R80.reuse, R84, R56 ;  /* 0x000000545038723c */ /* 0x040ff00000041838 */
[-C--:B------:R-:W-:Y:S07]  /*13600*/  HMMA.16816.F32.BF16 R60, R80, R86.reuse, R60 ;  /* 0x00000056503c723c */ /* 0x080fee000004183c */
[----:B------:R-:W-:Y:S01]  /*13610*/  F2FP.BF16.PACK_AB R80, R173, R174 ;  /* 0x000000aead50723e */ /* 0x000fe200000010ff */
[----:B------:R-:W-:Y:S01]  /*13620*/  HMMA.16816.F32.BF16 R64, R76, R86, R64 ;  /* 0x000000564c40723c */ /* 0x000fe20000041840 */
[----:B------:R-:W3:Y:S03]  /*13630*/  LDSM.16.MT88.4 R84, [R226+0x2900] ;  /* 0x00290000e254783b */ /* 0x000ee60000004200 */
[----:B------:R-:W-:Y:S02]  /*13640*/  F2FP.BF16.PACK_AB R81, R118, R172 ;  /* 0x000000ac7651723e */ /* 0x000fe400000010ff */
[----:B------:R-:W-:Y:S02]  /*13650*/  F2FP.BF16.PACK_AB R82, R116, R117 ;  /* 0x000000757452723e */ /* 0x000fe400000010ff */
[----:B------:R-:W-:Y:S04]  /*13660*/  F2FP.BF16.PACK_AB R76, R189, R168 ;  /* 0x000000a8bd4c723e */ /* 0x000fe800000010ff */
[----:B------:R-:W-:Y:S01]  /*13670*/  F2FP.BF16.PACK_AB R77, R175, R188 ;  /* 0x000000bcaf4d723e */ /* 0x000fe200000010ff */
[----:B--2---:R-:W-:Y:S01]  /*13680*/  FFMA.FTZ R68, R68, R134, R135 ;  /* 0x0000008644447223 */ /* 0x004fe20000010087 */
[----:B------:R-:W-:Y:S02]  /*13690*/  F2FP.BF16.PACK_AB R78, R186, R187 ;  /* 0x000000bbba4e723e */ /* 0x000fe400000010ff */
[----:B------:R-:W-:Y:S01]  /*136a0*/  F2FP.BF16.PACK_AB R79, R184, R185 ;  /* 0x000000b9b84f723e */ /* 0x000fe200000010ff */
[----:B------:R-:W-:Y:S01]  /*136b0*/  FADD.FTZ R68, R235, R68 ;  /* 0x00000044eb447221 */ /* 0x000fe20000010000 */
[----:B------:R-:W-:Y:S01]  /*136c0*/  F2FP.BF16.PACK_AB R83, R114, R115 ;  /* 0x000000737253723e */ /* 0x000fe200000010ff */
[----:B------:R2:W5:Y:S04]  /*136d0*/  LDL.LU R235, [R1+0x58] ;  /* 0x0000580001eb7983 */ /* 0x0005680000300800 */
[-C--:B-1----:R-:W-:Y:S08]  /*136e0*/  HMMA.16816.F32.BF16 R4, R76, R88.reuse, R4 ;  /* 0x000000584c04723c */ /* 0x082ff00000041804 */
[C---:B------:R-:W-:Y:S01]  /*136f0*/  HMMA.16816.F32.BF16 R8, R80.reuse, R88, R8 ;  /* 0x000000585008723c */ /* 0x040fe20000041808 */
[----:B------:R-:W-:Y:S07]  /*13700*/  MUFU.EX2 R88, R75 ;  /* 0x0000004b00587308 */ /* 0x000fee0000000800 */
[-C--:B------:R-:W-:Y:S03]  /*13710*/  HMMA.16816.F32.BF16 R12, R80, R90.reuse, R12 ;  /* 0x0000005a500c723c */ /* 0x080fe6000004180c */
[----:B------:R-:W1:Y:S05]  /*13720*/  MUFU.EX2 R75, R3 ;  /* 0x00000003004b7308 */ /* 0x000e6a0000000800 */
[C---:B------:R-:W-:Y:S08]  /*13730*/  HMMA.16816.F32.BF16 R16, R76.reuse, R90, R16 ;  /* 0x0000005a4c10723c */ /* 0x040ff00000041810 */
[-C--:B------:R-:W-:Y:S08]  /*13740*/  HMMA.16816.F32.BF16 R20, R76, R92.reuse, R20 ;  /* 0x0000005c4c14723c */ /* 0x080ff00000041814 */
[C---:B------:R-:W-:Y:S04]  /*13750*/  HMMA.16816.F32.BF16 R24, R80.reuse, R92, R24 ;  /* 0x0000005c5018723c */ /* 0x040fe80000041818 */
[----:B-1----:R-:W-:Y:S04]  /*13760*/  F2FP.BF16.PACK_AB R179, R75, R88 ;  /* 0x000000584bb3723e */ /* 0x002fe800000010ff */
[-C--:B------:R-:W-:Y:S04]  /*13770*/  HMMA.16816.F32.BF16 R28, R80, R94.reuse, R28 ;  /* 0x0000005e501c723c */ /* 0x080fe8000004181c */
[----:B----4-:R-:W-:Y:S02]  /*13780*/  FFMA.FTZ R70, R69, R132, R133 ;  /* 0x0000008445467223 */ /* 0x010fe40000010085 */
[----:B------:R-:W-:Y:S01]  /*13790*/  FADD.FTZ R69, R130, R74 ;  /* 0x0000004a82457221 */ /* 0x000fe20000010000 */
[----:B------:R-:W1:Y:S01]  /*137a0*/  LDSM.16.MT88.4 R132, [R224+0x3100] ;  /* 0x00310000e084783b */ /* 0x000e620000004200 */
[----:B------:R-:W-:Y:S01]  /*137b0*/  FFMA.FTZ R0, R0, R131, R201 ;  /* 0x0000008300007223 */ /* 0x000fe200000100c9 */
[C---:B------:R-:W-:Y:S04]  /*137c0*/  HMMA.16816.F32.BF16 R32, R76.reuse, R94, R32 ;  /* 0x0000005e4c20723c */ /* 0x040fe80000041820 */
        /* <DEDUP_REMOVED lines=27> */
[-C--:B---3--:R-:W-:Y:S03]  /*13980*/  HMMA.16816.F32.BF16 R52, R76, R84.reuse, R52 ;  /* 0x000000544c34723c */ /* 0x088fe60000041834 */
[----:B------:R-:W-:Y:S04]  /*13990*/  FADD.FTZ R3, R138, R69 ;  /* 0x000000458a037221 */ /* 0x000fe80000010000 */
[----:B------:R-:W-:Y:S01]  /*139a0*/  FADD.FTZ R3, R250, R3 ;  /* 0x00000003fa037221 */ /* 0x000fe20000010000 */
[C---:B------:R-:W-:Y:S08]  /*139b0*/  HMMA.16816.F32.BF16 R56, R80.reuse, R84, R56 ;  /* 0x000000545038723c */ /* 0x040ff00000041838 */
[-C--:B------:R-:W-:Y:S08]  /*139c0*/  HMMA.16816.F32.BF16 R60, R80, R86.reuse, R60 ;  /* 0x00000056503c723c */ /* 0x080ff0000004183c */
[----:B------:R-:W-:Y:S08]  /*139d0*/  HMMA.16816.F32.BF16 R64, R76, R86, R64 ;  /* 0x000000564c40723c */ /* 0x000ff00000041840 */
[-C--:B-1----:R-:W-:Y:S07]  /*139e0*/  HMMA.16816.F32.BF16 R120, R180, R132.reuse, R4 ;  /* 0x00000084b478723c */ /* 0x082fee0000041804 */
[----:B------:R-:W-:Y:S01]  /*139f0*/  FADD.FTZ R4, R139, R70 ;  /* 0x000000468b047221 */ /* 0x000fe20000010000 */
[C---:B------:R-:W-:Y:S04]  /*13a00*/  HMMA.16816.F32.BF16 R124, R176.reuse, R132, R8 ;  /* 0x00000084b07c723c */ /* 0x040fe80000041808 */
[----:B------:R-:W-:Y:S01]  /*13a10*/  FADD.FTZ R6, R137, R68 ;  /* 0x0000004489067221 */ /* 0x000fe20000010000 */
[-C--:B------:R-:W-:Y:S01]  /*13a20*/  MOV R70, R2.reuse ;  /* 0x0000000200467202 */ /* 0x080fe20000000f00 */
        /* <DEDUP_REMOVED lines=26> */
[----:B------:R-:W1:Y:S03]  /*13bd0*/  LDSM.16.MT88.4 R4, [R226+0x3100] ;  /* 0x00310000e204783b */ /* 0x000e660000004200 */
        /* <DEDUP_REMOVED lines=50> */
[----:B------:R-:W-:Y:S01]  /*13f00*/  FADD.FTZ R0, R117, R9 ;  /* 0x0000000975007221 */ /* 0x000fe20000010000 */
[----:B------:R-:W-:Y:S01]  /*13f10*/  MOV R117, R2 ;  /* 0x0000000200757202 */ /* 0x000fe20000000f00 */
[----:B------:R-:W-:Y:S01]  /*13f20*/  FADD.FTZ R4, R187, R11 ;  /* 0x0000000bbb047221 */ /* 0x000fe20000010000 */
[-C--:B------:R-:W-:Y:S03]  /*13f30*/  HMMA.16816.F32.BF16 R176, R176, R6.reuse, R60 ;  /* 0x00000006b0b0723c */ /* 0x080fe6000004183c */
[----:B------:R-:W-:Y:S01]  /*13f40*/  FADD.FTZ R9, R186, R4 ;  /* 0x00000004ba097221 */ /* 0x000fe20000010000 */
[----:B------:R-:W-:Y:S01]  /*13f50*/  MOV R2, R73 ;  /* 0x0000004900027202 */ /* 0x000fe20000000f00 */
        /* <DEDUP_REMOVED lines=26> */
[----:B-1----:R-:W-:Y:S01]  /*14100*/  MOV R3, R72 ;  /* 0x0000004800037202 */ /* 0x002fe20000000f00 */
[----:B--2--5:R-:W-:-:S05]  /*14110*/  @P0 BRA `(.L_x_664) ;  /* 0xffffac2000000947 */ /* 0x024fca000383ffff */
.L_x_663:
        /* <DEDUP_REMOVED lines=26> */
[----:B------:R-:W-:Y:S01]  /*142c0*/  FSETP.NE.FTZ.AND P2, PT, R5, RZ, PT ;  /* 0x000000ff0500720b */ /* 0x000fe20003f55000 */
[----:B------:R-:W-:Y:S01]  /*142d0*/  CS2R R2, SRZ ;  /* 0x0000000000027805 */ /* 0x000fe2000001ff00 */
[----:B----4-:R-:W-:Y:S02]  /*142e0*/  FADD.FTZ R7, R8, R7 ;  /* 0x0000000708077221 */ /* 0x010fe40000010000 */
[----:B------:R-:W-:-:S03]  /*142f0*/  FSETP.NE.FTZ.AND P1, PT, R6, RZ, PT ;  /* 0x000000ff0600720b */ /* 0x000fc60003f35000 */
[----:B------:R-:W-:-:S04]  /*14300*/  FSETP.NE.FTZ.AND P0, PT, R7, RZ, PT ;  /* 0x000000ff0700720b */ /* 0x000fc80003f15000 */
        /* <DEDUP_REMOVED lines=89> */
.L_x_643:
        /* <DEDUP_REMOVED lines=135> */
.L_x_668:
        /* <DEDUP_REMOVED lines=48> */
[--C-:B------:R-:W-:Y:S01]  /*15410*/  IMAD.MOV.U32 R2, RZ, RZ, R3.reuse ;  /* 0x000000ffff027224 */ /* 0x100fe200078e0003 */
        /* <DEDUP_REMOVED lines=145> */
.L_x_667:
        /* <DEDUP_REMOVED lines=31> */
.L_x_669:
        /* <DEDUP_REMOVED lines=13> */
[----:B------:R-:W-:Y:S01]  /*15ff0*/  ULDC.64 UR4, c[0x0][0x490] ;  /* 0x0001240000047ab9 */ /* 0x000fe20000000a00 */
[----:B------:R-:W-:Y:S01]  /*16000*/  IMAD.MOV.U32 R2, RZ, RZ, R3 ;  /* 0x000000ffff027224 */ /* 0x000fe200078e0003 */
[----:B------:R-:W-:Y:S02]  /*16010*/  UIMAD UR7, UR8, UR4, URZ ;  /* 0x00000004080772a4 */ /* 0x000fe4000f8e023f */
[----:B------:R-:W-:Y:S01]  /*16020*/  ISETP.NE.AND P0, PT, R0, 0x1, PT ;  /* 0x000000010000780c */ /* 0x000fe20003f05270 */
[----:B------:R-:W-:Y:S02]  /*16030*/  UMOV UR16, UR10 ;  /* 0x0000000a00107c82 */ /* 0x000fe40008000000 */
        /* <DEDUP_REMOVED lines=19> */
[----:B------:R-:W-:-:S05]  /*16170*/  IMAD R4, R0, c[0x0][0x48c], R4 ;  /* 0x0001230000047a24 */ /* 0x000fca00078e0204 */
[----:B------:R-:W-:Y:S02]  /*16180*/  IADD3 R0, R3, R4, RZ ;  /* 0x0000000403007210 */ /* 0x000fe40007ffe0ff */
[----:B------:R-:W-:-:S04]  /*16190*/  LEA R4, P0, R2, c[0x0][0x450], 0x2 ;  /* 0x0001140002047a11 */ /* 0x000fc800078010ff */
[----:B------:R-:W-:Y:S01]  /*161a0*/  LEA.HI.X R5, R2, c[0x0][0x454], R0, 0x2, P0 ;  /* 0x0001150002057a11 */ /* 0x000fe200000f1400 */
[----:B------:R-:W-:-:S05]  /*161b0*/  IMAD.MOV.U32 R0, RZ, RZ, -0x800000 ;  /* 0xff800000ff007424 */ /* 0x000fca00078e00ff */
[----:B------:R1:W-:Y:S03]  /*161c0*/  STG.E [R4.64], R0 ;  /* 0x0000000004007986 */ /* 0x0003e6000c10190e */
.L_x_671:
[----:B------:R-:W-:Y:S05]  /*161d0*/  BSYNC B0 ;  /* 0x0000000000007941 */ /* 0x000fea0003800000 */
.L_x_670:
        /* <DEDUP_REMOVED lines=107> */
.L_x_672:
        /* <DEDUP_REMOVED lines=15> */
.L_x_807:


//--------------------- .text._ZN7cutlass13device_kernelIN5flash19enable_sm80_to_sm89INS1_16FlashAttnFwdSm80INS1_25CollectiveMainloopFwdSm80ILi4ELi1ELb0EN4cute5tupleIJNS5_1CILi128EEENS7_ILi112EEENS7_ILi64EEEEEELi64ENS_10bfloat16_tEfNS_4arch4Sm80ELb1ELb0ELb1ELb1ELb1ELb1ELb1ELb0EEENS1_21CollectiveEpilogueFwdINS6_IJS8_SA_S9_EEENS6_IJNS7_ILi1EEESI_SI_EEESC_SE_Li128ELb1ELb1ELb0ELb0EEENS1_19SingleTileSchedulerILb1ELb0ELb1ELi128EEEEEEEEEvNT_6ParamsE --------------------------
	.section	.text._ZN7cutlass13device_kernelIN5flash19enable_sm80_to_sm89INS1_16FlashAttnFwdSm80INS1_25CollectiveMainloopFwdSm80ILi4ELi1ELb0EN4cute5tupleIJNS5_1CILi128EEENS7_ILi112EEENS7_ILi64EEEEEELi64ENS_10bfloat16_tEfNS_4arch4Sm80ELb1ELb0ELb1ELb1ELb1ELb1ELb1ELb0EEENS1_21CollectiveEpilogueFwdINS6_IJS8_SA_S9_EEENS6_IJNS7_ILi1EEESI_SI_EEESC_SE_Li128ELb1ELb1ELb0ELb0EEENS1_19SingleTileSchedulerILb1ELb0ELb1ELi128EEEEEEEEEvNT_6ParamsE,"ax",@progbits
	.sectioninfo	@"SHI_REGISTERS=255"
	.align	128
.text._ZN7cutlass13device_kernelIN5flash19enable_sm80_to_sm89INS1_16FlashAttnFwdSm80INS1_25CollectiveMainloopFwdSm80ILi4ELi1ELb0EN4cute5tupleIJNS5_1CILi128EEENS7_ILi112EEENS7_ILi64EEEEEELi64ENS_10bfloat16_tEfNS_4arch4Sm80ELb1ELb0ELb1ELb1ELb1ELb1ELb1ELb0EEENS1_21CollectiveEpilogueFwdINS6_IJS8_SA_S9_EEENS6_IJNS7_ILi1EEESI_SI_EEESC_SE_Li128ELb1ELb1ELb0ELb0EEENS1_19SingleTileSchedulerILb1ELb0ELb1ELi128EEEEEEEEEvNT_6ParamsE:
        .type           _ZN7cutlass13device_kernelIN5flash19enable_sm80_to_sm89INS1_16FlashAttnFwdSm80INS1_25CollectiveMainloopFwdSm80ILi4ELi1ELb0EN4cute5tupleIJNS5_1CILi128EEENS7_ILi112EEENS7_ILi64EEEEEELi64ENS_10bfloat16_tEfNS_4arch4Sm80ELb1ELb0ELb1ELb1ELb1ELb1ELb1ELb0EEENS1_21CollectiveEpilogueFwdINS6_IJS8_SA_S9_EEENS6_IJNS7_ILi1EEESI_SI_EEESC_SE_Li128ELb1ELb1ELb0ELb0EEENS1_19SingleTileSchedulerILb1ELb0ELb1ELi128EEEEEEEEEvNT_6ParamsE,@function
        .size           _ZN7cutlass13device_kernelIN5flash19enable_sm80_to_sm89INS1_16FlashAttnFwdSm80INS1_25CollectiveMainloopFwdSm80ILi4ELi1ELb0EN4cute5tupleIJNS5_1CILi128EEENS7_ILi112EEENS7_ILi64EEEEEELi64ENS_10bfloat16_tEfNS_4arch4Sm80ELb1ELb0ELb1ELb1ELb1ELb1ELb1ELb0EEENS1_21CollectiveEpilogueFwdINS6_IJS8_SA_S9_EEENS6_IJNS7_ILi1EEESI_SI_EEESC_SE_Li128ELb1ELb1ELb0ELb0EEENS1_19SingleTileSchedulerILb1ELb0ELb1ELi128EEEEEEEEEvNT_6ParamsE,(.L_x_808 - _ZN7cutlass13device_kernelIN5flash19enable_sm80_to_sm89INS1_16FlashAttnFwdSm80INS1_25CollectiveMainloopFwdSm80ILi4ELi1ELb0EN4cute5tupleIJNS5_1CILi128EEENS7_ILi112EEENS7_ILi64EEEEEELi64ENS_10bfloat16_tEfNS_4arch4Sm80ELb1ELb0ELb1ELb1ELb1ELb1ELb1ELb0EEENS1_21CollectiveEpilogueFwdINS6_IJS8_SA_S9_EEENS6_IJNS7_ILi1EEESI_SI_EEESC_SE_Li128ELb1ELb1ELb0ELb0EEENS1_19SingleTileSchedulerILb1ELb0ELb1ELi128EEEEEEEEEvNT_6ParamsE)
        .other          _ZN7cutlass13device_kernelIN5flash19enable_sm80_to_sm89INS1_16FlashAttnFwdSm80INS1_25CollectiveMainloopFwdSm80ILi4ELi1ELb0EN4cute5tupleIJNS5_1CILi128EEENS7_ILi112EEENS7_ILi64EEEEEELi64ENS_10bfloat16_tEfNS_4arch4Sm80ELb1ELb0ELb1ELb1ELb1ELb1ELb1ELb0EEENS1_21CollectiveEpilogueFwdINS6_IJS8_SA_S9_EEENS6_IJNS7_ILi1EEESI_SI_EEESC_SE_Li128ELb1ELb1ELb0ELb0EEENS1_19SingleTileSchedulerILb1ELb0ELb1ELi128EEEEEEEEEvNT_6ParamsE,@"STO_CUDA_ENTRY STV_DEFAULT"
_ZN7cutlass13device_kernelIN5flash19enable_sm80_to_sm89INS1_16FlashAttnFwdSm80INS1_25CollectiveMainloopFwdSm80ILi4ELi1ELb0EN4cute5tupleIJNS5_1CILi128EEENS7_ILi112EEENS7_ILi64EEEEEELi64ENS_10bfloat16_tEfNS_4arch4Sm80ELb1ELb0ELb1ELb1ELb1ELb1ELb1ELb0EEENS1_21CollectiveEpilogueFwdINS6_IJS8_SA_S9_EEENS6_IJNS7_ILi1EEESI_SI_EEESC_SE_Li128ELb1ELb1ELb0ELb0EEENS1_19SingleTileSchedulerILb1ELb0ELb1ELi128EEEEEEEEEvNT_6ParamsE:
        /* <DEDUP_REMOVED lines=21> */
.L_x_674:
        /* <DEDUP_REMOVED lines=13> */
.L_x_676:
[----:B------:R-:W-:Y:S02]  /*0220*/  ULDC UR6, c[0x0][0x54c] ;  /* 0x0001530000067ab9 */ /* 0x000fe40000000800 */
.L_x_675:
[----:B------:R-:W-:Y:S02]  /*0230*/  ULDC UR4, c[0x0][0x548] ;  /* 0x0001520000047ab9 */ /* 0x000fe40000000800 */
[----:B------:R-:W-:-:S02]  /*0240*/  USHF.L.U32 UR17, UR17, 0x7, URZ ;  /* 0x0000000711117899 */ /* 0x000fc4000800063f */
[----:B------:R-:W-:-:S04]  /*0250*/  UIMAD UR4, UR6, UR4, URZ ;  /* 0x00000004060472a4 */ /* 0x000fc8000f8e023f */
[----:B------:R-:W-:-:S04]  /*0260*/  UISETP.GE.AND UP0, UPT, UR17, UR4, UPT ;  /* 0x000000041100728c */ /* 0x000fc8000bf06270 */
[----:B------:R-:W-:Y:S01]  /*0270*/  USEL UR21, UR21, 0xffffffff, !UP0 ;  /* 0xffffffff15157887 */ /* 0x000fe2000c000000 */
[----:B------:R-:W-:Y:S05]  /*0280*/  BRA `(.L_x_677) ;  /* 0x000001b000007947 */ /* 0x000fea0003800000 */
.L_x_673:
        /* <DEDUP_REMOVED lines=8> */
.L_x_678:
        /* <DEDUP_REMOVED lines=13> */
.L_x_680:
[----:B------:R-:W-:Y:S02]  /*03e0*/  ULDC UR6, c[0x0][0x54c] ;  /* 0x0001530000067ab9 */ /* 0x000fe40000000800 */
.L_x_679:
[----:B------:R-:W-:Y:S02]  /*03f0*/  ULDC UR4, c[0x0][0x548] ;  /* 0x0001520000047ab9 */ /* 0x000fe40000000800 */
[----:B------:R-:W-:-:S02]  /*0400*/  USHF.L.U32 UR17, UR17, 0x7, URZ ;  /* 0x0000000711117899 */ /* 0x000fc4000800063f */
[----:B------:R-:W-:-:S04]  /*0410*/  UIMAD UR4, UR6, UR4, URZ ;  /* 0x00000004060472a4 */ /* 0x000fc8000f8e023f */
[----:B------:R-:W-:-:S04]  /*0420*/  UISETP.GE.AND UP0, UPT, UR17, UR4, UPT ;  /* 0x000000041100728c */ /* 0x000fc8000bf06270 */
[----:B------:R-:W-:-:S06]  /*0430*/  USEL UR21, UR21, 0xffffffff, !UP0 ;  /* 0xffffffff15157887 */ /* 0x000fcc000c000000 */
.L_x_677:
        /* <DEDUP_REMOVED lines=16> */
[----:B------:R-:W-:Y:S01]  /*0540*/  UIMAD.WIDE UR8, UR21, UR5, UR8 ;  /* 0x00000005150872a5 */ /* 0x000fe2000f8e0208 */
[----:B------:R-:W-:Y:S02]  /*0550*/  ISETP.NE.U32.AND P4, PT, RZ, c[0x0][0x350], PT ;  /* 0x0000d400ff007a0c */ /* 0x000fe40003f85070 */
[----:B------:R-:W-:Y:S01]  /*0560*/  @UP1 UIMAD.WIDE UR10, UR21, UR5, UR10 ;  /* 0x00000005150a12a5 */ /* 0x000fe2000f8e020a */
[----:B------:R-:W-:Y:S01]  /*0570*/  IMAD.U32 R2, RZ, RZ, UR6 ;  /* 0x00000006ff027e24 */ /* 0x000fe2000f8e00ff */
[----:B------:R-:W-:Y:S01]  /*0580*/  MOV R3, UR7 ;  /* 0x0000000700037c02 */ /* 0x000fe20008000f00 */
[----:B------:R-:W-:Y:S01]  /*0590*/  ULDC.64 UR6, c[0x0][0x358] ;  /* 0x0000d60000067ab9 */ /* 0x000fe20000000a00 */
[----:B------:R-:W-:Y:S01]  /*05a0*/  IMAD.U32 R8, RZ, RZ, UR8 ;  /* 0x00000008ff087e24 */ /* 0x000fe2000f8e00ff */
[----:B------:R-:W-:Y:S01]  /*05b0*/  UISETP.NE.U32.AND UP3, UPT, URZ, UR6, UPT ;  /* 0x000000063f00728c */ /* 0x000fe2000bf65070 */
[----:B------:R-:W-:Y:S01]  /*05c0*/  IMAD.U32 R9, RZ, RZ, UR9 ;  /* 0x00000009ff097e24 */ /* 0x000fe2000f8e00ff */
[----:B------:R-:W-:Y:S01]  /*05d0*/  ISETP.NE.AND.EX P4, PT, RZ, c[0x0][0x354], PT, P4 ;  /* 0x0000d500ff007a0c */ /* 0x000fe20003f85340 */
[----:B------:R-:W-:Y:S01]  /*05e0*/  IMAD.U32 R4, RZ, RZ, UR10 ;  /* 0x0000000aff047e24 */ /* 0x000fe2000f8e00ff */
[----:B------:R-:W-:Y:S01]  /*05f0*/  UISETP.NE.AND.EX UP3, UPT, URZ, UR7, UPT, UP3 ;  /* 0x000000073f00728c */ /* 0x000fe2000bf65330 */
[----:B------:R-:W-:Y:S01]  /*0600*/  IMAD.U32 R5, RZ, RZ, UR11 ;  /* 0x0000000bff057e24 */ /* 0x000fe2000f8e00ff */
[----:B------:R-:W-:Y:S01]  /*0610*/  ULDC.64 UR8, c[0x0][0x350] ;  /* 0x0000d40000087ab9 */ /* 0x000fe20000000a00 */
[----:B------:R1:W2:Y:S01]  /*0620*/  @P1 LDG.E R0, [R2.64] ;  /* 0x0000001602001981 */ /* 0x0002a2000c1e1900 */
[----:B------:R-:W-:-:S02]  /*0630*/  ULDC.64 UR6, c[0x0][0x358] ;  /* 0x0000d60000067ab9 */ /* 0x000fc40000000a00 */
[----:B------:R-:W-:Y:S01]  /*0640*/  PLOP3.LUT P0, PT, PT, PT, UP3, 0x80, 0x0 ;  /* 0x000000000000781c */ /* 0x000fe20003f0f038 */
[----:B------:R-:W-:Y:S01]  /*0650*/  UIMAD.WIDE UR8, UR21, UR5, UR8 ;  /* 0x00000005150872a5 */ /* 0x000fe2000f8e0208 */
[----:B------:R3:W4:Y:S01]  /*0660*/  @P2 LDG.E R7, [R4.64] ;  /* 0x0000001604072981 */ /* 0x000722000c1e1900 */
[----:B------:R-:W-:Y:S01]  /*0670*/  UIMAD.WIDE UR6, UR21, UR5, UR6 ;  /* 0x00000005150672a5 */ /* 0x000fe2000f8e0206 */
[----:B------:R-:W-:Y:S01]  /*0680*/  MOV R27, RZ ;  /* 0x000000ff001b7202 */ /* 0x000fe20000000f00 */
[----:B------:R-:W-:Y:S01]  /*0690*/  IMAD.MOV.U32 R10, RZ, RZ, RZ ;  /* 0x000000ffff0a7224 */ /* 0x000fe200078e00ff */
[----:B------:R-:W4:Y:S03]  /*06a0*/  @P3 LDG.E R6, [R8.64] ;  /* 0x0000001608063981 */ /* 0x000f26000c1e1900 */
[----:B-1----:R-:W-:Y:S01]  /*06b0*/  IMAD.U32 R2, RZ, RZ, UR6 ;  /* 0x00000006ff027e24 */ /* 0x002fe2000f8e00ff */
[----:B------:R-:W-:Y:S01]  /*06c0*/  MOV R3, UR7 ;  /* 0x0000000700037c02 */ /* 0x000fe20008000f00 */
[----:B---3--:R-:W-:Y:S01]  /*06d0*/  IMAD.U32 R4, RZ, RZ, UR8 ;  /* 0x00000008ff047e24 */ /* 0x008fe2000f8e00ff */
[----:B------:R-:W-:-:S03]  /*06e0*/  MOV R5, UR9 ;  /* 0x0000000900057c02 */ /* 0x000fc60008000f00 */
        /* <DEDUP_REMOVED lines=21> */
.L_x_681:
        /* <DEDUP_REMOVED lines=10> */
.L_x_682:
[----:B------:R-:W-:Y:S05]  /*08e0*/  @!P4 BRA `(.L_x_683) ;  /* 0x000000500000c947 */ /* 0x000fea0003800000 */
[----:B-1--4-:R1:W4:Y:S04]  /*08f0*/  LDG.E R0, [R4.64] ;  /* 0x0000001604007981 */ /* 0x012328000c1e1900 */
[----:B-1-3--:R-:W3:Y:S01]  /*0900*/  LDG.E R4, [R4.64+0x4] ;  /* 0x0000041604047981 */ /* 0x00aee2000c1e1900 */
[----:B----4-:R-:W1:Y:S08]  /*0910*/  R2UR UR24, R0 ;  /* 0x00000000001873c2 */ /* 0x010e7000000e0000 */
[----:B---3--:R-:W1:Y:S02]  /*0920*/  R2UR UR6, R4 ;  /* 0x00000000040673c2 */ /* 0x008e6400000e0000 */
[----:B-1----:R-:W-:-:S06]  /*0930*/  UIADD3 UR24, -UR24, UR6, URZ ;  /* 0x0000000618187290 */ /* 0x002fcc000fffe13f */
.L_x_683:
        /* <DEDUP_REMOVED lines=12> */
[----:B------:R-:W-:Y:S02]  /*0a00*/  ULDC UR10, c[0x0][0x2c4] ;  /* 0x0000b100000a7ab9 */ /* 0x000fe40000000800 */
[----:B------:R-:W-:Y:S02]  /*0a10*/  UISETP.NE.AND UP2, UPT, UR10, 0x1, UPT ;  /* 0x000000010a00788c */ /* 0x000fe4000bf45270 */
[----:B------:R-:W-:-:S09]  /*0a20*/  UIADD3 UR10, -UR18, UR24, URZ ;  /* 0x00000018120a7290 */ /* 0x000fd2000fffe13f */
[----:B------:R-:W-:Y:S01]  /*0a30*/  @UP2 UIADD3 UR26, UR17, 0x7f, URZ ;  /* 0x0000007f111a2890 */ /* 0x000fe2000fffe03f */
[----:B----4-:R-:W4:Y:S08]  /*0a40*/  @P0 R2UR UR6, R0 ;  /* 0x00000000000603c2 */ /* 0x010f3000000e0000 */
[----:B---3--:R-:W4:Y:S02]  /*0a50*/  @P0 R2UR UR7, R2 ;  /* 0x00000000020703c2 */ /* 0x008f2400000e0000 */
[----:B----4-:R-:W-:-:S03]  /*0a60*/  @UP3 UIADD3 UR4, -UR6, UR7, URZ ;  /* 0x0000000706043290 */ /* 0x010fc6000fffe13f */
[----:B------:R-:W-:Y:S02]  /*0a70*/  ULDC.64 UR6, c[0x0][0x2c8] ;  /* 0x0000b20000067ab9 */ /* 0x000fe40000000a00 */
[----:B------:R-:W-:Y:S02]  /*0a80*/  UIMAD.WIDE.U32 UR26, UR26, UR6, URZ ;  /* 0x000000061a1a72a5 */ /* 0x000fe4000f8e003f */
[----:B------:R-:W-:Y:S02]  /*0a90*/  UIADD3 UR14, UR10, UR4, URZ ;  /* 0x000000040a0e7290 */ /* 0x000fe4000fffe03f */
[----:B------:R-:W-:Y:S02]  /*0aa0*/  UIADD3 UR6, UR17, 0x7f, URZ ;  /* 0x0000007f11067890 */ /* 0x000fe4000fffe03f */
[----:B--2---:R-:W-:Y:S02]  /*0ab0*/  UIADD3 UR12, UR14, 0x70, -UR20 ;  /* 0x000000700e0c7890 */ /* 0x004fe4000fffe814 */
[----:B------:R-:W-:-:S02]  /*0ac0*/  @UP2 UMOV UR11, UR27 ;  /* 0x0000001b000b2c82 */ /* 0x000fc40008000000 */
[----:B------:R-:W-:Y:S02]  /*0ad0*/  @UP2 USHF.R.U32.HI UR6, URZ, UR7, UR11 ;  /* 0x000000073f062299 */ /* 0x000fe4000801160b */
[----:B------:R-:W-:Y:S02]  /*0ae0*/  UIADD3 UR27, UR14, 0x6f, URZ ;  /* 0x0000006f0e1b7890 */ /* 0x000fe4000fffe03f */
[----:B------:R-:W-:Y:S02]  /*0af0*/  UIADD3 UR7, UR12, UR6, URZ ;  /* 0x000000060c077290 */ /* 0x000fe4000fffe03f */
[----:B------:R-:W-:Y:S02]  /*0b00*/  UMOV UR26, URZ ;  /* 0x0000003f001a7c82 */ /* 0x000fe40008000000 */
[----:B------:R-:W-:Y:S02]  /*0b10*/  UMOV UR6, URZ ;  /* 0x0000003f00067c82 */ /* 0x000fe40008000000 */
[----:B------:R-:W-:-:S02]  /*0b20*/  UIMAD.WIDE UR26, UR27, -0x6db6db6d, UR26 ;  /* 0x924924931b1a78a5 */ /* 0x000fc4000f8e021a */
[----:B------:R-:W-:Y:S02]  /*0b30*/  UIMAD.WIDE UR6, UR7, -0x6db6db6d, UR6 ;  /* 0x92492493070678a5 */ /* 0x000fe4000f8e0206 */
[----:B------:R-:W-:-:S03]  /*0b40*/  UIADD3 UR6, -UR10, URZ, URZ ;  /* 0x0000003f0a067290 */ /* 0x000fc6000fffe13f */
[----:B------:R-:W-:Y:S02]  /*0b50*/  UMOV UR25, UR27 ;  /* 0x0000001b00197c82 */ /* 0x000fe40008000000 */
[----:B------:R-:W-:Y:S02]  /*0b60*/  UMOV UR11, UR7 ;  /* 0x00000007000b7c82 */ /* 0x000fe40008000000 */
[----:B------:R-:W-:Y:S02]  /*0b70*/  USHF.R.U32.HI UR13, URZ, 0x1f, UR25 ;  /* 0x0000001f3f0d7899 */ /* 0x000fe40008011619 */
[----:B------:R-:W-:Y:S02]  /*0b80*/  USHF.R.U32.HI UR7, URZ, 0x1f, UR11 ;  /* 0x0000001f3f077899 */ /* 0x000fe4000801160b */
[----:B------:R-:W-:Y:S02]  /*0b90*/  UISETP.LT.AND UP0, UPT, URZ, UR6, UPT ;  /* 0x000000063f00728c */ /* 0x000fe4000bf01270 */
[----:B------:R-:W-:-:S02]  /*0ba0*/  ULEA.HI.SX32 UR13, UR25, UR13, 0x1a ;  /* 0x0000000d190d7291 */ /* 0x000fc4000f8fd23f */
[----:B------:R-:W-:Y:S02]  /*0bb0*/  ULEA.HI.SX32 UR11, UR11, UR7, 0x1a ;  /* 0x000000070b0b7291 */ /* 0x000fe4000f8fd23f */
[----:B------:R-:W-:Y:S02]  /*0bc0*/  USEL UR7, URZ, UR6, !UP0 ;  /* 0x000000063f077287 */ /* 0x000fe4000c000000 */
[----:B------:R-:W-:Y:S02]  /*0bd0*/  UISETP.LT.AND UP1, UPT, UR13, UR11, UPT ;  /* 0x0000000b0d00728c */ /* 0x000fe4000bf21270 */
[----:B------:R-:W-:Y:S02]  /*0be0*/  USHF.R.U32.HI UR6, URZ, 0x4, UR7 ;  /* 0x000000043f067899 */ /* 0x000fe40008011607 */
[----:B------:R-:W-:-:S04]  /*0bf0*/  USEL UR11, UR13, UR11, UP1 ;  /* 0x0000000b0d0b7287 */ /* 0x000fc80008800000 */
[----:B------:R-:W-:Y:S01]  /*0c00*/  UIMAD UR11, UR11, 0x70, -UR10 ;  /* 0x000000700b0b78a4 */ /* 0x000fe2000f8e0a0a */
[----:B------:R-:W-:-:S03]  /*0c10*/  MOV R0, UR6 ;  /* 0x0000000600007c02 */ /* 0x000fc60008000f00 */
[----:B------:R-:W-:Y:S02]  /*0c20*/  UISETP.LT.AND UP0, UPT, UR11, UR4, UPT ;  /* 0x000000040b00728c */ /* 0x000fe4000bf01270 */
[----:B------:R-:W-:Y:S02]  /*0c30*/  IMAD.WIDE.U32 R2, R0, 0x24924925, RZ ;  /* 0x2492492500027825 */ /* 0x000fe400078e00ff */
[----:B------:R-:W-:Y:S02]  /*0c40*/  USEL UR6, UR11, UR4, UP0 ;  /* 0x000000040b067287 */ /* 0x000fe40008000000 */
[----:B------:R-:W2:Y:S02]  /*0c50*/  R2UR UR27, R3 ;  /* 0x00000000031b73c2 */ /* 0x000ea400000e0000 */
[----:B------:R-:W-:-:S06]  /*0c60*/  UISETP.GT.AND UP0, UPT, UR6, UR7, UPT ;  /* 0x000000070600728c */ /* 0x000fcc000bf04270 */
[----:B------:R1:W3:Y:S05]  /*0c70*/  R2UR UR26, R2 ;  /* 0x00000000021a73c2 */ /* 0x0002ea00000e0000 */
[----:B------:R-:W-:-:S03]  /*0c80*/  @UP0 UIADD3 UR7, UR6, 0x6f, URZ ;  /* 0x0000006f06070890 */ /* 0x000fc6000fffe03f */
[----:B------:R-:W-:Y:S02]  /*0c90*/  @UP0 UMOV UR6, URZ ;  /* 0x0000003f00060c82 */ /* 0x000fe40008000000 */
[----:B------:R-:W-:-:S04]  /*0ca0*/  @UP0 UIMAD.WIDE UR8, UR7, -0x6db6db6d, UR6 ;  /* 0x92492493070808a5 */ /* 0x000fc8000f8e0206 */
[----:B------:R-:W-:Y:S02]  /*0cb0*/  @UP0 USHF.R.U32.HI UR6, URZ, 0x1f, UR9 ;  /* 0x0000001f3f060899 */ /* 0x000fe40008011609 */
[----:B--2---:R-:W-:Y:S02]  /*0cc0*/  UMOV UR11, UR27 ;  /* 0x0000001b000b7c82 */ /* 0x004fe40008000000 */
[----:B------:R-:W-:Y:S02]  /*0cd0*/  @UP0 ULEA.HI.SX32 UR11, UR9, UR6, 0x1a ;  /* 0x00000006090b0291 */ /* 0x000fe4000f8fd23f */
[----:B------:R-:W-:Y:S02]  /*0ce0*/  UMOV UR7, UR27 ;  /* 0x0000001b00077c82 */ /* 0x000fe40008000000 */
[----:B------:R-:W-:-:S06]  /*0cf0*/  UISETP.GT.AND UP0, UPT, UR11, UR27, UPT ;  /* 0x0000001b0b00728c */ /* 0x000fcc000bf04270 */
[----:B------:R-:W-:-:S13]  /*0d00*/  PLOP3.LUT P0, PT, PT, PT, UP0, 0x80, 0x0 ;  /* 0x000000000000781c */ /* 0x000fda0003f0f008 */
[----:B-1-3--:R-:W-:Y:S05]  /*0d10*/  @!P0 BRA `(.L_x_684) ;  /* 0x0000761000008947 */ /* 0x00afea0003800000 */
        /* <DEDUP_REMOVED lines=9> */
[----:B------:R-:W-:-:S03]  /*0db0*/  ULDC.64 UR8, c[0x0][0x240] ;  /* 0x0000900000087ab9 */ /* 0x000fc60000000a00 */
[----:B------:R-:W-:Y:S01]  /*0dc0*/  LEA.HI R0, R28, R246, RZ, 0x3 ;  /* 0x000000f61c007211 */ /* 0x000fe200078f18ff */
[----:B------:R1:W2:Y:S01]  /*0dd0*/  @P5 LDG.E R17, [R2.64] ;  /* 0x0000001602115981 */ /* 0x0002a2000c1e1900 */
[----:B------:R-:W-:Y:S01]  /*0de0*/  UIADD3 UR6, UR11, -0x1, URZ ;  /* 0xffffffff0b067890 */ /* 0x000fe2000fffe03f */
[----:B------:R-:W-:Y:S01]  /*0df0*/  IMAD.MOV.U32 R150, RZ, RZ, c[0x0][0x238] ;  /* 0x00008e00ff967624 */ /* 0x000fe200078e00ff */
[----:B------:R-:W-:Y:S01]  /*0e00*/  SHF.R.S32.HI R8, RZ, 0x3, R0 ;  /* 0x00000003ff087819 */ /* 0x000fe20000011400 */
[----:B------:R-:W-:Y:S01]  /*0e10*/  UMOV UR5, 0x70 ;  /* 0x0000007000057882 */ /* 0x000fe20000000000 */
[----:B------:R-:W-:Y:S01]  /*0e20*/  LOP3.LUT R0, R0, 0x1ffffff8, RZ, 0xc0, !PT ;  /* 0x1ffffff800007812 */ /* 0x000fe200078ec0ff */
[----:B------:R-:W-:Y:S01]  /*0e30*/  ULDC.64 UR10, c[0x0][0x238] ;  /* 0x00008e00000a7ab9 */ /* 0x000fe20000000a00 */
        /* <DEDUP_REMOVED lines=9> */
[----:B------:R-:W-:Y:S01]  /*0ed0*/  IMAD.WIDE.U32 R12, R150, 0x20, RZ ;  /* 0x00000020960c7825 */ /* 0x000fe200078e00ff */
[----:B------:R-:W-:Y:S01]  /*0ee0*/  USEL UR28, UR21, URZ, !UP3 ;  /* 0x0000003f151c7287 */ /* 0x000fe2000d800000 */
[----:B------:R-:W-:Y:S01]  /*0ef0*/  LEA.HI R91, R28, R246, RZ, 0x6 ;  /* 0x000000f61c5b7211 */ /* 0x000fe200078f30ff */
[----:B------:R-:W-:Y:S01]  /*0f00*/  USEL UR25, UR10, URZ, !UP3 ;  /* 0x0000003f0a197287 */ /* 0x000fe2000d800000 */
[----:B------:R-:W-:Y:S01]  /*0f10*/  SHF.R.S32.HI R5, RZ, 0x1f, R4 ;  /* 0x0000001fff057819 */ /* 0x000fe20000011404 */
[----:B------:R-:W-:Y:S01]  /*0f20*/  ULDC.64 UR8, c[0x0][0x248] ;  /* 0x0000920000087ab9 */ /* 0x000fe20000000a00 */
[----:B------:R-:W-:Y:S01]  /*0f30*/  IMAD.U32 R6, RZ, RZ, UR26 ;  /* 0x0000001aff067e24 */ /* 0x000fe2000f8e00ff */
[----:B------:R-:W-:Y:S01]  /*0f40*/  UIMAD UR8, UR25, UR8, URZ ;  /* 0x00000008190872a4 */ /* 0x000fe2000f8e023f */
[----:B------:R-:W-:Y:S01]  /*0f50*/  IMAD.U32 R96, RZ, RZ, UR28 ;  /* 0x0000001cff607e24 */ /* 0x000fe2000f8e00ff */
[----:B-1----:R-:W-:Y:S01]  /*0f60*/  SHF.R.S32.HI R2, RZ, 0x1f, R10 ;  /* 0x0000001fff027819 */ /* 0x002fe2000001140a */
[----:B------:R-:W-:Y:S01]  /*0f70*/  UIMAD UR11, UR5, UR11, URZ ;  /* 0x0000000b050b72a4 */ /* 0x000fe2000f8e023f */
[----:B------:R-:W-:Y:S01]  /*0f80*/  IMAD.MOV.U32 R146, RZ, RZ, R6 ;  /* 0x000000ffff927224 */ /* 0x000fe200078e0006 */
[----:B------:R-:W-:Y:S01]  /*0f90*/  UIMAD UR8, UR28, UR9, UR8 ;  /* 0x000000091c0872a4 */ /* 0x000fe2000f8e0208 */
[----:B------:R-:W-:Y:S01]  /*0fa0*/  LEA.HI.X.SX32 R129, R8, R2, 0x1, P0 ;  /* 0x0000000208817211 */ /* 0x000fe200000f0eff */
[----:B------:R-:W-:Y:S01]  /*0fb0*/  IMAD.WIDE.U32 R2, R128, c[0x0][0x238], R4 ;  /* 0x00008e0080027a25 */ /* 0x000fe200078e0004 */
[----:B------:R-:W-:Y:S01]  /*0fc0*/  UIADD3 UR11, UR27, UR11, URZ ;  /* 0x0000000b1b0b7290 */ /* 0x000fe2000fffe03f */
[----:B------:R-:W-:-:S02]  /*0fd0*/  ISETP.GE.AND P6, PT, R4, c[0x0][0x1d4], PT ;  /* 0x0000750004007a0c */ /* 0x000fc40003fc6270 */
[----:B------:R-:W-:Y:S01]  /*0fe0*/  IMAD R0, R129, c[0x0][0x238], RZ ;  /* 0x00008e0081007a24 */ /* 0x000fe200078e02ff */
[----:B------:R-:W-:Y:S01]  /*0ff0*/  UIMAD UR9, UR11, UR6, URZ ;  /* 0x000000060b0972a4 */ /* 0x000fe2000f8e023f */
[----:B------:R-:W-:Y:S01]  /*1000*/  IMAD.U32 R7, RZ, RZ, UR27 ;  /* 0x0000001bff077e24 */ /* 0x000fe2000f8e00ff */
[----:B------:R-:W-:Y:S01]  /*1010*/  LEA.HI R26, R28, R246, RZ, 0x2 ;  /* 0x000000f61c1a7211 */ /* 0x000fe200078f10ff */
[----:B------:R-:W-:Y:S01]  /*1020*/  IMAD R0, R128, c[0x0][0x23c], R0 ;  /* 0x00008f0080007a24 */ /* 0x000fe200078e0200 */
[----:B------:R-:W-:Y:S01]  /*1030*/  IADD3 R147, R27, UR24, RZ ;  /* 0x000000181b937c10 */ /* 0x000fe2000fffe0ff */
[----:B------:R-:W-:Y:S01]  /*1040*/  IMAD.SHL.U32 R11, R29, 0x20, RZ ;  /* 0x000000201d0b7824 */ /* 0x000fe200078e00ff */
[----:B------:R-:W-:Y:S01]  /*1050*/  SHF.R.S32.HI R35, RZ, 0x2, R26 ;  /* 0x00000002ff237819 */ /* 0x000fe2000001141a */
[----:B------:R-:W-:Y:S01]  /*1060*/  IMAD.IADD R3, R3, 0x1, R0 ;  /* 0x0000000103037824 */ /* 0x000fe200078e0200 */
[----:B------:R-:W-:Y:S01]  /*1070*/  ULDC UR24, c[0x0][0x294] ;  /* 0x0000a50000187ab9 */ /* 0x000fe20000000800 */
[----:B------:R-:W-:Y:S01]  /*1080*/  IMAD.U32 R0, RZ, RZ, UR16 ;  /* 0x00000010ff007e24 */ /* 0x000fe2000f8e00ff */
[----:B------:R-:W-:Y:S01]  /*1090*/  IADD3 R158, R35, 0x40, RZ ;  /* 0x00000040239e7810 */ /* 0x000fe20007ffe0ff */
[----:B------:R-:W-:Y:S01]  /*10a0*/  IMAD.SHL.U32 R91, R91, 0x8, RZ ;  /* 0x000000085b5b7824 */ /* 0x000fe200078e00ff */
[C---:B------:R-:W-:Y:S01]  /*10b0*/  IADD3 R159, R35.reuse, 0x20, RZ ;  /* 0x00000020239f7810 */ /* 0x040fe20007ffe0ff */
[----:B------:R-:W-:Y:S01]  /*10c0*/  IMAD.WIDE.U32 R2, R0, c[0x0][0x240], R2 ;  /* 0x0000900000027a25 */ /* 0x000fe200078e0002 */
[----:B------:R-:W-:Y:S01]  /*10d0*/  IADD3 R157, R35, 0x60, RZ ;  /* 0x00000060239d7810 */ /* 0x000fe20007ffe0ff */
[----:B------:R-:W-:Y:S01]  /*10e0*/  UIMAD UR24, UR5, UR24, URZ ;  /* 0x00000018051872a4 */ /* 0x000fe2000f8e023f */
[----:B------:R-:W-:Y:S01]  /*10f0*/  P2R R122, PR, RZ, 0x40 ;  /* 0x00000040ff7a7803 */ /* 0x000fe20000000000 */
[----:B------:R-:W-:Y:S01]  /*1100*/  IMAD.U32 R0, RZ, RZ, UR6 ;  /* 0x00000006ff007e24 */ /* 0x000fe2000f8e00ff */
[----:B------:R-:W-:Y:S01]  /*1110*/  IADD3 R3, R3, UR29, RZ ;  /* 0x0000001d03037c10 */ /* 0x000fe2000fffe0ff */
[----:B------:R-:W-:Y:S01]  /*1120*/  USHF.R.S32.HI UR29, URZ, 0x1f, UR6 ;  /* 0x0000001f3f1d7899 */ /* 0x000fe20008011406 */
[----:B------:R-:W-:-:S02]  /*1130*/  IMAD.MOV.U32 R154, RZ, RZ, 0x6 ;  /* 0x00000006ff9a7424 */ /* 0x000fc400078e00ff */
        /* <DEDUP_REMOVED lines=8> */
[----:B------:R-:W-:Y:S01]  /*11c0*/  IMAD.MOV.U32 R156, RZ, RZ, 0x5 ;  /* 0x00000005ff9c7424 */ /* 0x000fe200078e00ff */
[----:B------:R-:W-:Y:S01]  /*11d0*/  LOP3.LUT R0, R0, 0x1c0, RZ, 0xc0, !PT ;  /* 0x000001c000007812 */ /* 0x000fe200078ec0ff */
[----:B------:R-:W-:Y:S01]  /*11e0*/  IMAD.SHL.U32 R151, R150, 0x20, RZ ;  /* 0x0000002096977824 */ /* 0x000fe200078e00ff */
        /* <DEDUP_REMOVED lines=14> */
[----:B------:R-:W-:Y:S01]  /*12d0*/  IMAD.MOV.U32 R175, RZ, RZ, c[0x0][0x27c] ;  /* 0x00009f00ffaf7624 */ /* 0x000fe200078e00ff */
[----:B------:R-:W-:Y:S01]  /*12e0*/  @P0 LEA R6, P2, R0, c[0x0][0x220], 0x1 ;  /* 0x0000880000060a11 */ /* 0x000fe200078408ff */
[----:B------:R-:W-:Y:S01]  /*12f0*/  IMAD.MOV.U32 R152, RZ, RZ, c[0x0][0x27c] ;  /* 0x00009f00ff987624 */ /* 0x000fe200078e00ff */
[----:B------:R-:W-:Y:S01]  /*1300*/  @P4 IADD3.X R11, R3, R13, R11, P3, !PT ;  /* 0x0000000d030b4210 */ /* 0x000fe20001ffe40b */
[----:B------:R-:W-:Y:S01]  /*1310*/  IMAD.WIDE.U32 R12, R12, c[0x0][0x260], R4 ;  /* 0x000098000c0c7a25 */ /* 0x000fe200078e0004 */
[----:B------:R-:W-:-:S02]  /*1320*/  LOP3.LUT R91, R9, 0xfffffe00, R91, 0xf8, !PT ;  /* 0xfffffe00095b7812 */ /* 0x000fc400078ef85b */
[----:B------:R-:W-:Y:S01]  /*1330*/  @P1 LEA R4, P3, R2, c[0x0][0x220], 0x1 ;  /* 0x0000880002041a11 */ /* 0x000fe200078608ff */
[----:B------:R-:W-:Y:S01]  /*1340*/  IMAD.SHL.U32 R152, R152, 0x2, RZ ;  /* 0x0000000298987824 */ /* 0x000fe200078e00ff */
[----:B------:R-:W-:Y:S01]  /*1350*/  @P0 LEA.HI.X R7, R0, c[0x0][0x224], R7, 0x1, P2 ;  /* 0x0000890000070a11 */ /* 0x000fe200010f0c07 */
[----:B------:R-:W-:Y:S01]  /*1360*/  IMAD.SHL.U32 R91, R91, 0x2, RZ ;  /* 0x000000025b5b7824 */ /* 0x000fe200078e00ff */
[----:B------:R-:W-:Y:S02]  /*1370*/  LOP3.LUT R0, R26, 0xfffffffc, RZ, 0xc0, !PT ;  /* 0xfffffffc1a007812 */ /* 0x000fe400078ec0ff */
[----:B------:R-:W-:Y:S02]  /*1380*/  @P1 LEA.HI.X R5, R2, c[0x0][0x224], R3, 0x1, P3 ;  /* 0x0000890002051a11 */ /* 0x000fe400018f0c03 */
        /* <DEDUP_REMOVED lines=44> */
[C---:B---3--:R-:W-:Y:S01]  /*1650*/  IMAD.WIDE.U32 R6, R35.reuse, c[0x0][0x290], R32 ;  /* 0x0000a40023067a25 */ /* 0x048fe200078e0020 */
        /* <DEDUP_REMOVED lines=30> */
[----:B--2---:R1:W2:Y:S02]  /*1840*/  @P5 R2UR UR30, R17 ;  /* 0x00000000111e53c2 */ /* 0x0042a400000e0000 */
[----:B-1----:R-:W-:Y:S01]  /*1850*/  IMAD.IADD R17, R16, 0x1, R7 ;  /* 0x0000000110117824 */ /* 0x002fe200078e0207 */
[----:B--2---:R-:W-:Y:S01]  /*1860*/  @UP0 USHF.R.S32.HI UR39, URZ, 0x1f, UR30 ;  /* 0x0000001f3f270899 */ /* 0x004fe2000801141e */
[----:B------:R-:W-:Y:S01]  /*1870*/  IMAD.IADD R7, R18, 0x1, R8 ;  /* 0x0000000112077824 */ /* 0x000fe200078e0208 */
[----:B------:R-:W-:Y:S01]  /*1880*/  @UP0 UMOV UR38, UR30 ;  /* 0x0000001e00260c82 */ /* 0x000fe20008000000 */
[----:B------:R-:W-:Y:S01]  /*1890*/  IMAD.MOV.U32 R16, RZ, RZ, R6 ;  /* 0x000000ffff107224 */ /* 0x000fe200078e0006 */
[C---:B------:R-:W-:Y:S01]  /*18a0*/  @P3 LEA R6, P4, R150.reuse, R2, 0x6 ;  /* 0x0000000296063211 */ /* 0x040fe200078830ff */
[----:B------:R-:W-:Y:S01]  /*18b0*/  @!UP0 UMOV UR38, UR21 ;  /* 0x0000001500268c82 */ /* 0x000fe20008000000 */
[----:B----4-:R-:W-:Y:S01]  /*18c0*/  SHF.R.S32.HI R14, RZ, 0x1f, R7 ;  /* 0x0000001fff0e7819 */ /* 0x010fe20000011407 */
        /* <DEDUP_REMOVED lines=116> */
.L_x_731:
        /* <DEDUP_REMOVED lines=77> */
.L_x_689:
[----:B------:R-:W-:Y:S05]  /*24e0*/  BSYNC B0 ;  /* 0x0000000000007941 */ /* 0x000fea0003800000 */
.L_x_688:
        /* <DEDUP_REMOVED lines=38> */
.L_x_691:
[----:B------:R-:W-:Y:S05]  /*2750*/  BSYNC B0 ;  /* 0x0000000000007941 */ /* 0x000fea0003800000 */
.L_x_690:
        /* <DEDUP_REMOVED lines=40> */
.L_x_693:
[----:B------:R-:W-:Y:S05]  /*29e0*/  BSYNC B0 ;  /* 0x0000000000007941 */ /* 0x000fea0003800000 */
.L_x_692:
        /* <DEDUP_REMOVED lines=38> */
.L_x_695:
[----:B------:R-:W-:Y:S05]  /*2c50*/  BSYNC B0 ;  /* 0x0000000000007941 */ /* 0x000fea0003800000 */
.L_x_694:
        /* <DEDUP_REMOVED lines=74> */
.L_x_699:
[----:B------:R-:W-:Y:S05]  /*3100*/  BSYNC B0 ;  /* 0x0000000000007941 */ /* 0x000fea0003800000 */
.L_x_698:
        /* <DEDUP_REMOVED lines=57> */
.L_x_697:
[----:B------:R-:W-:Y:S05]  /*34a0*/  BSYNC B1 ;  /* 0x0000000000017941 */ /* 0x000fea0003800000 */
.L_x_696:
        /* <DEDUP_REMOVED lines=62> */
.L_x_703:
[----:B------:R-:W-:Y:S05]  /*3890*/  BSYNC B0 ;  /* 0x0000000000007941 */ /* 0x000fea0003800000 */
.L_x_702:
        /* <DEDUP_REMOVED lines=57> */
.L_x_701:
[----:B------:R-:W-:Y:S05]  /*3c30*/  BSYNC B1 ;  /* 0x0000000000017941 */ /* 0x000fea0003800000 */
.L_x_700:
        /* <DEDUP_REMOVED lines=62> */
.L_x_707:
[----:B------:R-:W-:Y:S05]  /*4020*/  BSYNC B0 ;  /* 0x0000000000007941 */ /* 0x000fea0003800000 */
.L_x_706:
        /* <DEDUP_REMOVED lines=57> */
.L_x_705:
[----:B------:R-:W-:Y:S05]  /*43c0*/  BSYNC B1 ;  /* 0x0000000000017941 */ /* 0x000fea0003800000 */
.L_x_704:
        /* <DEDUP_REMOVED lines=61> */
.L_x_710:
[----:B------:R-:W-:Y:S05]  /*47a0*/  BSYNC B0 ;  /* 0x0000000000007941 */ /* 0x000fea0003800000 */
.L_x_709:
        /* <DEDUP_REMOVED lines=58> */
.L_x_687:
        /* <DEDUP_REMOVED lines=232> */
.L_x_712:
[----:B------:R-:W-:Y:S05]  /*59d0*/  BSYNC B0 ;  /* 0x0000000000007941 */ /* 0x000fea0003800000 */
.L_x_711:
        /* <DEDUP_REMOVED lines=118> */
.L_x_714:
[----:B------:R-:W-:Y:S05]  /*6140*/  BSYNC B0 ;  /* 0x0000000000007941 */ /* 0x000fea0003800000 */
.L_x_713:
        /* <DEDUP_REMOVED lines=118> */
.L_x_716:
[----:B------:R-:W-:Y:S05]  /*68b0*/  BSYNC B0 ;  /* 0x0000000000007941 */ /* 0x000fea0003800000 */
.L_x_715:
        /* <DEDUP_REMOVED lines=120> */
.L_x_686:
        /* <DEDUP_REMOVED lines=22> */
.L_x_718:
[----:B-123--:R-:W-:Y:S05]  /*71a0*/  BSYNC B0 ;  /* 0x0000000000007941 */ /* 0x00efea0003800000 */
.L_x_717:
        /* <DEDUP_REMOVED lines=17> */
.L_x_720:
[----:B------:R-:W-:Y:S05]  /*72c0*/  BSYNC B0 ;  /* 0x0000000000007941 */ /* 0x000fea0003800000 */
.L_x_719:
[----:B--2---:R2:W4:Y:S01]  /*72d0*/  SHFL.IDX PT, R5, R89, 0x2, 0x1c1f ;  /* 0x005c1f0059057f89 */ /* 0x00452200000e0000 */
[----:B------:R-:W-:Y:S01]  /*72e0*/  ISETP.GE.AND P0, PT, R12, 0x41, PT ;  /* 0x000000410c00780c */ /* 0x000fe20003f06270 */
[----:B------:R-:W-:Y:S02]  /*72f0*/  BSSY B0, `(.L_x_721) ;  /* 0x000000f000007945 */ /* 0x000fe40003800000 */
[----:B------:R2:W1:Y:S10]  /*7300*/  SHFL.IDX PT, R4, R90, 0x2, 0x1c1f ;  /* 0x005c1f005a047f89 */ /* 0x00047400000e0000 */
[----:B------:R-:W-:-:S05]  /*7310*/  @!P0 BRA `(.L_x_722) ;  /* 0x000000c000008947 */ /* 0x000fca0003800000 */
[C---:B------:R-:W-:Y:S11]  /*7320*/  ISETP.GE.AND P1, PT, R18.reuse, c[0x0][0x1d4], PT ;  /* 0x0000750012007a0c */ /* 0x040ff60003f26270 */
[----:B------:R-:W-:Y:S02]  /*7330*/  @!UPT UIADD3 URZ, URZ, URZ, URZ ;  /* 0x0000003f3f3ff290 */ /* 0x000fe4000fffe03f */
[----:B------:R-:W5:Y:S01]  /*7340*/  @!P1 LDS.128 R8, [R92+0x5800] ;  /* 0x005800005c089984 */ /* 0x000f620000000c00 */
[CC--:B-1-3--:R-:W-:Y:S04]  /*7350*/  @!P1 LEA R2, P0, R18.reuse, R4.reuse, 0x1 ;  /* 0x0000000412029211 */ /* 0x0cafe800078008ff */
        /* <DEDUP_REMOVED lines=8> */
.L_x_722:
[----:B------:R-:W-:Y:S05]  /*73e0*/  BSYNC B0 ;  /* 0x0000000000007941 */ /* 0x000fea0003800000 */
.L_x_721:
[----:B-1--4-:R1:W4:Y:S01]  /*73f0*/  SHFL.IDX PT, R5, R89, 0x3, 0x1c1f ;  /* 0x007c1f0059057f89 */ /* 0x01232200000e0000 */
[----:B------:R-:W-:Y:S03]  /*7400*/  ISETP.GE.AND P0, PT, R12, 0x61, PT ;  /* 0x000000610c00780c */ /* 0x000fe60003f06270 */
[----:B------:R1:W2:Y:S10]  /*7410*/  SHFL.IDX PT, R4, R90, 0x3, 0x1c1f ;  /* 0x007c1f005a047f89 */ /* 0x0002b400000e0000 */
[----:B------:R-:W-:-:S05]  /*7420*/  @!P0 BRA `(.L_x_708) ;  /* 0x000000c000008947 */ /* 0x000fca0003800000 */
[C---:B------:R-:W-:Y:S11]  /*7430*/  ISETP.GE.AND P1, PT, R18.reuse, c[0x0][0x1d4], PT ;  /* 0x0000750012007a0c */ /* 0x040ff60003f26270 */
[----:B------:R-:W-:Y:S02]  /*7440*/  @!UPT UIADD3 URZ, URZ, URZ, URZ ;  /* 0x0000003f3f3ff290 */ /* 0x000fe4000fffe03f */
[----:B------:R-:W5:Y:S01]  /*7450*/  @!P1 LDS.128 R8, [R92+0x6800] ;  /* 0x006800005c089984 */ /* 0x000f620000000c00 */
[CC--:B--23--:R-:W-:Y:S04]  /*7460*/  @!P1 LEA R2, P0, R18.reuse, R4.reuse, 0x1 ;  /* 0x0000000412029211 */ /* 0x0ccfe800078008ff */
[-C--:B----4-:R-:W-:Y:S02]  /*7470*/  @!P1 LEA.HI.X R3, R18, R5.reuse, R19, 0x1, P0 ;  /* 0x0000000512039211 */ /* 0x090fe400000f0c13 */
[----:B------:R-:W-:Y:S11]  /*7480*/  ISETP.GE.AND P0, PT, R95, c[0x0][0x1d4], PT ;  /* 0x000075005f007a0c */ /* 0x000ff60003f06270 */
[----:B------:R-:W-:Y:S02]  /*7490*/  @!UPT UIADD3 URZ, URZ, URZ, URZ ;  /* 0x0000003f3f3ff290 */ /* 0x000fe4000fffe03f */
[C---:B------:R-:W-:Y:S04]  /*74a0*/  @!P0 LEA R4, P2, R83.reuse, R4, 0x1 ;  /* 0x0000000453048211 */ /* 0x040fe800078408ff */
[----:B------:R-:W-:Y:S01]  /*74b0*/  @!P0 LEA.HI.X R5, R83, R5, R94, 0x1, P2 ;  /* 0x0000000553058211 */ /* 0x000fe200010f0c5e */
[----:B-----5:R-:W-:Y:S04]  /*74c0*/  @!P1 ST.E.128 [R2.64], R8 ;  /* 0x0000000802009985 */ /* 0x020fe8000c101d16 */
[----:B------:R-:W2:Y:S04]  /*74d0*/  @!P0 LDS.128 R8, [R93+0x6800] ;  /* 0x006800005d088984 */ /* 0x000ea80000000c00 */
[----:B--2---:R2:W-:Y:S02]  /*74e0*/  @!P0 ST.E.128 [R4.64], R8 ;  /* 0x0000000804008985 */ /* 0x0045e4000c101d16 */
.L_x_708:
[----:B------:R-:W-:Y:S05]  /*74f0*/  BSYNC B2 ;  /* 0x0000000000027941 */ /* 0x000fea0003800000 */
.L_x_685:
[----:B--23--:R-:W-:Y:S01]  /*7500*/  IMAD.U32 R2, RZ, RZ, UR6 ;  /* 0x00000006ff027e24 */ /* 0x00cfe2000f8e00ff */
[----:B------:R-:W-:Y:S01]  /*7510*/  UIMAD UR5, UR6, -0x70, URZ ;  /* 0xffffff90060578a4 */ /* 0x000fe2000f8e023f */
[----:B------:R-:W-:Y:S02]  /*7520*/  BSSY B0, `(.L_x_723) ;  /* 0x0000085000007945 */ /* 0x000fe40003800000 */
[----:B------:R-:W-:Y:S03]  /*7530*/  IMAD.WIDE R2, R2, 0x70, R128 ;  /* 0x0000007002027825 */ /* 0x000fe600078e0280 */
        /* <DEDUP_REMOVED lines=16> */
[C---:B----4-:R-:W-:Y:S05]  /*7640*/  @P2 IADD3 R20, P0, R2.reuse, 0x40, RZ ;  /* 0x0000004002142810 */ /* 0x050fea0007f1e0ff */
        /* <DEDUP_REMOVED lines=82> */
[----:B------:R4:W-:Y:S08]  /*7b70*/  @P1 LDGSTS.E.BYPASS.LTC128B.128 [R91+0x2900], [R4.64], !P6 ;  /* 0x02900000045b1fae */ /* 0x0009f0000f101d56 */
[----:B------:R1:W-:Y:S08]  /*7b80*/  @P0 LDGSTS.E.BYPASS.LTC128B.128 [R91+0x3100], [R6.64], !P6 ;  /* 0x03100000065b0fae */ /* 0x0003f0000f101d56 */
[----:B------:R-:W0:Y:S01]  /*7b90*/  LDGDEPBAR ;  /* 0x00000000000079af */ /* 0x000e220000000000 */
[C---:B----4-:R-:W-:Y:S02]  /*7ba0*/  IMAD R4, R101.reuse, c[0x0][0x20c], R2 ;  /* 0x0000830065047a24 */ /* 0x050fe400078e0202 */
[----:B------:R-:W-:Y:S04]  /*7bb0*/  IMAD.WIDE.U32 R2, R101, c[0x0][0x208], RZ ;  /* 0x0000820065027a25 */ /* 0x000fe800078e00ff */
[----:B------:R-:W-:Y:S02]  /*7bc0*/  IMAD.IADD R3, R3, 0x1, R4 ;  /* 0x0000000103037824 */ /* 0x000fe400078e0204 */
[----:B------:R-:W-:Y:S01]  /*7bd0*/  IMAD R4, R119, c[0x0][0x218], RZ ;  /* 0x0000860077047a24 */ /* 0x000fe200078e02ff */
[----:B-1----:R-:W-:Y:S01]  /*7be0*/  IADD3 R6, -R35, UR5, RZ ;  /* 0x0000000523067c10 */ /* 0x002fe2000fffe1ff */
[C---:B------:R-:W-:Y:S01]  /*7bf0*/  IMAD.WIDE.U32 R2, R100.reuse, c[0x0][0x218], R2 ;  /* 0x0000860064027a25 */ /* 0x040fe200078e0002 */
[----:B------:R-:W-:Y:S04]  /*7c00*/  DEPBAR.LE SB0, 0x0 ;  /* 0x000080000000791a */ /* 0x000fe80000000000 */
[----:B------:R-:W-:Y:S01]  /*7c10*/  BAR.SYNC.DEFER_BLOCKING 0x0 ;  /* 0x0000000000007b1d */ /* 0x000fe20000010000 */
[----:B------:R-:W-:Y:S01]  /*7c20*/  IMAD R4, R100, c[0x0][0x21c], R4 ;  /* 0x0000870064047a24 */ /* 0x000fe200078e0204 */
[----:B------:R-:W-:Y:S04]  /*7c30*/  IADD3 R2, P0, R2, UR32, RZ ;  /* 0x0000002002027c10 */ /* 0x000fe8000ff1e0ff */
[----:B------:R-:W-:Y:S02]  /*7c40*/  IADD3.X R3, R3, UR29, R4, P0, !PT ;  /* 0x0000001d03037c10 */ /* 0x000fe400087fe404 */
[C---:B---3--:R-:W-:Y:S04]  /*7c50*/  LEA R12, P0, R2.reuse, c[0x0][0x1f8], 0x1 ;  /* 0x00007e00020c7a11 */ /* 0x048fe800078008ff */
[----:B------:R-:W-:Y:S01]  /*7c60*/  LEA.HI.X R7, R2, c[0x0][0x1fc], R3, 0x1, P0 ;  /* 0x00007f0002077a11 */ /* 0x000fe200000f0c03 */
[----:B------:R2:W1:Y:S01]  /*7c70*/  SHFL.IDX PT, R4, R12, RZ, 0x1c1f ;  /* 0x001c1fff0c047589 */ /* 0x00046200000e0000 */
[----:B------:R-:W-:Y:S07]  /*7c80*/  ISETP.GE.AND P0, PT, R6, 0x1, PT ;  /* 0x000000010600780c */ /* 0x000fee0003f06270 */
[----:B------:R2:W3:Y:S06]  /*7c90*/  SHFL.IDX PT, R5, R7, RZ, 0x1c1f ;  /* 0x001c1fff07057589 */ /* 0x0004ec00000e0000 */
[----:B------:R-:W-:-:S05]  /*7ca0*/  @!P0 BRA `(.L_x_724) ;  /* 0x000000c000008947 */ /* 0x000fca0003800000 */
[C---:B------:R-:W-:Y:S11]  /*7cb0*/  ISETP.GE.AND P1, PT, R18.reuse, c[0x0][0x1d4], PT ;  /* 0x0000750012007a0c */ /* 0x040ff60003f26270 */
[----:B------:R-:W-:Y:S02]  /*7cc0*/  @!UPT UIADD3 URZ, URZ, URZ, URZ ;  /* 0x0000003f3f3ff290 */ /* 0x000fe4000fffe03f */
[----:B--2---:R-:W2:Y:S01]  /*7cd0*/  @!P1 LDS.128 R8, [R92] ;  /* 0x000000005c089984 */ /* 0x004ea20000000c00 */
[CC--:B-1----:R-:W-:Y:S04]  /*7ce0*/  @!P1 LEA R2, P0, R18.reuse, R4.reuse, 0x1 ;  /* 0x0000000412029211 */ /* 0x0c2fe800078008ff */
[-C--:B---3--:R-:W-:Y:S02]  /*7cf0*/  @!P1 LEA.HI.X R3, R18, R5.reuse, R19, 0x1, P0 ;  /* 0x0000000512039211 */ /* 0x088fe400000f0c13 */
[----:B------:R-:W-:Y:S11]  /*7d00*/  ISETP.GE.AND P0, PT, R95, c[0x0][0x1d4], PT ;  /* 0x000075005f007a0c */ /* 0x000ff60003f06270 */
[----:B------:R-:W-:Y:S02]  /*7d10*/  @!UPT UIADD3 URZ, URZ, URZ, URZ ;  /* 0x0000003f3f3ff290 */ /* 0x000fe4000fffe03f */
[C---:B------:R-:W-:Y:S04]  /*7d20*/  @!P0 LEA R4, P2, R83.reuse, R4, 0x1 ;  /* 0x0000000453048211 */ /* 0x040fe800078408ff */
[----:B------:R-:W-:Y:S01]  /*7d30*/  @!P0 LEA.HI.X R5, R83, R5, R94, 0x1, P2 ;  /* 0x0000000553058211 */ /* 0x000fe200010f0c5e */
[----:B--2---:R-:W-:Y:S04]  /*7d40*/  @!P1 ST.E.128 [R2.64], R8 ;  /* 0x0000000802009985 */ /* 0x004fe8000c101d16 */
[----:B------:R-:W1:Y:S04]  /*7d50*/  @!P0 LDS.128 R8, [R93] ;  /* 0x000000005d088984 */ /* 0x000e680000000c00 */
[----:B-1----:R1:W-:Y:S02]  /*7d60*/  @!P0 ST.E.128 [R4.64], R8 ;  /* 0x0000000804008985 */ /* 0x0023e4000c101d16 */
.L_x_724:
[----:B------:R-:W-:Y:S05]  /*7d70*/  BSYNC B0 ;  /* 0x0000000000007941 */ /* 0x000fea0003800000 */
.L_x_723:
[----:B-1-3--:R1:W3:Y:S01]  /*7d80*/  SHFL.IDX PT, R5, R7, 0x1, 0x1c1f ;  /* 0x003c1f0007057f89 */ /* 0x00a2e200000e0000 */
[----:B------:R-:W-:Y:S01]  /*7d90*/  ISETP.GE.AND P0, PT, R6, 0x21, PT ;  /* 0x000000210600780c */ /* 0x000fe20003f06270 */
[----:B------:R-:W-:Y:S02]  /*7da0*/  BSSY B0, `(.L_x_725) ;  /* 0x000000f000007945 */ /* 0x000fe40003800000 */
[----:B------:R1:W4:Y:S10]  /*7db0*/  SHFL.IDX PT, R4, R12, 0x1, 0x1c1f ;  /* 0x003c1f000c047f89 */ /* 0x00033400000e0000 */
[----:B------:R-:W-:-:S05]  /*7dc0*/  @!P0 BRA `(.L_x_726) ;  /* 0x000000c000008947 */ /* 0x000fca0003800000 */
[C---:B------:R-:W-:Y:S11]  /*7dd0*/  ISETP.GE.AND P1, PT, R18.reuse, c[0x0][0x1d4], PT ;  /* 0x0000750012007a0c */ /* 0x040ff60003f26270 */
[----:B------:R-:W-:Y:S02]  /*7de0*/  @!UPT UIADD3 URZ, URZ, URZ, URZ ;  /* 0x0000003f3f3ff290 */ /* 0x000fe4000fffe03f */
[----:B--2---:R-:W2:Y:S01]  /*7df0*/  @!P1 LDS.128 R8, [R92+0x1000] ;  /* 0x001000005c089984 */ /* 0x004ea20000000c00 */
[CC--:B----4-:R-:W-:Y:S04]  /*7e00*/  @!P1 LEA R2, P0, R18.reuse, R4.reuse, 0x1 ;  /* 0x0000000412029211 */ /* 0x0d0fe800078008ff */
[-C--:B---3--:R-:W-:Y:S02]  /*7e10*/  @!P1 LEA.HI.X R3, R18, R5.reuse, R19, 0x1, P0 ;  /* 0x0000000512039211 */ /* 0x088fe400000f0c13 */
[----:B------:R-:W-:Y:S11]  /*7e20*/  ISETP.GE.AND P0, PT, R95, c[0x0][0x1d4], PT ;  /* 0x000075005f007a0c */ /* 0x000ff60003f06270 */
[----:B------:R-:W-:Y:S02]  /*7e30*/  @!UPT UIADD3 URZ, URZ, URZ, URZ ;  /* 0x0000003f3f3ff290 */ /* 0x000fe4000fffe03f */
[C---:B------:R-:W-:Y:S04]  /*7e40*/  @!P0 LEA R4, P2, R83.reuse, R4, 0x1 ;  /* 0x0000000453048211 */ /* 0x040fe800078408ff */
[----:B------:R-:W-:Y:S01]  /*7e50*/  @!P0 LEA.HI.X R5, R83, R5, R94, 0x1, P2 ;  /* 0x0000000553058211 */ /* 0x000fe200010f0c5e */
[----:B--2---:R-:W-:Y:S04]  /*7e60*/  @!P1 ST.E.128 [R2.64], R8 ;  /* 0x0000000802009985 */ /* 0x004fe8000c101d16 */
[----:B------:R-:W2:Y:S04]  /*7e70*/  @!P0 LDS.128 R8, [R93+0x1000] ;  /* 0x001000005d088984 */ /* 0x000ea80000000c00 */
[----:B--2---:R2:W-:Y:S02]  /*7e80*/  @!P0 ST.E.128 [R4.64], R8 ;  /* 0x0000000804008985 */ /* 0x0045e4000c101d16 */
.L_x_726:
[----:B------:R-:W-:Y:S05]  /*7e90*/  BSYNC B0 ;  /* 0x0000000000007941 */ /* 0x000fea0003800000 */
.L_x_725:
[----:B--23--:R2:W3:Y:S01]  /*7ea0*/  SHFL.IDX PT, R5, R7, 0x2, 0x1c1f ;  /* 0x005c1f0007057f89 */ /* 0x00c4e200000e0000 */
        /* <DEDUP_REMOVED lines=16> */
.L_x_728:
[----:B------:R-:W-:Y:S05]  /*7fb0*/  BSYNC B0 ;  /* 0x0000000000007941 */ /* 0x000fea0003800000 */
.L_x_727:
[----:B------:R1:W2:Y:S01]  /*7fc0*/  SHFL.IDX PT, R3, R7, 0x3, 0x1c1f ;  /* 0x007c1f0007037f89 */ /* 0x0002a200000e0000 */
[----:B------:R-:W-:Y:S01]  /*7fd0*/  ISETP.GE.AND P0, PT, R6, 0x61, PT ;  /* 0x000000610600780c */ /* 0x000fe20003f06270 */
[----:B------:R-:W-:Y:S02]  /*7fe0*/  BSSY B0, `(.L_x_729) ;  /* 0x000000f000007945 */ /* 0x000fe40003800000 */
[----:B------:R1:W4:Y:S10]  /*7ff0*/  SHFL.IDX PT, R2, R12, 0x3, 0x1c1f ;  /* 0x007c1f000c027f89 */ /* 0x00033400000e0000 */
[----:B------:R-:W-:-:S05]  /*8000*/  @!P0 BRA `(.L_x_730) ;  /* 0x000000c000008947 */ /* 0x000fca0003800000 */
[C---:B------:R-:W-:Y:S11]  /*8010*/  ISETP.GE.AND P1, PT, R18.reuse, c[0x0][0x1d4], PT ;  /* 0x0000750012007a0c */ /* 0x040ff60003f26270 */
[----:B------:R-:W-:Y:S02]  /*8020*/  @!UPT UIADD3 URZ, URZ, URZ, URZ ;  /* 0x0000003f3f3ff290 */ /* 0x000fe4000fffe03f */
[----:B---3--:R-:W3:Y:S01]  /*8030*/  @!P1 LDS.128 R8, [R92+0x3000] ;  /* 0x003000005c089984 */ /* 0x008ee20000000c00 */
[CC--:B----4-:R-:W-:Y:S04]  /*8040*/  @!P1 LEA R4, P0, R18.reuse, R2.reuse, 0x1 ;  /* 0x0000000212049211 */ /* 0x0d0fe800078008ff */
[-C--:B--2---:R-:W-:Y:S02]  /*8050*/  @!P1 LEA.HI.X R5, R18, R3.reuse, R19, 0x1, P0 ;  /* 0x0000000312059211 */ /* 0x084fe400000f0c13 */
[----:B------:R-:W-:Y:S11]  /*8060*/  ISETP.GE.AND P0, PT, R95, c[0x0][0x1d4], PT ;  /* 0x000075005f007a0c */ /* 0x000ff60003f06270 */
[----:B------:R-:W-:Y:S02]  /*8070*/  @!UPT UIADD3 URZ, URZ, URZ, URZ ;  /* 0x0000003f3f3ff290 */ /* 0x000fe4000fffe03f */
[C---:B------:R-:W-:Y:S04]  /*8080*/  @!P0 LEA R2, P2, R83.reuse, R2, 0x1 ;  /* 0x0000000253028211 */ /* 0x040fe800078408ff */
[----:B------:R-:W-:Y:S01]  /*8090*/  @!P0 LEA.HI.X R3, R83, R3, R94, 0x1, P2 ;  /* 0x0000000353038211 */ /* 0x000fe200010f0c5e */
[----:B---3--:R-:W-:Y:S04]  /*80a0*/  @!P1 ST.E.128 [R4.64], R8 ;  /* 0x0000000804009985 */ /* 0x008fe8000c101d16 */
[----:B-1----:R-:W1:Y:S04]  /*80b0*/  @!P0 LDS.128 R4, [R93+0x3000] ;  /* 0x003000005d048984 */ /* 0x002e680000000c00 */
[----:B-1----:R1:W-:Y:S02]  /*80c0*/  @!P0 ST.E.128 [R2.64], R4 ;  /* 0x0000000402008985 */ /* 0x0023e4000c101d16 */
.L_x_730:
[----:B------:R-:W-:Y:S05]  /*80d0*/  BSYNC B0 ;  /* 0x0000000000007941 */ /* 0x000fea0003800000 */
.L_x_729:
[----:B------:R-:W-:Y:S02]  /*80e0*/  UISETP.GT.AND UP0, UPT, UR6, UR7, UPT ;  /* 0x000000070600728c */ /* 0x000fe4000bf04270 */
[----:B------:R-:W-:Y:S04]  /*80f0*/  UIADD3 UR6, UR6, -0x1, URZ ;  /* 0xffffffff06067890 */ /* 0x000fe8000fffe03f */
[----:B------:R-:W-:Y:S05]  /*8100*/  PLOP3.LUT P0, PT, PT, PT, UP0, 0x80, 0x0 ;  /* 0x000000000000781c */ /* 0x000fea0003f0f008 */
[----:B------:R-:W-:Y:S02]  /*8110*/  @UP0 USHF.R.S32.HI UR9, URZ, 0x1f, UR6 ;  /* 0x0000001f3f090899 */ /* 0x000fe40008011406 */
[----:B------:R-:W-:Y:S04]  /*8120*/  @UP0 UIMAD UR5, UR11, UR6, URZ ;  /* 0x000000060b0502a4 */ /* 0x000fe8000f8e023f */
[----:B------:R-:W-:Y:S02]  /*8130*/  @UP0 UIMAD UR5, UR9, UR26, UR5 ;  /* 0x0000001a090502a4 */ /* 0x000fe4000f8e0205 */
[----:B-1--4-:R-:W-:Y:S02]  /*8140*/  @P0 IMAD.MOV.U32 R2, RZ, RZ, R130 ;  /* 0x000000ffff020224 */ /* 0x012fe400078e0082 */
[----:B--2---:R-:W-:Y:S04]  /*8150*/  @P0 IMAD.MOV.U32 R3, RZ, RZ, R127 ;  /* 0x000000ffff030224 */ /* 0x004fe800078e007f */
[----:B------:R-:W-:Y:S05]  /*8160*/  @P0 IMAD.WIDE.U32 R2, R146, UR6, R2 ;  /* 0x0000000692020c25 */ /* 0x000fea000f8e0002 */
[C---:B------:R-:W-:Y:S02]  /*8170*/  @P0 LEA R12, P1, R2.reuse, c[0x0][0x220], 0x1 ;  /* 0x00008800020c0a11 */ /* 0x040fe400078208ff */
[----:B------:R-:W-:Y:S04]  /*8180*/  @P0 IADD3 R3, R3, UR5, RZ ;  /* 0x0000000503030c10 */ /* 0x000fe8000fffe0ff */
[----:B------:R-:W-:Y:S02]  /*8190*/  @P0 LEA.HI.X R13, R2, c[0x0][0x224], R3, 0x1, P1 ;  /* 0x00008900020d0a11 */ /* 0x000fe400008f0c03 */
[-C--:B---3--:R-:W-:Y:S03]  /*81a0*/  @P0 IADD3 R10, P1, R12, R151.reuse, RZ ;  /* 0x000000970c0a0210 */ /* 0x088fe60007f3e0ff */
        /* <DEDUP_REMOVED lines=24> */
.L_x_684:
[----:B------:R-:W-:Y:S01]  /*8330*/  UIADD3 UR6, UR17, 0x7f, URZ ;  /* 0x0000007f11067890 */ /* 0x000fe2000fffe03f */
[----:B------:R-:W-:Y:S01]  /*8340*/  PLOP3.LUT P4, PT, PT, PT, PT, 0x80, 0x0 ;  /* 0x000000000000781c */ /* 0x000fe20003f8f070 */
[----:B------:R-:W-:Y:S01]  /*8350*/  ULDC.64 UR4, c[0x0][0x2c8] ;  /* 0x0000b20000047ab9 */ /* 0x000fe20000000a00 */
[----:B------:R-:W-:Y:S01]  /*8360*/  CS2R R178, SRZ ;  /* 0x0000000000b27805 */ /* 0x000fe2000001ff00 */
[----:B------:R-:W-:Y:S01]  /*8370*/  UIMAD.WIDE.U32 UR8, UR6, UR4, URZ ;  /* 0x00000004060872a5 */ /* 0x000fe2000f8e003f */
[----:B------:R-:W-:Y:S01]  /*8380*/  CS2R R176, SRZ ;  /* 0x0000000000b07805 */ /* 0x000fe2000001ff00 */
[----:B------:R-:W-:Y:S01]  /*8390*/  CS2R R182, SRZ ;  /* 0x0000000000b67805 */ /* 0x000fe2000001ff00 */
[----:B------:R-:W-:Y:S01]  /*83a0*/  UMOV UR4, URZ ;  /* 0x0000003f00047c82 */ /* 0x000fe20008000000 */
[----:B------:R-:W-:Y:S01]  /*83b0*/  CS2R R180, SRZ ;  /* 0x0000000000b47805 */ /* 0x000fe2000001ff00 */
[----:B------:R-:W-:Y:S01]  /*83c0*/  @UP2 USHF.R.U32.HI UR6, URZ, UR5, UR9 ;  /* 0x000000053f062299 */ /* 0x000fe20008011609 */
[----:B-1----:R-:W-:Y:S01]  /*83d0*/  IMAD.MOV.U32 R15, RZ, RZ, RZ ;  /* 0x000000ffff0f7224 */ /* 0x002fe200078e00ff */
[----:B------:R-:W-:Y:S01]  /*83e0*/  MOV R11, RZ ;  /* 0x000000ff000b7202 */ /* 0x000fe20000000f00 */
[----:B------:R-:W-:Y:S01]  /*83f0*/  IMAD.MOV.U32 R174, RZ, RZ, RZ ;  /* 0x000000ffffae7224 */ /* 0x000fe200078e00ff */
[----:B------:R-:W-:Y:S01]  /*8400*/  UIADD3 UR5, UR12, UR6, URZ ;  /* 0x000000060c057290 */ /* 0x000fe2000fffe03f */
[----:B------:R-:W-:Y:S01]  /*8410*/  IMAD.MOV.U32 R172, RZ, RZ, RZ ;  /* 0x000000ffffac7224 */ /* 0x000fe200078e00ff */
[----:B------:R-:W-:Y:S01]  /*8420*/  CS2R R16, SRZ ;  /* 0x0000000000107805 */ /* 0x000fe2000001ff00 */
[----:B------:R-:W-:Y:S01]  /*8430*/  MOV R170, RZ ;  /* 0x000000ff00aa7202 */ /* 0x000fe20000000f00 */
[----:B------:R-:W-:Y:S01]  /*8440*/  UIMAD.WIDE UR4, UR5, -0x6db6db6d, UR4 ;  /* 0x92492493050478a5 */ /* 0x000fe2000f8e0204 */
[----:B------:R-:W-:Y:S01]  /*8450*/  IMAD.MOV.U32 R168, RZ, RZ, RZ ;  /* 0x000000ffffa87224 */ /* 0x000fe200078e00ff */
[----:B------:R-:W-:Y:S01]  /*8460*/  CS2R R18, SRZ ;  /* 0x0000000000127805 */ /* 0x000fe2000001ff00 */
[----:B------:R-:W-:Y:S01]  /*8470*/  MOV R162, RZ ;  /* 0x000000ff00a27202 */ /* 0x000fe20000000f00 */
[----:B------:R-:W-:Y:S01]  /*8480*/  USHF.R.U32.HI UR4, URZ, 0x1f, UR5 ;  /* 0x0000001f3f047899 */ /* 0x000fe20008011605 */
[----:B------:R-:W-:Y:S01]  /*8490*/  CS2R R12, SRZ ;  /* 0x00000000000c7805 */ /* 0x000fe2000001ff00 */
[----:B------:R-:W-:Y:S01]  /*84a0*/  IMAD.MOV.U32 R160, RZ, RZ, RZ ;  /* 0x000000ffffa07224 */ /* 0x000fe200078e00ff */
[----:B------:R-:W-:Y:S01]  /*84b0*/  MOV R166, RZ ;  /* 0x000000ff00a67202 */ /* 0x000fe20000000f00 */
[----:B------:R-:W-:Y:S01]  /*84c0*/  ULEA.HI.SX32 UR4, UR5, UR4, 0x1a ;  /* 0x0000000405047291 */ /* 0x000fe2000f8fd23f */
[----:B------:R-:W-:Y:S01]  /*84d0*/  IMAD.MOV.U32 R164, RZ, RZ, RZ ;  /* 0x000000ffffa47224 */ /* 0x000fe200078e00ff */
[----:B------:R-:W-:Y:S01]  /*84e0*/  CS2R R158, SRZ ;  /* 0x00000000009e7805 */ /* 0x000fe2000001ff00 */
[----:B------:R-:W-:Y:S01]  /*84f0*/  CS2R R22, SRZ ;  /* 0x0000000000167805 */ /* 0x000fe2000001ff00 */
[----:B------:R-:W-:Y:S01]  /*8500*/  UISETP.LT.AND UP0, UPT, UR13, UR4, UPT ;  /* 0x000000040d00728c */ /* 0x000fe2000bf01270 */
[----:B------:R-:W-:Y:S01]  /*8510*/  MOV R156, RZ ;  /* 0x000000ff009c7202 */ /* 0x000fe20000000f00 */
[----:B------:R-:W-:Y:S01]  /*8520*/  IMAD.MOV.U32 R154, RZ, RZ, RZ ;  /* 0x000000ffff9a7224 */ /* 0x000fe200078e00ff */
[----:B------:R-:W-:Y:S01]  /*8530*/  CS2R R24, SRZ ;  /* 0x0000000000187805 */ /* 0x000fe2000001ff00 */
[----:B------:R-:W-:Y:S01]  /*8540*/  USEL UR13, UR13, UR4, UP0 ;  /* 0x000000040d0d7287 */ /* 0x000fe20008000000 */
[----:B------:R-:W-:Y:S01]  /*8550*/  MOV R152, RZ ;  /* 0x000000ff00987202 */ /* 0x000fe20000000f00 */
[----:B------:R-:W-:Y:S01]  /*8560*/  CS2R R146, SRZ ;  /* 0x0000000000927805 */ /* 0x000fe2000001ff00 */
[----:B------:R-:W-:Y:S01]  /*8570*/  IMAD.MOV.U32 R144, RZ, RZ, RZ ;  /* 0x000000ffff907224 */ /* 0x000fe200078e00ff */
[----:B------:R-:W-:Y:S01]  /*8580*/  UISETP.GE.AND UP0, UPT, UR13, 0x1, UPT ;  /* 0x000000010d00788c */ /* 0x000fe2000bf06270 */
[----:B------:R-:W-:Y:S01]  /*8590*/  CS2R R20, SRZ ;  /* 0x0000000000147805 */ /* 0x000fe2000001ff00 */
[----:B------:R-:W-:Y:S01]  /*85a0*/  MOV R150, RZ ;  /* 0x000000ff00967202 */ /* 0x000fe20000000f00 */
[----:B------:R-:W-:Y:S01]  /*85b0*/  IMAD.MOV.U32 R148, RZ, RZ, RZ ;  /* 0x000000ffff947224 */ /* 0x000fe200078e00ff */
[----:B------:R-:W-:Y:S01]  /*85c0*/  CS2R R142, SRZ ;  /* 0x00000000008e7805 */ /* 0x000fe2000001ff00 */
[----:B------:R-:W-:Y:S01]  /*85d0*/  CS2R R28, SRZ ;  /* 0x00000000001c7805 */ /* 0x000fe2000001ff00 */
[----:B------:R-:W-:Y:S01]  /*85e0*/  PLOP3.LUT P0, PT, PT, PT, UP0, 0x80, 0x0 ;  /* 0x000000000000781c */ /* 0x000fe20003f0f008 */
[----:B------:R-:W-:Y:S01]  /*85f0*/  IMAD.MOV.U32 R138, RZ, RZ, RZ ;  /* 0x000000ffff8a7224 */ /* 0x000fe200078e00ff */
[----:B------:R-:W-:Y:S01]  /*8600*/  MOV R140, RZ ;  /* 0x000000ff008c7202 */ /* 0x000fe20000000f00 */
        /* <DEDUP_REMOVED lines=24> */
[----:B------:R-:W-:Y:S01]  /*8790*/  USHF.R.S32.HI UR6, URZ, 0x1f, UR19 ;  /* 0x0000001f3f067899 */ /* 0x000fe20008011413 */
[----:B------:R-:W-:Y:S01]  /*87a0*/  SHF.R.S32.HI R244, RZ, 0x1f, R246 ;  /* 0x0000001ffff47819 */ /* 0x000fe200000114f6 */
[----:B------:R-:W-:Y:S02]  /*87b0*/  ULDC.64 UR4, c[0x0][0x178] ;  /* 0x00005e0000047ab9 */ /* 0x000fe40000000a00 */
        /* <DEDUP_REMOVED lines=9> */
[----:B------:R-:W-:Y:S02]  /*8850*/  UISETP.NE.U32.AND UP0, UPT, URZ, UR6, UPT ;  /* 0x000000063f00728c */ /* 0x000fe4000bf05070 */
[----:B------:R-:W-:Y:S02]  /*8860*/  ULDC.64 UR4, c[0x0][0x1b8] ;  /* 0x00006e0000047ab9 */ /* 0x000fe40000000a00 */
[----:B------:R-:W-:Y:S02]  /*8870*/  UISETP.NE.AND.EX UP0, UPT, URZ, UR7, UPT, UP0 ;  /* 0x000000073f00728c */ /* 0x000fe4000bf05300 */
[----:B------:R-:W-:Y:S02]  /*8880*/  USHF.R.S32.HI UR7, URZ, 0x1f, UR21 ;  /* 0x0000001f3f077899 */ /* 0x000fe40008011415 */
[----:B------:R-:W-:Y:S02]  /*8890*/  UIADD3 UR9, UR9, UR19, URZ ;  /* 0x0000001309097290 */ /* 0x000fe4000fffe03f */
[----:B------:R-:W-:-:S02]  /*88a0*/  UIMAD UR6, UR15, UR4, URZ ;  /* 0x000000040f0672a4 */ /* 0x000fc4000f8e023f */
[----:B------:R-:W-:Y:S02]  /*88b0*/  USEL UR7, UR7, URZ, !UP0 ;  /* 0x0000003f07077287 */ /* 0x000fe4000c000000 */
[----:B------:R-:W-:Y:S01]  /*88c0*/  UIMAD UR6, UR16, UR5, UR6 ;  /* 0x00000005100672a4 */ /* 0x000fe2000f8e0206 */
[----:B-1----:R-:W-:Y:S01]  /*88d0*/  LEA.HI R2, R244, R246, RZ, 0x3 ;  /* 0x000000f6f4027211 */ /* 0x002fe200078f18ff */
[----:B------:R-:W-:Y:S02]  /*88e0*/  UIMAD.WIDE.U32 UR10, UR16, UR4, UR8 ;  /* 0x00000004100a72a5 */ /* 0x000fe4000f8e0008 */
[----:B------:R-:W-:Y:S01]  /*88f0*/  USEL UR8, UR21, URZ, !UP0 ;  /* 0x0000003f15087287 */ /* 0x000fe2000c000000 */
[----:B------:R-:W-:Y:S01]  /*8900*/  LOP3.LUT R0, R2, 0xfffffff8, RZ, 0xc0, !PT ;  /* 0xfffffff802007812 */ /* 0x000fe200078ec0ff */
[----:B------:R-:W-:Y:S01]  /*8910*/  ULDC.64 UR4, c[0x0][0x1c0] ;  /* 0x0000700000047ab9 */ /* 0x000fe20000000a00 */
[----:B------:R-:W-:Y:S01]  /*8920*/  SHF.R.S32.HI R75, RZ, 0x3, R2 ;  /* 0x00000003ff4b7819 */ /* 0x000fe20000011402 */
[----:B------:R-:W-:-:S02]  /*8930*/  UIMAD UR7, UR7, UR4, URZ ;  /* 0x00000004070772a4 */ /* 0x000fc4000f8e023f */
[----:B------:R-:W-:Y:S01]  /*8940*/  IMAD.IADD R6, R246, 0x1, -R0 ;  /* 0x00000001f6067824 */ /* 0x000fe200078e0a00 */
[----:B------:R-:W-:Y:S02]  /*8950*/  UIADD3 UR11, UR11, UR6, URZ ;  /* 0x000000060b0b7290 */ /* 0x000fe4000fffe03f */
[----:B------:R-:W-:Y:S01]  /*8960*/  UIMAD UR5, UR8, UR5, UR7 ;  /* 0x00000005080572a4 */ /* 0x000fe2000f8e0207 */
[C---:B------:R-:W-:Y:S01]  /*8970*/  IMAD R247, R6.reuse, 0x10, R75 ;  /* 0x0000001006f77824 */ /* 0x040fe200078e024b */
[----:B------:R-:W-:Y:S01]  /*8980*/  UIMAD.WIDE.U32 UR8, UR8, UR4, UR10 ;  /* 0x00000004080872a5 */ /* 0x000fe2000f8e000a */
[----:B------:R-:W-:Y:S02]  /*8990*/  IMAD.SHL.U32 R6, R6, 0x8, RZ ;  /* 0x0000000806067824 */ /* 0x000fe400078e00ff */
[----:B------:R-:W-:Y:S01]  /*89a0*/  ULDC UR10, c[0x0][0x2c4] ;  /* 0x0000b100000a7ab9 */ /* 0x000fe20000000800 */
[----:B------:R-:W-:Y:S01]  /*89b0*/  IADD3 R4, R247, UR17, RZ ;  /* 0x00000011f7047c10 */ /* 0x000fe2000fffe0ff */
[----:B------:R-:W-:Y:S01]  /*89c0*/  UIADD3 UR5, UR9, UR5, URZ ;  /* 0x0000000509057290 */ /* 0x000fe2000fffe03f */
[----:B------:R-:W-:Y:S01]  /*89d0*/  IMAD.U32 R3, RZ, RZ, UR9 ;  /* 0x00000009ff037e24 */ /* 0x000fe2000f8e00ff */
[----:B------:R-:W-:Y:S01]  /*89e0*/  UIMAD UR10, UR20, UR10, URZ ;  /* 0x0000000a140a72a4 */ /* 0x000fe2000f8e023f */
[----:B------:R1:W-:Y:S01]  /*89f0*/  STL [R1+0x3c], R247 ;  /* 0x00003cf701007387 */ /* 0x0003e20000100800 */
[----:B------:R-:W-:Y:S01]  /*8a00*/  @P1 IMAD.HI.U32 R2, R4, c[0x0][0x2c8], RZ ;  /* 0x0000b20004021a27 */ /* 0x000fe200078e00ff */
[----:B------:R-:W-:-:S03]  /*8a10*/  ISETP.GE.AND P4, PT, R6, c[0x0][0x198], PT ;  /* 0x0000660006007a0c */ /* 0x000fc60003f86270 */
[----:B------:R-:W-:Y:S01]  /*8a20*/  IMAD.MOV.U32 R0, RZ, RZ, R4 ;  /* 0x000000ffff007224 */ /* 0x000fe200078e0004 */
[----:B------:R-:W-:Y:S01]  /*8a30*/  @P0 SHF.R.U32.HI R0, RZ, c[0x0][0x2cc], R2 ;  /* 0x0000b300ff000a19 */ /* 0x000fe20000011602 */
[----:B------:R-:W-:Y:S02]  /*8a40*/  IMAD.U32 R2, RZ, RZ, UR8 ;  /* 0x00000008ff027e24 */ /* 0x000fe4000f8e00ff */
[----:B------:R-:W-:Y:S01]  /*8a50*/  IMAD.U32 R3, RZ, RZ, UR5 ;  /* 0x00000005ff037e24 */ /* 0x000fe2000f8e00ff */
        /* <DEDUP_REMOVED lines=25> */
[----:B------:R-:W-:Y:S02]  /*8bf0*/  LEA.HI R81, R2, R0, RZ, 0x3 ;  /* 0x0000000002517211 */ /* 0x000fe400078f18ff */
[----:B------:R-:W-:Y:S02]  /*8c00*/  IADD3 R5, R75, UR17, RZ ;  /* 0x000000114b057c10 */ /* 0x000fe4000fffe0ff */
[----:B------:R-:W-:Y:S02]  /*8c10*/  LOP3.LUT R2, R3, 0xfffffff8, RZ, 0xc0, !PT ;  /* 0xfffffff803027812 */ /* 0x000fe400078ec0ff */
[----:B------:R-:W-:-:S02]  /*8c20*/  LOP3.LUT R3, R81, 0xfffffff8, RZ, 0xc0, !PT ;  /* 0xfffffff851037812 */ /* 0x000fc400078ec0ff */
[----:B------:R-:W-:Y:S01]  /*8c30*/  ISETP.GE.AND P0, PT, R5, UR10, PT ;  /* 0x0000000a05007c0c */ /* 0x000fe2000bf06270 */
[----:B------:R-:W-:Y:S02]  /*8c40*/  IMAD.IADD R70, R246, 0x1, -R2 ;  /* 0x00000001f6467824 */ /* 0x000fe400078e0a02 */
[----:B------:R-:W-:Y:S02]  /*8c50*/  IMAD.IADD R80, R0, 0x1, -R3 ;  /* 0x0000000100507824 */ /* 0x000fe400078e0a03 */
[----:B------:R-:W-:Y:S02]  /*8c60*/  IMAD.SHL.U32 R71, R70, 0x8, RZ ;  /* 0x0000000846477824 */ /* 0x000fe400078e00ff */
[----:B------:R-:W-:Y:S02]  /*8c70*/  IMAD.MOV.U32 R2, RZ, RZ, 0x10 ;  /* 0x00000010ff027424 */ /* 0x000fe400078e00ff */
[----:B------:R-:W-:Y:S01]  /*8c80*/  IMAD.MOV.U32 R3, RZ, RZ, 0x20 ;  /* 0x00000020ff037424 */ /* 0x000fe200078e00ff */
        /* <DEDUP_REMOVED lines=15> */
.L_x_734:
[----:B-1-34-:R-:W-:Y:S05]  /*8d80*/  BSYNC B0 ;  /* 0x0000000000007941 */ /* 0x01afea0003800000 */
.L_x_733:
        /* <DEDUP_REMOVED lines=11> */
.L_x_736:
[----:B------:R-:W-:Y:S05]  /*8e40*/  BSYNC B0 ;  /* 0x0000000000007941 */ /* 0x000fea0003800000 */
.L_x_735:
        /* <DEDUP_REMOVED lines=11> */
.L_x_738:
[----:B------:R-:W-:Y:S05]  /*8f00*/  BSYNC B0 ;  /* 0x0000000000007941 */ /* 0x000fea0003800000 */
.L_x_737:
        /* <DEDUP_REMOVED lines=11> */
.L_x_740:
[----:B------:R-:W-:Y:S05]  /*8fc0*/  BSYNC B0 ;  /* 0x0000000000007941 */ /* 0x000fea0003800000 */
.L_x_739:
        /* <DEDUP_REMOVED lines=11> */
.L_x_742:
[----:B------:R-:W-:Y:S05]  /*9080*/  BSYNC B0 ;  /* 0x0000000000007941 */ /* 0x000fea0003800000 */
.L_x_741:
        /* <DEDUP_REMOVED lines=11> */
.L_x_744:
[----:B------:R-:W-:Y:S05]  /*9140*/  BSYNC B0 ;  /* 0x0000000000007941 */ /* 0x000fea0003800000 */
.L_x_743:
        /* <DEDUP_REMOVED lines=11> */
.L_x_746:
[----:B------:R-:W-:Y:S05]  /*9200*/  BSYNC B0 ;  /* 0x0000000000007941 */ /* 0x000fea0003800000 */
.L_x_745:
[----:B-123--:R-:W1:Y:S01]  /*9210*/  SHFL.IDX PT, R8, R8, 0x7, 0x181f ;  /* 0x00f81f0008087f89 */ /* 0x00ee6200000e0000 */
[----:B----4-:R-:W-:Y:S01]  /*9220*/  IADD3 R3, R5, 0x70, RZ ;  /* 0x0000007005037810 */ /* 0x010fe20007ffe0ff */
[----:B------:R-:W-:Y:S01]  /*9230*/  UMOV UR6, 0x70 ;  /* 0x0000007000067882 */ /* 0x000fe20000000000 */
[----:B------:R-:W-:Y:S01]  /*9240*/  IMAD.MOV.U32 R248, RZ, RZ, c[0x0][0x2b8] ;  /* 0x0000ae00fff87624 */ /* 0x000fe200078e00ff */
[----:B------:R-:W2:Y:S01]  /*9250*/  SHFL.IDX PT, R9, R9, 0x7, 0x181f ;  /* 0x00f81f0009097f89 */ /* 0x000ea200000e0000 */
[----:B------:R-:W-:Y:S01]  /*9260*/  ISETP.GE.AND P1, PT, R3, UR10, PT ;  /* 0x0000000a03007c0c */ /* 0x000fe2000bf26270 */
[----:B------:R-:W-:Y:S01]  /*9270*/  UIMAD UR6, UR13, UR6, -0x70 ;  /* 0xffffff900d0674a4 */ /* 0x000fe2000f8e0206 */
[----:B------:R-:W-:Y:S01]  /*9280*/  IMAD.MOV.U32 R98, RZ, RZ, RZ ;  /* 0x000000ffff627224 */ /* 0x000fe200078e00ff */
[----:B------:R-:W-:Y:S01]  /*9290*/  ISETP.NE.AND P2, PT, R248, 0x1, PT ;  /* 0x00000001f800780c */ /* 0x000fe20003f45270 */
[----:B------:R-:W-:Y:S02]  /*92a0*/  USHF.R.S32.HI UR7, URZ, 0x1f, UR11 ;  /* 0x0000001f3f077899 */ /* 0x000fe4000801140b */
[----:B------:R-:W-:Y:S01]  /*92b0*/  ULDC.64 UR4, c[0x0][0x2b0] ;  /* 0x0000ac0000047ab9 */ /* 0x000fe20000000a00 */
[----:B------:R-:W-:Y:S01]  /*92c0*/  IADD3 R0, R247, UR6, RZ ;  /* 0x00000006f7007c10 */ /* 0x000fe2000fffe0ff */
[----:B------:R-:W-:-:S02]  /*92d0*/  UIMAD UR7, UR7, UR4, URZ ;  /* 0x00000004070772a4 */ /* 0x000fc4000f8e023f */
[----:B------:R-:W-:Y:S01]  /*92e0*/  UIMAD.WIDE.U32 UR8, UR11, UR4, URZ ;  /* 0x000000040b0872a5 */ /* 0x000fe2000f8e003f */
[----:B------:R-:W-:Y:S01]  /*92f0*/  ISETP.GE.AND P0, PT, R0, UR14, PT ;  /* 0x0000000e00007c0c */ /* 0x000fe2000bf06270 */
[----:B------:R-:W-:Y:S01]  /*9300*/  UIMAD UR7, UR11, UR5, UR7 ;  /* 0x000000050b0772a4 */ /* 0x000fe2000f8e0207 */
[----:B------:R-:W-:Y:S01]  /*9310*/  @!P1 IMAD.SHL.U32 R10, R68, 0x2, RZ ;  /* 0x00000002440a9824 */ /* 0x000fe200078e00ff */
[----:B------:R-:W-:Y:S01]  /*9320*/  IADD3 R5, R0, UR18, RZ ;  /* 0x0000001200057c10 */ /* 0x000fe2000fffe0ff */
[----:B------:R-:W-:Y:S01]  /*9330*/  ULDC.64 UR4, c[0x0][0x1e8] ;  /* 0x00007a0000047ab9 */ /* 0x000fe20000000a00 */
[----:B------:R-:W-:Y:S01]  /*9340*/  ISETP.GT.OR P0, PT, R247, 0x6f, P0 ;  /* 0x0000006ff700780c */ /* 0x000fe20000704670 */
[----:B------:R-:W-:Y:S01]  /*9350*/  UIADD3 UR7, UR9, UR7, URZ ;  /* 0x0000000709077290 */ /* 0x000fe2000fffe03f */
[----:B-1----:R-:W-:Y:S01]  /*9360*/  @!P1 LEA R8, P3, R71, R8, 0x1 ;  /* 0x0000000847089211 */ /* 0x002fe200078608ff */
[----:B------:R-:W-:-:S03]  /*9370*/  @P2 IMAD.HI.U32 R3, R5, c[0x0][0x2bc], RZ ;  /* 0x0000af0005032a27 */ /* 0x000fc600078e00ff */
[----:B--2---:R-:W-:Y:S01]  /*9380*/  @!P1 LEA.HI.X R9, R71, R9, R241, 0x1, P3 ;  /* 0x0000000947099211 */ /* 0x004fe200018f0cf1 */
[----:B------:R-:W-:Y:S01]  /*9390*/  IMAD.MOV.U32 R0, RZ, RZ, R5 ;  /* 0x000000ffff007224 */ /* 0x000fe200078e0005 */
[----:B------:R-:W-:-:S03]  /*93a0*/  @P2 SHF.R.U32.HI R0, RZ, c[0x0][0x2c0], R3 ;  /* 0x0000b000ff002a19 */ /* 0x000fc60000011603 */
[----:B------:R-:W-:Y:S01]  /*93b0*/  @!PT LDS RZ, [RZ] ;  /* 0x00000000fffff984 */ /* 0x000fe20000000800 */
[----:B------:R1:W-:Y:S02]  /*93c0*/  @!P1 LDGSTS.E.BYPASS.LTC128B.128 [R10+0xa900], [R8.64], !P4 ;  /* 0x0a900000080a9fae */ /* 0x0003e4000e101d56 */
[C---:B------:R-:W-:Y:S02]  /*93d0*/  @!P0 IADD3 R3, P2, R0.reuse, UR8, RZ ;  /* 0x0000000800038c10 */ /* 0x040fe4000ff5e0ff */
[----:B------:R-:W0:Y:S02]  /*93e0*/  LDGDEPBAR ;  /* 0x00000000000079af */ /* 0x000e240000000000 */
[----:B------:R-:W-:Y:S02]  /*93f0*/  @!P0 LEA.HI.X.SX32 R7, R0, UR7, 0x1, P2 ;  /* 0x0000000700078c11 */ /* 0x000fe400090f0eff */
[----:B------:R-:W-:-:S04]  /*9400*/  @!P0 LEA R6, P2, R3, c[0x0][0x2a0], 0x2 ;  /* 0x0000a80003068a11 */ /* 0x000fc800078410ff */
[----:B------:R-:W-:Y:S01]  /*9410*/  @!P0 LEA.HI.X R7, R3, c[0x0][0x2a4], R7, 0x2, P2 ;  /* 0x0000a90003078a11 */ /* 0x000fe200010f1407 */
[----:B------:R-:W-:Y:S06]  /*9420*/  BAR.SYNC.DEFER_BLOCKING 0x0 ;  /* 0x0000000000007b1d */ /* 0x000fec0000010000 */
[----:B------:R2:W3:Y:S01]  /*9430*/  @!P0 LDG.E R98, [R6.64] ;  /* 0x0000001606628981 */ /* 0x0004e2000c1e1900 */
[----:B------:R-:W-:Y:S01]  /*9440*/  IMAD.MOV R0, RZ, RZ, -R0 ;  /* 0x000000ffff007224 */ /* 0x000fe200078e0a00 */
[----:B------:R-:W-:Y:S01]  /*9450*/  UIMAD UR11, UR15, UR4, URZ ;  /* 0x000000040f0b72a4 */ /* 0x000fe2000f8e023f */
[----:B------:R-:W-:Y:S01]  /*9460*/  ISETP.GE.AND P5, PT, R71, c[0x0][0x1d4], PT ;  /* 0x0000750047007a0c */ /* 0x000fe20003fa6270 */
[----:B------:R-:W-:Y:S01]  /*9470*/  UIMAD.WIDE.U32 UR24, UR16, UR4, URZ ;  /* 0x00000004101872a5 */ /* 0x000fe2000f8e003f */
[----:B------:R-:W-:Y:S01]  /*9480*/  IMAD R99, R0, c[0x0][0x2b8], R5 ;  /* 0x0000ae0000637a24 */ /* 0x000fe200078e0205 */
[----:B------:R-:W-:Y:S01]  /*9490*/  UIMAD UR11, UR16, UR5, UR11 ;  /* 0x00000005100b72a4 */ /* 0x000fe2000f8e020b */
[----:B-1----:R-:W-:Y:S01]  /*94a0*/  IMAD.U32 R10, RZ, RZ, UR16 ;  /* 0x00000010ff0a7e24 */ /* 0x002fe2000f8e00ff */
[----:B------:R-:W-:Y:S01]  /*94b0*/  UIADD3 UR12, UR13, -0x1, URZ ;  /* 0xffffffff0d0c7890 */ /* 0x000fe2000fffe03f */
[----:B------:R-:W-:Y:S01]  /*94c0*/  IMAD R8, R99, c[0x0][0x1e0], RZ ;  /* 0x0000780063087a24 */ /* 0x000fe200078e02ff */
[----:B------:R-:W-:Y:S01]  /*94d0*/  SHF.R.S32.HI R96, RZ, 0x1f, R99 ;  /* 0x0000001fff607819 */ /* 0x000fe20000011463 */
[----:B------:R-:W-:Y:S01]  /*94e0*/  UIADD3 UR11, UR25, UR11, URZ ;  /* 0x0000000b190b7290 */ /* 0x000fe2000fffe03f */
[----:B------:R-:W-:Y:S01]  /*94f0*/  STL [R1+0x1c], R99 ;  /* 0x00001c6301007387 */ /* 0x000fe20000100800 */
[----:B------:R-:W-:Y:S01]  /*9500*/  UIMAD UR12, UR12, -0x70, UR14 ;  /* 0xffffff900c0c78a4 */ /* 0x000fe2000f8e020e */
[----:B------:R-:W-:Y:S01]  /*9510*/  LEA.HI R243, R244, R246, RZ, 0x5 ;  /* 0x000000f6f4f37211 */ /* 0x000fe200078f28ff */
[----:B------:R-:W-:Y:S01]  /*9520*/  IMAD R0, R96, c[0x0][0x1e0], RZ ;  /* 0x0000780060007a24 */ /* 0x000fe200078e02ff */
[----:B------:R-:W-:Y:S01]  /*9530*/  ULDC.64 UR4, c[0x0][0x210] ;  /* 0x0000840000047ab9 */ /* 0x000fe20000000a00 */
[----:B------:R-:W-:Y:S01]  /*9540*/  ISETP.GT.AND P6, PT, R247, 0x6f, PT ;  /* 0x0000006ff700780c */ /* 0x000fe20003fc4270 */
[----:B------:R-:W-:Y:S01]  /*9550*/  UIMAD UR15, UR15, UR4, URZ ;  /* 0x000000040f0f72a4 */ /* 0x000fe2000f8e023f */
[----:B------:R-:W-:Y:S01]  /*9560*/  IMAD R0, R99, c[0x0][0x1e4], R0 ;  /* 0x0000790063007a24 */ /* 0x000fe200078e0200 */
[----:B------:R-:W-:Y:S01]  /*9570*/  IADD3 R69, -R75, UR12, RZ ;  /* 0x0000000c4b457c10 */ /* 0x000fe2000fffe1ff */
[----:B------:R-:W-:Y:S01]  /*9580*/  UIMAD.WIDE.U32 UR26, UR16, UR4, URZ ;  /* 0x00000004101a72a5 */ /* 0x000fe2000f8e003f */
[----:B------:R-:W-:Y:S01]  /*9590*/  SHF.R.S32.HI R245, RZ, 0x5, R243 ;  /* 0x00000005fff57819 */ /* 0x000fe200000114f3 */
[----:B------:R-:W-:Y:S01]  /*95a0*/  UIMAD UR15, UR16, UR5, UR15 ;  /* 0x00000005100f72a4 */ /* 0x000fe2000f8e020f */
[----:B------:R-:W-:Y:S01]  /*95b0*/  ISETP.GE.AND P1, PT, R69, 0x1, PT ;  /* 0x000000014500780c */ /* 0x000fe20003f26270 */
[----:B--2---:R-:W-:Y:S01]  /*95c0*/  IMAD.WIDE.U32 R6, R99, c[0x0][0x1e0], RZ ;  /* 0x0000780063067a25 */ /* 0x004fe200078e00ff */
[C---:B------:R-:W-:Y:S01]  /*95d0*/  ISETP.GE.AND P3, PT, R69.reuse, 0x21, PT ;  /* 0x000000214500780c */ /* 0x040fe20003f66270 */
[----:B------:R-:W-:Y:S01]  /*95e0*/  UIADD3 UR15, UR27, UR15, URZ ;  /* 0x0000000f1b0f7290 */ /* 0x000fe2000fffe03f */
[----:B------:R-:W-:Y:S01]  /*95f0*/  ISETP.GE.AND P4, PT, R69, 0x31, PT ;  /* 0x000000314500780c */ /* 0x000fe20003f86270 */
[----:B------:R-:W-:Y:S01]  /*9600*/  IMAD.IADD R7, R7, 0x1, R0 ;  /* 0x0000000107077824 */ /* 0x000fe200078e0200 */
[----:B---3--:R-:W-:-:S03]  /*9610*/  SHF.R.S32.HI R97, RZ, 0x1f, R98 ;  /* 0x0000001fff617819 */ /* 0x008fc60000011462 */
[----:B------:R-:W-:Y:S01]  /*9620*/  IMAD.WIDE.U32 R6, R98, c[0x0][0x1f0], R6 ;  /* 0x00007c0062067a25 */ /* 0x000fe200078e0006 */
[----:B------:R-:W-:Y:S03]  /*9630*/  STL [R1+0x18], R98 ;  /* 0x0000186201007387 */ /* 0x000fe60000100800 */
[----:B------:R-:W-:Y:S01]  /*9640*/  IMAD R3, R97, c[0x0][0x1f0], RZ ;  /* 0x00007c0061037a24 */ /* 0x000fe200078e02ff */
[----:B------:R-:W-:Y:S01]  /*9650*/  IADD3 R0, P0, R6, UR24, RZ ;  /* 0x0000001806007c10 */ /* 0x000fe2000ff1e0ff */
[C---:B------:R-:W-:Y:S02]  /*9660*/  IMAD R8, R98.reuse, c[0x0][0x1f0], R8 ;  /* 0x00007c0062087a24 */ /* 0x040fe400078e0208 */
[----:B------:R-:W-:Y:S02]  /*9670*/  IMAD R3, R98, c[0x0][0x1f4], R3 ;  /* 0x00007d0062037a24 */ /* 0x000fe400078e0203 */
[----:B------:R-:W-:-:S03]  /*9680*/  IMAD R8, R10, c[0x0][0x1e8], R8 ;  /* 0x00007a000a087a24 */ /* 0x000fc600078e0208 */
[----:B------:R-:W-:Y:S02]  /*9690*/  IADD3.X R6, R7, UR11, R3, P0, !PT ;  /* 0x0000000b07067c10 */ /* 0x000fe400087fe403 */
[----:B------:R-:W-:-:S04]  /*96a0*/  LEA R3, P0, R0, c[0x0][0x1c8], 0x1 ;  /* 0x0000720000037a11 */ /* 0x000fc800078008ff */
[----:B------:R-:W-:Y:S01]  /*96b0*/  LEA.HI.X R0, R0, c[0x0][0x1cc], R6, 0x1, P0 ;  /* 0x0000730000007a11 */ /* 0x000fe200000f0c06 */
[----:B------:R-:W-:Y:S01]  /*96c0*/  SHFL.IDX PT, R9, R3, 0x1, 0x181f ;  /* 0x00381f0003097f89 */ /* 0x000fe200000e0000 */
[----:B------:R-:W-:-:S03]  /*96d0*/  ISETP.GE.AND P0, PT, R69, 0x11, PT ;  /* 0x000000114500780c */ /* 0x000fc60003f06270 */
[----:B------:R-:W1:Y:S04]  /*96e0*/  SHFL.IDX PT, R6, R3, RZ, 0x181f ;  /* 0x00181fff03067589 */ /* 0x000e6800000e0000 */
[----:B------:R-:W2:Y:S04]  /*96f0*/  SHFL.IDX PT, R5, R0, RZ, 0x181f ;  /* 0x00181fff00057589 */ /* 0x000ea800000e0000 */
[----:B------:R-:W3:Y:S02]  /*9700*/  SHFL.IDX PT, R14, R3, 0x2, 0x181f ;  /* 0x00581f00030e7f89 */ /* 0x000ee400000e0000 */
[----:B------:R-:W-:-:S02]  /*9710*/  @P0 IMAD.SHL.U32 R10, R68, 0x2, RZ ;  /* 0x00000002440a0824 */ /* 0x000fc400078e00ff */
[----:B------:R-:W4:Y:S04]  /*9720*/  SHFL.IDX PT, R17, R0, 0x1, 0x181f ;  /* 0x00381f0000117f89 */ /* 0x000f2800000e0000 */
[----:B------:R-:W5:Y:S04]  /*9730*/  SHFL.IDX PT, R16, R0, 0x2, 0x181f ;  /* 0x00581f0000107f89 */ /* 0x000f6800000e0000 */
[----:B------:R-:W3:Y:S01]  /*9740*/  SHFL.IDX PT, R13, R3, 0x3, 0x181f ;  /* 0x00781f00030d7f89 */ /* 0x000ee200000e0000 */
[----:B-1----:R-:W-:-:S03]  /*9750*/  @P1 LEA R6, P2, R71, R6, 0x1 ;  /* 0x0000000647061211 */ /* 0x002fc600078408ff */
[----:B------:R-:W1:Y:S01]  /*9760*/  SHFL.IDX PT, R11, R0, 0x3, 0x181f ;  /* 0x00781f00000b7f89 */ /* 0x000e6200000e0000 */
[C---:B--2---:R-:W-:Y:S01]  /*9770*/  @P1 LEA.HI.X R7, R71.reuse, R5, R241, 0x1, P2 ;  /* 0x0000000547071211 */ /* 0x044fe200010f0cf1 */
[----:B------:R-:W-:Y:S02]  /*9780*/  @P1 IMAD.SHL.U32 R5, R68, 0x2, RZ ;  /* 0x0000000244051824 */ /* 0x000fe400078e00ff */
[----:B------:R-:W2:Y:S04]  /*9790*/  SHFL.IDX PT, R12, R3, 0x4, 0x181f ;  /* 0x00981f00030c7f89 */ /* 0x000ea800000e0000 */
[----:B------:R1:W-:Y:S04]  /*97a0*/  @P1 LDGSTS.E.BYPASS.LTC128B.128 [R5+0x3900], [R6.64], !P5 ;  /* 0x0390000006051fae */ /* 0x0003e8000e901d56 */
[----:B------:R-:W2:Y:S04]  /*97b0*/  SHFL.IDX PT, R3, R3, 0x5, 0x181f ;  /* 0x00b81f0003037f89 */ /* 0x000ea800000e0000 */
[----:B------:R-:W2:Y:S01]  /*97c0*/  SHFL.IDX PT, R15, R0, 0x4, 0x181f ;  /* 0x00981f00000f7f89 */ /* 0x000ea200000e0000 */
[----:B-1----:R-:W-:Y:S01]  /*97d0*/  LEA R7, R8, c[0x0][0x1c8], 0x1 ;  /* 0x0000720008077a11 */ /* 0x002fe200078e08ff */
[----:B------:R-:W-:Y:S01]  /*97e0*/  @P3 IMAD.SHL.U32 R5, R68, 0x2, RZ ;  /* 0x0000000244053824 */ /* 0x000fe200078e00ff */
[----:B------:R-:W-:-:S02]  /*97f0*/  @P0 LEA R8, P2, R71, R9, 0x1 ;  /* 0x0000000947080211 */ /* 0x000fc400078408ff */
[C---:B---3--:R-:W-:Y:S02]  /*9800*/  @P3 LEA R6, P1, R71.reuse, R14, 0x1 ;  /* 0x0000000e47063211 */ /* 0x048fe400078208ff */
[----:B------:R5:W-:Y:S01]  /*9810*/  SHFL.IDX PT, R14, R7, 0x6, 0x181f ;  /* 0x00d81f00070e7f89 */ /* 0x000be200000e0000 */
[----:B----4-:R-:W-:Y:S02]  /*9820*/  @P0 LEA.HI.X R9, R71, R17, R241, 0x1, P2 ;  /* 0x0000001147090211 */ /* 0x010fe400010f0cf1 */
[C---:B------:R-:W-:Y:S01]  /*9830*/  ISETP.GE.AND P2, PT, R69.reuse, 0x41, PT ;  /* 0x000000414500780c */ /* 0x040fe20003f46270 */
[----:B------:R-:W1:Y:S04]  /*9840*/  SHFL.IDX PT, R17, R0, 0x5, 0x181f ;  /* 0x00b81f0000117f89 */ /* 0x000e6800000e0000 */
[----:B------:R2:W-:Y:S01]  /*9850*/  @P0 LDGSTS.E.BYPASS.LTC128B.128 [R10+0x4100], [R8.64], !P5 ;  /* 0x04100000080a0fae */ /* 0x0005e2000e901d56 */
[----:B------:R-:W-:-:S02]  /*9860*/  ISETP.GE.AND P0, PT, R69, 0x61, PT ;  /* 0x000000614500780c */ /* 0x000fc40003f06270 */
[----:B-----5:R-:W-:Y:S02]  /*9870*/  @P3 LEA.HI.X R7, R71, R16, R241, 0x1, P1 ;  /* 0x0000001047073211 */ /* 0x020fe400008f0cf1 */
[----:B------:R3:W4:Y:S01]  /*9880*/  SHFL.IDX PT, R16, R0, 0x6, 0x181f ;  /* 0x00d81f0000107f89 */ /* 0x00072200000e0000 */
[----:B------:R-:W-:-:S03]  /*9890*/  ISETP.GE.AND P1, PT, R69, 0x51, PT ;  /* 0x000000514500780c */ /* 0x000fc60003f26270 */
[----:B------:R5:W-:Y:S01]  /*98a0*/  @P3 LDGSTS.E.BYPASS.LTC128B.128 [R5+0x4900], [R6.64], !P5 ;  /* 0x0490000006053fae */ /* 0x000be2000e901d56 */
[C---:B---3--:R-:W-:Y:S01]  /*98b0*/  @P4 IMAD.SHL.U32 R0, R68.reuse, 0x2, RZ ;  /* 0x0000000244004824 */ /* 0x048fe200078e00ff */
[----:B-----5:R-:W-:Y:S01]  /*98c0*/  @P4 LEA R6, P3, R71, R13, 0x1 ;  /* 0x0000000d47064211 */ /* 0x020fe200078608ff */
[----:B------:R-:W-:-:S03]  /*98d0*/  @P2 IMAD.SHL.U32 R5, R68, 0x2, RZ ;  /* 0x0000000244052824 */ /* 0x000fc600078e00ff */
[C---:B------:R-:W-:Y:S02]  /*98e0*/  @P4 LEA.HI.X R7, R71.reuse, R11, R241, 0x1, P3 ;  /* 0x0000000b47074211 */ /* 0x040fe400018f0cf1 */
[----:B--2---:R-:W-:-:S03]  /*98f0*/  @P2 LEA R10, P3, R71, R12, 0x1 ;  /* 0x0000000c470a2211 */ /* 0x004fc600078608ff */
[----:B------:R2:W-:Y:S01]  /*9900*/  @P4 LDGSTS.E.BYPASS.LTC128B.128 [R0+0x5100], [R6.64], !P5 ;  /* 0x0510000006004fae */ /* 0x0005e2000e901d56 */
[C---:B------:R-:W-:Y:S01]  /*9910*/  @P1 LEA R8, P4, R71.reuse, R3, 0x1 ;  /* 0x0000000347081211 */ /* 0x040fe200078808ff */
[----:B------:R-:W-:Y:S01]  /*9920*/  @P1 IMAD.SHL.U32 R3, R68, 0x2, RZ ;  /* 0x0000000244031824 */ /* 0x000fe200078e00ff */
[C-C-:B------:R-:W-:Y:S02]  /*9930*/  @P2 LEA.HI.X R11, R71.reuse, R15, R241.reuse, 0x1, P3 ;  /* 0x0000000f470b2211 */ /* 0x140fe400018f0cf1 */
[----:B-1----:R-:W-:-:S03]  /*9940*/  @P1 LEA.HI.X R9, R71, R17, R241, 0x1, P4 ;  /* 0x0000001147091211 */ /* 0x002fc600020f0cf1 */
[----:B------:R1:W-:Y:S04]  /*9950*/  @P2 LDGSTS.E.BYPASS.LTC128B.128 [R5+0x5900], [R10.64], !P5 ;  /* 0x059000000a052fae */ /* 0x0003e8000e901d56 */
[----:B------:R1:W-:Y:S01]  /*9960*/  @P1 LDGSTS.E.BYPASS.LTC128B.128 [R3+0x6100], [R8.64], !P5 ;  /* 0x0610000008031fae */ /* 0x0003e2000e901d56 */
[----:B--2---:R-:W-:Y:S01]  /*9970*/  @P0 LEA R6, P3, R71, R14, 0x1 ;  /* 0x0000000e47060211 */ /* 0x004fe200078608ff */
[----:B------:R-:W-:-:S03]  /*9980*/  @P0 IMAD.SHL.U32 R0, R68, 0x2, RZ ;  /* 0x0000000244000824 */ /* 0x000fc600078e00ff */
[----:B----4-:R-:W-:-:S05]  /*9990*/  @P0 LEA.HI.X R7, R71, R16, R241, 0x1, P3 ;  /* 0x0000001047070211 */ /* 0x010fca00018f0cf1 */
[----:B------:R1:W-:Y:S01]  /*99a0*/  @P0 LDGSTS.E.BYPASS.LTC128B.128 [R0+0x6900], [R6.64], !P5 ;  /* 0x0690000006000fae */ /* 0x0003e2000e901d56 */
[----:B------:R-:W-:-:S03]  /*99b0*/  ISETP.LT.AND P0, PT, RZ, c[0x0][0x27c], PT ;  /* 0x00009f00ff007a0c */ /* 0x000fc60003f01270 */
[----:B------:R-:W0:Y:S10]  /*99c0*/  LDGDEPBAR ;  /* 0x00000000000079af */ /* 0x000e340000000000 */
[----:B------:R-:W-:Y:S05]  /*99d0*/  @P0 BRA `(.L_x_747) ;  /* 0x0000002000000947 */ /* 0x000fea0003800000 */
[----:B------:R-:W-:-:S04]  /*99e0*/  DEPBAR.LE SB0, 0x1 ;  /* 0x000080400000791a */ /* 0x000fc80000000000 */
[----:B------:R-:W-:Y:S05]  /*99f0*/  BRA `(.L_x_748) ;  /* 0x00004de000007947 */ /* 0x000fea0003800000 */
.L_x_747:
[----:B------:R-:W-:Y:S01]  /*9a00*/  ULDC.U8 UR4, c[0x0][0x298] ;  /* 0x0000a60000047ab9 */ /* 0x000fe20000000000 */
[----:B-1----:R-:W-:Y:S01]  /*9a10*/  SHF.R.S32.HI R0, RZ, 0x1f, R149 ;  /* 0x0000001fff007819 */ /* 0x002fe20000011495 */
        /* <DEDUP_REMOVED lines=18> */
[----:B------:R-:W-:Y:S01]  /*9b40*/  PLOP3.LUT P1, PT, PT, PT, UP2, 0x80, 0x0 ;  /* 0x000000000000781c */ /* 0x000fe20003f2f028 */
[----:B------:R-:W-:Y:S01]  /*9b50*/  IMAD.MOV.U32 R8, RZ, RZ, R12 ;  /* 0x000000ffff087224 */ /* 0x000fe200078e000c */
[----:B------:R-:W-:Y:S01]  /*9b60*/  PLOP3.LUT P0, PT, PT, PT, UP2, 0x80, 0x0 ;  /* 0x000000000000781c */ /* 0x000fe20003f0f028 */
[----:B------:R-:W-:Y:S01]  /*9b70*/  BSSY B0, `(.L_x_750) ;  /* 0x000002f000007945 */ /* 0x000fe20003800000 */
[----:B------:R-:W-:Y:S01]  /*9b80*/  MOV R6, R10 ;  /* 0x0000000a00067202 */ /* 0x000fe20000000f00 */
[----:B------:R-:W-:Y:S01]  /*9b90*/  IMAD.SHL.U32 R17, R14, 0x4, RZ ;  /* 0x000000040e117824 */ /* 0x000fe200078e00ff */
[----:B------:R-:W-:Y:S01]  /*9ba0*/  CS2R R38, SRZ ;  /* 0x0000000000267805 */ /* 0x000fe2000001ff00 */
[----:B------:R-:W-:Y:S01]  /*9bb0*/  CS2R R26, SRZ ;  /* 0x00000000001a7805 */ /* 0x000fe2000001ff00 */
[----:B------:R-:W-:Y:S01]  /*9bc0*/  CS2R R14, SRZ ;  /* 0x00000000000e7805 */ /* 0x000fe2000001ff00 */
[----:B------:R-:W-:Y:S01]  /*9bd0*/  CS2R R28, SRZ ;  /* 0x00000000001c7805 */ /* 0x000fe2000001ff00 */
[----:B------:R-:W-:-:S03]  /*9be0*/  CS2R R18, SRZ ;  /* 0x0000000000127805 */ /* 0x000fc6000001ff00 */
        /* <DEDUP_REMOVED lines=39> */
.L_x_751:
[----:B------:R-:W-:Y:S05]  /*9e60*/  BSYNC B0 ;  /* 0x0000000000007941 */ /* 0x000fea0003800000 */
.L_x_750:
        /* <DEDUP_REMOVED lines=41> */
.L_x_753:
[----:B------:R-:W-:Y:S05]  /*a100*/  BSYNC B0 ;  /* 0x0000000000007941 */ /* 0x000fea0003800000 */
.L_x_752:
        /* <DEDUP_REMOVED lines=43> */
.L_x_755:
[----:B------:R-:W-:Y:S05]  /*a3c0*/  BSYNC B0 ;  /* 0x0000000000007941 */ /* 0x000fea0003800000 */
.L_x_754:
        /* <DEDUP_REMOVED lines=41> */
.L_x_757:
[----:B-12---:R-:W-:Y:S05]  /*a660*/  BSYNC B0 ;  /* 0x0000000000007941 */ /* 0x006fea0003800000 */
.L_x_756:
        /* <DEDUP_REMOVED lines=86> */
.L_x_761:
[----:B------:R-:W-:Y:S05]  /*abd0*/  BSYNC B0 ;  /* 0x0000000000007941 */ /* 0x000fea0003800000 */
.L_x_760:
        /* <DEDUP_REMOVED lines=49> */
.L_x_759:
[----:B------:R-:W-:Y:S05]  /*aef0*/  BSYNC B1 ;  /* 0x0000000000017941 */ /* 0x000fea0003800000 */
.L_x_758:
        /* <DEDUP_REMOVED lines=53> */
.L_x_765:
[----:B------:R-:W-:Y:S05]  /*b250*/  BSYNC B0 ;  /* 0x0000000000007941 */ /* 0x000fea0003800000 */
.L_x_764:
        /* <DEDUP_REMOVED lines=49> */
.L_x_763:
[----:B------:R-:W-:Y:S05]  /*b570*/  BSYNC B1 ;  /* 0x0000000000017941 */ /* 0x000fea0003800000 */
.L_x_762:
        /* <DEDUP_REMOVED lines=53> */
.L_x_769:
[----:B------:R-:W-:Y:S05]  /*b8d0*/  BSYNC B0 ;  /* 0x0000000000007941 */ /* 0x000fea0003800000 */
.L_x_768:
        /* <DEDUP_REMOVED lines=49> */
.L_x_767:
[----:B------:R-:W-:Y:S05]  /*bbf0*/  BSYNC B1 ;  /* 0x0000000000017941 */ /* 0x000fea0003800000 */
.L_x_766:
        /* <DEDUP_REMOVED lines=52> */
.L_x_772:
[----:B------:R-:W-:Y:S05]  /*bf40*/  BSYNC B0 ;  /* 0x0000000000007941 */ /* 0x000fea0003800000 */
.L_x_771:
        /* <DEDUP_REMOVED lines=50> */
.L_x_749:
[----:B------:R-:W-:Y:S01]  /*c270*/  PLOP3.LUT P1, PT, PT, PT, UP2, 0x80, 0x0 ;  /* 0x000000000000781c */ /* 0x000fe20003f2f028 */
[----:B------:R-:W-:Y:S01]  /*c280*/  IMAD.MOV.U32 R8, RZ, RZ, R12 ;  /* 0x000000ffff087224 */ /* 0x000fe200078e000c */
[----:B------:R-:W-:Y:S01]  /*c290*/  PLOP3.LUT P0, PT, PT, PT, UP2, 0x80, 0x0 ;  /* 0x000000000000781c */ /* 0x000fe20003f0f028 */
[----:B------:R-:W-:Y:S01]  /*c2a0*/  IMAD.MOV.U32 R6, RZ, RZ, R10 ;  /* 0x000000ffff067224 */ /* 0x000fe200078e000a */
[----:B------:R-:W-:Y:S01]  /*c2b0*/  SHF.R.S32.HI R29, RZ, 0x1f, R31 ;  /* 0x0000001fff1d7819 */ /* 0x000fe2000001141f */
[----:B------:R-:W-:Y:S01]  /*c2c0*/  CS2R R22, SRZ ;  /* 0x0000000000167805 */ /* 0x000fe2000001ff00 */
[----:B------:R-:W-:-:S07]  /*c2d0*/  CS2R R20, SRZ ;  /* 0x0000000000147805 */ /* 0x000fce000001ff00 */
[----:B------:R-:W-:Y:S01]  /*c2e0*/  @P1 IMAD.HI.U32 R3, R0, c[0x0][0x2c8], RZ ;  /* 0x0000b20000031a27 */ /* 0x000fe200078e00ff */
[----:B------:R-:W-:-:S04]  /*c2f0*/  ISETP.GE.AND P1, PT, R31, c[0x0][0x27c], PT ;  /* 0x00009f001f007a0c */ /* 0x000fc80003f26270 */
        /* <DEDUP_REMOVED lines=66> */
.L_x_774:
[----:B-1-3--:R-:W-:Y:S05]  /*c720*/  BSYNC B0 ;  /* 0x0000000000007941 */ /* 0x00afea0003800000 */
.L_x_773:
        /* <DEDUP_REMOVED lines=65> */
.L_x_776:
[----:B-1-3--:R-:W-:Y:S05]  /*cb40*/  BSYNC B0 ;  /* 0x0000000000007941 */ /* 0x00afea0003800000 */
.L_x_775:
        /* <DEDUP_REMOVED lines=124> */
.L_x_778:
[----:B------:R-:W-:Y:S05]  /*d310*/  BSYNC B0 ;  /* 0x0000000000007941 */ /* 0x000fea0003800000 */
.L_x_777:
        /* <DEDUP_REMOVED lines=18> */
[----:B------:R-:W-:Y:S01]  /*d440*/  IMAD.SHL.U32 R41, R5, 0x2, RZ ;  /* 0x0000000205297824 */ /* 0x000fe200078e00ff */
[----:B------:R-:W-:Y:S01]  /*d450*/  SHF.R.U64 R7, R32, 0x10, R33 ;  /* 0x0000001020077819 */ /* 0x000fe20000001221 */
[----:B------:R-:W-:Y:S01]  /*d460*/  IMAD.SHL.U32 R40, R0, 0x2, RZ ;  /* 0x0000000200287824 */ /* 0x000fe200078e00ff */
[----:B------:R-:W-:-:S02]  /*d470*/  SHF.R.U64 R0, R36, 0x10, R37 ;  /* 0x0000001024007819 */ /* 0x000fc40000001225 */
[----:B-1----:R-:W1:Y:S01]  /*d480*/  LDS.128 R12, [R41+0x7100] ;  /* 0x00710000290c7984 */ /* 0x002e620000000c00 */
[----:B------:R-:W-:Y:S02]  /*d490*/  PRMT R28, R62, 0x5410, R6 ;  /* 0x000054103e1c7816 */ /* 0x000fe40000000006 */
[----:B------:R-:W-:Y:S01]  /*d4a0*/  SHF.R.U32.HI R3, RZ, 0x10, R37 ;  /* 0x00000010ff037819 */ /* 0x000fe20000011625 */
[----:B------:R-:W2:Y:S01]  /*d4b0*/  LDS.128 R8, [R40+0x7100] ;  /* 0x0071000028087984 */ /* 0x000ea20000000c00 */
[----:B------:R-:W-:Y:S02]  /*d4c0*/  PRMT R6, R46, 0x5432, R7 ;  /* 0x000054322e067816 */ /* 0x000fe40000000007 */
[----:B------:R-:W-:Y:S02]  /*d4d0*/  PRMT R19, R47, 0x5432, R0 ;  /* 0x000054322f137816 */ /* 0x000fe40000000000 */
[----:B------:R-:W-:Y:S02]  /*d4e0*/  SHF.R.U64 R17, R34, 0x10, R35 ;  /* 0x0000001022117819 */ /* 0x000fe40000001223 */
[----:B------:R-:W-:-:S02]  /*d4f0*/  SHF.R.U64 R5, R38, 0x10, R39 ;  /* 0x0000001026057819 */ /* 0x000fc40000001227 */
[----:B------:R-:W-:Y:S02]  /*d500*/  PRMT R22, R47, 0x5410, R3 ;  /* 0x000054102f167816 */ /* 0x000fe40000000003 */
[----:B------:R-:W-:Y:S02]  /*d510*/  SHF.L.U32 R32, R6, 0x10, RZ ;  /* 0x0000001006207819 */ /* 0x000fe400000006ff */
[----:B------:R-:W-:Y:S02]  /*d520*/  SHF.R.U32.HI R18, RZ, 0x10, R35 ;  /* 0x00000010ff127819 */ /* 0x000fe40000011623 */
[----:B------:R-:W-:Y:S02]  /*d530*/  PRMT R20, R46, 0x5410, R16 ;  /* 0x000054102e147816 */ /* 0x000fe40000000010 */
[----:B------:R-:W-:Y:S02]  /*d540*/  PRMT R24, R61, 0x5432, R17 ;  /* 0x000054323d187816 */ /* 0x000fe40000000011 */
[----:B------:R-:W-:-:S02]  /*d550*/  PRMT R27, R62, 0x5432, R5 ;  /* 0x000054323e1b7816 */ /* 0x000fc40000000005 */
[----:B------:R-:W-:Y:S02]  /*d560*/  PRMT R26, R61, 0x5410, R18 ;  /* 0x000054103d1a7816 */ /* 0x000fe40000000012 */
[----:B------:R-:W-:Y:S01]  /*d570*/  LOP3.LUT R34, R6, 0xffff0000, RZ, 0xc0, !PT ;  /* 0xffff000006227812 */ /* 0x000fe200078ec0ff */
[----:B------:R-:W-:Y:S02]  /*d580*/  IMAD.U32 R6, R22, 0x10000, RZ ;  /* 0x0001000016067824 */ /* 0x000fe400078e00ff */
[C---:B-1----:R-:W-:Y:S01]  /*d590*/  IMAD.U32 R25, R14.reuse, 0x10000, RZ ;  /* 0x000100000e197824 */ /* 0x042fe200078e00ff */
[----:B------:R-:W-:Y:S01]  /*d5a0*/  LOP3.LUT R30, R14, 0xffff0000, RZ, 0xc0, !PT ;  /* 0xffff00000e1e7812 */ /* 0x000fe200078ec0ff */
[----:B------:R-:W-:Y:S01]  /*d5b0*/  IMAD.U32 R14, R19, 0x10000, RZ ;  /* 0x00010000130e7824 */ /* 0x000fe200078e00ff */
[C---:B------:R-:W-:Y:S01]  /*d5c0*/  LOP3.LUT R21, R13.reuse, 0xffff0000, RZ, 0xc0, !PT ;  /* 0xffff00000d157812 */ /* 0x040fe200078ec0ff */
[C---:B--2---:R-:W-:Y:S01]  /*d5d0*/  IMAD.U32 R3, R8.reuse, 0x10000, RZ ;  /* 0x0001000008037824 */ /* 0x044fe200078e00ff */
[----:B------:R-:W-:Y:S01]  /*d5e0*/  LOP3.LUT R5, R8, 0xffff0000, RZ, 0xc0, !PT ;  /* 0xffff000008057812 */ /* 0x000fe200078ec0ff */
[----:B------:R-:W-:Y:S01]  /*d5f0*/  IMAD.U32 R17, R13, 0x10000, RZ ;  /* 0x000100000d117824 */ /* 0x000fe200078e00ff */
        /* <DEDUP_REMOVED lines=9> */
[----:B------:R-:W-:-:S02]  /*d690*/  IMAD.U32 R8, R11, 0x10000, RZ ;  /* 0x000100000b087824 */ /* 0x000fc400078e00ff */
[-C--:B------:R-:W-:Y:S02]  /*d6a0*/  FMUL.FTZ R3, R3, R14.reuse ;  /* 0x0000000e03037220 */ /* 0x080fe40000410000 */
[C---:B------:R-:W-:Y:S01]  /*d6b0*/  IMAD.U32 R7, R9.reuse, 0x10000, RZ ;  /* 0x0001000009077824 */ /* 0x040fe200078e00ff */
[----:B------:R-:W-:Y:S01]  /*d6c0*/  LOP3.LUT R9, R9, 0xffff0000, RZ, 0xc0, !PT ;  /* 0xffff000009097812 */ /* 0x000fe200078ec0ff */
[----:B------:R-:W-:Y:S02]  /*d6d0*/  IMAD.U32 R11, R20, 0x10000, RZ ;  /* 0x00010000140b7824 */ /* 0x000fe400078e00ff */
[----:B------:R-:W-:Y:S01]  /*d6e0*/  FFMA.FTZ R36, R16, R14, -R0 ;  /* 0x0000000e10247223 */ /* 0x000fe20000010800 */
[----:B------:R-:W-:Y:S01]  /*d6f0*/  SHF.L.U32 R14, R26, 0x10, RZ ;  /* 0x000000101a0e7819 */ /* 0x000fe200000006ff */
[----:B------:R-:W-:Y:S02]  /*d700*/  FMUL.FTZ R0, R5, R34 ;  /* 0x0000002205007220 */ /* 0x000fe40000410000 */
[----:B------:R-:W-:-:S02]  /*d710*/  FFMA.FTZ R35, R16, R32, R3 ;  /* 0x0000002010237223 */ /* 0x000fc40000010003 */
[-C--:B------:R-:W-:Y:S02]  /*d720*/  FMUL.FTZ R5, R5, R10.reuse ;  /* 0x0000000a05057220 */ /* 0x080fe40000410000 */
[C---:B------:R-:W-:Y:S02]  /*d730*/  FMUL.FTZ R3, R7.reuse, R11 ;  /* 0x0000000b07037220 */ /* 0x040fe40000410000 */
[----:B------:R-:W-:Y:S01]  /*d740*/  FFMA.FTZ R33, R12, R10, -R0 ;  /* 0x0000000a0c217223 */ /* 0x000fe20000010800 */
[----:B------:R-:W-:Y:S01]  /*d750*/  LOP3.LUT R10, R20, 0xffff0000, RZ, 0xc0, !PT ;  /* 0xffff0000140a7812 */ /* 0x000fe200078ec0ff */
[----:B------:R-:W-:Y:S02]  /*d760*/  FMUL.FTZ R0, R7, R6 ;  /* 0x0000000607007220 */ /* 0x000fe40000410000 */
[----:B------:R-:W-:Y:S01]  /*d770*/  FFMA.FTZ R32, R12, R34, R5 ;  /* 0x000000220c207223 */ /* 0x000fe20000010005 */
[----:B------:R-:W-:Y:S01]  /*d780*/  LOP3.LUT R12, R28, 0xffff0000, RZ, 0xc0, !PT ;  /* 0xffff00001c0c7812 */ /* 0x000fe200078ec0ff */
[----:B------:R-:W-:-:S02]  /*d790*/  FFMA.FTZ R19, R17, R6, -R3 ;  /* 0x0000000611137223 */ /* 0x000fc40000010803 */
[----:B------:R-:W-:Y:S02]  /*d7a0*/  IMAD.U32 R5, R28, 0x10000, RZ ;  /* 0x000100001c057824 */ /* 0x000fe400078e00ff */
[----:B------:R-:W-:Y:S02]  /*d7b0*/  FMUL.FTZ R3, R8, R14 ;  /* 0x0000000e08037220 */ /* 0x000fe40000410000 */
[----:B------:R-:W-:Y:S02]  /*d7c0*/  IMAD.U32 R20, R24, 0x10000, RZ ;  /* 0x0001000018147824 */ /* 0x000fe400078e00ff */
[----:B------:R-:W-:Y:S01]  /*d7d0*/  FFMA.FTZ R17, R17, R11, R0 ;  /* 0x0000000b11117223 */ /* 0x000fe20000010000 */
[----:B------:R-:W-:Y:S01]  /*d7e0*/  LOP3.LUT R11, R22, 0xffff0000, RZ, 0xc0, !PT ;  /* 0xffff0000160b7812 */ /* 0x000fe200078ec0ff */
[-C--:B------:R-:W-:Y:S01]  /*d7f0*/  FMUL.FTZ R0, R8, R5.reuse ;  /* 0x0000000508007220 */ /* 0x080fe20000410000 */
[----:B------:R-:W-:Y:S01]  /*d800*/  LOP3.LUT R8, R24, 0xffff0000, RZ, 0xc0, !PT ;  /* 0xffff000018087812 */ /* 0x000fe200078ec0ff */
[----:B------:R-:W-:-:S02]  /*d810*/  FFMA.FTZ R16, R18, R5, -R3 ;  /* 0x0000000512107223 */ /* 0x000fc40000010803 */
[----:B------:R-:W-:Y:S02]  /*d820*/  IMAD.U32 R7, R27, 0x10000, RZ ;  /* 0x000100001b077824 */ /* 0x000fe400078e00ff */
[----:B------:R-:W-:Y:S02]  /*d830*/  FMUL.FTZ R6, R9, R10 ;  /* 0x0000000a09067220 */ /* 0x000fe40000410000 */
[----:B------:R-:W-:Y:S02]  /*d840*/  FMUL.FTZ R3, R13, R20 ;  /* 0x000000140d037220 */ /* 0x000fe40000410000 */
[----:B------:R-:W-:Y:S02]  /*d850*/  FFMA.FTZ R18, R18, R14, R0 ;  /* 0x0000000e12127223 */ /* 0x000fe40000010000 */
[-C--:B------:R-:W-:Y:S02]  /*d860*/  FMUL.FTZ R5, R9, R11.reuse ;  /* 0x0000000b09057220 */ /* 0x080fe40000410000 */
[----:B------:R-:W-:-:S02]  /*d870*/  FFMA.FTZ R14, R21, R11, -R6 ;  /* 0x0000000b150e7223 */ /* 0x000fc40000010806 */
[-C--:B------:R-:W-:Y:S01]  /*d880*/  FMUL.FTZ R0, R13, R7.reuse ;  /* 0x000000070d007220 */ /* 0x080fe20000410000 */
[----:B------:R-:W-:Y:S01]  /*d890*/  LOP3.LUT R13, R26, 0xffff0000, RZ, 0xc0, !PT ;  /* 0xffff00001a0d7812 */ /* 0x000fe200078ec0ff */
[----:B------:R-:W-:Y:S01]  /*d8a0*/  FFMA.FTZ R11, R25, R7, -R3 ;  /* 0x00000007190b7223 */ /* 0x000fe20000010803 */
[----:B------:R-:W-:Y:S01]  /*d8b0*/  LOP3.LUT R7, R27, 0xffff0000, RZ, 0xc0, !PT ;  /* 0xffff00001b077812 */ /* 0x000fe200078ec0ff */
[----:B------:R-:W-:Y:S02]  /*d8c0*/  FFMA.FTZ R9, R21, R10, R5 ;  /* 0x0000000a15097223 */ /* 0x000fe40000010005 */
[----:B------:R-:W-:Y:S02]  /*d8d0*/  FFMA.FTZ R10, R25, R20, R0 ;  /* 0x00000014190a7223 */ /* 0x000fe40000010000 */
[----:B------:R-:W-:Y:S01]  /*d8e0*/  FMUL.FTZ R6, R23, R8 ;  /* 0x0000000817067220 */ /* 0x000fe20000410000 */
[----:B------:R-:W-:Y:S01]  /*d8f0*/  F2FP.BF16.PACK_AB R9, R9, R17 ;  /* 0x000000110909723e */ /* 0x000fe200000010ff */
[----:B------:R-:W-:-:S02]  /*d900*/  FMUL.FTZ R3, R15, R13 ;  /* 0x0000000d0f037220 */ /* 0x000fc40000410000 */
        /* <DEDUP_REMOVED lines=11> */
[----:B------:R-:W-:Y:S02]  /*d9c0*/  F2FP.BF16.PACK_AB R10, R5, R10 ;  /* 0x0000000a050a723e */ /* 0x000fe400000010ff */
[----:B------:R-:W-:Y:S01]  /*d9d0*/  F2FP.BF16.PACK_AB R11, R0, R18 ;  /* 0x00000012000b723e */ /* 0x000fe200000010ff */
[----:B------:R1:W-:Y:S04]  /*d9e0*/  STS.128 [R41+0x7100], R12 ;  /* 0x0071000c29007388 */ /* 0x0003e80000000c00 */
[----:B------:R1:W-:Y:S02]  /*d9f0*/  STS.128 [R40+0x7100], R8 ;  /* 0x0071000828007388 */ /* 0x0003e40000000c00 */
.L_x_780:
[----:B------:R-:W-:Y:S05]  /*da00*/  BSYNC B0 ;  /* 0x0000000000007941 */ /* 0x000fea0003800000 */
.L_x_779:
        /* <DEDUP_REMOVED lines=68> */
[-C--:B------:R-:W-:Y:S02]  /*de50*/  FMUL.FTZ R0, R7, R6.reuse ;  /* 0x0000000607007220 */ /* 0x080fe40000410000 */
        /* <DEDUP_REMOVED lines=41> */
.L_x_782:
[----:B------:R-:W-:Y:S05]  /*e0f0*/  BSYNC B0 ;  /* 0x0000000000007941 */ /* 0x000fea0003800000 */
.L_x_781:
        /* <DEDUP_REMOVED lines=26> */
[----:B------:R-:W-:Y:S02]  /*e2a0*/  PRMT R26, R78, 0x5410, R18 ;  /* 0x000054104e1a7816 */ /* 0x000fe40000000012 */
[----:B------:R-:W-:Y:S02]  /*e2b0*/  SHF.R.U64 R5, R66, 0x10, R67 ;  /* 0x0000001042057819 */ /* 0x000fe40000001243 */
[----:B------:R-:W-:-:S02]  /*e2c0*/  SHF.R.U32.HI R16, RZ, 0x10, R57 ;  /* 0x00000010ff107819 */ /* 0x000fc40000011639 */
[C---:B------:R-:W-:Y:S02]  /*e2d0*/  PRMT R19, R77.reuse, 0x5432, R0 ;  /* 0x000054324d137816 */ /* 0x040fe40000000000 */
[----:B------:R-:W-:Y:S02]  /*e2e0*/  PRMT R22, R77, 0x5410, R3 ;  /* 0x000054104d167816 */ /* 0x000fe40000000003 */
[----:B------:R-:W-:Y:S02]  /*e2f0*/  SHF.R.U64 R17, R58, 0x10, R59 ;  /* 0x000000103a117819 */ /* 0x000fe4000000123b */
[----:B------:R-:W-:Y:S02]  /*e300*/  PRMT R28, R79, 0x5432, R5 ;  /* 0x000054324f1c7816 */ /* 0x000fe40000000005 */
[----:B------:R-:W-:Y:S02]  /*e310*/  PRMT R20, R76, 0x5410, R16 ;  /* 0x000054104c147816 */ /* 0x000fe40000000010 */
[----:B------:R-:W-:-:S02]  /*e320*/  LOP3.LUT R32, R6, 0xffff0000, RZ, 0xc0, !PT ;  /* 0xffff000006207812 */ /* 0x000fc400078ec0ff */
[----:B------:R-:W-:Y:S01]  /*e330*/  PRMT R25, R78, 0x5432, R17 ;  /* 0x000054324e197816 */ /* 0x000fe20000000011 */
[C---:B-1----:R-:W-:Y:S01]  /*e340*/  IMAD.U32 R18, R15.reuse, 0x10000, RZ ;  /* 0x000100000f127824 */ /* 0x042fe200078e00ff */
[----:B------:R-:W-:Y:S01]  /*e350*/  LOP3.LUT R30, R15, 0xffff0000, RZ, 0xc0, !PT ;  /* 0xffff00000f1e7812 */ /* 0x000fe200078ec0ff */
[----:B------:R-:W-:Y:S01]  /*e360*/  IMAD.U32 R27, R14, 0x10000, RZ ;  /* 0x000100000e1b7824 */ /* 0x000fe200078e00ff */
[----:B------:R-:W-:Y:S01]  /*e370*/  SHF.L.U32 R15, R6, 0x10, RZ ;  /* 0x00000010060f7819 */ /* 0x000fe200000006ff */
[----:B--2---:R-:W-:Y:S01]  /*e380*/  IMAD.U32 R3, R8, 0x10000, RZ ;  /* 0x0001000008037824 */ /* 0x004fe200078e00ff */
        /* <DEDUP_REMOVED lines=11> */
[-C--:B------:R-:W-:Y:S01]  /*e440*/  FMUL.FTZ R3, R3, R14.reuse ;  /* 0x0000000e03037220 */ /* 0x080fe20000410000 */
[----:B------:R-:W-:Y:S01]  /*e450*/  LOP3.LUT R23, R11, 0xffff0000, RZ, 0xc0, !PT ;  /* 0xffff00000b177812 */ /* 0x000fe200078ec0ff */
[----:B------:R-:W-:-:S02]  /*e460*/  FFMA.FTZ R37, R16, R14, -R0 ;  /* 0x0000000e10257223 */ /* 0x000fc40000010800 */
[C---:B------:R-:W-:Y:S01]  /*e470*/  IMAD.U32 R7, R9.reuse, 0x10000, RZ ;  /* 0x0001000009077824 */ /* 0x040fe200078e00ff */
[----:B------:R-:W-:Y:S01]  /*e480*/  LOP3.LUT R9, R9, 0xffff0000, RZ, 0xc0, !PT ;  /* 0xffff000009097812 */ /* 0x000fe200078ec0ff */
[----:B------:R-:W-:Y:S02]  /*e490*/  IMAD.U32 R10, R20, 0x10000, RZ ;  /* 0x00010000140a7824 */ /* 0x000fe400078e00ff */
[----:B------:R-:W-:Y:S02]  /*e4a0*/  FMUL.FTZ R0, R5, R32 ;  /* 0x0000002005007220 */ /* 0x000fe40000410000 */
[----:B------:R-:W-:Y:S02]  /*e4b0*/  IMAD.U32 R6, R22, 0x10000, RZ ;  /* 0x0001000016067824 */ /* 0x000fe400078e00ff */
[----:B------:R-:W-:Y:S01]  /*e4c0*/  FFMA.FTZ R35, R16, R15, R3 ;  /* 0x0000000f10237223 */ /* 0x000fe20000010003 */
[----:B------:R-:W-:Y:S01]  /*e4d0*/  LOP3.LUT R15, R22, 0xffff0000, RZ, 0xc0, !PT ;  /* 0xffff0000160f7812 */ /* 0x000fe200078ec0ff */
[----:B------:R-:W-:Y:S01]  /*e4e0*/  IMAD.U32 R8, R11, 0x10000, RZ ;  /* 0x000100000b087824 */ /* 0x000fe200078e00ff */
[----:B------:R-:W-:Y:S01]  /*e4f0*/  SHF.L.U32 R11, R26, 0x10, RZ ;  /* 0x000000101a0b7819 */ /* 0x000fe200000006ff */
[----:B------:R-:W-:-:S02]  /*e500*/  FFMA.FTZ R33, R12, R19, -R0 ;  /* 0x000000130c217223 */ /* 0x000fc40000010800 */
[----:B------:R-:W-:Y:S02]  /*e510*/  FMUL.FTZ R3, R7, R10 ;  /* 0x0000000a07037220 */ /* 0x000fe40000410000 */
[----:B------:R-:W-:Y:S02]  /*e520*/  FMUL.FTZ R5, R5, R19 ;  /* 0x0000001305057220 */ /* 0x000fe40000410000 */
[-C--:B------:R-:W-:Y:S02]  /*e530*/  FMUL.FTZ R0, R7, R6.reuse ;  /* 0x0000000607007220 */ /* 0x080fe40000410000 */
[C---:B------:R-:W-:Y:S02]  /*e540*/  FFMA.FTZ R19, R17.reuse, R6, -R3 ;  /* 0x0000000611137223 */ /* 0x040fe40000010803 */
[----:B------:R-:W-:Y:S01]  /*e550*/  FFMA.FTZ R32, R12, R32, R5 ;  /* 0x000000200c207223 */ /* 0x000fe20000010005 */
[----:B------:R-:W-:Y:S01]  /*e560*/  LOP3.LUT R12, R26, 0xffff0000, RZ, 0xc0, !PT ;  /* 0xffff00001a0c7812 */ /* 0x000fe200078ec0ff */
[----:B------:R-:W-:Y:S01]  /*e570*/  FFMA.FTZ R17, R17, R10, R0 ;  /* 0x0000000a11117223 */ /* 0x000fe20000010000 */
[----:B------:R-:W-:Y:S01]  /*e580*/  LOP3.LUT R10, R20, 0xffff0000, RZ, 0xc0, !PT ;  /* 0xffff0000140a7812 */ /* 0x000fe200078ec0ff */
[----:B------:R-:W-:-:S02]  /*e590*/  IMAD.U32 R5, R29, 0x10000, RZ ;  /* 0x000100001d057824 */ /* 0x000fc400078e00ff */
[C---:B------:R-:W-:Y:S02]  /*e5a0*/  FMUL.FTZ R3, R8.reuse, R11 ;  /* 0x0000000b08037220 */ /* 0x040fe40000410000 */
[C---:B------:R-:W-:Y:S02]  /*e5b0*/  IMAD.U32 R20, R25.reuse, 0x10000, RZ ;  /* 0x0001000019147824 */ /* 0x040fe400078e00ff */
[-C--:B------:R-:W-:Y:S01]  /*e5c0*/  FMUL.FTZ R0, R8, R5.reuse ;  /* 0x0000000508007220 */ /* 0x080fe20000410000 */
[----:B------:R-:W-:Y:S01]  /*e5d0*/  LOP3.LUT R8, R25, 0xffff0000, RZ, 0xc0, !PT ;  /* 0xffff000019087812 */ /* 0x000fe200078ec0ff */
[----:B------:R-:W-:Y:S02]  /*e5e0*/  FFMA.FTZ R16, R18, R5, -R3 ;  /* 0x0000000512107223 */ /* 0x000fe40000010803 */
[----:B------:R-:W-:Y:S02]  /*e5f0*/  IMAD.U32 R7, R28, 0x10000, RZ ;  /* 0x000100001c077824 */ /* 0x000fe400078e00ff */
[----:B------:R-:W-:-:S02]  /*e600*/  FMUL.FTZ R3, R13, R20 ;  /* 0x000000140d037220 */ /* 0x000fc40000410000 */
[----:B------:R-:W-:Y:S01]  /*e610*/  FFMA.FTZ R18, R18, R11, R0 ;  /* 0x0000000b12127223 */ /* 0x000fe20000010000 */
[----:B------:R-:W-:Y:S01]  /*e620*/  LOP3.LUT R11, R29, 0xffff0000, RZ, 0xc0, !PT ;  /* 0xffff00001d0b7812 */ /* 0x000fe200078ec0ff */
[C---:B------:R-:W-:Y:S02]  /*e630*/  FMUL.FTZ R6, R9.reuse, R10 ;  /* 0x0000000a09067220 */ /* 0x040fe40000410000 */
[----:B------:R-:W-:Y:S02]  /*e640*/  FMUL.FTZ R5, R9, R15 ;  /* 0x0000000f09057220 */ /* 0x000fe40000410000 */
[-C--:B------:R-:W-:Y:S02]  /*e650*/  FMUL.FTZ R0, R13, R7.reuse ;  /* 0x000000070d007220 */ /* 0x080fe40000410000 */
[----:B------:R-:W-:Y:S01]  /*e660*/  FFMA.FTZ R14, R27, R7, -R3 ;  /* 0x000000071b0e7223 */ /* 0x000fe20000010803 */
[----:B------:R-:W-:Y:S01]  /*e670*/  LOP3.LUT R7, R28, 0xffff0000, RZ, 0xc0, !PT ;  /* 0xffff00001c077812 */ /* 0x000fe200078ec0ff */
[----:B------:R-:W-:-:S02]  /*e680*/  FFMA.FTZ R15, R21, R15, -R6 ;  /* 0x0000000f150f7223 */ /* 0x000fc40000010806 */
[----:B------:R-:W-:Y:S02]  /*e690*/  FFMA.FTZ R9, R21, R10, R5 ;  /* 0x0000000a15097223 */ /* 0x000fe40000010005 */
[----:B------:R-:W-:Y:S01]  /*e6a0*/  FFMA.FTZ R10, R27, R20, R0 ;  /* 0x000000141b0a7223 */ /* 0x000fe20000010000 */
[----:B------:R-:W-:Y:S01]  /*e6b0*/  F2FP.BF16.PACK_AB R13, R15, R19 ;  /* 0x000000130f0d723e */ /* 0x000fe200000010ff */
[C---:B------:R-:W-:Y:S01]  /*e6c0*/  FMUL.FTZ R6, R24.reuse, R8 ;  /* 0x0000000818067220 */ /* 0x040fe20000410000 */
[----:B------:R-:W-:Y:S01]  /*e6d0*/  F2FP.BF16.PACK_AB R9, R9, R17 ;  /* 0x000000110909723e */ /* 0x000fe200000010ff */
[C---:B------:R-:W-:Y:S02]  /*e6e0*/  FMUL.FTZ R3, R23.reuse, R12 ;  /* 0x0000000c17037220 */ /* 0x040fe40000410000 */
[----:B------:R-:W-:Y:S02]  /*e6f0*/  FMUL.FTZ R5, R24, R7 ;  /* 0x0000000718057220 */ /* 0x000fe40000410000 */
[----:B------:R-:W-:-:S02]  /*e700*/  FMUL.FTZ R0, R23, R11 ;  /* 0x0000000b17007220 */ /* 0x000fc40000410000 */
[C---:B------:R-:W-:Y:S02]  /*e710*/  FFMA.FTZ R6, R31.reuse, R7, -R6 ;  /* 0x000000071f067223 */ /* 0x040fe40000010806 */
[----:B------:R-:W-:Y:S02]  /*e720*/  FFMA.FTZ R3, R30, R11, -R3 ;  /* 0x0000000b1e037223 */ /* 0x000fe40000010803 */
[----:B------:R-:W-:Y:S01]  /*e730*/  FFMA.FTZ R5, R31, R8, R5 ;  /* 0x000000081f057223 */ /* 0x000fe20000010005 */
[----:B------:R-:W-:Y:S01]  /*e740*/  F2FP.BF16.PACK_AB R14, R6, R14 ;  /* 0x0000000e060e723e */ /* 0x000fe200000010ff */
[----:B------:R-:W-:Y:S01]  /*e750*/  FFMA.FTZ R0, R30, R12, R0 ;  /* 0x0000000c1e007223 */ /* 0x000fe20000010000 */
[----:B------:R-:W-:Y:S02]  /*e760*/  F2FP.BF16.PACK_AB R12, R33, R37 ;  /* 0x00000025210c723e */ /* 0x000fe400000010ff */
[----:B------:R-:W-:Y:S02]  /*e770*/  F2FP.BF16.PACK_AB R15, R3, R16 ;  /* 0x00000010030f723e */ /* 0x000fe400000010ff */
[----:B------:R-:W-:-:S02]  /*e780*/  F2FP.BF16.PACK_AB R8, R32, R35 ;  /* 0x000000232008723e */ /* 0x000fc400000010ff */
[----:B------:R-:W-:Y:S01]  /*e790*/  F2FP.BF16.PACK_AB R10, R5, R10 ;  /* 0x0000000a050a723e */ /* 0x000fe200000010ff */
[----:B------:R1:W-:Y:S01]  /*e7a0*/  STS.128 [R36+0x7100], R12 ;  /* 0x0071000c24007388 */ /* 0x0003e20000000c00 */
[----:B------:R-:W-:-:S05]  /*e7b0*/  F2FP.BF16.PACK_AB R11, R0, R18 ;  /* 0x00000012000b723e */ /* 0x000fca00000010ff */
[----:B------:R1:W-:Y:S02]  /*e7c0*/  STS.128 [R34+0x7100], R8 ;  /* 0x0071000822007388 */ /* 0x0003e40000000c00 */
.L_x_770:
[----:B------:R-:W-:Y:S05]  /*e7d0*/  BSYNC B2 ;  /* 0x0000000000027941 */ /* 0x000fea0003800000 */
.L_x_748:
[----:B-1----:R-:W-:Y:S01]  /*e7e0*/  SHF.R.S32.HI R7, RZ, 0x4, R82 ;  /* 0x00000004ff077819 */ /* 0x002fe20000011452 */
[----:B------:R-:W-:Y:S01]  /*e7f0*/  IMAD.SHL.U32 R6, R70, 0x40, RZ ;  /* 0x0000004046067824 */ /* 0x000fe200078e00ff */
[----:B------:R-:W-:-:S04]  /*e800*/  DEPBAR.LE SB0, 0x0 ;  /* 0x000080000000791a */ /* 0x000fc80000000000 */
[----:B------:R-:W-:Y:S01]  /*e810*/  LEA.HI R0, R82, R7, RZ, 0x1 ;  /* 0x0000000752007211 */ /* 0x000fe200078f08ff */
[----:B------:R-:W-:Y:S01]  /*e820*/  IMAD.SHL.U32 R3, R80, 0x40, RZ ;  /* 0x0000004050037824 */ /* 0x000fe200078e00ff */
[----:B------:R-:W-:Y:S01]  /*e830*/  LOP3.LUT P0, RZ, R70, 0x2, RZ, 0xc0, !PT ;  /* 0x0000000246ff7812 */ /* 0x000fe2000780c0ff */
[----:B------:R-:W-:Y:S01]  /*e840*/  IMAD.SHL.U32 R5, R81, 0x40, RZ ;  /* 0x0000004051057824 */ /* 0x000fe200078e00ff */
[----:B------:R-:W-:Y:S01]  /*e850*/  LOP3.LUT R0, R0, 0xfffffffe, RZ, 0xc0, !PT ;  /* 0xfffffffe00007812 */ /* 0x000fe200078ec0ff */
[----:B------:R-:W-:Y:S01]  /*e860*/  IMAD.SHL.U32 R8, R75, 0x8, RZ ;  /* 0x000000084b087824 */ /* 0x000fe200078e00ff */
        /* <DEDUP_REMOVED lines=9> */
[----:B------:R-:W-:Y:S01]  /*e900*/  UISETP.GE.AND UP0, UPT, UR13, 0x2, UPT ;  /* 0x000000020d00788c */ /* 0x000fe2000bf06270 */
[----:B------:R-:W-:Y:S01]  /*e910*/  SHF.R.U32.HI R0, RZ, 0x3, R0 ;  /* 0x00000003ff007819 */ /* 0x000fe20000011600 */
[----:B------:R-:W-:Y:S01]  /*e920*/  STL [R1+0x8], R118 ;  /* 0x0000087601007387 */ /* 0x000fe20000100800 */
[----:B------:R-:W-:-:S02]  /*e930*/  LOP3.LUT R8, R3, 0x8, R6, 0xf8, !PT ;  /* 0x0000000803087812 */ /* 0x000fc400078ef806 */
[----:B------:R-:W-:Y:S01]  /*e940*/  SHF.R.U32.HI R6, RZ, 0x3, R3 ;  /* 0x00000003ff067819 */ /* 0x000fe20000011603 */
[----:B------:R-:W-:Y:S01]  /*e950*/  IMAD R3, R245, 0x400, R117 ;  /* 0x00000400f5037824 */ /* 0x000fe200078e0275 */
[----:B------:R-:W-:Y:S02]  /*e960*/  LOP3.LUT R0, R5, R0, RZ, 0x3c, !PT ;  /* 0x0000000005007212 */ /* 0x000fe400078e3cff */
[----:B------:R-:W-:-:S03]  /*e970*/  LOP3.LUT R116, R8, R6, RZ, 0x3c, !PT ;  /* 0x0000000608747212 */ /* 0x000fc600078e3cff */
[----:B------:R-:W-:Y:S02]  /*e980*/  IMAD R0, R7, 0x200, R0 ;  /* 0x0000020007007824 */ /* 0x000fe400078e0200 */
[----:B------:R-:W-:Y:S02]  /*e990*/  IMAD.IADD R3, R116, 0x1, R3 ;  /* 0x0000000174037824 */ /* 0x000fe400078e0203 */
[----:B------:R-:W-:Y:S01]  /*e9a0*/  IMAD.SHL.U32 R119, R0, 0x2, RZ ;  /* 0x0000000200777824 */ /* 0x000fe200078e00ff */
[----:B------:R-:W-:Y:S01]  /*e9b0*/  BAR.SYNC.DEFER_BLOCKING 0x0 ;  /* 0x0000000000007b1d */ /* 0x000fe20000010000 */
[----:B------:R-:W-:Y:S02]  /*e9c0*/  IMAD.SHL.U32 R230, R3, 0x2, RZ ;  /* 0x0000000203e67824 */ /* 0x000fe400078e00ff */
[----:B------:R-:W-:Y:S01]  /*e9d0*/  IMAD.WIDE.U32 R6, R99, c[0x0][0x208], RZ ;  /* 0x0000820063067a25 */ /* 0x000fe200078e00ff */
[C---:B------:R-:W-:Y:S02]  /*e9e0*/  IADD3 R0, R119.reuse, 0x3900, RZ ;  /* 0x0000390077007810 */ /* 0x040fe40007ffe0ff */
[----:B------:R-:W-:Y:S01]  /*e9f0*/  IADD3 R234, R119, 0x3920, RZ ;  /* 0x0000392077ea7810 */ /* 0x000fe20007ffe0ff */
[----:B------:R-:W-:Y:S01]  /*ea00*/  IMAD R3, R97, c[0x0][0x218], RZ ;  /* 0x0000860061037a24 */ /* 0x000fe200078e02ff */
[----:B------:R-:W-:Y:S01]  /*ea10*/  @P0 IADD3 R234, R0, -0x20, RZ ;  /* 0xffffffe000ea0810 */ /* 0x000fe20007ffe0ff */
[----:B------:R-:W-:-:S02]  /*ea20*/  IMAD R0, R96, c[0x0][0x208], RZ ;  /* 0x0000820060007a24 */ /* 0x000fc400078e02ff */
[----:B------:R-:W-:Y:S01]  /*ea30*/  IMAD R3, R98, c[0x0][0x21c], R3 ;  /* 0x0000870062037a24 */ /* 0x000fe200078e0203 */
[C---:B------:R-:W-:Y:S01]  /*ea40*/  IADD3 R240, R234.reuse, 0x800, RZ ;  /* 0x00000800eaf07810 */ /* 0x040fe20007ffe0ff */
[----:B------:R-:W-:Y:S01]  /*ea50*/  IMAD R0, R99, c[0x0][0x20c], R0 ;  /* 0x0000830063007a24 */ /* 0x000fe200078e0200 */
[----:B------:R-:W-:Y:S01]  /*ea60*/  IADD3 R235, R234, 0x3000, RZ ;  /* 0x00003000eaeb7810 */ /* 0x000fe20007ffe0ff */
[----:B------:R-:W-:Y:S02]  /*ea70*/  IMAD R233, R2, 0x2, R230 ;  /* 0x0000000202e97824 */ /* 0x000fe400078e02e6 */
[----:B------:R-:W-:Y:S02]  /*ea80*/  IMAD.IADD R7, R7, 0x1, R0 ;  /* 0x0000000107077824 */ /* 0x000fe400078e0200 */
[----:B------:R-:W-:Y:S02]  /*ea90*/  IMAD R231, R4, 0x2, R230 ;  /* 0x0000000204e77824 */ /* 0x000fe400078e02e6 */
[----:B------:R-:W-:Y:S01]  /*eaa0*/  IMAD.WIDE.U32 R6, R98, c[0x0][0x218], R6 ;  /* 0x0000860062067a25 */ /* 0x000fe200078e0006 */
[----:B------:R-:W-:Y:S03]  /*eab0*/  LDSM.16.M88.4 R24, [R119+0x3900] ;  /* 0x003900007718783b */ /* 0x000fe60000000200 */
[----:B------:R-:W-:Y:S01]  /*eac0*/  IMAD R232, R2, 0x2, R231 ;  /* 0x0000000202e87824 */ /* 0x000fe200078e02e7 */
[----:B------:R-:W-:Y:S01]  /*ead0*/  IADD3 R0, P0, R6, UR26, RZ ;  /* 0x0000001a06007c10 */ /* 0x000fe2000ff1e0ff */
[----:B------:R-:W1:Y:S03]  /*eae0*/  LDSM.16.M88.4 R8, [R230+0x9100] ;  /* 0x00910000e608783b */ /* 0x000e660000000200 */
[----:B------:R-:W-:Y:S01]  /*eaf0*/  IADD3.X R6, R7, UR15, R3, P0, !PT ;  /* 0x0000000f07067c10 */ /* 0x000fe200087fe403 */
[----:B------:R-:W2:Y:S01]  /*eb00*/  LDSM.16.M88.4 R20, [R119+0x4100] ;  /* 0x004100007714783b */ /* 0x000ea20000000200 */
[----:B------:R-:W-:-:S03]  /*eb10*/  LEA R3, P0, R0, c[0x0][0x1f8], 0x1 ;  /* 0x00007e0000037a11 */ /* 0x000fc600078008ff */
[----:B------:R-:W3:Y:S01]  /*eb20*/  LDSM.16.M88.4 R16, [R119+0x4900] ;  /* 0x004900007710783b */ /* 0x000ee20000000200 */
[----:B------:R-:W-:Y:S02]  /*eb30*/  LEA.HI.X R0, R0, c[0x0][0x1fc], R6, 0x1, P0 ;  /* 0x00007f0000007a11 */ /* 0x000fe400000f0c06 */
[----:B------:R-:W-:Y:S01]  /*eb40*/  ISETP.GE.AND P0, PT, R71, c[0x0][0x1d4], PT ;  /* 0x0000750047007a0c */ /* 0x000fe20003f06270 */
[----:B------:R-:W-:Y:S03]  /*eb50*/  LDSM.16.M88.4 R28, [R119+0x5100] ;  /* 0x00510000771c783b */ /* 0x000fe60000000200 */
[C---:B------:R-:W-:Y:S01]  /*eb60*/  ISETP.LT.OR P4, PT, R69.reuse, 0x1, P0 ;  /* 0x000000014500780c */ /* 0x040fe20000781670 */
[----:B------:R-:W-:Y:S01]  /*eb70*/  LDSM.16.M88.4 R32, [R119+0x5900] ;  /* 0x005900007720783b */ /* 0x000fe20000000200 */
[----:B------:R-:W-:-:S03]  /*eb80*/  ISETP.LT.OR P3, PT, R69, 0x21, P0 ;  /* 0x000000214500780c */ /* 0x000fc60000761670 */
[----:B------:R-:W-:Y:S04]  /*eb90*/  LDSM.16.M88.4 R36, [R119+0x6100] ;  /* 0x006100007724783b */ /* 0x000fe80000000200 */
[----:B------:R-:W-:Y:S04]  /*eba0*/  LDSM.16.M88.4 R40, [R119+0x6900] ;  /* 0x006900007728783b */ /* 0x000fe80000000200 */
[----:B------:R-:W-:Y:S04]  /*ebb0*/  LDSM.16.M88.4 R12, [R230+0x7100] ;  /* 0x00710000e60c783b */ /* 0x000fe80000000200 */
[----:B------:R-:W-:Y:S04]  /*ebc0*/  SHFL.IDX PT, R5, R3, RZ, 0x181f ;  /* 0x00181fff03057589 */ /* 0x000fe800000e0000 */
[----:B------:R-:W4:Y:S01]  /*ebd0*/  SHFL.IDX PT, R6, R3, 0x1, 0x181f ;  /* 0x00381f0003067f89 */ /* 0x000f2200000e0000 */
[C---:B-1----:R-:W-:Y:S03]  /*ebe0*/  HMMA.16816.F32.BF16 R52, R8.reuse, R24, RZ ;  /* 0x000000180834723c */ /* 0x042fe600000418ff */
[----:B------:R-:W1:Y:S04]  /*ebf0*/  SHFL.IDX PT, R7, R0, 0x1, 0x181f ;  /* 0x00381f0000077f89 */ /* 0x000e6800000e0000 */
[----:B------:R-:W-:Y:S01]  /*ec00*/  LDSM.16.M88.4 R80, [R234] ;  /* 0x00000000ea50783b */ /* 0x000fe20000000200 */
[C---:B--2---:R-:W-:Y:S03]  /*ec10*/  HMMA.16816.F32.BF16 R56, R8.reuse, R20, RZ ;  /* 0x000000140838723c */ /* 0x044fe600000418ff */
[----:B------:R-:W-:Y:S04]  /*ec20*/  LDSM.16.M88.4 R76, [R234+0x800] ;  /* 0x00080000ea4c783b */ /* 0x000fe80000000200 */
[----:B------:R-:W-:Y:S01]  /*ec30*/  LDSM.16.M88.4 R48, [R234+0x1000] ;  /* 0x00100000ea30783b */ /* 0x000fe20000000200 */
[----:B---3--:R-:W-:Y:S03]  /*ec40*/  HMMA.16816.F32.BF16 R60, R8, R16, RZ ;  /* 0x00000010083c723c */ /* 0x008fe600000418ff */
[----:B------:R-:W-:Y:S01]  /*ec50*/  LDSM.16.M88.4 R44, [R234+0x1800] ;  /* 0x00180000ea2c783b */ /* 0x000fe20000000200 */
[----:B----4-:R-:W-:-:S04]  /*ec60*/  IADD3 R6, P1, R6, R242, RZ ;  /* 0x000000f206067210 */ /* 0x010fc80007f3e0ff */
[----:B------:R-:W-:Y:S01]  /*ec70*/  HMMA.16816.F32.BF16 R64, R8, R28, RZ ;  /* 0x0000001c0840723c */ /* 0x000fe200000418ff */
[----:B-1----:R-:W-:-:S07]  /*ec80*/  IMAD.X R7, R7, 0x1, R241, P1 ;  /* 0x0000000107077824 */ /* 0x002fce00008e06f1 */
        /* <DEDUP_REMOVED lines=10> */
[----:B------:R-:W-:Y:S04]  /*ed30*/  SHFL.IDX PT, R9, R0, RZ, 0x181f ;  /* 0x00181fff00097589 */ /* 0x000fe800000e0000 */
[----:B------:R-:W1:Y:S03]  /*ed40*/  SHFL.IDX PT, R8, R3, 0x2, 0x181f ;  /* 0x00581f0003087f89 */ /* 0x000e6600000e0000 */
[C---:B------:R-:W-:Y:S01]  /*ed50*/  HMMA.16816.F32.BF16 R188, R12.reuse, R24, RZ ;  /* 0x000000180cbc723c */ /* 0x040fe200000418ff */
[----:B------:R-:W2:Y:S07]  /*ed60*/  SHFL.IDX PT, R10, R0, 0x2, 0x181f ;  /* 0x00581f00000a7f89 */ /* 0x000eae00000e0000 */
[C---:B------:R-:W-:Y:S01]  /*ed70*/  HMMA.16816.F32.BF16 R176, R12.reuse, R26, RZ ;  /* 0x0000001a0cb0723c */ /* 0x040fe200000418ff */
[----:B------:R-:W-:Y:S07]  /*ed80*/  LDSM.16.M88.4 R24, [R234+0x3000] ;  /* 0x00300000ea18783b */ /* 0x000fee0000000200 */
[C---:B------:R-:W-:Y:S07]  /*ed90*/  HMMA.16816.F32.BF16 R192, R12.reuse, R20, RZ ;  /* 0x000000140cc0723c */ /* 0x040fee00000418ff */
[-C--:B-1----:R-:W-:Y:S01]  /*eda0*/  IADD3 R20, P1, R8, R242.reuse, RZ ;  /* 0x000000f208147210 */ /* 0x082fe20007f3e0ff */
[C---:B------:R-:W-:Y:S01]  /*edb0*/  HMMA.16816.F32.BF16 R172, R12.reuse, R22, RZ ;  /* 0x000000160cac723c */ /* 0x040fe200000418ff */
[----:B------:R-:W-:Y:S03]  /*edc0*/  SHFL.IDX PT, R22, R3, 0x5, 0x181f ;  /* 0x00b81f0003167f89 */ /* 0x000fe600000e0000 */
[--C-:B--2---:R-:W-:Y:S01]  /*edd0*/  IMAD.X R21, R10, 0x1, R241.reuse, P1 ;  /* 0x000000010a157824 */ /* 0x104fe200008e06f1 */
[----:B------:R-:W-:Y:S03]  /*ede0*/  SHFL.IDX PT, R23, R0, 0x5, 0x181f ;  /* 0x00b81f0000177f89 */ /* 0x000fe600000e0000 */
[C---:B------:R-:W-:Y:S08]  /*edf0*/  HMMA.16816.F32.BF16 R148, R12.reuse, R16, RZ ;  /* 0x000000100c94723c */ /* 0x040ff000000418ff */
        /* <DEDUP_REMOVED lines=8> */
[C---:B------:R-:W-:Y:S01]  /*ee80*/  HMMA.16816.F32.BF16 R136, R12.reuse, R36, RZ ;  /* 0x000000240c88723c */ /* 0x040fe200000418ff */
[----:B------:R-:W-:Y:S04]  /*ee90*/  SHFL.IDX PT, R36, R3, 0x4, 0x181f ;  /* 0x00981f0003247f89 */ /* 0x000fe800000e0000 */
[----:B------:R-:W-:Y:S03]  /*eea0*/  SHFL.IDX PT, R37, R0, 0x4, 0x181f ;  /* 0x00981f0000257f89 */ /* 0x000fe600000e0000 */
[C---:B------:R-:W-:Y:S08]  /*eeb0*/  HMMA.16816.F32.BF16 R184, R12.reuse, R38, RZ ;  /* 0x000000260cb8723c */ /* 0x040ff000000418ff */
[C---:B------:R-:W-:Y:S08]  /*eec0*/  HMMA.16816.F32.BF16 R120, R12.reuse, R40, RZ ;  /* 0x000000280c78723c */ /* 0x040ff000000418ff */
[----:B------:R-:W-:Y:S01]  /*eed0*/  HMMA.16816.F32.BF16 R112, R12, R42, RZ ;  /* 0x0000002a0c70723c */ /* 0x000fe200000418ff */
[----:B------:R-:W2:Y:S04]  /*eee0*/  SHFL.IDX PT, R14, R3, 0x3, 0x181f ;  /* 0x00781f00030e7f89 */ /* 0x000ea800000e0000 */
[----:B------:R-:W3:Y:S02]  /*eef0*/  SHFL.IDX PT, R15, R0, 0x3, 0x181f ;  /* 0x00781f00000f7f89 */ /* 0x000ee400000e0000 */
[----:B------:R-:W-:Y:S01]  /*ef00*/  IADD3 R12, P2, R5, R242, RZ ;  /* 0x000000f2050c7210 */ /* 0x000fe20007f5e0ff */
[C---:B-1----:R-:W-:Y:S01]  /*ef10*/  HMMA.16816.F32.BF16 R40, R16.reuse, R24, R72 ;  /* 0x000000181028723c */ /* 0x042fe20000041848 */
[----:B------:R-:W1:Y:S03]  /*ef20*/  SHFL.IDX PT, R3, R3, 0x6, 0x181f ;  /* 0x00d81f0003037f89 */ /* 0x000e6600000e0000 */
[----:B------:R-:W-:Y:S01]  /*ef30*/  IMAD.X R13, R9, 0x1, R241, P2 ;  /* 0x00000001090d7824 */ /* 0x000fe200010e06f1 */
[C---:B------:R-:W-:Y:S01]  /*ef40*/  ISETP.LT.OR P2, PT, R69.reuse, 0x11, P0 ;  /* 0x000000114500780c */ /* 0x040fe20000741670 */
[----:B------:R-:W-:Y:S02]  /*ef50*/  LDSM.16.M88.4 R8, [R233+0x7100] ;  /* 0x00710000e908783b */ /* 0x000fe40000000200 */
[----:B------:R-:W-:Y:S02]  /*ef60*/  HMMA.16816.F32.BF16 R108, R16, R80, R52 ;  /* 0x00000050106c723c */ /* 0x000fe40000041834 */
[----:B------:R-:W-:Y:S01]  /*ef70*/  @!PT LDS RZ, [RZ] ;  /* 0x00000000fffff984 */ /* 0x000fe20000000800 */
[----:B------:R-:W-:Y:S01]  /*ef80*/  @!PT LDS RZ, [RZ] ;  /* 0x00000000fffff984 */ /* 0x000fe20000000800 */
[----:B------:R-:W-:Y:S01]  /*ef90*/  @!PT LDS RZ, [RZ] ;  /* 0x00000000fffff984 */ /* 0x000fe20000000800 */
[----:B------:R4:W-:Y:S01]  /*efa0*/  LDGSTS.E.BYPASS.LTC128B.128 [R118+0x100], [R12.64], !P4 ;  /* 0x001000000c767fae */ /* 0x0009e2000e101d56 */
[----:B------:R-:W-:-:S03]  /*efb0*/  ISETP.LT.OR P4, PT, R69, 0x41, P0 ;  /* 0x000000414500780c */ /* 0x000fc60000781670 */
[----:B------:R5:W1:Y:S02]  /*efc0*/  SHFL.IDX PT, R5, R0, 0x6, 0x181f ;  /* 0x00d81f0000057f89 */ /* 0x000a6400000e0000 */
[----:B------:R-:W-:Y:S01]  /*efd0*/  HMMA.16816.F32.BF16 R104, R16, R76, R56 ;  /* 0x0000004c1068723c */ /* 0x000fe20000041838 */
[----:B--2---:R-:W-:Y:S01]  /*efe0*/  IADD3 R14, P1, R14, R242, RZ ;  /* 0x000000f20e0e7210 */ /* 0x004fe20007f3e0ff */
[----:B------:R2:W-:Y:S01]  /*eff0*/  LDGSTS.E.BYPASS.LTC128B.128 [R118+0x900], [R6.64], !P2 ;  /* 0x0090000006767fae */ /* 0x0005e2000d101d56 */
[----:B------:R-:W-:-:S03]  /*f000*/  ISETP.LT.OR P2, PT, R69, 0x31, P0 ;  /* 0x000000314500780c */ /* 0x000fc60000741670 */
[----:B---3--:R-:W-:Y:S01]  /*f010*/  IMAD.X R15, R15, 0x1, R241, P1 ;  /* 0x000000010f0f7824 */ /* 0x008fe200008e06f1 */
[----:B------:R3:W-:Y:S01]  /*f020*/  LDGSTS.E.BYPASS.LTC128B.128 [R118+0x1100], [R20.64], !P3 ;  /* 0x0110000014767fae */ /* 0x0007e2000d901d56 */
[----:B------:R-:W-:Y:S01]  /*f030*/  ISETP.LT.OR P3, PT, R69, 0x51, P0 ;  /* 0x000000514500780c */ /* 0x000fe20000761670 */
[C---:B------:R-:W-:Y:S07]  /*f040*/  HMMA.16816.F32.BF16 R100, R16.reuse, R48, R60 ;  /* 0x000000301064723c */ /* 0x040fee000004183c */
[----:B------:R1:W-:Y:S01]  /*f050*/  LDGSTS.E.BYPASS.LTC128B.128 [R118+0x1900], [R14.64], !P2 ;  /* 0x019000000e767fae */ /* 0x0003e2000d101d56 */
[----:B------:R-:W-:Y:S01]  /*f060*/  LOP3.LUT P2, RZ, R70, 0x4, RZ, 0xc0, !PT ;  /* 0x0000000446ff7812 */ /* 0x000fe2000784c0ff */
[----:B------:R-:W-:Y:S01]  /*f070*/  HMMA.16816.F32.BF16 R96, R16, R44, R64 ;  /* 0x0000002c1060723c */ /* 0x000fe20000041840 */
[----:B-----5:R-:W-:-:S05]  /*f080*/  IMAD.MOV.U32 R0, RZ, RZ, 0x40 ;  /* 0x00000040ff007424 */ /* 0x020fca00078e00ff */
[----:B------:R-:W-:Y:S02]  /*f090*/  SEL R0, R0, 0xffffffc0, !P2 ;  /* 0xffffffc000007807 */ /* 0x000fe40005000000 */
[C---:B------:R-:W-:Y:S01]  /*f0a0*/  HMMA.16816.F32.BF16 R224, R16.reuse, R78, R124 ;  /* 0x0000004e10e0723c */ /* 0x040fe2000004187c */
[-C--:B--2---:R-:W-:Y:S02]  /*f0b0*/  IADD3 R6, P1, R36, R242.reuse, RZ ;  /* 0x000000f224067210 */ /* 0x084fe40007f3e0ff */
[----:B------:R-:W-:Y:S02]  /*f0c0*/  IMAD.IADD R229, R119, 0x1, R0 ;  /* 0x0000000177e57824 */ /* 0x000fe400078e0200 */
[----:B------:R-:W-:Y:S01]  /*f0d0*/  IMAD.IADD R228, R0, 0x1, R234 ;  /* 0x0000000100e47824 */ /* 0x000fe200078e02ea */
[----:B------:R-:W-:Y:S01]  /*f0e0*/  LOP3.LUT R0, R116, R117, RZ, 0xfc, !PT ;  /* 0x0000007574007212 */ /* 0x000fe200078efcff */
[--C-:B------:R-:W-:Y:S01]  /*f0f0*/  IMAD.X R7, R37, 0x1, R241.reuse, P1 ;  /* 0x0000000125077824 */ /* 0x100fe200008e06f1 */
[----:B----4-:R-:W-:Y:S01]  /*f100*/  IADD3 R12, P1, R22, R242, RZ ;  /* 0x000000f2160c7210 */ /* 0x010fe20007f3e0ff */
[----:B------:R-:W-:Y:S03]  /*f110*/  HMMA.16816.F32.BF16 R36, R16, R82, R84 ;  /* 0x000000521024723c */ /* 0x000fe60000041854 */
[----:B------:R1:W-:Y:S01]  /*f120*/  LDGSTS.E.BYPASS.LTC128B.128 [R118+0x2100], [R6.64], !P4 ;  /* 0x0210000006767fae */ /* 0x0003e2000e101d56 */
[----:B------:R-:W-:Y:S01]  /*f130*/  IMAD.X R13, R23, 0x1, R241, P1 ;  /* 0x00000001170d7824 */ /* 0x000fe200008e06f1 */
[----:B------:R-:W-:-:S03]  /*f140*/  ISETP.LT.OR P1, PT, R69, 0x61, P0 ;  /* 0x000000614500780c */ /* 0x000fc60000721670 */
[C---:B------:R-:W-:Y:S01]  /*f150*/  HMMA.16816.F32.BF16 R88, R16.reuse, R32, R88 ;  /* 0x000000201058723c */ /* 0x040fe20000041858 */
[----:B------:R2:W-:Y:S07]  /*f160*/  LDGSTS.E.BYPASS.LTC128B.128 [R118+0x2900], [R12.64], !P3 ;  /* 0x029000000c767fae */ /* 0x0005ee000d901d56 */
[C---:B------:R-:W-:Y:S08]  /*f170*/  HMMA.16816.F32.BF16 R92, R16.reuse, R28, R92 ;  /* 0x0000001c105c723c */ /* 0x040ff0000004185c */
[----:B------:R-:W-:Y:S01]  /*f180*/  HMMA.16816.F32.BF16 R124, R16, R50, R128 ;  /* 0x00000032107c723c */ /* 0x000fe20000041880 */
[----:B-1----:R-:W-:-:S07]  /*f190*/  IADD3 R6, P0, R3, R242, RZ ;  /* 0x000000f203067210 */ /* 0x002fce0007f1e0ff */
[----:B------:R-:W-:Y:S01]  /*f1a0*/  HMMA.16816.F32.BF16 R208, R16, R46, R132 ;  /* 0x0000002e10d0723c */ /* 0x000fe20000041884 */
[----:B------:R-:W-:Y:S01]  /*f1b0*/  IMAD.X R7, R5, 0x1, R241, P0 ;  /* 0x0000000105077824 */ /* 0x000fe200000e06f1 */
[----:B------:R-:W-:-:S04]  /*f1c0*/  PLOP3.LUT P0, PT, PT, PT, UP0, 0x80, 0x0 ;  /* 0x000000000000781c */ /* 0x000fc80003f0f008 */
[----:B------:R1:W-:Y:S02]  /*f1d0*/  LDGSTS.E.BYPASS.LTC128B.128 [R118+0x3100], [R6.64], !P1 ;  /* 0x0310000006767fae */ /* 0x0003e4000c901d56 */
[C---:B------:R-:W-:Y:S02]  /*f1e0*/  HMMA.16816.F32.BF16 R204, R16.reuse, R34, R152 ;  /* 0x0000002210cc723c */ /* 0x040fe40000041898 */
[----:B---3--:R-:W-:Y:S04]  /*f1f0*/  LDSM.16.M88.4 R20, [R231+0x9100] ;  /* 0x00910000e714783b */ /* 0x008fe80000000200 */
[----:B------:R-:W-:Y:S02]  /*f200*/  LDSM.16.M88.4 R72, [R229+0x3900] ;  /* 0x00390000e548783b */ /* 0x000fe40000000200 */
[C---:B------:R-:W-:Y:S02]  /*f210*/  HMMA.16816.F32.BF16 R200, R16.reuse, R30, R156 ;  /* 0x0000001e10c8723c */ /* 0x040fe4000004189c */
[----:B------:R-:W3:Y:S04]  /*f220*/  LDSM.16.M88.4 R84, [R229+0x6900] ;  /* 0x00690000e554783b */ /* 0x000ee80000000200 */
[----:B------:R-:W4:Y:S02]  /*f230*/  LDSM.16.M88.4 R64, [R229+0x4900] ;  /* 0x00490000e540783b */ /* 0x000f240000000200 */
[----:B------:R-:W-:Y:S02]  /*f240*/  HMMA.16816.F32.BF16 R180, R16, R26, R180 ;  /* 0x0000001a10b4723c */ /* 0x000fe400000418b4 */
[----:B------:R-:W5:Y:S04]  /*f250*/  LDSM.16.M88.4 R60, [R229+0x5100] ;  /* 0x00510000e53c783b */ /* 0x000f680000000200 */
[----:B------:R-:W1:Y:S02]  /*f260*/  LDSM.16.M88.4 R56, [R229+0x5900] ;  /* 0x00590000e538783b */ /* 0x000e640000000200 */
[C---:B------:R-:W-:Y:S02]  /*f270*/  HMMA.16816.F32.BF16 R188, R8.reuse, R80, R188 ;  /* 0x0000005008bc723c */ /* 0x040fe400000418bc */
[----:B------:R-:W1:Y:S04]  /*f280*/  LDSM.16.M88.4 R52, [R229+0x6100] ;  /* 0x00610000e534783b */ /* 0x000e680000000200 */
[----:B------:R-:W1:Y:S02]  /*f290*/  LDSM.16.M88.4 R68, [R229+0x4100] ;  /* 0x00410000e544783b */ /* 0x000e640000000200 */
[C---:B------:R-:W-:Y:S02]  /*f2a0*/  HMMA.16816.F32.BF16 R192, R8.reuse, R76, R192 ;  /* 0x0000004c08c0723c */ /* 0x040fe400000418c0 */
[----:B------:R-:W1:Y:S04]  /*f2b0*/  LDSM.16.M88.4 R16, [R231+0x7100] ;  /* 0x00710000e710783b */ /* 0x000e680000000200 */
[----:B--2---:R-:W-:Y:S02]  /*f2c0*/  LDSM.16.M88.4 R12, [R232+0x7100] ;  /* 0x00710000e80c783b */ /* 0x004fe40000000200 */
[C---:B------:R-:W-:Y:S02]  /*f2d0*/  HMMA.16816.F32.BF16 R196, R8.reuse, R48, R148 ;  /* 0x0000003008c4723c */ /* 0x040fe40000041894 */
[----:B------:R-:W0:Y:S06]  /*f2e0*/  LDGDEPBAR ;  /* 0x00000000000079af */ /* 0x000e2c0000000000 */
[C---:B------:R-:W-:Y:S08]  /*f2f0*/  HMMA.16816.F32.BF16 R80, R8.reuse, R82, R176 ;  /* 0x000000520850723c */ /* 0x040ff000000418b0 */
[C---:B------:R-:W-:Y:S08]  /*f300*/  HMMA.16816.F32.BF16 R76, R8.reuse, R78, R172 ;  /* 0x0000004e084c723c */ /* 0x040ff000000418ac */
[C---:B------:R-:W-:Y:S08]  /*f310*/  HMMA.16816.F32.BF16 R212, R8.reuse, R44, R144 ;  /* 0x0000002c08d4723c */ /* 0x040ff00000041890 */
[C---:B------:R-:W-:Y:S01]  /*f320*/  HMMA.16816.F32.BF16 R148, R8.reuse, R50, R164 ;  /* 0x000000320894723c */ /* 0x040fe200000418a4 */
[----:B------:R-:W-:Y:S07]  /*f330*/  LDSM.16.M88.4 R48, [R228] ;  /* 0x00000000e430783b */ /* 0x000fee0000000200 */
[C---:B------:R-:W-:Y:S01]  /*f340*/  HMMA.16816.F32.BF16 R156, R8.reuse, R46, R160 ;  /* 0x0000002e089c723c */ /* 0x040fe200000418a0 */
[----:B------:R-:W-:Y:S07]  /*f350*/  LDSM.16.M88.4 R44, [R228+0x800] ;  /* 0x00080000e42c783b */ /* 0x000fee0000000200 */
        /* <DEDUP_REMOVED lines=9> */
[----:B------:R-:W2:Y:S03]  /*f3f0*/  LDSM.16.M88.4 R24, [R228+0x3000] ;  /* 0x00300000e418783b */ /* 0x000ea60000000200 */
[C---:B---3--:R-:W-:Y:S01]  /*f400*/  HMMA.16816.F32.BF16 R136, R20.reuse, R84, R40 ;  /* 0x000000541488723c */ /* 0x048fe20000041828 */
[----:B------:R-:W3:Y:S07]  /*f410*/  LDSM.16.M88.4 R40, [R228+0x1000] ;  /* 0x00100000e428783b */ /* 0x000eee0000000200 */
[----:B------:R-:W-:Y:S01]  /*f420*/  HMMA.16816.F32.BF16 R132, R20, R74, R36 ;  /* 0x0000004a1484723c */ /* 0x000fe20000041824 */
[----:B------:R-:W2:Y:S01]  /*f430*/  LDSM.16.M88.4 R36, [R228+0x1800] ;  /* 0x00180000e424783b */ /* 0x000ea20000000200 */
[----:B------:R-:W-:-:S06]  /*f440*/  DEPBAR.LE SB0, 0x0 ;  /* 0x000080000000791a */ /* 0x000fcc0000000000 */
[C---:B----4-:R-:W-:Y:S08]  /*f450*/  HMMA.16816.F32.BF16 R160, R20.reuse, R64, R100 ;  /* 0x0000004014a0723c */ /* 0x050ff00000041864 */
[C---:B-----5:R-:W-:Y:S08]  /*f460*/  HMMA.16816.F32.BF16 R152, R20.reuse, R60, R96 ;  /* 0x0000003c1498723c */ /* 0x060ff00000041860 */
[C---:B-1----:R-:W-:Y:S08]  /*f470*/  HMMA.16816.F32.BF16 R144, R20.reuse, R56, R88 ;  /* 0x000000381490723c */ /* 0x042ff00000041858 */
        /* <DEDUP_REMOVED lines=21> */
[C---:B------:R-:W-:Y:S07]  /*f5d0*/  HMMA.16816.F32.BF16 R20, R16.reuse, R84, R236 ;  /* 0x000000541014723c */ /* 0x040fee00000418ec */
[C---:B------:R-:W-:Y:S01]  /*f5e0*/  IADD3 R239, R234.reuse, 0x1000, RZ ;  /* 0x00001000eaef7810 */ /* 0x040fe20007ffe0ff */
[----:B------:R-:W-:Y:S01]  /*f5f0*/  HMMA.16816.F32.BF16 R16, R16, R86, R176 ;  /* 0x000000561010723c */ /* 0x000fe200000418b0 */
[----:B------:R-:W-:-:S02]  /*f600*/  IADD3 R238, R234, 0x1800, RZ ;  /* 0x00001800eaee7810 */ /* 0x000fc40007ffe0ff */
[C---:B------:R-:W-:Y:S02]  /*f610*/  IADD3 R237, R234.reuse, 0x2000, RZ ;  /* 0x00002000eaed7810 */ /* 0x040fe40007ffe0ff */
[----:B------:R-:W-:-:S03]  /*f620*/  IADD3 R236, R234, 0x2800, RZ ;  /* 0x00002800eaec7810 */ /* 0x000fc60007ffe0ff */
[C---:B--2---:R-:W-:Y:S08]  /*f630*/  HMMA.16816.F32.BF16 R136, R8.reuse, R24, R136 ;  /* 0x000000180888723c */ /* 0x044ff00000041888 */
[----:B------:R-:W-:Y:S08]  /*f640*/  HMMA.16816.F32.BF16 R104, R8, R26, R104 ;  /* 0x0000001a0868723c */ /* 0x000ff00000041868 */
[----:B------:R-:W-:Y:S08]  /*f650*/  HMMA.16816.F32.BF16 R20, R12, R24, R20 ;  /* 0x000000180c14723c */ /* 0x000ff00000041814 */
[C---:B------:R-:W-:Y:S08]  /*f660*/  HMMA.16816.F32.BF16 R172, R8.reuse, R48, R172 ;  /* 0x0000003008ac723c */ /* 0x040ff000000418ac */
[C---:B------:R-:W-:Y:S08]  /*f670*/  HMMA.16816.F32.BF16 R132, R8.reuse, R50, R132 ;  /* 0x000000320884723c */ /* 0x040ff00000041884 */
[C---:B------:R-:W-:Y:S08]  /*f680*/  HMMA.16816.F32.BF16 R164, R8.reuse, R44, R164 ;  /* 0x0000002c08a4723c */ /* 0x040ff000000418a4 */
[C---:B------:R-:W-:Y:S08]  /*f690*/  HMMA.16816.F32.BF16 R128, R8.reuse, R46, R128 ;  /* 0x0000002e0880723c */ /* 0x040ff00000041880 */
[C---:B---3--:R-:W-:Y:S08]  /*f6a0*/  HMMA.16816.F32.BF16 R160, R8.reuse, R40, R160 ;  /* 0x0000002808a0723c */ /* 0x048ff000000418a0 */
        /* <DEDUP_REMOVED lines=87> */
.L_x_783:
        /* <DEDUP_REMOVED lines=8> */
[----:B------:R-:W-:Y:S01]  /*fca0*/  STL [R1+0x40], R119 ;  /* 0x0000407701007387 */ /* 0x000fe20000100800 */
[----:B------:R-:W-:Y:S01]  /*fcb0*/  LOP3.LUT R6, R6, 0xfffffffc, RZ, 0xc0, !PT ;  /* 0xfffffffc06067812 */ /* 0x000fe200078ec0ff */
[----:B------:R-:W-:Y:S01]  /*fcc0*/  FMUL.FTZ R39, R55, c[0x0][0x320] ;  /* 0x0000c80037277a20 */ /* 0x000fe20000410000 */
[----:B------:R-:W-:Y:S01]  /*fcd0*/  PLOP3.LUT P0, PT, PT, PT, UP2, 0x80, 0x0 ;  /* 0x000000000000781c */ /* 0x000fe20003f0f028 */
[----:B------:R-:W-:Y:S01]  /*fce0*/  FMUL.FTZ R10, R175, c[0x0][0x320] ;  /* 0x0000c800af0a7a20 */ /* 0x000fe20000410000 */
[----:B------:R-:W-:Y:S01]  /*fcf0*/  ULDC.64 UR4, c[0x0][0x2c8] ;  /* 0x0000b20000047ab9 */ /* 0x000fe20000000a00 */
[----:B------:R-:W-:Y:S01]  /*fd00*/  FMUL.FTZ R37, R54, c[0x0][0x320] ;  /* 0x0000c80036257a20 */ /* 0x000fe20000410000 */
[----:B------:R-:W0:Y:S01]  /*fd10*/  LDGDEPBAR ;  /* 0x00000000000079af */ /* 0x000e220000000000 */
[----:B------:R-:W-:-:S02]  /*fd20*/  FMUL.FTZ R38, R22, c[0x0][0x320] ;  /* 0x0000c80016267a20 */ /* 0x000fc40000410000 */
[----:B------:R-:W-:Y:S02]  /*fd30*/  FMUL.FTZ R42, R23, c[0x0][0x320] ;  /* 0x0000c800172a7a20 */ /* 0x000fe40000410000 */
[----:B-1----:R-:W-:Y:S02]  /*fd40*/  FMUL.FTZ R3, R92, c[0x0][0x320] ;  /* 0x0000c8005c037a20 */ /* 0x002fe40000410000 */
[----:B------:R-:W-:Y:S02]  /*fd50*/  FMUL.FTZ R23, R71, c[0x0][0x320] ;  /* 0x0000c80047177a20 */ /* 0x000fe40000410000 */
[----:B------:R1:W-:Y:S01]  /*fd60*/  MUFU.TANH R182, R3 ;  /* 0x0000000300b67308 */ /* 0x0003e20000002400 */
[----:B------:R-:W-:Y:S02]  /*fd70*/  FMUL.FTZ R36, R59, c[0x0][0x320] ;  /* 0x0000c8003b247a20 */ /* 0x000fe40000410000 */
[----:B------:R-:W-:Y:S02]  /*fd80*/  FMUL.FTZ R26, R26, c[0x0][0x320] ;  /* 0x0000c8001a1a7a20 */ /* 0x000fe40000410000 */
[----:B------:R-:W-:-:S02]  /*fd90*/  FMUL.FTZ R27, R27, c[0x0][0x320] ;  /* 0x0000c8001b1b7a20 */ /* 0x000fc40000410000 */
[----:B------:R-:W-:-:S04]  /*fda0*/  IMAD.SHL.U32 R224, R0, 0x2, RZ ;  /* 0x0000000200e07824 */ /* 0x000fc800078e00ff */
[--C-:B------:R-:W-:Y:S02]  /*fdb0*/  IMAD R225, R4, 0x2, R224.reuse ;  /* 0x0000000204e17824 */ /* 0x100fe400078e02e0 */
[C---:B------:R-:W-:Y:S02]  /*fdc0*/  IMAD R227, R2.reuse, 0x2, R224 ;  /* 0x0000000202e37824 */ /* 0x040fe400078e02e0 */
[----:B------:R-:W-:Y:S02]  /*fdd0*/  IMAD R226, R2, 0x2, R225 ;  /* 0x0000000202e27824 */ /* 0x000fe400078e02e1 */
[----:B-1----:R-:W-:-:S04]  /*fde0*/  FMUL.FTZ R3, R93, c[0x0][0x320] ;  /* 0x0000c8005d037a20 */ /* 0x002fc80000410000 */
        /* <DEDUP_REMOVED lines=40> */
[----:B------:R1:W-:Y:S08]  /*10070*/  MUFU.TANH R24, R10 ;  /* 0x0000000a00187308 */ /* 0x0003f00000002400 */
[----:B------:R2:W-:Y:S01]  /*10080*/  MUFU.TANH R85, R3 ;  /* 0x0000000300557308 */ /* 0x0005e20000002400 */
[----:B-1----:R-:W-:-:S07]  /*10090*/  FMUL.FTZ R10, R90, c[0x0][0x320] ;  /* 0x0000c8005a0a7a20 */ /* 0x002fce0000410000 */
[----:B------:R1:W-:Y:S01]  /*100a0*/  MUFU.TANH R19, R10 ;  /* 0x0000000a00137308 */ /* 0x0003e20000002400 */
[----:B--2---:R-:W-:-:S07]  /*100b0*/  FMUL.FTZ R3, R25, c[0x0][0x320] ;  /* 0x0000c80019037a20 */ /* 0x004fce0000410000 */
[----:B------:R2:W-:Y:S01]  /*100c0*/  MUFU.TANH R84, R3 ;  /* 0x0000000300547308 */ /* 0x0005e20000002400 */
[----:B-1----:R-:W-:-:S07]  /*100d0*/  FMUL.FTZ R10, R129, c[0x0][0x320] ;  /* 0x0000c800810a7a20 */ /* 0x002fce0000410000 */
[----:B------:R-:W-:Y:S01]  /*100e0*/  MUFU.TANH R10, R10 ;  /* 0x0000000a000a7308 */ /* 0x000fe20000002400 */
[----:B--2---:R-:W-:-:S07]  /*100f0*/  FMUL.FTZ R3, R100, c[0x0][0x320] ;  /* 0x0000c80064037a20 */ /* 0x004fce0000410000 */
[----:B------:R1:W2:Y:S02]  /*10100*/  MUFU.TANH R20, R3 ;  /* 0x0000000300147308 */ /* 0x0002a40000002400 */
[----:B-1----:R-:W-:-:S06]  /*10110*/  FMUL.FTZ R3, R101, c[0x0][0x320] ;  /* 0x0000c80065037a20 */ /* 0x002fcc0000410000 */
[----:B------:R1:W3:Y:S02]  /*10120*/  MUFU.TANH R29, R3 ;  /* 0x00000003001d7308 */ /* 0x0002e40000002400 */
[----:B-1----:R-:W-:-:S06]  /*10130*/  FMUL.FTZ R3, R96, c[0x0][0x320] ;  /* 0x0000c80060037a20 */ /* 0x002fcc0000410000 */
[----:B------:R1:W4:Y:S02]  /*10140*/  MUFU.TANH R30, R3 ;  /* 0x00000003001e7308 */ /* 0x0003240000002400 */
[----:B-1----:R-:W-:-:S06]  /*10150*/  FMUL.FTZ R3, R68, c[0x0][0x320] ;  /* 0x0000c80044037a20 */ /* 0x002fcc0000410000 */
[----:B------:R1:W1:Y:S02]  /*10160*/  MUFU.TANH R32, R3 ;  /* 0x0000000300207308 */ /* 0x0002640000002400 */
        /* <DEDUP_REMOVED lines=99> */
[----:B------:R-:W-:Y:S08]  /*107a0*/  MUFU.TANH R58, R9 ;  /* 0x00000009003a7308 */ /* 0x000ff00000002400 */
        /* <DEDUP_REMOVED lines=33> */
[----:B------:R-:W-:Y:S01]  /*109c0*/  LOP3.LUT R8, R3, 0xffffffc, RZ, 0xc0, !PT ;  /* 0x0ffffffc03087812 */ /* 0x000fe200078ec0ff */
[----:B------:R-:W-:Y:S01]  /*109d0*/  IMAD.IADD R3, R246, 0x1, -R6 ;  /* 0x00000001f6037824 */ /* 0x000fe200078e0a06 */
[----:B------:R-:W-:-:S03]  /*109e0*/  LEA.HI R7, R7, R5, RZ, 0x2 ;  /* 0x0000000507077211 */ /* 0x000fc600078f10ff */
[----:B------:R-:W-:Y:S01]  /*109f0*/  IMAD.IADD R9, R245, 0x1, -R8 ;  /* 0x00000001f5097824 */ /* 0x000fe200078e0a08 */
[----:B------:R-:W-:Y:S02]  /*10a00*/  LEA.HI.SX32 R8, R7, UR17, 0x1e ;  /* 0x0000001107087c11 */ /* 0x000fe4000f8ff2ff */
[----:B------:R-:W-:-:S03]  /*10a10*/  LEA.HI R6, R3, R3, RZ, 0x1 ;  /* 0x0000000303067211 */ /* 0x000fc600078f08ff */
[----:B------:R-:W-:Y:S01]  /*10a20*/  IMAD R11, R9, 0x10, R8 ;  /* 0x00000010090b7824 */ /* 0x000fe200078e0208 */
[C---:B------:R-:W-:Y:S01]  /*10a30*/  LOP3.LUT R9, R6.reuse, 0x1ffffffe, RZ, 0xc0, !PT ;  /* 0x1ffffffe06097812 */ /* 0x040fe200078ec0ff */
[----:B------:R-:W-:-:S05]  /*10a40*/  IMAD.SHL.U32 R8, R6, 0x20, RZ ;  /* 0x0000002006087824 */ /* 0x000fca00078e00ff */
[----:B------:R-:W-:Y:S02]  /*10a50*/  LOP3.LUT R6, R8, 0xffffffc0, RZ, 0xc0, !PT ;  /* 0xffffffc008067812 */ /* 0x000fe400078ec0ff */
[----:B------:R-:W-:Y:S01]  /*10a60*/  IADD3 R8, R3, -R9, RZ ;  /* 0x8000000903087210 */ /* 0x000fe20007ffe0ff */
[----:B------:R-:W-:Y:S02]  /*10a70*/  FMUL.FTZ R9, R130, c[0x0][0x320] ;  /* 0x0000c80082097a20 */ /* 0x000fe40000410000 */
[----:B------:R-:W-:Y:S02]  /*10a80*/  IMAD.IADD R3, R6, 0x1, R11 ;  /* 0x0000000106037824 */ /* 0x000fe400078e020b */
[----:B------:R-:W-:Y:S02]  /*10a90*/  FMUL.FTZ R6, R105, c[0x0][0x320] ;  /* 0x0000c80069067a20 */ /* 0x000fe40000410000 */
[----:B------:R-:W-:Y:S01]  /*10aa0*/  IMAD R12, R8, 0x8, R3 ;  /* 0x00000008080c7824 */ /* 0x000fe200078e0203 */
[----:B------:R-:W-:Y:S01]  /*10ab0*/  MUFU.TANH R9, R9 ;  /* 0x0000000900097308 */ /* 0x000fe20000002400 */
[----:B------:R-:W-:-:S02]  /*10ac0*/  FMUL.FTZ R3, R104, c[0x0][0x320] ;  /* 0x0000c80068037a20 */ /* 0x000fc40000410000 */
[----:B------:R-:W-:Y:S01]  /*10ad0*/  @P1 IMAD.HI.U32 R8, R12, c[0x0][0x2c8], RZ ;  /* 0x0000b2000c081a27 */ /* 0x000fe200078e00ff */
[----:B------:R-:W-:Y:S03]  /*10ae0*/  STL [R1+0x24], R12 ;  /* 0x0000240c01007387 */ /* 0x000fe60000100800 */
[----:B------:R-:W-:Y:S01]  /*10af0*/  FMUL.FTZ R11, R128, c[0x0][0x320] ;  /* 0x0000c800800b7a20 */ /* 0x000fe20000410000 */
[----:B------:R1:W-:Y:S08]  /*10b00*/  MUFU.TANH R18, R3 ;  /* 0x0000000300127308 */ /* 0x0003f00000002400 */
[----:B------:R2:W-:Y:S01]  /*10b10*/  MUFU.TANH R17, R6 ;  /* 0x0000000600117308 */ /* 0x0005e20000002400 */
[----:B-1----:R-:W-:Y:S01]  /*10b20*/  IMAD.MOV.U32 R3, RZ, RZ, R12 ;  /* 0x000000ffff037224 */ /* 0x002fe200078e000c */
[----:B------:R-:W-:-:S06]  /*10b30*/  @P0 SHF.R.U32.HI R3, RZ, c[0x0][0x2cc], R8 ;  /* 0x0000b300ff030a19 */ /* 0x000fcc0000011608 */
[----:B------:R-:W-:Y:S01]  /*10b40*/  MUFU.TANH R11, R11 ;  /* 0x0000000b000b7308 */ /* 0x000fe20000002400 */
[----:B------:R-:W1:Y:S01]  /*10b50*/  SHFL.IDX PT, R12, R3, RZ, 0x1c1f ;  /* 0x001c1fff030c7589 */ /* 0x000e6200000e0000 */
[----:B--2---:R-:W-:-:S03]  /*10b60*/  FMUL.FTZ R6, R106, c[0x0][0x320] ;  /* 0x0000c8006a067a20 */ /* 0x004fc60000410000 */
[----:B------:R-:W2:Y:S03]  /*10b70*/  SHFL.IDX PT, R13, R3, 0x1, 0x1c1f ;  /* 0x003c1f00030d7f89 */ /* 0x000ea600000e0000 */
[----:B------:R1:W-:Y:S01]  /*10b80*/  MUFU.TANH R55, R6 ;  /* 0x0000000600377308 */ /* 0x0003e20000002400 */
[----:B------:R-:W1:Y:S04]  /*10b90*/  SHFL.IDX PT, R15, R3, 0x2, 0x1c1f ;  /* 0x005c1f00030f7f89 */ /* 0x000e6800000e0000 */
[----:B------:R1:W2:Y:S02]  /*10ba0*/  SHFL.IDX PT, R14, R3, 0x3, 0x1c1f ;  /* 0x007c1f00030e7f89 */ /* 0x0002a400000e0000 */
[----:B-1----:R-:W-:-:S05]  /*10bb0*/  LOP3.LUT R3, R7, 0x7ffffffc, RZ, 0xc0, !PT ;  /* 0x7ffffffc07037812 */ /* 0x002fca00078ec0ff */
[----:B------:R-:W-:Y:S01]  /*10bc0*/  IMAD.IADD R6, R5, 0x1, -R3 ;  /* 0x0000000105067824 */ /* 0x000fe200078e0a03 */
[----:B------:R-:W-:Y:S01]  /*10bd0*/  MOV R3, UR12 ;  /* 0x0000000c00037c02 */ /* 0x000fe20008000f00 */
[----:B------:R-:W-:Y:S02]  /*10be0*/  FMUL.FTZ R5, R107, c[0x0][0x320] ;  /* 0x0000c8006b057a20 */ /* 0x000fe40000410000 */
[----:B------:R-:W-:Y:S02]  /*10bf0*/  IMAD.SHL.U32 R74, R6, 0x2, RZ ;  /* 0x00000002064a7824 */ /* 0x000fe400078e00ff */
[----:B------:R1:W-:Y:S03]  /*10c00*/  MUFU.TANH R54, R5 ;  /* 0x0000000500367308 */ /* 0x0003e60000002400 */
[C---:B------:R-:W-:Y:S01]  /*10c10*/  IADD3 R3, -R74.reuse, 0x1, R3 ;  /* 0x000000014a037810 */ /* 0x040fe20007ffe103 */
[----:B------:R4:W-:Y:S01]  /*10c20*/  STL [R1+0x28], R74 ;  /* 0x0000284a01007387 */ /* 0x0009e20000100800 */
[----:B------:R-:W-:-:S02]  /*10c30*/  IADD3 R8, -R74, UR12, RZ ;  /* 0x0000000c4a087c10 */ /* 0x000fc4000fffe1ff */
[----:B------:R-:W-:-:S05]  /*10c40*/  IADD3 R3, R3, -UR20, RZ ;  /* 0x8000001403037c10 */ /* 0x000fca000fffe0ff */
[C---:B------:R-:W-:Y:S02]  /*10c50*/  IMAD.IADD R6, R3.reuse, 0x1, R12 ;  /* 0x0000000103067824 */ /* 0x040fe400078e020c */
[----:B--2---:R-:W-:Y:S01]  /*10c60*/  IMAD.IADD R7, R3, 0x1, R13 ;  /* 0x0000000103077824 */ /* 0x004fe200078e020d */
[----:B------:R-:W-:Y:S01]  /*10c70*/  MUFU.TANH R12, R39 ;  /* 0x00000027000c7308 */ /* 0x000fe20000002400 */
[----:B-1----:R-:W-:Y:S01]  /*10c80*/  FMUL.FTZ R5, R91, c[0x0][0x320] ;  /* 0x0000c8005b057a20 */ /* 0x002fe20000410000 */
[C---:B------:R-:W-:Y:S02]  /*10c90*/  IMNMX R6, R8.reuse, R6, PT ;  /* 0x0000000608067217 */ /* 0x040fe40003800200 */
[----:B------:R-:W-:Y:S02]  /*10ca0*/  IMNMX R7, R8, R7, PT ;  /* 0x0000000708077217 */ /* 0x000fe40003800200 */
[C---:B------:R-:W-:Y:S02]  /*10cb0*/  ISETP.GT.AND P0, PT, R6.reuse, RZ, PT ;  /* 0x000000ff0600720c */ /* 0x040fe40003f04270 */
[----:B------:R-:W-:Y:S01]  /*10cc0*/  ISETP.GT.AND P1, PT, R6, 0x1, PT ;  /* 0x000000010600780c */ /* 0x000fe20003f24270 */
[----:B------:R1:W2:Y:S01]  /*10cd0*/  MUFU.TANH R16, R5 ;  /* 0x0000000500107308 */ /* 0x0002a20000002400 */
[----:B------:R-:W-:-:S02]  /*10ce0*/  FSEL R20, R20, -INF , P0 ;  /* 0xff80000014147808 */ /* 0x000fc40000000000 */
[----:B---3--:R-:W-:Y:S02]  /*10cf0*/  FSEL R29, R29, -INF , P1 ;  /* 0xff8000001d1d7808 */ /* 0x008fe40000800000 */
[C---:B------:R-:W-:Y:S02]  /*10d00*/  ISETP.GT.AND P2, PT, R6.reuse, 0x8, PT ;  /* 0x000000080600780c */ /* 0x040fe40003f44270 */
[C---:B------:R-:W-:Y:S01]  /*10d10*/  ISETP.GT.AND P3, PT, R6.reuse, 0x9, PT ;  /* 0x000000090600780c */ /* 0x040fe20003f64270 */
[----:B------:R-:W-:Y:S01]  /*10d20*/  MUFU.TANH R13, R37 ;  /* 0x00000025000d7308 */ /* 0x000fe20000002400 */
[C---:B------:R-:W-:Y:S02]  /*10d30*/  ISETP.GT.AND P0, PT, R6.reuse, 0x10, PT ;  /* 0x000000100600780c */ /* 0x040fe40003f04270 */
[----:B------:R-:W-:Y:S02]  /*10d40*/  ISETP.GT.AND P1, PT, R6, 0x11, PT ;  /* 0x000000110600780c */ /* 0x000fe40003f24270 */
[----:B----4-:R-:W-:-:S02]  /*10d50*/  FSEL R30, R30, -INF , P2 ;  /* 0xff8000001e1e7808 */ /* 0x010fc40001000000 */
[----:B------:R-:W-:Y:S01]  /*10d60*/  FSEL R31, R31, -INF , P3 ;  /* 0xff8000001f1f7808 */ /* 0x000fe20001800000 */
[----:B-1----:R-:W-:Y:S01]  /*10d70*/  IMAD.IADD R5, R3, 0x1, R15 ;  /* 0x0000000103057824 */ /* 0x002fe200078e020f */
[----:B------:R-:W-:Y:S02]  /*10d80*/  FSEL R93, R182, -INF , P0 ;  /* 0xff800000b65d7808 */ /* 0x000fe40000000000 */
[----:B------:R-:W-:Y:S02]  /*10d90*/  FSEL R94, R181, -INF , P1 ;  /* 0xff800000b55e7808 */ /* 0x000fe40000800000 */
[C---:B------:R-:W-:Y:S02]  /*10da0*/  ISETP.GT.AND P2, PT, R6.reuse, 0x18, PT ;  /* 0x000000180600780c */ /* 0x040fe40003f44270 */
[C---:B------:R-:W-:Y:S02]  /*10db0*/  ISETP.GT.AND P3, PT, R6.reuse, 0x19, PT ;  /* 0x000000190600780c */ /* 0x040fe40003f64270 */
[----:B------:R-:W-:-:S02]  /*10dc0*/  ISETP.GT.AND P0, PT, R6, 0x20, PT ;  /* 0x000000200600780c */ /* 0x000fc40003f04270 */
[----:B------:R-:W-:Y:S02]  /*10dd0*/  ISETP.GT.AND P1, PT, R6, 0x21, PT ;  /* 0x000000210600780c */ /* 0x000fe40003f24270 */
[----:B------:R-:W-:Y:S02]  /*10de0*/  FSEL R95, R180, -INF , P2 ;  /* 0xff800000b45f7808 */ /* 0x000fe40001000000 */
[----:B------:R-:W-:Y:S02]  /*10df0*/  FSEL R96, R171, -INF , P3 ;  /* 0xff800000ab607808 */ /* 0x000fe40001800000 */
[----:B------:R-:W-:Y:S02]  /*10e00*/  FSEL R131, R158, -INF , P0 ;  /* 0xff8000009e837808 */ /* 0x000fe40000000000 */
[----:B------:R-:W-:Y:S02]  /*10e10*/  FSEL R139, R157, -INF , P1 ;  /* 0xff8000009d8b7808 */ /* 0x000fe40000800000 */
[----:B------:R-:W-:-:S02]  /*10e20*/  ISETP.GT.AND P2, PT, R6, 0x28, PT ;  /* 0x000000280600780c */ /* 0x000fc40003f44270 */
[C---:B------:R-:W-:Y:S02]  /*10e30*/  ISETP.GT.AND P3, PT, R6.reuse, 0x29, PT ;  /* 0x000000290600780c */ /* 0x040fe40003f64270 */
[C---:B------:R-:W-:Y:S02]  /*10e40*/  ISETP.GT.AND P0, PT, R6.reuse, 0x30, PT ;  /* 0x000000300600780c */ /* 0x040fe40003f04270 */
[----:B------:R-:W-:Y:S02]  /*10e50*/  ISETP.GT.AND P1, PT, R6, 0x31, PT ;  /* 0x000000310600780c */ /* 0x000fe40003f24270 */
[----:B------:R-:W-:Y:S02]  /*10e60*/  FSEL R140, R149, -INF , P2 ;  /* 0xff800000958c7808 */ /* 0x000fe40001000000 */
[----:B------:R-:W-:Y:S02]  /*10e70*/  FSEL R146, R148, -INF , P3 ;  /* 0xff80000094927808 */ /* 0x000fe40001800000 */
[----:B------:R-:W-:-:S02]  /*10e80*/  FSEL R151, R151, -INF , P0 ;  /* 0xff80000097977808 */ /* 0x000fc40000000000 */
[----:B------:R-:W-:Y:S02]  /*10e90*/  FSEL R153, R118, -INF , P1 ;  /* 0xff80000076997808 */ /* 0x000fe40000800000 */
[C---:B------:R-:W-:Y:S02]  /*10ea0*/  ISETP.GT.AND P2, PT, R6.reuse, 0x38, PT ;  /* 0x000000380600780c */ /* 0x040fe40003f44270 */
[C---:B------:R-:W-:Y:S02]  /*10eb0*/  ISETP.GT.AND P3, PT, R6.reuse, 0x39, PT ;  /* 0x000000390600780c */ /* 0x040fe40003f64270 */
[C---:B------:R-:W-:Y:S02]  /*10ec0*/  ISETP.GT.AND P0, PT, R6.reuse, 0x40, PT ;  /* 0x000000400600780c */ /* 0x040fe40003f04270 */
[----:B------:R-:W-:Y:S02]  /*10ed0*/  ISETP.GT.AND P1, PT, R6, 0x41, PT ;  /* 0x000000410600780c */ /* 0x000fe40003f24270 */
[----:B------:R-:W-:-:S02]  /*10ee0*/  FSEL R155, R32, -INF , P2 ;  /* 0xff800000209b7808 */ /* 0x000fc40001000000 */
[----:B------:R-:W-:Y:S02]  /*10ef0*/  FSEL R159, R159, -INF , P3 ;  /* 0xff8000009f9f7808 */ /* 0x000fe40001800000 */
        /* <DEDUP_REMOVED lines=19> */
[----:B------:R-:W-:Y:S02]  /*11030*/  ISETP.GT.AND P3, PT, R6, 0x69, PT ;  /* 0x000000690600780c */ /* 0x000fe40003f64270 */
[C---:B------:R-:W-:Y:S02]  /*11040*/  ISETP.GT.AND P0, PT, R7.reuse, RZ, PT ;  /* 0x000000ff0700720c */ /* 0x040fe40003f04270 */
        /* <DEDUP_REMOVED lines=17> */
[----:B------:R-:W-:Y:S02]  /*11160*/  IMNMX R5, R8, R5, PT ;  /* 0x0000000508057217 */ /* 0x000fe40003800200 */
[----:B------:R-:W-:Y:S02]  /*11170*/  FSEL R118, R19, -INF , P2 ;  /* 0xff80000013767808 */ /* 0x000fe40001000000 */
[----:B--2---:R-:W-:-:S02]  /*11180*/  FSEL R129, R16, -INF , P3 ;  /* 0xff80000010817808 */ /* 0x004fc40001800000 */
[----:B------:R-:W-:Y:S02]  /*11190*/  FSEL R150, R150, -INF , P0 ;  /* 0xff80000096967808 */ /* 0x000fe40000000000 */
[----:B------:R-:W-:Y:S02]  /*111a0*/  FSEL R152, R80, -INF , P1 ;  /* 0xff80000050987808 */ /* 0x000fe40000800000 */
[C---:B------:R-:W-:Y:S02]  /*111b0*/  ISETP.GT.AND P2, PT, R5.reuse, RZ, PT ;  /* 0x000000ff0500720c */ /* 0x040fe40003f44270 */
[C---:B------:R-:W-:Y:S02]  /*111c0*/  ISETP.GT.AND P3, PT, R5.reuse, 0x1, PT ;  /* 0x000000010500780c */ /* 0x040fe40003f64270 */
[C---:B------:R-:W-:Y:S02]  /*111d0*/  ISETP.GT.AND P0, PT, R5.reuse, 0x8, PT ;  /* 0x000000080500780c */ /* 0x040fe40003f04270 */
[----:B------:R-:W-:-:S02]  /*111e0*/  ISETP.GT.AND P1, PT, R5, 0x9, PT ;  /* 0x000000090500780c */ /* 0x000fc40003f24270 */
[----:B------:R-:W-:Y:S02]  /*111f0*/  FSEL R16, R53, -INF , P2 ;  /* 0xff80000035107808 */ /* 0x000fe40001000000 */
        /* <DEDUP_REMOVED lines=10> */
[----:B------:R-:W-:Y:S01]  /*112a0*/  FSEL R80, R10, -INF , P1 ;  /* 0xff8000000a507808 */ /* 0x000fe20000800000 */
[----:B------:R-:W-:Y:S01]  /*112b0*/  MUFU.TANH R11, R38 ;  /* 0x00000026000b7308 */ /* 0x000fe20000002400 */
        /* <DEDUP_REMOVED lines=36> */
[----:B------:R-:W-:-:S02]  /*11500*/  FMNMX.FTZ R5, R20, R29, !PT ;  /* 0x0000001d14057209 */ /* 0x000fc40007810000 */
[----:B------:R-:W-:Y:S02]  /*11510*/  FMNMX.FTZ R6, R16, R19, !PT ;  /* 0x0000001310067209 */ /* 0x000fe40007810000 */
[----:B------:R-:W-:Y:S02]  /*11520*/  FMNMX.FTZ R5, R30, R5, !PT ;  /* 0x000000051e057209 */ /* 0x000fe40007810000 */
[----:B------:R-:W-:Y:S02]  /*11530*/  IADD3 R3, R3, R14, RZ ;  /* 0x0000000e03037210 */ /* 0x000fe40007ffe0ff */
[----:B------:R-:W-:Y:S02]  /*11540*/  FMNMX.FTZ R5, R31, R5, !PT ;  /* 0x000000051f057209 */ /* 0x000fe40007810000 */
[----:B------:R-:W-:Y:S02]  /*11550*/  FMNMX.FTZ R6, R21, R6, !PT ;  /* 0x0000000615067209 */ /* 0x000fe40007810000 */
[----:B------:R-:W-:-:S02]  /*11560*/  FMNMX.FTZ R5, R93, R5, !PT ;  /* 0x000000055d057209 */ /* 0x000fc40007810000 */
[----:B------:R-:W-:Y:S02]  /*11570*/  IMNMX R3, R8, R3, PT ;  /* 0x0000000308037217 */ /* 0x000fe40003800200 */
[----:B------:R-:W-:Y:S02]  /*11580*/  FMNMX.FTZ R5, R94, R5, !PT ;  /* 0x000000055e057209 */ /* 0x000fe40007810000 */
[----:B------:R-:W-:Y:S02]  /*11590*/  FMNMX.FTZ R6, R22, R6, !PT ;  /* 0x0000000616067209 */ /* 0x000fe40007810000 */
[----:B------:R-:W-:Y:S02]  /*115a0*/  FMNMX.FTZ R5, R95, R5, !PT ;  /* 0x000000055f057209 */ /* 0x000fe40007810000 */
[----:B------:R-:W-:Y:S02]  /*115b0*/  FSEL R187, R28, -INF , P2 ;  /* 0xff8000001cbb7808 */ /* 0x000fe40001000000 */
[----:B------:R-:W-:-:S02]  /*115c0*/  FMNMX.FTZ R5, R96, R5, !PT ;  /* 0x0000000560057209 */ /* 0x000fc40007810000 */
[----:B------:R-:W-:Y:S02]  /*115d0*/  FSEL R104, R25, -INF , P3 ;  /* 0xff80000019687808 */ /* 0x000fe40001800000 */
[----:B------:R-:W-:Y:S02]  /*115e0*/  FMNMX.FTZ R5, R131, R5, !PT ;  /* 0x0000000583057209 */ /* 0x000fe40007810000 */
[----:B------:R-:W-:Y:S02]  /*115f0*/  ISETP.GT.AND P2, PT, R3, RZ, PT ;  /* 0x000000ff0300720c */ /* 0x000fe40003f44270 */
[----:B------:R-:W-:Y:S02]  /*11600*/  FMNMX.FTZ R5, R139, R5, !PT ;  /* 0x000000058b057209 */ /* 0x000fe40007810000 */
[----:B------:R-:W-:Y:S02]  /*11610*/  ISETP.GT.AND P3, PT, R3, 0x1, PT ;  /* 0x000000010300780c */ /* 0x000fe40003f64270 */
[----:B------:R-:W-:-:S02]  /*11620*/  FMNMX.FTZ R5, R140, R5, !PT ;  /* 0x000000058c057209 */ /* 0x000fc40007810000 */
[----:B------:R-:W-:Y:S02]  /*11630*/  FMNMX.FTZ R6, R40, R6, !PT ;  /* 0x0000000628067209 */ /* 0x000fe40007810000 */
[----:B------:R-:W-:Y:S02]  /*11640*/  FMNMX.FTZ R5, R146, R5, !PT ;  /* 0x0000000592057209 */ /* 0x000fe40007810000 */
[----:B------:R-:W-:Y:S02]  /*11650*/  FSEL R186, R18, -INF , P0 ;  /* 0xff80000012ba7808 */ /* 0x000fe40000000000 */
[----:B------:R-:W-:Y:S02]  /*11660*/  FMNMX.FTZ R5, R151, R5, !PT ;  /* 0x0000000597057209 */ /* 0x000fe40007810000 */
[----:B------:R-:W-:Y:S02]  /*11670*/  ISETP.GT.AND P0, PT, R3, 0x8, PT ;  /* 0x000000080300780c */ /* 0x000fe40003f04270 */
[----:B------:R-:W-:-:S02]  /*11680*/  FSEL R14, R45, -INF , P2 ;  /* 0xff8000002d0e7808 */ /* 0x000fc40001000000 */
[----:B------:R-:W-:Y:S02]  /*11690*/  FSEL R15, R24, -INF , P3 ;  /* 0xff800000180f7808 */ /* 0x000fe40001800000 */
[----:B------:R-:W-:Y:S02]  /*116a0*/  FMNMX.FTZ R5, R153, R5, !PT ;  /* 0x0000000599057209 */ /* 0x000fe40007810000 */
[----:B------:R-:W-:Y:S02]  /*116b0*/  FMNMX.FTZ R6, R41, R6, !PT ;  /* 0x0000000629067209 */ /* 0x000fe40007810000 */
[----:B------:R-:W-:Y:S02]  /*116c0*/  FSEL R119, R17, -INF , P1 ;  /* 0xff80000011777808 */ /* 0x000fe40000800000 */
        /* <DEDUP_REMOVED lines=70> */
[----:B------:R-:W-:Y:S01]  /*11b30*/  ISETP.GT.AND P4, PT, R3, 0x41, PT ;  /* 0x000000410300780c */ /* 0x000fe20003f84270 */
[----:B------:R-:W1:Y:S01]  /*11b40*/  SHFL.BFLY PT, R10, R5, 0x2, 0x1f ;  /* 0x0c401f00050a7f89 */ /* 0x000e6200000e0000 */
[----:B------:R-:W-:Y:S02]  /*11b50*/  FSEL R162, R162, -INF , P3 ;  /* 0xff800000a2a27808 */ /* 0x000fe40001800000 */
[----:B------:R-:W-:Y:S02]  /*11b60*/  FMNMX.FTZ R8, R145, R8, !PT ;  /* 0x0000000891087209 */ /* 0x000fe40007810000 */
[----:B------:R-:W-:-:S02]  /*11b70*/  FMNMX.FTZ R6, R207, R6, !PT ;  /* 0x00000006cf067209 */ /* 0x000fc40007810000 */
[----:B------:R-:W-:Y:S02]  /*11b80*/  ISETP.GT.AND P1, PT, R3, 0x48, PT ;  /* 0x000000480300780c */ /* 0x000fe40003f24270 */
[----:B------:R-:W-:Y:S02]  /*11b90*/  FSEL R163, R163, -INF , P4 ;  /* 0xff800000a3a37808 */ /* 0x000fe40002000000 */
        /* <DEDUP_REMOVED lines=16> */
[----:B------:R-:W-:Y:S02]  /*11ca0*/  ISETP.GT.AND P0, PT, R3, 0x59, PT ;  /* 0x000000590300780c */ /* 0x000fe40003f04270 */
[----:B------:R-:W-:Y:S02]  /*11cb0*/  FMNMX.FTZ R9, R35, R9, !PT ;  /* 0x0000000923097209 */ /* 0x000fe40007810000 */
[----:B------:R-:W-:Y:S02]  /*11cc0*/  FSEL R178, R178, -INF , P4 ;  /* 0xff800000b2b27808 */ /* 0x000fe40002000000 */
[----:B------:R-:W-:Y:S02]  /*11cd0*/  FMNMX.FTZ R8, R176, R8, !PT ;  /* 0x00000008b0087209 */ /* 0x000fe40007810000 */
[----:B------:R-:W-:Y:S02]  /*11ce0*/  FMNMX.FTZ R6, R104, R6, !PT ;  /* 0x0000000668067209 */ /* 0x000fe40007810000 */
[----:B------:R-:W-:-:S02]  /*11cf0*/  FSEL R179, R179, -INF , P0 ;  /* 0xff800000b3b37808 */ /* 0x000fc40000000000 */
[----:B------:R-:W-:Y:S02]  /*11d00*/  FMNMX.FTZ R9, R97, R9, !PT ;  /* 0x0000000961097209 */ /* 0x000fe40007810000 */
[C---:B------:R-:W-:Y:S02]  /*11d10*/  ISETP.GT.AND P2, PT, R3.reuse, 0x58, PT ;  /* 0x000000580300780c */ /* 0x040fe40003f44270 */
[C---:B------:R-:W-:Y:S02]  /*11d20*/  ISETP.GT.AND P1, PT, R3.reuse, 0x60, PT ;  /* 0x000000600300780c */ /* 0x040fe40003f24270 */
[C---:B------:R-:W-:Y:S02]  /*11d30*/  ISETP.GT.AND P4, PT, R3.reuse, 0x61, PT ;  /* 0x000000610300780c */ /* 0x040fe40003f84270 */
[C---:B------:R-:W-:Y:S02]  /*11d40*/  ISETP.GT.AND P3, PT, R3.reuse, 0x68, PT ;  /* 0x000000680300780c */ /* 0x040fe40003f64270 */
[----:B------:R-:W-:-:S02]  /*11d50*/  ISETP.GT.AND P0, PT, R3, 0x69, PT ;  /* 0x000000690300780c */ /* 0x000fc40003f04270 */
[----:B------:R-:W-:Y:S02]  /*11d60*/  FMNMX.FTZ R3, R178, R8, !PT ;  /* 0x00000008b2037209 */ /* 0x000fe40007810000 */
[----:B------:R-:W-:Y:S02]  /*11d70*/  FMNMX.FTZ R6, R186, R6, !PT ;  /* 0x00000006ba067209 */ /* 0x000fe40007810000 */
[----:B-1----:R-:W-:Y:S02]  /*11d80*/  FMNMX.FTZ R8, R10, R5, !PT ;  /* 0x000000050a087209 */ /* 0x002fe40007810000 */
[----:B------:R-:W-:Y:S01]  /*11d90*/  FMNMX.FTZ R5, R116, R9, !PT ;  /* 0x0000000974057209 */ /* 0x000fe20007810000 */
[----:B------:R1:W-:Y:S01]  /*11da0*/  MUFU.TANH R10, R36 ;  /* 0x00000024000a7308 */ /* 0x0003e20000002400 */
[----:B------:R-:W-:Y:S01]  /*11db0*/  FMNMX.FTZ R6, R119, R6, !PT ;  /* 0x0000000677067209 */ /* 0x000fe20007810000 */
[----:B------:R-:W-:Y:S01]  /*11dc0*/  SHFL.BFLY PT, R73, R8, 0x1, 0x1f ;  /* 0x0c201f0008497f89 */ /* 0x000fe200000e0000 */
[----:B------:R-:W-:-:S02]  /*11dd0*/  FSEL R177, R177, -INF , P2 ;  /* 0xff800000b1b17808 */ /* 0x000fc40001000000 */
[----:B------:R-:W-:Y:S01]  /*11de0*/  FMNMX.FTZ R5, R118, R5, !PT ;  /* 0x0000000576057209 */ /* 0x000fe20007810000 */
[----:B------:R-:W2:Y:S01]  /*11df0*/  SHFL.BFLY PT, R71, R6, 0x2, 0x1f ;  /* 0x0c401f0006477f89 */ /* 0x000ea200000e0000 */
[----:B------:R-:W-:Y:S01]  /*11e00*/  FMNMX.FTZ R3, R177, R3, !PT ;  /* 0x00000003b1037209 */ /* 0x000fe20007810000 */
[----:B------:R-:W3:Y:S01]  /*11e10*/  MUFU.TANH R9, R23 ;  /* 0x0000001700097308 */ /* 0x000ee20000002400 */
[----:B------:R-:W-:Y:S02]  /*11e20*/  FMNMX.FTZ R5, R129, R5, !PT ;  /* 0x0000000581057209 */ /* 0x000fe40007810000 */
[----:B------:R-:W-:Y:S02]  /*11e30*/  FSEL R250, R62, -INF , P1 ;  /* 0xff8000003efa7808 */ /* 0x000fe40000800000 */
[----:B------:R-:W-:Y:S02]  /*11e40*/  FMNMX.FTZ R3, R179, R3, !PT ;  /* 0x00000003b3037209 */ /* 0x000fe40007810000 */
[----:B------:R-:W-:Y:S01]  /*11e50*/  ISETP.GT.AND P1, PT, R7, 0x28, PT ;  /* 0x000000280700780c */ /* 0x000fe20003f24270 */
[----:B-1----:R-:W-:Y:S01]  /*11e60*/  LDSM.16.MT88.4 R36, [R226+0x100] ;  /* 0x00010000e224783b */ /* 0x002fe20000004200 */
[----:B------:R-:W-:-:S02]  /*11e70*/  FMNMX.FTZ R5, R150, R5, !PT ;  /* 0x0000000596057209 */ /* 0x000fc40007810000 */
[----:B------:R-:W-:Y:S02]  /*11e80*/  FSEL R248, R58, -INF , P4 ;  /* 0xff8000003af87808 */ /* 0x000fe40002000000 */
[----:B------:R-:W-:Y:S02]  /*11e90*/  FMNMX.FTZ R3, R250, R3, !PT ;  /* 0x00000003fa037209 */ /* 0x000fe40007810000 */
[----:B------:R-:W-:Y:S02]  /*11ea0*/  ISETP.GT.AND P2, PT, R7, 0x29, PT ;  /* 0x000000290700780c */ /* 0x000fe40003f44270 */
[----:B------:R-:W-:Y:S02]  /*11eb0*/  FSEL R117, R184, -INF , P1 ;  /* 0xff800000b8757808 */ /* 0x000fe40000800000 */
[----:B------:R-:W-:Y:S02]  /*11ec0*/  FMNMX.FTZ R5, R152, R5, !PT ;  /* 0x0000000598057209 */ /* 0x000fe40007810000 */
[----:B------:R-:W-:-:S02]  /*11ed0*/  FSEL R197, R54, -INF , P0 ;  /* 0xff80000036c57808 */ /* 0x000fc40000000000 */
[----:B------:R-:W-:Y:S02]  /*11ee0*/  FSEL R189, R55, -INF , P3 ;  /* 0xff80000037bd7808 */ /* 0x000fe40001800000 */
[----:B------:R-:W-:Y:S02]  /*11ef0*/  FMNMX.FTZ R3, R248, R3, !PT ;  /* 0x00000003f8037209 */ /* 0x000fe40007810000 */
[----:B------:R-:W-:Y:S02]  /*11f00*/  ISETP.GT.AND P0, PT, R7, 0x30, PT ;  /* 0x000000300700780c */ /* 0x000fe40003f04270 */
        /* <DEDUP_REMOVED lines=10> */
[----:B--2---:R-:W-:Y:S02]  /*11fb0*/  FMNMX.FTZ R71, R6, R71, !PT ;  /* 0x0000004706477209 */ /* 0x004fe40007810000 */
[C---:B------:R-:W-:Y:S01]  /*11fc0*/  ISETP.GT.AND P1, PT, R7.reuse, 0x39, PT ;  /* 0x000000390700780c */ /* 0x040fe20003f24270 */
[----:B------:R-:W1:Y:S01]  /*11fd0*/  SHFL.BFLY PT, R6, R3, 0x2, 0x1f ;  /* 0x0c401f0003067f89 */ /* 0x000e6200000e0000 */
[----:B------:R-:W-:Y:S02]  /*11fe0*/  FSEL R148, R124, -INF , P0 ;  /* 0xff8000007c947808 */ /* 0x000fe40000000000 */
[----:B------:R-:W-:Y:S02]  /*11ff0*/  FMNMX.FTZ R5, R144, R5, !PT ;  /* 0x0000000590057209 */ /* 0x000fe40007810000 */
[----:B------:R-:W-:-:S02]  /*12000*/  ISETP.GT.AND P0, PT, R7, 0x40, PT ;  /* 0x000000400700780c */ /* 0x000fc40003f04270 */
[----:B---3--:R-:W-:Y:S02]  /*12010*/  FSEL R149, R9, -INF , P1 ;  /* 0xff80000009957808 */ /* 0x008fe40000800000 */
[----:B------:R-:W-:Y:S01]  /*12020*/  FMNMX.FTZ R5, R148, R5, !PT ;  /* 0x0000000594057209 */ /* 0x000fe20007810000 */
[----:B------:R-:W2:Y:S01]  /*12030*/  SHFL.BFLY PT, R9, R71, 0x1, 0x1f ;  /* 0x0c201f0047097f89 */ /* 0x000ea200000e0000 */
[----:B------:R-:W-:Y:S02]  /*12040*/  ISETP.GT.AND P1, PT, R7, 0x41, PT ;  /* 0x000000410700780c */ /* 0x000fe40003f24270 */
[----:B------:R-:W-:Y:S02]  /*12050*/  FSEL R160, R160, -INF , P0 ;  /* 0xff800000a0a07808 */ /* 0x000fe40000000000 */
[----:B------:R-:W-:Y:S02]  /*12060*/  FMNMX.FTZ R5, R149, R5, !PT ;  /* 0x0000000595057209 */ /* 0x000fe40007810000 */
[----:B------:R-:W-:-:S02]  /*12070*/  ISETP.GT.AND P0, PT, R7, 0x48, PT ;  /* 0x000000480700780c */ /* 0x000fc40003f04270 */
[----:B------:R-:W-:Y:S02]  /*12080*/  FSEL R161, R161, -INF , P1 ;  /* 0xff800000a1a17808 */ /* 0x000fe40000800000 */
[----:B------:R-:W-:Y:S02]  /*12090*/  FMNMX.FTZ R5, R160, R5, !PT ;  /* 0x00000005a0057209 */ /* 0x000fe40007810000 */
        /* <DEDUP_REMOVED lines=9> */
[----:B-1----:R-:W-:-:S02]  /*12130*/  FMNMX.FTZ R3, R3, R6, !PT ;  /* 0x0000000603037209 */ /* 0x002fc40007810000 */
[----:B------:R-:W1:Y:S01]  /*12140*/  MUFU.TANH R6, R42 ;  /* 0x0000002a00067308 */ /* 0x000e620000002400 */
[C---:B------:R-:W-:Y:S02]  /*12150*/  ISETP.GT.AND P0, PT, R7.reuse, 0x58, PT ;  /* 0x000000580700780c */ /* 0x040fe40003f04270 */
[----:B------:R-:W-:Y:S01]  /*12160*/  FSEL R181, R10, -INF , P1 ;  /* 0xff8000000ab57808 */ /* 0x000fe20000800000 */
[----:B------:R-:W3:Y:S01]  /*12170*/  SHFL.BFLY PT, R70, R3, 0x1, 0x1f ;  /* 0x0c201f0003467f89 */ /* 0x000ee200000e0000 */
[----:B------:R-:W-:Y:S02]  /*12180*/  FMNMX.FTZ R5, R180, R5, !PT ;  /* 0x00000005b4057209 */ /* 0x000fe40007810000 */
[----:B------:R-:W-:Y:S01]  /*12190*/  ISETP.GT.AND P2, PT, R7, 0x59, PT ;  /* 0x000000590700780c */ /* 0x000fe20003f44270 */
[----:B------:R-:W4:Y:S01]  /*121a0*/  MUFU.TANH R10, R26 ;  /* 0x0000001a000a7308 */ /* 0x000f220000002400 */
[----:B------:R-:W-:Y:S02]  /*121b0*/  FSEL R182, R13, -INF , P0 ;  /* 0xff8000000db67808 */ /* 0x000fe40000000000 */
[----:B------:R-:W-:-:S02]  /*121c0*/  FMNMX.FTZ R5, R181, R5, !PT ;  /* 0x00000005b5057209 */ /* 0x000fc40007810000 */
[----:B------:R-:W-:Y:S02]  /*121d0*/  FMNMX.FTZ R73, R8, R73, !PT ;  /* 0x0000004908497209 */ /* 0x000fe40007810000 */
[C---:B------:R-:W-:Y:S01]  /*121e0*/  ISETP.GT.AND P1, PT, R7.reuse, 0x60, PT ;  /* 0x000000600700780c */ /* 0x040fe20003f24270 */
[----:B------:R2:W2:Y:S01]  /*121f0*/  MUFU.TANH R8, R27 ;  /* 0x0000001b00087308 */ /* 0x0004a20000002400 */
[----:B------:R-:W-:Y:S02]  /*12200*/  FSEL R183, R12, -INF , P2 ;  /* 0xff8000000cb77808 */ /* 0x000fe40001000000 */
[----:B------:R-:W-:Y:S02]  /*12210*/  FMNMX.FTZ R5, R182, R5, !PT ;  /* 0x00000005b6057209 */ /* 0x000fe40007810000 */
[----:B------:R-:W-:Y:S02]  /*12220*/  ISETP.GT.AND P0, PT, R7, 0x61, PT ;  /* 0x000000610700780c */ /* 0x000fe40003f04270 */
[----:B------:R-:W-:-:S02]  /*12230*/  FSEL R210, R11, -INF , P1 ;  /* 0xff8000000bd27808 */ /* 0x000fc40000800000 */
[----:B------:R-:W-:Y:S02]  /*12240*/  FMNMX.FTZ R5, R183, R5, !PT ;  /* 0x00000005b7057209 */ /* 0x000fe40007810000 */
[----:B-1----:R-:W-:Y:S01]  /*12250*/  FSEL R251, R6, -INF , P0 ;  /* 0xff80000006fb7808 */ /* 0x002fe20000000000 */
[----:B------:R-:W-:Y:S01]  /*12260*/  FMUL.FTZ R6, R73, c[0x0][0x2d0] ;  /* 0x0000b40049067a20 */ /* 0x000fe20000410000 */
[----:B------:R-:W-:Y:S02]  /*12270*/  ISETP.GT.AND P2, PT, R7, 0x68, PT ;  /* 0x000000680700780c */ /* 0x000fe40003f44270 */
[----:B------:R-:W-:Y:S01]  /*12280*/  FMNMX.FTZ R5, R210, R5, !PT ;  /* 0x00000005d2057209 */ /* 0x000fe20007810000 */
[----:B--2---:R-:W-:Y:S01]  /*12290*/  LDSM.16.MT88.4 R24, [R225+0x100] ;  /* 0x00010000e118783b */ /* 0x004fe20000004200 */
[----:B------:R-:W-:Y:S02]  /*122a0*/  FSETP.NEU.FTZ.AND P0, PT, R73, -INF , PT ;  /* 0xff8000004900780b */ /* 0x000fe40003f1d000 */
[----:B------:R-:W-:-:S02]  /*122b0*/  ISETP.GT.AND P1, PT, R7, 0x69, PT ;  /* 0x000000690700780c */ /* 0x000fc40003f24270 */
[----:B----4-:R-:W-:Y:S02]  /*122c0*/  FSEL R249, R10, -INF , P2 ;  /* 0xff8000000af97808 */ /* 0x010fe40001000000 */
[----:B------:R-:W-:Y:S02]  /*122d0*/  FMNMX.FTZ R7, R251, R5, !PT ;  /* 0x00000005fb077209 */ /* 0x000fe40007810000 */
[----:B------:R-:W-:Y:S02]  /*122e0*/  FSEL R6, R6, RZ, P0 ;  /* 0x000000ff06067208 */ /* 0x000fe40000000000 */
[----:B------:R-:W-:Y:S02]  /*122f0*/  FSEL R243, R8, -INF , P1 ;  /* 0xff80000008f37808 */ /* 0x000fe40000800000 */
[----:B------:R-:W-:Y:S01]  /*12300*/  FMNMX.FTZ R8, R249, R7, !PT ;  /* 0x00000007f9087209 */ /* 0x000fe20007810000 */
[----:B------:R-:W-:Y:S01]  /*12310*/  FFMA.FTZ R7, R20, c[0x0][0x2d0], -R6 ;  /* 0x0000b40014077a23 */ /* 0x000fe20000010806 */
[----:B------:R-:W-:-:S02]  /*12320*/  FMNMX.FTZ R71, R71, R9, !PT ;  /* 0x0000000947477209 */ /* 0x000fc40007810000 */
[----:B---3--:R-:W-:Y:S01]  /*12330*/  FMNMX.FTZ R70, R70, R3, !PT ;  /* 0x0000000346467209 */ /* 0x008fe20007810000 */
[----:B------:R1:W-:Y:S01]  /*12340*/  MUFU.EX2 R221, R7 ;  /* 0x0000000700dd7308 */ /* 0x0003e20000000800 */
[C---:B------:R-:W-:Y:S01]  /*12350*/  FSETP.NEU.FTZ.AND P0, PT, R71.reuse, -INF , PT ;  /* 0xff8000004700780b */ /* 0x040fe20003f1d000 */
[----:B------:R-:W-:-:S05]  /*12360*/  FMUL.FTZ R5, R71, c[0x0][0x2d0] ;  /* 0x0000b40047057a20 */ /* 0x000fca0000410000 */
[----:B------:R-:W-:Y:S02]  /*12370*/  FSEL R5, R5, RZ, P0 ;  /* 0x000000ff05057208 */ /* 0x000fe40000000000 */
[----:B------:R-:W-:-:S03]  /*12380*/  FSETP.NEU.FTZ.AND P0, PT, R70, -INF , PT ;  /* 0xff8000004600780b */ /* 0x000fc60003f1d000 */
[--C-:B------:R-:W-:Y:S01]  /*12390*/  FFMA.FTZ R3, R19, c[0x0][0x2d0], -R5.reuse ;  /* 0x0000b40013037a23 */ /* 0x100fe20000010805 */
[----:B-1----:R-:W-:Y:S01]  /*123a0*/  FMNMX.FTZ R7, R243, R8, !PT ;  /* 0x00000008f3077209 */ /* 0x002fe20007810000 */
[----:B------:R-:W-:Y:S02]  /*123b0*/  FFMA.FTZ R8, R16, c[0x0][0x2d0], -R5 ;  /* 0x0000b40010087a23 */ /* 0x000fe40000010805 */
[----:B------:R1:W-:Y:S02]  /*123c0*/  MUFU.EX2 R202, R3 ;  /* 0x0000000300ca7308 */ /* 0x0003e40000000800 */
[----:B------:R-:W2:Y:S06]  /*123d0*/  SHFL.BFLY PT, R9, R7, 0x2, 0x1f ;  /* 0x0c401f0007097f89 */ /* 0x000eac00000e0000 */
[----:B------:R3:W-:Y:S01]  /*123e0*/  MUFU.EX2 R201, R8 ;  /* 0x0000000800c97308 */ /* 0x0007e20000000800 */
[----:B-1----:R-:W-:-:S05]  /*123f0*/  FMUL.FTZ R3, R70, c[0x0][0x2d0] ;  /* 0x0000b40046037a20 */ /* 0x002fca0000410000 */
[----:B------:R-:W-:Y:S01]  /*12400*/  FSEL R3, R3, RZ, P0 ;  /* 0x000000ff03037208 */ /* 0x000fe20000000000 */
[----:B---3--:R-:W-:-:S04]  /*12410*/  FFMA.FTZ R8, R21, c[0x0][0x2d0], -R5 ;  /* 0x0000b40015087a23 */ /* 0x008fc80000010805 */
[----:B------:R-:W-:Y:S01]  /*12420*/  FFMA.FTZ R0, R15, c[0x0][0x2d0], -R3 ;  /* 0x0000b4000f007a23 */ /* 0x000fe20000010803 */
[----:B--2---:R-:W-:Y:S01]  /*12430*/  FMNMX.FTZ R7, R7, R9, !PT ;  /* 0x0000000907077209 */ /* 0x004fe20007810000 */
[----:B------:R1:W-:Y:S08]  /*12440*/  MUFU.EX2 R59, R8 ;  /* 0x00000008003b7308 */ /* 0x0003f00000000800 */
[----:B------:R2:W-:Y:S01]  /*12450*/  MUFU.EX2 R208, R0 ;  /* 0x0000000000d07308 */ /* 0x0005e20000000800 */
[----:B-1----:R-:W-:-:S02]  /*12460*/  FFMA.FTZ R8, R22, c[0x0][0x2d0], -R5 ;  /* 0x0000b40016087a23 */ /* 0x002fc40000010805 */
[----:B------:R-:W-:Y:S05]  /*12470*/  LDSM.16.MT88.4 R20, [R224+0x100] ;  /* 0x00010000e014783b */ /* 0x000fea0000004200 */
[----:B------:R1:W-:Y:S01]  /*12480*/  MUFU.EX2 R198, R8 ;  /* 0x0000000800c67308 */ /* 0x0003e20000000800 */
[--C-:B--2---:R-:W-:Y:S02]  /*12490*/  FFMA.FTZ R0, R17, c[0x0][0x2d0], -R3.reuse ;  /* 0x0000b40011007a23 */ /* 0x104fe40000010803 */
[----:B------:R-:W-:Y:S05]  /*124a0*/  LDSM.16.MT88.4 R16, [R227+0x100] ;  /* 0x00010000e310783b */ /* 0x000fea0000004200 */
[----:B------:R2:W-:Y:S01]  /*124b0*/  MUFU.EX2 R212, R0 ;  /* 0x0000000000d47308 */ /* 0x0005e20000000800 */
[----:B-1----:R-:W-:-:S07]  /*124c0*/  FFMA.FTZ R8, R14, c[0x0][0x2d0], -R3 ;  /* 0x0000b4000e087a23 */ /* 0x002fce0000010803 */
[----:B------:R1:W3:Y:S01]  /*124d0*/  MUFU.EX2 R205, R8 ;  /* 0x0000000800cd7308 */ /* 0x0002e20000000800 */
[----:B--2---:R-:W-:-:S07]  /*124e0*/  FFMA.FTZ R0, R28, c[0x0][0x2d0], -R3 ;  /* 0x0000b4001c007a23 */ /* 0x004fce0000010803 */
[----:B------:R2:W4:Y:S01]  /*124f0*/  MUFU.EX2 R195, R0 ;  /* 0x0000000000c37308 */ /* 0x0005220000000800 */
[----:B-1----:R-:W1:Y:S01]  /*12500*/  SHFL.BFLY PT, R8, R7, 0x1, 0x1f ;  /* 0x0c201f0007087f89 */ /* 0x002e6200000e0000 */
[----:B---3--:R-:W-:Y:S01]  /*12510*/  F2FP.BF16.PACK_AB R9, R208, R205 ;  /* 0x000000cdd009723e */ /* 0x008fe200000010ff */
[----:B--2---:R-:W-:Y:S01]  /*12520*/  FFMA.FTZ R0, R29, c[0x0][0x2d0], -R6 ;  /* 0x0000b4001d007a23 */ /* 0x004fe20000010806 */
[----:B----4-:R-:W-:-:S04]  /*12530*/  F2FP.BF16.PACK_AB R11, R195, R212 ;  /* 0x000000d4c30b723e */ /* 0x010fc800000010ff */
[----:B------:R2:W3:Y:S01]  /*12540*/  MUFU.EX2 R211, R0 ;  /* 0x0000000000d37308 */ /* 0x0004e20000000800 */
[----:B-1----:R-:W-:Y:S02]  /*12550*/  FMNMX.FTZ R72, R7, R8, !PT ;  /* 0x0000000807487209 */ /* 0x002fe40007810000 */
[----:B------:R-:W-:Y:S01]  /*12560*/  MOV R7, R59 ;  /* 0x0000003b00077202 */ /* 0x000fe20000000f00 */
[----:B--2---:R-:W-:Y:S01]  /*12570*/  FFMA.FTZ R0, R30, c[0x0][0x2d0], -R6 ;  /* 0x0000b4001e007a23 */ /* 0x004fe20000010806 */
[C---:B------:R-:W-:Y:S01]  /*12580*/  FSETP.NEU.FTZ.AND P0, PT, R72.reuse, -INF , PT ;  /* 0xff8000004800780b */ /* 0x040fe20003f1d000 */
[----:B------:R-:W-:Y:S01]  /*12590*/  FMUL.FTZ R2, R72, c[0x0][0x2d0] ;  /* 0x0000b40048027a20 */ /* 0x000fe20000410000 */
[----:B------:R-:W-:Y:S01]  /*125a0*/  F2FP.BF16.PACK_AB R8, R202, R201 ;  /* 0x000000c9ca08723e */ /* 0x000fe200000010ff */
[----:B------:R1:W-:Y:S01]  /*125b0*/  MUFU.EX2 R4, R0 ;  /* 0x0000000000047308 */ /* 0x0003e20000000800 */
[----:B------:R-:W-:Y:S02]  /*125c0*/  F2FP.BF16.PACK_AB R10, R198, R7 ;  /* 0x00000007c60a723e */ /* 0x000fe400000010ff */
[----:B---3--:R-:W-:-:S05]  /*125d0*/  F2FP.BF16.PACK_AB R12, R211, R221 ;  /* 0x000000ddd30c723e */ /* 0x008fca00000010ff */
        /* <DEDUP_REMOVED lines=13> */
[----:B-1----:R-:W-:-:S07]  /*126b0*/  FFMA.FTZ R2, R33, c[0x0][0x2d0], -R0 ;  /* 0x0000b40021027a23 */ /* 0x002fce0000010800 */
[----:B------:R-:W-:Y:S01]  /*126c0*/  HMMA.16816.F32.BF16 R48, R8, R26, RZ ;  /* 0x0000001a0830723c */ /* 0x000fe200000418ff */
        /* <DEDUP_REMOVED lines=14> */
[----:B------:R1:W3:Y:S02]  /*127b0*/  MUFU.EX2 R204, R2 ;  /* 0x0000000200cc7308 */ /* 0x0002e40000000800 */
[C---:B------:R-:W-:Y:S08]  /*127c0*/  HMMA.16816.F32.BF16 R84, R12.reuse, R16, RZ ;  /* 0x000000100c54723c */ /* 0x040ff000000418ff */
[----:B------:R-:W-:Y:S01]  /*127d0*/  HMMA.16816.F32.BF16 R108, R12, R18, RZ ;  /* 0x000000120c6c723c */ /* 0x000fe200000418ff */
[----:B------:R-:W4:Y:S01]  /*127e0*/  LDSM.16.MT88.4 R16, [R225+0x900] ;  /* 0x00090000e110783b */ /* 0x000f220000004200 */
[----:B-1----:R-:W-:-:S06]  /*127f0*/  FFMA.FTZ R2, R75, c[0x0][0x2d0], -R5 ;  /* 0x0000b4004b027a23 */ /* 0x002fcc0000010805 */
[----:B------:R-:W-:Y:S01]  /*12800*/  HMMA.16816.F32.BF16 R40, R8, R38, RZ ;  /* 0x000000260828723c */ /* 0x000fe200000418ff */
[----:B------:R1:W-:Y:S06]  /*12810*/  MUFU.EX2 R184, R2 ;  /* 0x0000000200b87308 */ /* 0x0003ec0000000800 */
[----:B---3--:R-:W-:Y:S01]  /*12820*/  F2FP.BF16.PACK_AB R8, R204, R194 ;  /* 0x000000c2cc08723e */ /* 0x008fe200000010ff */
[----:B------:R-:W-:Y:S01]  /*12830*/  HMMA.16816.F32.BF16 R120, R12, R26, RZ ;  /* 0x0000001a0c78723c */ /* 0x000fe200000418ff */
[----:B-1----:R-:W-:-:S07]  /*12840*/  FFMA.FTZ R2, R80, c[0x0][0x2d0], -R5 ;  /* 0x0000b40050027a23 */ /* 0x002fce0000010805 */
[C---:B------:R-:W-:Y:S01]  /*12850*/  HMMA.16816.F32.BF16 R80, R12.reuse, R24, RZ ;  /* 0x000000180c50723c */ /* 0x040fe200000418ff */
[----:B------:R1:W3:Y:S07]  /*12860*/  MUFU.EX2 R75, R2 ;  /* 0x00000002004b7308 */ /* 0x0002ee0000000800 */
[----:B------:R-:W-:Y:S07]  /*12870*/  HMMA.16816.F32.BF16 R24, R12, R36, RZ ;  /* 0x000000240c18723c */ /* 0x000fee00000418ff */
[----:B------:R-:W-:Y:S01]  /*12880*/  MOV R37, R208 ;  /* 0x000000d000257202 */ /* 0x000fe20000000f00 */
[----:B-1----:R-:W-:Y:S01]  /*12890*/  FFMA.FTZ R2, R68, c[0x0][0x2d0], -R3 ;  /* 0x0000b40044027a23 */ /* 0x002fe20000010803 */
[----:B---3--:R-:W-:-:S03]  /*128a0*/  F2FP.BF16.PACK_AB R10, R75, R184 ;  /* 0x000000b84b0a723e */ /* 0x008fc600000010ff */
[----:B------:R1:W-:Y:S02]  /*128b0*/  MUFU.EX2 R185, R2 ;  /* 0x0000000200b97308 */ /* 0x0003e40000000800 */
[----:B-1----:R-:W-:-:S06]  /*128c0*/  FFMA.FTZ R2, R69, c[0x0][0x2d0], -R3 ;  /* 0x0000b40045027a23 */ /* 0x002fcc0000010803 */
[----:B------:R1:W3:Y:S02]  /*128d0*/  MUFU.EX2 R69, R2 ;  /* 0x0000000200457308 */ /* 0x0002e40000000800 */
[----:B-1----:R-:W-:Y:S01]  /*128e0*/  FFMA.FTZ R2, R74, c[0x0][0x2d0], -R3 ;  /* 0x0000b4004a027a23 */ /* 0x002fe20000010803 */
[----:B---3--:R-:W-:Y:S01]  /*128f0*/  F2FP.BF16.PACK_AB R9, R69, R185 ;  /* 0x000000b94509723e */ /* 0x008fe200000010ff */
[----:B------:R-:W-:-:S04]  /*12900*/  IMAD.MOV.U32 R74, RZ, RZ, R104 ;  /* 0x000000ffff4a7224 */ /* 0x000fc800078e0068 */
[----:B------:R1:W-:Y:S01]  /*12910*/  MUFU.EX2 R206, R2 ;  /* 0x0000000200ce7308 */ /* 0x0003e20000000800 */
[----:B------:R-:W-:Y:S01]  /*12920*/  HMMA.16816.F32.BF16 R104, R12, R38, RZ ;  /* 0x000000260c68723c */ /* 0x000fe200000418ff */
[----:B------:R-:W3:Y:S01]  /*12930*/  LDSM.16.MT88.4 R12, [R224+0x1100] ;  /* 0x00110000e00c783b */ /* 0x000ee20000004200 */
[----:B-1----:R-:W-:-:S05]  /*12940*/  FFMA.FTZ R2, R92, c[0x0][0x2d0], -R3 ;  /* 0x0000b4005c027a23 */ /* 0x002fca0000010803 */
[----:B------:R1:W1:Y:S02]  /*12950*/  MUFU.EX2 R68, R2 ;  /* 0x0000000200447308 */ /* 0x0002640000000800 */
[----:B-1----:R-:W-:Y:S01]  /*12960*/  FFMA.FTZ R2, R93, c[0x0][0x2d0], -R6 ;  /* 0x0000b4005d027a23 */ /* 0x002fe20000010806 */
[----:B------:R-:W-:-:S05]  /*12970*/  F2FP.BF16.PACK_AB R11, R68, R206 ;  /* 0x000000ce440b723e */ /* 0x000fca00000010ff */
[----:B------:R1:W-:Y:S02]  /*12980*/  MUFU.EX2 R247, R2 ;  /* 0x0000000200f77308 */ /* 0x0003e40000000800 */
[C---:B--2---:R-:W-:Y:S08]  /*12990*/  HMMA.16816.F32.BF16 R124, R8.reuse, R20, R76 ;  /* 0x00000014087c723c */ /* 0x044ff0000004184c */
[----:B------:R-:W-:Y:S01]  /*129a0*/  HMMA.16816.F32.BF16 R76, R8, R22, R64 ;  /* 0x00000016084c723c */ /* 0x000fe20000041840 */
[----:B-1----:R-:W-:-:S04]  /*129b0*/  FFMA.FTZ R2, R94, c[0x0][0x2d0], -R6 ;  /* 0x0000b4005e027a23 */ /* 0x002fc80000010806 */
[----:B------:R1:W2:Y:S03]  /*129c0*/  MUFU.EX2 R246, R2 ;  /* 0x0000000200f67308 */ /* 0x0002a60000000800 */
[C---:B------:R-:W-:Y:S07]  /*129d0*/  HMMA.16816.F32.BF16 R64, R8.reuse, R34, R56 ;  /* 0x000000220840723c */ /* 0x040fee0000041838 */
[----:B------:R-:W-:Y:S01]  /*129e0*/  IMAD.MOV.U32 R59, RZ, RZ, R210 ;  /* 0x000000ffff3b7224 */ /* 0x000fe200078e00d2 */
        /* <DEDUP_REMOVED lines=11> */
[----:B--2---:R-:W-:-:S02]  /*12aa0*/  F2FP.BF16.PACK_AB R8, R246, R247 ;  /* 0x000000f7f608723e */ /* 0x004fc400000010ff */
[----:B----4-:R-:W-:Y:S01]  /*12ab0*/  F2FP.BF16.PACK_AB R10, R245, R223 ;  /* 0x000000dff50a723e */ /* 0x010fe200000010ff */
[----:B-1----:R-:W-:Y:S02]  /*12ac0*/  FFMA.FTZ R2, R116, c[0x0][0x2d0], -R0 ;  /* 0x0000b40074027a23 */ /* 0x002fe40000010800 */
[----:B------:R-:W-:Y:S02]  /*12ad0*/  IMAD.MOV.U32 R116, RZ, RZ, R214 ;  /* 0x000000ffff747224 */ /* 0x000fe400078e00d6 */
[----:B------:R1:W2:Y:S02]  /*12ae0*/  MUFU.EX2 R218, R2 ;  /* 0x0000000200da7308 */ /* 0x0002a40000000800 */
[----:B-1----:R-:W-:Y:S01]  /*12af0*/  FFMA.FTZ R2, R118, c[0x0][0x2d0], -R0 ;  /* 0x0000b40076027a23 */ /* 0x002fe20000010800 */
[----:B--2---:R-:W-:Y:S01]  /*12b00*/  F2FP.BF16.PACK_AB R9, R218, R215 ;  /* 0x000000d7da09723e */ /* 0x004fe200000010ff */
[----:B------:R-:W-:-:S04]  /*12b10*/  IMAD.MOV.U32 R118, RZ, RZ, R212 ;  /* 0x000000ffff767224 */ /* 0x000fc800078e00d4 */
        /* <DEDUP_REMOVED lines=8> */
[----:B-1----:R-:W-:-:S06]  /*12ba0*/  FFMA.FTZ R2, R130, c[0x0][0x2d0], -R5 ;  /* 0x0000b40082027a23 */ /* 0x002fcc0000010805 */
[----:B------:R-:W-:Y:S01]  /*12bb0*/  IMAD.MOV.U32 R104, RZ, RZ, R201 ;  /* 0x000000ffff687224 */ /* 0x000fe200078e00c9 */
[----:B------:R1:W-:Y:S01]  /*12bc0*/  MUFU.EX2 R212, R2 ;  /* 0x0000000200d47308 */ /* 0x0003e20000000800 */
[----:B------:R-:W-:Y:S01]  /*12bd0*/  HMMA.16816.F32.BF16 R40, R8, R22, R100 ;  /* 0x000000160828723c */ /* 0x000fe20000041864 */
[----:B------:R-:W2:Y:S01]  /*12be0*/  LDSM.16.MT88.4 R20, [R227+0x1100] ;  /* 0x00110000e314783b */ /* 0x000ea20000004200 */
[----:B------:R-:W-:Y:S01]  /*12bf0*/  IMAD.MOV.U32 R107, RZ, RZ, R190 ;  /* 0x000000ffff6b7224 */ /* 0x000fe200078e00be */
[----:B------:R-:W-:Y:S01]  /*12c00*/  MOV R105, R188 ;  /* 0x000000bc00697202 */ /* 0x000fe20000000f00 */
[----:B------:R-:W-:-:S04]  /*12c10*/  IMAD.MOV.U32 R106, RZ, RZ, R189 ;  /* 0x000000ffff6a7224 */ /* 0x000fc800078e00bd */
[----:B------:R-:W-:Y:S01]  /*12c20*/  HMMA.16816.F32.BF16 R52, R8, R32, R84 ;  /* 0x000000200834723c */ /* 0x000fe20000041854 */
[----:B-1----:R-:W-:-:S07]  /*12c30*/  FFMA.FTZ R2, R136, c[0x0][0x2d0], -R5 ;  /* 0x0000b40088027a23 */ /* 0x002fce0000010805 */
[----:B------:R-:W-:Y:S01]  /*12c40*/  HMMA.16816.F32.BF16 R80, R8, R16, R80 ;  /* 0x000000100850723c */ /* 0x000fe20000041850 */
[----:B------:R-:W-:Y:S01]  /*12c50*/  IMAD.MOV.U32 R136, RZ, RZ, R206 ;  /* 0x000000ffff887224 */ /* 0x000fe200078e00ce */
[----:B------:R1:W4:Y:S02]  /*12c60*/  MUFU.EX2 R214, R2 ;  /* 0x0000000200d67308 */ /* 0x0003240000000800 */
[----:B-1----:R-:W-:Y:S02]  /*12c70*/  FFMA.FTZ R2, R137, c[0x0][0x2d0], -R5 ;  /* 0x0000b40089027a23 */ /* 0x002fe40000010805 */
[----:B------:R-:W-:-:S04]  /*12c80*/  IMAD.MOV.U32 R137, RZ, RZ, R205 ;  /* 0x000000ffff897224 */ /* 0x000fc800078e00cd */
[----:B------:R1:W-:Y:S02]  /*12c90*/  MUFU.EX2 R210, R2 ;  /* 0x0000000200d27308 */ /* 0x0003e40000000800 */
[----:B-1----:R-:W-:Y:S02]  /*12ca0*/  FFMA.FTZ R2, R138, c[0x0][0x2d0], -R5 ;  /* 0x0000b4008a027a23 */ /* 0x002fe40000010805 */
[----:B------:R-:W-:-:S04]  /*12cb0*/  IMAD.MOV.U32 R138, RZ, RZ, R116 ;  /* 0x000000ffff8a7224 */ /* 0x000fc800078e0074 */
[----:B------:R1:W-:Y:S02]  /*12cc0*/  MUFU.EX2 R208, R2 ;  /* 0x0000000200d07308 */ /* 0x0003e40000000800 */
[--C-:B-1----:R-:W-:Y:S02]  /*12cd0*/  FFMA.FTZ R2, R128, c[0x0][0x2d0], -R3.reuse ;  /* 0x0000b40080027a23 */ /* 0x102fe40000010803 */
[----:B------:R-:W-:Y:S01]  /*12ce0*/  HMMA.16816.F32.BF16 R128, R8, R28, R24 ;  /* 0x0000001c0880723c */ /* 0x000fe20000041818 */
[----:B------:R-:W1:Y:S03]  /*12cf0*/  LDSM.16.MT88.4 R24, [R225+0x1100] ;  /* 0x00110000e118783b */ /* 0x000e660000004200 */
[----:B------:R2:W-:Y:S02]  /*12d00*/  MUFU.EX2 R206, R2 ;  /* 0x0000000200ce7308 */ /* 0x0005e40000000800 */
[----:B--2---:R-:W-:-:S02]  /*12d10*/  FFMA.FTZ R2, R133, c[0x0][0x2d0], -R3 ;  /* 0x0000b40085027a23 */ /* 0x004fc40000010803 */
[----:B------:R-:W-:-:S04]  /*12d20*/  IMAD.MOV.U32 R133, RZ, RZ, R204 ;  /* 0x000000ffff857224 */ /* 0x000fc800078e00cc */
[----:B------:R2:W1:Y:S02]  /*12d30*/  MUFU.EX2 R205, R2 ;  /* 0x0000000200cd7308 */ /* 0x0004640000000800 */
[----:B--2---:R-:W-:Y:S02]  /*12d40*/  FFMA.FTZ R2, R134, c[0x0][0x2d0], -R3 ;  /* 0x0000b40086027a23 */ /* 0x004fe40000010803 */
[----:B------:R-:W-:-:S04]  /*12d50*/  IMAD.MOV.U32 R134, RZ, RZ, R37 ;  /* 0x000000ffff867224 */ /* 0x000fc800078e0025 */
[----:B------:R2:W-:Y:S01]  /*12d60*/  MUFU.EX2 R204, R2 ;  /* 0x0000000200cc7308 */ /* 0x0005e20000000800 */
[C---:B------:R-:W-:Y:S01]  /*12d70*/  HMMA.16816.F32.BF16 R36, R8.reuse, R34, R108 ;  /* 0x000000220824723c */ /* 0x040fe2000004186c */
[----:B------:R-:W3:Y:S06]  /*12d80*/  LDSM.16.MT88.4 R32, [R226+0x1100] ;  /* 0x00110000e220783b */ /* 0x000eec0000004200 */
[----:B------:R-:W-:Y:S01]  /*12d90*/  IMAD.MOV.U32 R109, RZ, RZ, R203 ;  /* 0x000000ffff6d7224 */ /* 0x000fe200078e00cb */
[----:B------:R-:W-:Y:S01]  /*12da0*/  MOV R110, R59 ;  /* 0x0000003b006e7202 */ /* 0x000fe20000000f00 */
[----:B------:R-:W-:Y:S01]  /*12db0*/  IMAD.MOV.U32 R111, RZ, RZ, R197 ;  /* 0x000000ffff6f7224 */ /* 0x000fe200078e00c5 */
[----:B------:R-:W-:Y:S01]  /*12dc0*/  HMMA.16816.F32.BF16 R56, R8, R18, R120 ;  /* 0x000000120838723c */ /* 0x000fe20000041878 */
[----:B------:R-:W-:Y:S01]  /*12dd0*/  IMAD.MOV.U32 R108, RZ, RZ, R4 ;  /* 0x000000ffff6c7224 */ /* 0x000fe200078e0004 */
[----:B------:R-:W-:Y:S01]  /*12de0*/  MOV R4, R192 ;  /* 0x000000c000047202 */ /* 0x000fe20000000f00 */
[----:B------:R-:W-:Y:S01]  /*12df0*/  LDSM.16.MT88.4 R16, [R224+0x1900] ;  /* 0x00190000e010783b */ /* 0x000fe20000004200 */
[----:B--2---:R-:W-:-:S02]  /*12e00*/  FFMA.FTZ R2, R135, c[0x0][0x2d0], -R3 ;  /* 0x0000b40087027a23 */ /* 0x004fc40000010803 */
[----:B------:R-:W-:Y:S01]  /*12e10*/  IMAD.MOV.U32 R135, RZ, RZ, R202 ;  /* 0x000000ffff877224 */ /* 0x000fe200078e00ca */
[----:B------:R-:W-:Y:S01]  /*12e20*/  MOV R122, R136 ;  /* 0x00000088007a7202 */ /* 0x000fe20000000f00 */
[----:B------:R2:W2:Y:S01]  /*12e30*/  MUFU.EX2 R203, R2 ;  /* 0x0000000200cb7308 */ /* 0x0004a20000000800 */
[----:B------:R-:W-:Y:S01]  /*12e40*/  MOV R136, R68 ;  /* 0x0000004400887202 */ /* 0x000fe20000000f00 */
[----:B------:R-:W-:Y:S01]  /*12e50*/  IMAD.MOV.U32 R68, RZ, RZ, R193 ;  /* 0x000000ffff447224 */ /* 0x000fe200078e00c1 */
[----:B----4-:R-:W-:Y:S01]  /*12e60*/  F2FP.BF16.PACK_AB R8, R214, R212 ;  /* 0x000000d4d608723e */ /* 0x010fe200000010ff */
[----:B------:R-:W-:Y:S01]  /*12e70*/  IMAD.MOV.U32 R120, RZ, RZ, R191 ;  /* 0x000000ffff787224 */ /* 0x000fe200078e00bf */
[----:B-1----:R-:W-:Y:S01]  /*12e80*/  F2FP.BF16.PACK_AB R9, R205, R206 ;  /* 0x000000cecd09723e */ /* 0x002fe200000010ff */
[----:B------:R-:W-:Y:S01]  /*12e90*/  IMAD.MOV.U32 R121, RZ, RZ, R184 ;  /* 0x000000ffff797224 */ /* 0x000fe200078e00b8 */
[----:B------:R-:W-:Y:S01]  /*12ea0*/  F2FP.BF16.PACK_AB R10, R208, R210 ;  /* 0x000000d2d00a723e */ /* 0x000fe200000010ff */
[----:B------:R-:W-:-:S02]  /*12eb0*/  IMAD.MOV.U32 R123, RZ, RZ, R118 ;  /* 0x000000ffff7b7224 */ /* 0x000fc400078e0076 */
[----:B--2---:R-:W-:Y:S01]  /*12ec0*/  FFMA.FTZ R2, R139, c[0x0][0x2d0], -R6 ;  /* 0x0000b4008b027a23 */ /* 0x004fe20000010806 */
[----:B------:R-:W-:Y:S01]  /*12ed0*/  F2FP.BF16.PACK_AB R11, R203, R204 ;  /* 0x000000cccb0b723e */ /* 0x000fe200000010ff */
[----:B------:R-:W-:Y:S02]  /*12ee0*/  IMAD.MOV.U32 R139, RZ, RZ, R196 ;  /* 0x000000ffff8b7224 */ /* 0x000fe400078e00c4 */
[----:B------:R1:W2:Y:S04]  /*12ef0*/  MUFU.EX2 R202, R2 ;  /* 0x0000000200ca7308 */ /* 0x0002a80000000800 */
[C---:B---3--:R-:W-:Y:S08]  /*12f00*/  HMMA.16816.F32.BF16 R84, R8.reuse, R14, R76 ;  /* 0x0000000e0854723c */ /* 0x048ff0000004184c */
[----:B------:R-:W-:Y:S01]  /*12f10*/  HMMA.16816.F32.BF16 R76, R8, R22, R64 ;  /* 0x00000016084c723c */ /* 0x000fe20000041840 */
[----:B-1----:R-:W-:-:S04]  /*12f20*/  FFMA.FTZ R2, R140, c[0x0][0x2d0], -R6 ;  /* 0x0000b4008c027a23 */ /* 0x002fc80000010806 */
[----:B------:R1:W-:Y:S03]  /*12f30*/  MUFU.EX2 R201, R2 ;  /* 0x0000000200c97308 */ /* 0x0003e60000000800 */
[C---:B------:R-:W-:Y:S08]  /*12f40*/  HMMA.16816.F32.BF16 R64, R8.reuse, R26, R60 ;  /* 0x0000001a0840723c */ /* 0x040ff0000004183c */
[----:B------:R-:W-:Y:S01]  /*12f50*/  HMMA.16816.F32.BF16 R124, R8, R12, R124 ;  /* 0x0000000c087c723c */ /* 0x000fe2000004187c */
[----:B-1----:R-:W-:-:S07]  /*12f60*/  FFMA.FTZ R2, R146, c[0x0][0x2d0], -R6 ;  /* 0x0000b40092027a23 */ /* 0x002fce0000010806 */
[C---:B------:R-:W-:Y:S01]  /*12f70*/  HMMA.16816.F32.BF16 R112, R8.reuse, R20, R112 ;  /* 0x000000140870723c */ /* 0x040fe20000041870 */
[----:B------:R-:W-:Y:S02]  /*12f80*/  IMAD.MOV.U32 R146, RZ, RZ, R137 ;  /* 0x000000ffff927224 */ /* 0x000fe400078e0089 */
[----:B------:R-:W-:Y:S02]  /*12f90*/  IMAD.MOV.U32 R137, RZ, RZ, R75 ;  /* 0x000000ffff897224 */ /* 0x000fe400078e004b */
[----:B------:R-:W-:Y:S02]  /*12fa0*/  IMAD.MOV.U32 R75, RZ, RZ, R200 ;  /* 0x000000ffff4b7224 */ /* 0x000fe400078e00c8 */
[----:B------:R1:W3:Y:S01]  /*12fb0*/  MUFU.EX2 R200, R2 ;  /* 0x0000000200c87308 */ /* 0x0002e20000000800 */
[C---:B------:R-:W-:Y:S08]  /*12fc0*/  HMMA.16816.F32.BF16 R96, R8.reuse, R24, R96 ;  /* 0x000000180860723c */ /* 0x040ff00000041860 */
[----:B------:R-:W-:Y:S01]  /*12fd0*/  HMMA.16816.F32.BF16 R100, R8, R32, R92 ;  /* 0x000000200864723c */ /* 0x000fe2000004185c */
[----:B-1----:R-:W-:-:S07]  /*12fe0*/  FFMA.FTZ R2, R151, c[0x0][0x2d0], -R6 ;  /* 0x0000b40097027a23 */ /* 0x002fce0000010806 */
[----:B------:R-:W-:Y:S01]  /*12ff0*/  HMMA.16816.F32.BF16 R60, R8, R34, R44 ;  /* 0x00000022083c723c */ /* 0x000fe2000004182c */
[----:B------:R-:W-:Y:S02]  /*13000*/  IMAD.MOV.U32 R151, RZ, RZ, R199 ;  /* 0x000000ffff977224 */ /* 0x000fe400078e00c7 */
[----:B------:R1:W-:Y:S04]  /*13010*/  MUFU.EX2 R199, R2 ;  /* 0x0000000200c77308 */ /* 0x0003e80000000800 */
[----:B--2---:R-:W-:Y:S02]  /*13020*/  F2FP.BF16.PACK_AB R8, R202, R219 ;  /* 0x000000dbca08723e */ /* 0x004fe400000010ff */
[----:B---3--:R-:W-:Y:S01]  /*13030*/  F2FP.BF16.PACK_AB R10, R200, R201 ;  /* 0x000000c9c80a723e */ /* 0x008fe200000010ff */
[----:B-1----:R-:W-:-:S02]  /*13040*/  FFMA.FTZ R2, R150, c[0x0][0x2d0], -R0 ;  /* 0x0000b40096027a23 */ /* 0x002fc40000010800 */
[----:B------:R-:W-:Y:S02]  /*13050*/  IMAD.MOV.U32 R150, RZ, RZ, R198 ;  /* 0x000000ffff967224 */ /* 0x000fe400078e00c6 */
[----:B------:R1:W-:Y:S02]  /*13060*/  MUFU.EX2 R198, R2 ;  /* 0x0000000200c67308 */ /* 0x0003e40000000800 */
[----:B-1----:R-:W-:Y:S01]  /*13070*/  FFMA.FTZ R2, R152, c[0x0][0x2d0], -R0 ;  /* 0x0000b40098027a23 */ /* 0x002fe20000010800 */
[----:B------:R-:W-:-:S05]  /*13080*/  MOV R152, R195 ;  /* 0x000000c300987202 */ /* 0x000fca0000000f00 */
[----:B------:R1:W2:Y:S02]  /*13090*/  MUFU.EX2 R197, R2 ;  /* 0x0000000200c57308 */ /* 0x0002a40000000800 */
[----:B-1----:R-:W-:Y:S01]  /*130a0*/  FFMA.FTZ R2, R117, c[0x0][0x2d0], -R0 ;  /* 0x0000b40075027a23 */ /* 0x002fe20000010800 */
[----:B--2---:R-:W-:-:S05]  /*130b0*/  F2FP.BF16.PACK_AB R9, R197, R198 ;  /* 0x000000c6c509723e */ /* 0x004fca00000010ff */
        /* <DEDUP_REMOVED lines=8> */
[C---:B------:R-:W-:Y:S08]  /*13140*/  HMMA.16816.F32.BF16 R48, R8.reuse, R12, R48 ;  /* 0x0000000c0830723c */ /* 0x040ff00000041830 */
[----:B------:R-:W-:Y:S01]  /*13150*/  HMMA.16816.F32.BF16 R44, R8, R14, R40 ;  /* 0x0000000e082c723c */ /* 0x000fe20000041828 */
[----:B------:R-:W-:Y:S01]  /*13160*/  LDSM.16.MT88.4 R12, [R227+0x1900] ;  /* 0x00190000e30c783b */ /* 0x000fe20000004200 */
[----:B-1----:R-:W-:-:S02]  /*13170*/  FFMA.FTZ R2, R155, c[0x0][0x2d0], -R6 ;  /* 0x0000b4009b027a23 */ /* 0x002fc40000010806 */
[----:B------:R-:W-:Y:S02]  /*13180*/  IMAD.MOV.U32 R155, RZ, RZ, R187 ;  /* 0x000000ffff9b7224 */ /* 0x000fe400078e00bb */
[----:B------:R1:W-:Y:S02]  /*13190*/  MUFU.EX2 R193, R2 ;  /* 0x0000000200c17308 */ /* 0x0003e40000000800 */
[C---:B------:R-:W-:Y:S08]  /*131a0*/  HMMA.16816.F32.BF16 R40, R8.reuse, R20, R52 ;  /* 0x000000140828723c */ /* 0x040ff00000041834 */
[----:B------:R-:W-:Y:S01]  /*131b0*/  HMMA.16816.F32.BF16 R36, R8, R22, R36 ;  /* 0x000000160824723c */ /* 0x000fe20000041824 */
[----:B------:R-:W-:Y:S01]  /*131c0*/  LDSM.16.MT88.4 R20, [R224+0x2100] ;  /* 0x00210000e014783b */ /* 0x000fe20000004200 */
[----:B-1----:R-:W-:-:S06]  /*131d0*/  FFMA.FTZ R2, R154, c[0x0][0x2d0], -R5 ;  /* 0x0000b4009a027a23 */ /* 0x002fcc0000010805 */
[C---:B------:R-:W-:Y:S01]  /*131e0*/  HMMA.16816.F32.BF16 R28, R8.reuse, R24, R80 ;  /* 0x00000018081c723c */ /* 0x040fe20000041850 */
[----:B------:R-:W-:Y:S01]  /*131f0*/  IMAD.MOV.U32 R154, RZ, RZ, R186 ;  /* 0x000000ffff9a7224 */ /* 0x000fe200078e00ba */
[----:B------:R1:W-:Y:S06]  /*13200*/  MUFU.EX2 R192, R2 ;  /* 0x0000000200c07308 */ /* 0x0003ec0000000800 */
[C---:B------:R-:W-:Y:S01]  /*13210*/  HMMA.16816.F32.BF16 R56, R8.reuse, R26, R56 ;  /* 0x0000001a0838723c */ /* 0x040fe20000041838 */
[----:B------:R-:W-:Y:S07]  /*13220*/  LDSM.16.MT88.4 R24, [R225+0x1900] ;  /* 0x00190000e118783b */ /* 0x000fee0000004200 */
[----:B------:R-:W-:Y:S01]  /*13230*/  HMMA.16816.F32.BF16 R92, R8, R32, R128 ;  /* 0x00000020085c723c */ /* 0x000fe20000041880 */
[----:B-1----:R-:W-:-:S04]  /*13240*/  FFMA.FTZ R2, R156, c[0x0][0x2d0], -R5 ;  /* 0x0000b4009c027a23 */ /* 0x002fc80000010805 */
[----:B------:R1:W2:Y:S03]  /*13250*/  MUFU.EX2 R191, R2 ;  /* 0x0000000200bf7308 */ /* 0x0002a60000000800 */
[----:B------:R-:W-:Y:S01]  /*13260*/  HMMA.16816.F32.BF16 R88, R8, R34, R88 ;  /* 0x000000220858723c */ /* 0x000fe20000041858 */
[----:B------:R-:W3:Y:S01]  /*13270*/  LDSM.16.MT88.4 R32, [R226+0x1900] ;  /* 0x00190000e220783b */ /* 0x000ee20000004200 */
[----:B-1----:R-:W-:-:S05]  /*13280*/  FFMA.FTZ R2, R157, c[0x0][0x2d0], -R5 ;  /* 0x0000b4009d027a23 */ /* 0x002fca0000010805 */
[----:B--2---:R-:W-:Y:S01]  /*13290*/  F2FP.BF16.PACK_AB R8, R191, R192 ;  /* 0x000000c0bf08723e */ /* 0x004fe200000010ff */
        /* <DEDUP_REMOVED lines=16> */
[C---:B---3--:R-:W-:Y:S08]  /*133a0*/  HMMA.16816.F32.BF16 R80, R8.reuse, R32, R100 ;  /* 0x000000200850723c */ /* 0x048ff00000041864 */
[----:B------:R-:W-:Y:S01]  /*133b0*/  HMMA.16816.F32.BF16 R156, R8, R24, R96 ;  /* 0x00000018089c723c */ /* 0x000fe20000041860 */
[----:B-1----:R-:W-:-:S02]  /*133c0*/  FFMA.FTZ R2, R165, c[0x0][0x2d0], -R6 ;  /* 0x0000b400a5027a23 */ /* 0x002fc40000010806 */
[----:B------:R-:W-:Y:S02]  /*133d0*/  IMAD.MOV.U32 R165, RZ, RZ, R110 ;  /* 0x000000ffffa57224 */ /* 0x000fe400078e006e */
[----:B------:R1:W-:Y:S03]  /*133e0*/  MUFU.EX2 R118, R2 ;  /* 0x0000000200767308 */ /* 0x0003e60000000800 */
[C---:B------:R-:W-:Y:S08]  /*133f0*/  HMMA.16816.F32.BF16 R128, R8.reuse, R18, R84 ;  /* 0x000000120880723c */ /* 0x040ff00000041854 */
[----:B------:R-:W-:Y:S01]  /*13400*/  HMMA.16816.F32.BF16 R124, R8, R16, R124 ;  /* 0x00000010087c723c */ /* 0x000fe2000004187c */
[----:B-1----:R-:W-:-:S07]  /*13410*/  FFMA.FTZ R2, R169, c[0x0][0x2d0], -R6 ;  /* 0x0000b400a9027a23 */ /* 0x002fce0000010806 */
[----:B------:R-:W-:Y:S01]  /*13420*/  HMMA.16816.F32.BF16 R84, R8, R26, R64 ;  /* 0x0000001a0854723c */ /* 0x000fe20000041840 */
[----:B------:R-:W-:Y:S01]  /*13430*/  IMAD.MOV.U32 R169, RZ, RZ, R120 ;  /* 0x000000ffffa97224 */ /* 0x000fe200078e0078 */
[----:B------:R1:W-:Y:S01]  /*13440*/  MUFU.EX2 R117, R2 ;  /* 0x0000000200757308 */ /* 0x0003e20000000800 */
[----:B------:R-:W-:Y:S02]  /*13450*/  IMAD.MOV.U32 R120, RZ, RZ, R108 ;  /* 0x000000ffff787224 */ /* 0x000fe400078e006c */
[----:B-1----:R-:W-:Y:S02]  /*13460*/  FFMA.FTZ R2, R170, c[0x0][0x2d0], -R6 ;  /* 0x0000b400aa027a23 */ /* 0x002fe40000010806 */
[----:B------:R-:W-:-:S03]  /*13470*/  IMAD.MOV.U32 R170, RZ, RZ, R107 ;  /* 0x000000ffffaa7224 */ /* 0x000fc600078e006b */
[----:B------:R1:W-:Y:S02]  /*13480*/  MUFU.EX2 R116, R2 ;  /* 0x0000000200747308 */ /* 0x0003e40000000800 */
[----:B-1----:R-:W-:Y:S02]  /*13490*/  FFMA.FTZ R2, R141, c[0x0][0x2d0], -R0 ;  /* 0x0000b4008d027a23 */ /* 0x002fe40000010800 */
[----:B------:R-:W-:Y:S04]  /*134a0*/  HMMA.16816.F32.BF16 R140, R8, R12, R112 ;  /* 0x0000000c088c723c */ /* 0x000fe80000041870 */
[----:B------:R1:W-:Y:S03]  /*134b0*/  MUFU.EX2 R110, R2 ;  /* 0x00000002006e7308 */ /* 0x0003e60000000800 */
[----:B------:R-:W-:Y:S01]  /*134c0*/  IMAD.MOV.U32 R112, RZ, RZ, R109 ;  /* 0x000000ffff707224 */ /* 0x000fe200078e006d */
[----:B------:R-:W-:Y:S01]  /*134d0*/  MOV R115, R106 ;  /* 0x0000006a00737202 */ /* 0x000fe20000000f00 */
[----:B------:R-:W-:Y:S01]  /*134e0*/  IMAD.MOV.U32 R114, RZ, RZ, R154 ;  /* 0x000000ffff727224 */ /* 0x000fe200078e009a */
[----:B------:R-:W-:Y:S01]  /*134f0*/  MOV R154, R153 ;  /* 0x00000099009a7202 */ /* 0x000fe20000000f00 */
[----:B------:R-:W-:-:S02]  /*13500*/  IMAD.MOV.U32 R153, RZ, RZ, R152 ;  /* 0x000000ffff997224 */ /* 0x000fc400078e0098 */
[----:B------:R-:W-:Y:S02]  /*13510*/  IMAD.MOV.U32 R152, RZ, RZ, R151 ;  /* 0x000000ffff987224 */ /* 0x000fe400078e0097 */
[----:B------:R-:W-:Y:S02]  /*13520*/  IMAD.MOV.U32 R151, RZ, RZ, R104 ;  /* 0x000000ffff977224 */ /* 0x000fe400078e0068 */
[----:B------:R-:W-:Y:S02]  /*13530*/  IMAD.MOV.U32 R113, RZ, RZ, R155 ;  /* 0x000000ffff717224 */ /* 0x000fe400078e009b */
[----:B-1----:R-:W-:Y:S02]  /*13540*/  FFMA.FTZ R2, R144, c[0x0][0x2d0], -R0 ;  /* 0x0000b40090027a23 */ /* 0x002fe40000010800 */
[----:B------:R-:W-:Y:S02]  /*13550*/  IMAD.MOV.U32 R155, RZ, RZ, R132 ;  /* 0x000000ffff9b7224 */ /* 0x000fe400078e0084 */
[----:B------:R1:W2:Y:S01]  /*13560*/  MUFU.EX2 R109, R2 ;  /* 0x00000002006d7308 */ /* 0x0002a20000000800 */
[----:B------:R-:W-:Y:S01]  /*13570*/  IMAD.MOV.U32 R132, RZ, RZ, R150 ;  /* 0x000000ffff847224 */ /* 0x000fe200078e0096 */
[----:B------:R-:W-:-:S02]  /*13580*/  MOV R150, R146 ;  /* 0x0000009200967202 */ /* 0x000fc40000000f00 */
[C---:B------:R-:W-:Y:S08]  /*13590*/  HMMA.16816.F32.BF16 R144, R8.reuse, R14, R76 ;  /* 0x0000000e0890723c */ /* 0x040ff0000004184c */
[----:B------:R-:W-:Y:S01]  /*135a0*/  HMMA.16816.F32.BF16 R76, R8, R34, R60 ;  /* 0x00000022084c723c */ /* 0x000fe2000004183c */
[----:B-1----:R-:W-:Y:S02]  /*135b0*/  FFMA.FTZ R2, R148, c[0x0][0x2d0], -R0 ;  /* 0x0000b40094027a23 */ /* 0x002fe40000010800 */
[----:B------:R-:W-:-:S04]  /*135c0*/  IMAD.MOV.U32 R148, RZ, RZ, R105 ;  /* 0x000000ffff947224 */ /* 0x000fc800078e0069 */
[----:B------:R-:W-:Y:S01]  /*135d0*/  F2FP.BF16.PACK_AB R8, R195, R199 ;  /* 0x000000c7c308723e */ /* 0x000fe200000010ff */
[----:B------:R1:W-:Y:S01]  /*135e0*/  MUFU.EX2 R108, R2 ;  /* 0x00000002006c7308 */ /* 0x0003e20000000800 */
[----:B--2---:R-:W-:Y:S02]  /*135f0*/  F2FP.BF16.PACK_AB R9, R109, R110 ;  /* 0x0000006e6d09723e */ /* 0x004fe400000010ff */
[----:B------:R-:W-:Y:S01]  /*13600*/  F2FP.BF16.PACK_AB R10, R184, R193 ;  /* 0x000000c1b80a723e */ /* 0x000fe200000010ff */
[----:B-1----:R-:W-:Y:S02]  /*13610*/  FFMA.FTZ R2, R149, c[0x0][0x2d0], -R0 ;  /* 0x0000b40095027a23 */ /* 0x002fe40000010800 */
[----:B------:R-:W-:Y:S01]  /*13620*/  IMAD.MOV.U32 R149, RZ, RZ, R139 ;  /* 0x000000ffff957224 */ /* 0x000fe200078e008b */
[----:B------:R-:W-:Y:S01]  /*13630*/  MOV R139, R111 ;  /* 0x0000006f008b7202 */ /* 0x000fe20000000f00 */
        /* <DEDUP_REMOVED lines=10> */
[----:B------:R-:W-:Y:S01]  /*136e0*/  HMMA.16816.F32.BF16 R64, R8, R16, R48 ;  /* 0x000000100840723c */ /* 0x000fe20000041830 */
[----:B------:R-:W2:Y:S01]  /*136f0*/  LDSM.16.MT88.4 R16, [R227+0x2100] ;  /* 0x00210000e310783b */ /* 0x000ea20000004200 */
[----:B------:R-:W-:Y:S02]  /*13700*/  IMAD.MOV.U32 R149, RZ, RZ, R112 ;  /* 0x000000ffff957224 */ /* 0x000fe400078e0070 */
[----:B------:R-:W-:Y:S02]  /*13710*/  IMAD.MOV.U32 R112, RZ, RZ, R114 ;  /* 0x000000ffff707224 */ /* 0x000fe400078e0072 */
[----:B------:R-:W-:-:S02]  /*13720*/  IMAD.MOV.U32 R114, RZ, RZ, R119 ;  /* 0x000000ffff727224 */ /* 0x000fc400078e0077 */
[----:B------:R-:W-:Y:S01]  /*13730*/  HMMA.16816.F32.BF16 R48, R8, R14, R36 ;  /* 0x0000000e0830723c */ /* 0x000fe20000041824 */
[----:B------:R-:W-:Y:S01]  /*13740*/  FFMA.FTZ R4, R4, c[0x0][0x2d0], -R6 ;  /* 0x0000b40004047a23 */ /* 0x000fe20000010806 */
[----:B------:R-:W-:Y:S01]  /*13750*/  UIMAD.WIDE.U32 UR24, UR17, UR4, URZ ;  /* 0x00000004111872a5 */ /* 0x000fe2000f8e003f */
[----:B------:R3:W5:Y:S01]  /*13760*/  LDL.LU R119, [R1+0x40] ;  /* 0x0000400001777983 */ /* 0x0007620000300800 */
[----:B-1----:R-:W-:-:S04]  /*13770*/  FFMA.FTZ R2, R172, c[0x0][0x2d0], -R5 ;  /* 0x0000b400ac027a23 */ /* 0x002fc80000010805 */
[C---:B------:R-:W-:Y:S01]  /*13780*/  HMMA.16816.F32.BF16 R52, R8.reuse, R12, R40 ;  /* 0x0000000c0834723c */ /* 0x040fe20000041828 */
[----:B------:R-:W1:Y:S01]  /*13790*/  LDSM.16.MT88.4 R12, [R225+0x2100] ;  /* 0x00210000e10c783b */ /* 0x000e620000004200 */
[----:B------:R4:W2:Y:S06]  /*137a0*/  MUFU.EX2 R106, R2 ;  /* 0x00000002006a7308 */ /* 0x0008ac0000000800 */
[C---:B------:R-:W-:Y:S01]  /*137b0*/  HMMA.16816.F32.BF16 R36, R8.reuse, R24, R28 ;  /* 0x000000180824723c */ /* 0x040fe2000004181c */
[----:B------:R-:W1:Y:S07]  /*137c0*/  LDSM.16.MT88.4 R28, [R226+0x2100] ;  /* 0x00210000e21c783b */ /* 0x000e6e0000004200 */
[----:B------:R-:W-:Y:S01]  /*137d0*/  HMMA.16816.F32.BF16 R32, R8, R34, R88 ;  /* 0x000000220820723c */ /* 0x000fe20000041858 */
[----:B----4-:R-:W-:-:S04]  /*137e0*/  FFMA.FTZ R2, R174, c[0x0][0x2d0], -R5 ;  /* 0x0000b400ae027a23 */ /* 0x010fc80000010805 */
[----:B------:R4:W-:Y:S03]  /*137f0*/  MUFU.EX2 R104, R2 ;  /* 0x0000000200687308 */ /* 0x0009e60000000800 */
[----:B------:R-:W-:Y:S01]  /*13800*/  HMMA.16816.F32.BF16 R40, R8, R26, R56 ;  /* 0x0000001a0828723c */ /* 0x000fe20000041838 */
[----:B------:R-:W1:Y:S06]  /*13810*/  LDSM.16.MT88.4 R24, [R224+0x2900] ;  /* 0x00290000e018783b */ /* 0x000e6c0000004200 */
[----:B--2---:R-:W-:Y:S01]  /*13820*/  F2FP.BF16.PACK_AB R8, R106, R105 ;  /* 0x000000696a08723e */ /* 0x004fe200000010ff */
[----:B----4-:R-:W-:-:S04]  /*13830*/  FFMA.FTZ R2, R175, c[0x0][0x2d0], -R5 ;  /* 0x0000b400af027a23 */ /* 0x010fc80000010805 */
[----:B------:R2:W4:Y:S02]  /*13840*/  MUFU.EX2 R103, R2 ;  /* 0x0000000200677308 */ /* 0x0005240000000800 */
[----:B--2---:R-:W-:Y:S01]  /*13850*/  FFMA.FTZ R2, R162, c[0x0][0x2d0], -R3 ;  /* 0x0000b400a2027a23 */ /* 0x004fe20000010803 */
[----:B----4-:R-:W-:-:S05]  /*13860*/  F2FP.BF16.PACK_AB R10, R103, R104 ;  /* 0x00000068670a723e */ /* 0x010fca00000010ff */
[----:B------:R2:W-:Y:S02]  /*13870*/  MUFU.EX2 R102, R2 ;  /* 0x0000000200667308 */ /* 0x0005e40000000800 */
[----:B--2---:R-:W-:-:S06]  /*13880*/  FFMA.FTZ R2, R163, c[0x0][0x2d0], -R3 ;  /* 0x0000b400a3027a23 */ /* 0x004fcc0000010803 */
        /* <DEDUP_REMOVED lines=9> */
[C---:B------:R-:W-:Y:S08]  /*13920*/  HMMA.16816.F32.BF16 R124, R8.reuse, R20, R124 ;  /* 0x00000014087c723c */ /* 0x040ff0000004187c */
[----:B------:R-:W-:Y:S01]  /*13930*/  HMMA.16816.F32.BF16 R128, R8, R22, R128 ;  /* 0x000000160880723c */ /* 0x000fe20000041880 */
[----:B--2---:R-:W-:-:S04]  /*13940*/  FFMA.FTZ R2, R161, c[0x0][0x2d0], -R0 ;  /* 0x0000b400a1027a23 */ /* 0x004fc80000010800 */
[----:B------:R2:W4:Y:S03]  /*13950*/  MUFU.EX2 R97, R2 ;  /* 0x0000000200617308 */ /* 0x0005260000000800 */
[C---:B------:R-:W-:Y:S08]  /*13960*/  HMMA.16816.F32.BF16 R140, R8.reuse, R16, R140 ;  /* 0x00000010088c723c */ /* 0x040ff0000004188c */
[----:B------:R-:W-:Y:S01]  /*13970*/  HMMA.16816.F32.BF16 R144, R8, R18, R144 ;  /* 0x000000120890723c */ /* 0x000fe20000041890 */
[----:B--2---:R-:W-:-:S07]  /*13980*/  FFMA.FTZ R2, R164, c[0x0][0x2d0], -R0 ;  /* 0x0000b400a4027a23 */ /* 0x004fce0000010800 */
[C---:B-1----:R-:W-:Y:S01]  /*13990*/  HMMA.16816.F32.BF16 R156, R8.reuse, R12, R156 ;  /* 0x0000000c089c723c */ /* 0x042fe2000004189c */
[----:B------:R1:W-:Y:S07]  /*139a0*/  MUFU.EX2 R96, R2 ;  /* 0x0000000200607308 */ /* 0x0003ee0000000800 */
[C---:B------:R-:W-:Y:S08]  /*139b0*/  HMMA.16816.F32.BF16 R84, R8.reuse, R14, R84 ;  /* 0x0000000e0854723c */ /* 0x040ff00000041854 */
[----:B------:R-:W-:Y:S01]  /*139c0*/  HMMA.16816.F32.BF16 R80, R8, R28, R80 ;  /* 0x0000001c0850723c */ /* 0x000fe20000041850 */
[----:B-1----:R-:W-:-:S04]  /*139d0*/  FFMA.FTZ R2, R167, c[0x0][0x2d0], -R0 ;  /* 0x0000b400a7027a23 */ /* 0x002fc80000010800 */
        /* <DEDUP_REMOVED lines=12> */
[----:B------:R1:W4:Y:S02]  /*13aa0*/  MUFU.EX2 R93, R2 ;  /* 0x00000002005d7308 */ /* 0x0003240000000800 */
[C---:B------:R-:W-:Y:S08]  /*13ab0*/  HMMA.16816.F32.BF16 R52, R8.reuse, R16, R52 ;  /* 0x000000100834723c */ /* 0x040ff00000041834 */
[----:B------:R-:W-:Y:S01]  /*13ac0*/  HMMA.16816.F32.BF16 R48, R8, R18, R48 ;  /* 0x000000120830723c */ /* 0x000fe20000041830 */
[----:B------:R-:W2:Y:S01]  /*13ad0*/  LDSM.16.MT88.4 R16, [R225+0x2900] ;  /* 0x00290000e110783b */ /* 0x000ea20000004200 */
[----:B-1----:R-:W-:-:S06]  /*13ae0*/  FFMA.FTZ R2, R213, c[0x0][0x2d0], -R5 ;  /* 0x0000b400d5027a23 */ /* 0x002fcc0000010805 */
[C---:B------:R-:W-:Y:S01]  /*13af0*/  HMMA.16816.F32.BF16 R36, R8.reuse, R12, R36 ;  /* 0x0000000c0824723c */ /* 0x040fe20000041824 */
[----:B------:R1:W-:Y:S07]  /*13b00*/  MUFU.EX2 R92, R2 ;  /* 0x00000002005c7308 */ /* 0x0003ee0000000800 */
[C---:B------:R-:W-:Y:S01]  /*13b10*/  HMMA.16816.F32.BF16 R40, R8.reuse, R14, R40 ;  /* 0x0000000e0828723c */ /* 0x040fe20000041828 */
[----:B------:R-:W2:Y:S07]  /*13b20*/  LDSM.16.MT88.4 R12, [R226+0x2900] ;  /* 0x00290000e20c783b */ /* 0x000eae0000004200 */
        /* <DEDUP_REMOVED lines=12> */
[----:B-1----:R-:W-:Y:S02]  /*13bf0*/  FFMA.FTZ R2, R173, c[0x0][0x2d0], -R6 ;  /* 0x0000b400ad027a23 */ /* 0x002fe40000010806 */
[----:B------:R-:W-:Y:S01]  /*13c00*/  IMAD.MOV.U32 R173, RZ, RZ, R148 ;  /* 0x000000ffffad7224 */ /* 0x000fe200078e0094 */
[----:B------:R-:W-:Y:S01]  /*13c10*/  MOV R148, R113 ;  /* 0x0000007100947202 */ /* 0x000fe20000000f00 */
[----:B------:R-:W-:Y:S02]  /*13c20*/  IMAD.MOV.U32 R113, RZ, RZ, R74 ;  /* 0x000000ffff717224 */ /* 0x000fe400078e004a */
[----:B------:R1:W-:Y:S02]  /*13c30*/  MUFU.EX2 R74, R2 ;  /* 0x00000002004a7308 */ /* 0x0003e40000000800 */
[----:B-1----:R-:W-:-:S02]  /*13c40*/  FFMA.FTZ R2, R171, c[0x0][0x2d0], -R6 ;  /* 0x0000b400ab027a23 */ /* 0x002fc40000010806 */
[----:B------:R-:W-:Y:S01]  /*13c50*/  IMAD.MOV.U32 R171, RZ, RZ, R173 ;  /* 0x000000ffffab7224 */ /* 0x000fe200078e00ad */
[----:B------:R-:W-:Y:S01]  /*13c60*/  MOV R173, R149 ;  /* 0x0000009500ad7202 */ /* 0x000fe20000000f00 */
[----:B------:R-:W-:Y:S02]  /*13c70*/  IMAD.MOV.U32 R149, RZ, RZ, R148 ;  /* 0x000000ffff957224 */ /* 0x000fe400078e0094 */
[----:B------:R-:W-:Y:S02]  /*13c80*/  IMAD.MOV.U32 R148, RZ, RZ, R112 ;  /* 0x000000ffff947224 */ /* 0x000fe400078e0070 */
[----:B------:R-:W-:Y:S02]  /*13c90*/  IMAD.MOV.U32 R112, RZ, RZ, R113 ;  /* 0x000000ffff707224 */ /* 0x000fe400078e0071 */
[----:B------:R-:W-:Y:S01]  /*13ca0*/  IMAD.MOV.U32 R113, RZ, RZ, R114 ;  /* 0x000000ffff717224 */ /* 0x000fe200078e0072 */
[----:B------:R-:W-:Y:S01]  /*13cb0*/  MOV R114, R139 ;  /* 0x0000008b00727202 */ /* 0x000fe20000000f00 */
[----:B------:R-:W-:-:S02]  /*13cc0*/  IMAD.MOV.U32 R139, RZ, RZ, R69 ;  /* 0x000000ffff8b7224 */ /* 0x000fc400078e0045 */
[----:B------:R1:W1:Y:S02]  /*13cd0*/  MUFU.EX2 R69, R2 ;  /* 0x0000000200457308 */ /* 0x0002640000000800 */
[----:B-1----:R-:W-:Y:S02]  /*13ce0*/  FFMA.FTZ R2, R171, c[0x0][0x2d0], -R6 ;  /* 0x0000b400ab027a23 */ /* 0x002fe40000010806 */
[----:B------:R-:W-:Y:S02]  /*13cf0*/  IMAD.MOV.U32 R171, RZ, RZ, R173 ;  /* 0x000000ffffab7224 */ /* 0x000fe400078e00ad */
[----:B------:R-:W-:Y:S02]  /*13d00*/  IMAD.MOV.U32 R173, RZ, RZ, R149 ;  /* 0x000000ffffad7224 */ /* 0x000fe400078e0095 */
[----:B------:R-:W-:Y:S01]  /*13d10*/  IMAD.MOV.U32 R149, RZ, RZ, R112 ;  /* 0x000000ffff957224 */ /* 0x000fe200078e0070 */
[----:B------:R-:W-:Y:S01]  /*13d20*/  MOV R112, R113 ;  /* 0x0000007100707202 */ /* 0x000fe20000000f00 */
[----:B------:R-:W-:-:S02]  /*13d30*/  IMAD.MOV.U32 R113, RZ, RZ, R114 ;  /* 0x000000ffff717224 */ /* 0x000fc400078e0072 */
[----:B------:R-:W-:Y:S02]  /*13d40*/  IMAD.MOV.U32 R114, RZ, RZ, R115 ;  /* 0x000000ffff727224 */ /* 0x000fe400078e0073 */
[----:B------:R-:W-:Y:S02]  /*13d50*/  IMAD.MOV.U32 R115, RZ, RZ, R170 ;  /* 0x000000ffff737224 */ /* 0x000fe400078e00aa */
[----:B------:R-:W-:Y:S01]  /*13d60*/  IMAD.MOV.U32 R170, RZ, RZ, R169 ;  /* 0x000000ffffaa7224 */ /* 0x000fe200078e00a9 */
[----:B------:R-:W-:Y:S02]  /*13d70*/  MOV R169, R68 ;  /* 0x0000004400a97202 */ /* 0x000fe40000000f00 */
[----:B------:R1:W-:Y:S02]  /*13d80*/  MUFU.EX2 R68, R2 ;  /* 0x0000000200447308 */ /* 0x0003e40000000800 */
[----:B-1----:R-:W-:-:S06]  /*13d90*/  FFMA.FTZ R2, R171, c[0x0][0x2d0], -R6 ;  /* 0x0000b400ab027a23 */ /* 0x002fcc0000010806 */
[----:B------:R1:W-:Y:S02]  /*13da0*/  MUFU.EX2 R59, R2 ;  /* 0x00000002003b7308 */ /* 0x0003e40000000800 */
[----:B-1----:R-:W-:-:S06]  /*13db0*/  FFMA.FTZ R2, R180, c[0x0][0x2d0], -R0 ;  /* 0x0000b400b4027a23 */ /* 0x002fcc0000010800 */
[----:B------:R1:W-:Y:S02]  /*13dc0*/  MUFU.EX2 R58, R2 ;  /* 0x00000002003a7308 */ /* 0x0003e40000000800 */
[----:B-1----:R-:W-:-:S06]  /*13dd0*/  FFMA.FTZ R2, R181, c[0x0][0x2d0], -R0 ;  /* 0x0000b400b5027a23 */ /* 0x002fcc0000010800 */
[----:B------:R1:W1:Y:S02]  /*13de0*/  MUFU.EX2 R57, R2 ;  /* 0x0000000200397308 */ /* 0x0002640000000800 */
[----:B-1----:R-:W-:-:S06]  /*13df0*/  FFMA.FTZ R2, R182, c[0x0][0x2d0], -R0 ;  /* 0x0000b400b6027a23 */ /* 0x002fcc0000010800 */
[----:B------:R1:W-:Y:S01]  /*13e00*/  MUFU.EX2 R56, R2 ;  /* 0x0000000200387308 */ /* 0x0003e20000000800 */
[----:B----4-:R-:W-:Y:S02]  /*13e10*/  F2FP.BF16.PACK_AB R8, R93, R94 ;  /* 0x0000005e5d08723e */ /* 0x010fe400000010ff */
[----:B------:R-:W-:Y:S01]  /*13e20*/  F2FP.BF16.PACK_AB R9, R89, R90 ;  /* 0x0000005a5909723e */ /* 0x000fe200000010ff */
[----:B-1----:R-:W-:-:S04]  /*13e30*/  FFMA.FTZ R2, R183, c[0x0][0x2d0], -R0 ;  /* 0x0000b400b7027a23 */ /* 0x002fc80000010800 */
[----:B------:R1:W4:Y:S01]  /*13e40*/  MUFU.EX2 R31, R2 ;  /* 0x00000002001f7308 */ /* 0x0003220000000800 */
[----:B------:R-:W-:Y:S02]  /*13e50*/  F2FP.BF16.PACK_AB R10, R91, R92 ;  /* 0x0000005c5b0a723e */ /* 0x000fe400000010ff */
[----:B------:R-:W-:Y:S01]  /*13e60*/  F2FP.BF16.PACK_AB R11, R88, R75 ;  /* 0x0000004b580b723e */ /* 0x000fe200000010ff */
[----:B-1----:R-:W-:-:S04]  /*13e70*/  FFMA.FTZ R2, R173, c[0x0][0x2d0], -R5 ;  /* 0x0000b400ad027a23 */ /* 0x002fc80000010805 */
[----:B------:R1:W-:Y:S02]  /*13e80*/  MUFU.EX2 R29, R2 ;  /* 0x00000002001d7308 */ /* 0x0003e40000000800 */
[C---:B------:R-:W-:Y:S08]  /*13e90*/  HMMA.16816.F32.BF16 R124, R8.reuse, R24, R124 ;  /* 0x00000018087c723c */ /* 0x040ff0000004187c */
[----:B------:R-:W-:Y:S01]  /*13ea0*/  HMMA.16816.F32.BF16 R128, R8, R26, R128 ;  /* 0x0000001a0880723c */ /* 0x000fe20000041880 */
[----:B-1----:R-:W-:-:S07]  /*13eb0*/  FFMA.FTZ R2, R149, c[0x0][0x2d0], -R5 ;  /* 0x0000b40095027a23 */ /* 0x002fce0000010805 */
[C---:B--2---:R-:W-:Y:S01]  /*13ec0*/  HMMA.16816.F32.BF16 R140, R8.reuse, R20, R140 ;  /* 0x00000014088c723c */ /* 0x044fe2000004188c */
[----:B------:R1:W-:Y:S07]  /*13ed0*/  MUFU.EX2 R30, R2 ;  /* 0x00000002001e7308 */ /* 0x0003ee0000000800 */
[C---:B------:R-:W-:Y:S08]  /*13ee0*/  HMMA.16816.F32.BF16 R144, R8.reuse, R22, R144 ;  /* 0x000000160890723c */ /* 0x040ff00000041890 */
[----:B------:R-:W-:Y:S01]  /*13ef0*/  HMMA.16816.F32.BF16 R156, R8, R16, R156 ;  /* 0x00000010089c723c */ /* 0x000fe2000004189c */
[----:B-1----:R-:W-:-:S07]  /*13f00*/  FFMA.FTZ R2, R148, c[0x0][0x2d0], -R5 ;  /* 0x0000b40094027a23 */ /* 0x002fce0000010805 */
[C---:B------:R-:W-:Y:S01]  /*13f10*/  HMMA.16816.F32.BF16 R160, R8.reuse, R18, R84 ;  /* 0x0000001208a0723c */ /* 0x040fe20000041854 */
[----:B------:R1:W-:Y:S07]  /*13f20*/  MUFU.EX2 R28, R2 ;  /* 0x00000002001c7308 */ /* 0x0003ee0000000800 */
[C---:B------:R-:W-:Y:S08]  /*13f30*/  HMMA.16816.F32.BF16 R80, R8.reuse, R12, R80 ;  /* 0x0000000c0850723c */ /* 0x040ff00000041850 */
[----:B------:R-:W-:Y:S01]  /*13f40*/  HMMA.16816.F32.BF16 R76, R8, R14, R76 ;  /* 0x0000000e084c723c */ /* 0x000fe2000004184c */
[----:B-1----:R-:W-:-:S06]  /*13f50*/  FFMA.FTZ R2, R112, c[0x0][0x2d0], -R5 ;  /* 0x0000b40070027a23 */ /* 0x002fcc0000010805 */
[----:B------:R-:W-:Y:S02]  /*13f60*/  F2FP.BF16.PACK_AB R8, R69, R74 ;  /* 0x0000004a4508723e */ /* 0x000fe400000010ff */
[----:B------:R-:W-:Y:S02]  /*13f70*/  F2FP.BF16.PACK_AB R9, R57, R58 ;  /* 0x0000003a3909723e */ /* 0x000fe400000010ff */
[----:B------:R-:W-:Y:S02]  /*13f80*/  F2FP.BF16.PACK_AB R10, R59, R68 ;  /* 0x000000443b0a723e */ /* 0x000fe400000010ff */
[----:B----4-:R-:W-:Y:S01]  /*13f90*/  F2FP.BF16.PACK_AB R11, R31, R56 ;  /* 0x000000381f0b723e */ /* 0x010fe200000010ff */
[----:B------:R-:W-:Y:S01]  /*13fa0*/  IMAD.MOV.U32 R175, RZ, RZ, R113 ;  /* 0x000000ffffaf7224 */ /* 0x000fe200078e0071 */
[----:B------:R-:W-:-:S05]  /*13fb0*/  MOV R113, R169 ;  /* 0x000000a900717202 */ /* 0x000fca0000000f00 */
[----:B------:R-:W-:Y:S01]  /*13fc0*/  HMMA.16816.F32.BF16 R64, R8, R24, R64 ;  /* 0x000000180840723c */ /* 0x000fe20000041840 */
[----:B------:R1:W-:Y:S01]  /*13fd0*/  MUFU.EX2 R25, R2 ;  /* 0x0000000200197308 */ /* 0x0003e20000000800 */
[----:B------:R-:W-:Y:S02]  /*13fe0*/  IMAD.MOV.U32 R148, RZ, RZ, R115 ;  /* 0x000000ffff947224 */ /* 0x000fe400078e0073 */
[----:B------:R-:W-:Y:S02]  /*13ff0*/  IMAD.MOV.U32 R149, RZ, RZ, R114 ;  /* 0x000000ffff957224 */ /* 0x000fe400078e0072 */
[----:B------:R-:W-:Y:S02]  /*14000*/  IMAD.MOV.U32 R112, RZ, RZ, R170 ;  /* 0x000000ffff707224 */ /* 0x000fe400078e00aa */
[----:B------:R-:W-:Y:S02]  /*14010*/  IMAD.MOV.U32 R115, RZ, RZ, R154 ;  /* 0x000000ffff737224 */ /* 0x000fe400078e009a */
[----:B------:R-:W-:-:S02]  /*14020*/  IMAD.MOV.U32 R114, RZ, RZ, R165 ;  /* 0x000000ffff727224 */ /* 0x000fc400078e00a5 */
[----:B------:R-:W-:Y:S02]  /*14030*/  IMAD.MOV.U32 R170, RZ, RZ, R155 ;  /* 0x000000ffffaa7224 */ /* 0x000fe400078e009b */
[----:B-1----:R-:W-:Y:S02]  /*14040*/  FFMA.FTZ R2, R250, c[0x0][0x2d0], -R3 ;  /* 0x0000b400fa027a23 */ /* 0x002fe40000010803 */
[----:B------:R-:W-:Y:S02]  /*14050*/  IMAD.MOV.U32 R154, RZ, RZ, R152 ;  /* 0x000000ffff9a7224 */ /* 0x000fe400078e0098 */
[----:B------:R1:W-:Y:S01]  /*14060*/  MUFU.EX2 R24, R2 ;  /* 0x0000000200187308 */ /* 0x0003e20000000800 */
[----:B------:R-:W-:Y:S01]  /*14070*/  IMAD.MOV.U32 R169, RZ, RZ, R153 ;  /* 0x000000ffffa97224 */ /* 0x000fe200078e0099 */
[----:B------:R-:W-:Y:S01]  /*14080*/  HMMA.16816.F32.BF16 R48, R8, R22, R48 ;  /* 0x000000160830723c */ /* 0x000fe20000041830 */
[----:B------:R-:W-:Y:S01]  /*14090*/  IMAD.MOV.U32 R155, RZ, RZ, R150 ;  /* 0x000000ffff9b7224 */ /* 0x000fe200078e0096 */
[----:B------:R-:W-:Y:S01]  /*140a0*/  MOV R150, R134 ;  /* 0x0000008600967202 */ /* 0x000fe20000000f00 */
[----:B------:R-:W-:-:S02]  /*140b0*/  IMAD.MOV.U32 R152, RZ, RZ, R135 ;  /* 0x000000ffff987224 */ /* 0x000fc400078e0087 */
[----:B------:R-:W-:Y:S02]  /*140c0*/  IMAD.MOV.U32 R153, RZ, RZ, R151 ;  /* 0x000000ffff997224 */ /* 0x000fe400078e0097 */
[----:B------:R-:W-:Y:S01]  /*140d0*/  IMAD.MOV.U32 R171, RZ, RZ, R113 ;  /* 0x000000ffffab7224 */ /* 0x000fe200078e0071 */
[----:B------:R-:W-:Y:S01]  /*140e0*/  MOV R173, R114 ;  /* 0x0000007200ad7202 */ /* 0x000fe20000000f00 */
[----:B------:R-:W-:Y:S02]  /*140f0*/  IMAD.MOV.U32 R113, RZ, RZ, R170 ;  /* 0x000000ffff717224 */ /* 0x000fe400078e00aa */
[----:B-1----:R-:W-:Y:S01]  /*14100*/  FFMA.FTZ R2, R248, c[0x0][0x2d0], -R3 ;  /* 0x0000b400f8027a23 */ /* 0x002fe20000010803 */
[----:B------:R-:W-:Y:S01]  /*14110*/  MOV R170, R154 ;  /* 0x0000009a00aa7202 */ /* 0x000fe20000000f00 */
[----:B------:R-:W-:Y:S02]  /*14120*/  IMAD.MOV.U32 R151, RZ, RZ, R133 ;  /* 0x000000ffff977224 */ /* 0x000fe400078e0085 */
[----:B------:R1:W-:Y:S01]  /*14130*/  MUFU.EX2 R23, R2 ;  /* 0x0000000200177308 */ /* 0x0003e20000000800 */
[----:B------:R-:W-:-:S02]  /*14140*/  IMAD.MOV.U32 R114, RZ, RZ, R169 ;  /* 0x000000ffff727224 */ /* 0x000fc400078e00a9 */
[----:B------:R-:W-:Y:S02]  /*14150*/  IMAD.MOV.U32 R154, RZ, RZ, R152 ;  /* 0x000000ffff9a7224 */ /* 0x000fe400078e0098 */
[----:B------:R-:W-:Y:S02]  /*14160*/  IMAD.MOV.U32 R174, RZ, RZ, R148 ;  /* 0x000000ffffae7224 */ /* 0x000fe400078e0094 */
[----:B------:R-:W-:Y:S01]  /*14170*/  IMAD.MOV.U32 R169, RZ, RZ, R153 ;  /* 0x000000ffffa97224 */ /* 0x000fe200078e0099 */
[----:B------:R-:W-:Y:S01]  /*14180*/  HMMA.16816.F32.BF16 R52, R8, R20, R52 ;  /* 0x000000140834723c */ /* 0x000fe20000041834 */
[----:B------:R-:W-:Y:S02]  /*14190*/  IMAD.MOV.U32 R153, RZ, RZ, R150 ;  /* 0x000000ffff997224 */ /* 0x000fe400078e0096 */
[----:B------:R-:W-:Y:S02]  /*141a0*/  IMAD.MOV.U32 R152, RZ, RZ, R151 ;  /* 0x000000ffff987224 */ /* 0x000fe400078e0097 */
[----:B-1----:R-:W-:-:S02]  /*141b0*/  FFMA.FTZ R2, R149, c[0x0][0x2d0], -R3 ;  /* 0x0000b40095027a23 */ /* 0x002fc40000010803 */
[----:B------:R-:W-:Y:S02]  /*141c0*/  FFMA.FTZ R3, R175, c[0x0][0x2d0], -R3 ;  /* 0x0000b400af037a23 */ /* 0x000fe40000010803 */
[----:B------:R-:W-:Y:S01]  /*141d0*/  IMAD.MOV.U32 R172, RZ, RZ, R112 ;  /* 0x000000ffffac7224 */ /* 0x000fe200078e0070 */
[----:B------:R-:W-:Y:S01]  /*141e0*/  MOV R165, R132 ;  /* 0x0000008400a57202 */ /* 0x000fe20000000f00 */
[----:B------:R1:W-:Y:S01]  /*141f0*/  MUFU.EX2 R21, R3 ;  /* 0x0000000300157308 */ /* 0x0003e20000000800 */
[----:B------:R-:W-:Y:S01]  /*14200*/  IMAD.MOV.U32 R213, RZ, RZ, R170 ;  /* 0x000000ffffd57224 */ /* 0x000fe200078e00aa */
[----:B------:R-:W-:Y:S01]  /*14210*/  MOV R170, R154 ;  /* 0x0000009a00aa7202 */ /* 0x000fe20000000f00 */
[----:B------:R-:W-:Y:S01]  /*14220*/  IMAD.MOV.U32 R154, RZ, RZ, R153 ;  /* 0x000000ffff9a7224 */ /* 0x000fe200078e0099 */
[C---:B------:R-:W-:Y:S01]  /*14230*/  HMMA.16816.F32.BF16 R44, R8.reuse, R12, R44 ;  /* 0x0000000c082c723c */ /* 0x040fe2000004182c */
[----:B------:R-:W-:Y:S01]  /*14240*/  IMAD.MOV.U32 R153, RZ, RZ, R152 ;  /* 0x000000ffff997224 */ /* 0x000fe200078e0098 */
[----:B------:R-:W-:Y:S01]  /*14250*/  @UP2 UMOV UR19, UR25 ;  /* 0x0000001900132c82 */ /* 0x000fe20008000000 */
[----:B------:R-:W-:Y:S01]  /*14260*/  IMAD.MOV.U32 R152, RZ, RZ, R139 ;  /* 0x000000ffff987224 */ /* 0x000fe200078e008b */
[----:B------:R2:W-:Y:S01]  /*14270*/  MUFU.EX2 R22, R2 ;  /* 0x0000000200167308 */ /* 0x0005e20000000800 */
[----:B------:R-:W-:Y:S01]  /*14280*/  IMAD.MOV.U32 R139, RZ, RZ, R120 ;  /* 0x000000ffff8b7224 */ /* 0x000fe200078e0078 */
[----:B------:R-:W-:Y:S01]  /*14290*/  MOV R120, R7 ;  /* 0x0000000700787202 */ /* 0x000fe20000000f00 */
[----:B------:R-:W-:Y:S01]  /*142a0*/  FFMA.FTZ R5, R173, c[0x0][0x2d0], -R0 ;  /* 0x0000b400ad057a23 */ /* 0x000fe20000010800 */
[----:B------:R-:W-:Y:S01]  /*142b0*/  HMMA.16816.F32.BF16 R32, R8, R14, R32 ;  /* 0x0000000e0820723c */ /* 0x000fe20000041820 */
[----:B------:R-:W-:Y:S01]  /*142c0*/  IMAD.MOV.U32 R112, RZ, RZ, R115 ;  /* 0x000000ffff707224 */ /* 0x000fe200078e0073 */
[----:B------:R-:W4:Y:S01]  /*142d0*/  LDSM.16.MT88.4 R132, [R224+0x3100] ;  /* 0x00310000e084783b */ /* 0x000f220000004200 */
[----:B-1----:R-:W-:-:S02]  /*142e0*/  FFMA.FTZ R3, R174, c[0x0][0x2d0], -R6 ;  /* 0x0000b400ae037a23 */ /* 0x002fc40000010806 */
[----:B------:R-:W-:Y:S01]  /*142f0*/  FFMA.FTZ R7, R249, c[0x0][0x2d0], -R0 ;  /* 0x0000b400f9077a23 */ /* 0x000fe20000010800 */
[----:B------:R-:W1:Y:S01]  /*14300*/  LDSM.16.MT88.4 R148, [R227+0x3100] ;  /* 0x00310000e394783b */ /* 0x000e620000004200 */
[----:B------:R3:W1:Y:S01]  /*14310*/  MUFU.EX2 R20, R3 ;  /* 0x0000000300147308 */ /* 0x0006620000000800 */
[----:B------:R-:W-:Y:S02]  /*14320*/  FADD.FTZ R12, R221, R211 ;  /* 0x000000d3dd0c7221 */ /* 0x000fe40000010000 */
[----:B--2---:R-:W-:Y:S01]  /*14330*/  FFMA.FTZ R2, R172, c[0x0][0x2d0], -R6 ;  /* 0x0000b400ac027a23 */ /* 0x004fe20000010806 */
[----:B------:R-:W-:Y:S01]  /*14340*/  HMMA.16816.F32.BF16 R60, R8, R26, R60 ;  /* 0x0000001a083c723c */ /* 0x000fe2000004183c */
[----:B------:R-:W-:-:S03]  /*14350*/  IMAD.MOV.U32 R115, RZ, RZ, R165 ;  /* 0x000000ffff737224 */ /* 0x000fc600078e00a5 */
[----:B------:R2:W-:Y:S04]  /*14360*/  MUFU.EX2 R14, R4 ;  /* 0x00000004000e7308 */ /* 0x0005e80000000800 */
[----:B------:R-:W-:Y:S01]  /*14370*/  HMMA.16816.F32.BF16 R36, R8, R16, R36 ;  /* 0x000000100824723c */ /* 0x000fe20000041824 */
[----:B---3--:R-:W-:-:S03]  /*14380*/  FFMA.FTZ R3, R171, c[0x0][0x2d0], -R6 ;  /* 0x0000b400ab037a23 */ /* 0x008fc60000010806 */
[----:B------:R3:W-:Y:S01]  /*14390*/  MUFU.EX2 R15, R2 ;  /* 0x00000002000f7308 */ /* 0x0007e20000000800 */
[----:B------:R-:W-:-:S03]  /*143a0*/  FFMA.FTZ R6, R251, c[0x0][0x2d0], -R0 ;  /* 0x0000b400fb067a23 */ /* 0x000fc60000010800 */
[----:B------:R-:W-:Y:S01]  /*143b0*/  HMMA.16816.F32.BF16 R40, R8, R18, R40 ;  /* 0x000000120828723c */ /* 0x000fe20000041828 */
[----:B------:R-:W-:Y:S02]  /*143c0*/  FFMA.FTZ R0, R243, c[0x0][0x2d0], -R0 ;  /* 0x0000b400f3007a23 */ /* 0x000fe40000010800 */
[----:B------:R-:W-:Y:S01]  /*143d0*/  IMAD.MOV.U32 R207, RZ, RZ, R114 ;  /* 0x000000ffffcf7224 */ /* 0x000fe200078e0072 */
[----:B------:R1:W-:Y:S01]  /*143e0*/  MUFU.EX2 R13, R3 ;  /* 0x00000003000d7308 */ /* 0x0003e20000000800 */
[----:B--2---:R-:W-:Y:S02]  /*143f0*/  FADD.FTZ R4, R244, R222 ;  /* 0x000000def4047221 */ /* 0x004fe40000010000 */
[----:B------:R-:W-:Y:S01]  /*14400*/  IMAD.MOV.U32 R168, RZ, RZ, R113 ;  /* 0x000000ffffa87224 */ /* 0x000fe200078e0071 */
[----:B------:R-:W-:Y:S01]  /*14410*/  @UP2 USHF.R.U32.HI UR17, URZ, UR5, UR19 ;  /* 0x000000053f112299 */ /* 0x000fe20008011613 */
[----:B------:R-:W-:Y:S01]  /*14420*/  FADD.FTZ R4, R252, R4 ;  /* 0x00000004fc047221 */ /* 0x000fe20000010000 */
[----:B------:R-:W2:Y:S02]  /*14430*/  LDSM.16.MT88.4 R164, [R225+0x3100] ;  /* 0x00310000e1a4783b */ /* 0x000ea40000004200 */
[----:B------:R4:W-:Y:S01]  /*14440*/  MUFU.EX2 R11, R0 ;  /* 0x00000000000b7308 */ /* 0x0009e20000000800 */
[----:B---3--:R-:W-:-:S02]  /*14450*/  FADD.FTZ R2, R155, R154 ;  /* 0x0000009a9b027221 */ /* 0x008fc40000010000 */
[----:B------:R-:W-:Y:S01]  /*14460*/  IMAD.MOV.U32 R209, RZ, RZ, R115 ;  /* 0x000000ffffd17224 */ /* 0x000fe200078e0073 */
[----:B------:R-:W-:Y:S01]  /*14470*/  MOV R171, R112 ;  /* 0x0000007000ab7202 */ /* 0x000fe20000000f00 */
[----:B------:R-:W3:Y:S01]  /*14480*/  LDSM.16.MT88.4 R16, [R226+0x3100] ;  /* 0x00310000e210783b */ /* 0x000ee20000004200 */
[----:B-1----:R-:W-:Y:S02]  /*14490*/  FADD.FTZ R3, R169, R170 ;  /* 0x000000aaa9037221 */ /* 0x002fe40000010000 */
[----:B------:R1:W1:Y:S01]  /*144a0*/  MUFU.EX2 R8, R5 ;  /* 0x0000000500087308 */ /* 0x0002620000000800 */
[----:B------:R-:W-:Y:S02]  /*144b0*/  FADD.FTZ R2, R123, R2 ;  /* 0x000000027b027221 */ /* 0x000fe40000010000 */
[----:B------:R-:W-:Y:S02]  /*144c0*/  FADD.FTZ R3, R120, R3 ;  /* 0x0000000378037221 */ /* 0x000fe40000010000 */
[----:B----4-:R-:W-:-:S02]  /*144d0*/  FADD.FTZ R0, R139, R12 ;  /* 0x0000000c8b007221 */ /* 0x010fc40000010000 */
[----:B------:R-:W-:Y:S02]  /*144e0*/  FADD.FTZ R3, R209, R3 ;  /* 0x00000003d1037221 */ /* 0x000fe40000010000 */
[----:B------:R-:W-:Y:S02]  /*144f0*/  FADD.FTZ R2, R207, R2 ;  /* 0x00000002cf027221 */ /* 0x000fe40000010000 */
[----:B-1----:R-:W-:Y:S02]  /*14500*/  FADD.FTZ R5, R138, R0 ;  /* 0x000000008a057221 */ /* 0x002fe40000010000 */
[----:B------:R-:W-:Y:S02]  /*14510*/  FADD.FTZ R0, R213, R4 ;  /* 0x00000004d5007221 */ /* 0x000fe40000010000 */
[----:B------:R-:W-:Y:S02]  /*14520*/  FADD.FTZ R5, R247, R5 ;  /* 0x00000005f7057221 */ /* 0x000fe40000010000 */
[----:B------:R-:W-:-:S02]  /*14530*/  FADD.FTZ R4, R215, R0 ;  /* 0x00000000d7047221 */ /* 0x000fc40000010000 */
[----:B------:R-:W-:Y:S02]  /*14540*/  IMAD.MOV.U32 R170, RZ, RZ, R153 ;  /* 0x000000ffffaa7224 */ /* 0x000fe400078e0099 */
[----:B------:R-:W-:Y:S01]  /*14550*/  FADD.FTZ R3, R168, R3 ;  /* 0x00000003a8037221 */ /* 0x000fe20000010000 */
[----:B------:R1:W-:Y:S01]  /*14560*/  MUFU.EX2 R10, R7 ;  /* 0x00000007000a7308 */ /* 0x0003e20000000800 */
[----:B------:R-:W-:Y:S02]  /*14570*/  IMAD.MOV.U32 R169, RZ, RZ, R152 ;  /* 0x000000ffffa97224 */ /* 0x000fe400078e0098 */
[----:B------:R-:W-:Y:S02]  /*14580*/  FADD.FTZ R2, R171, R2 ;  /* 0x00000002ab027221 */ /* 0x000fe40000010000 */
[----:B------:R-:W-:Y:S01]  /*14590*/  FADD.FTZ R0, R246, R5 ;  /* 0x00000005f6007221 */ /* 0x000fe20000010000 */
[----:B------:R-:W-:Y:S01]  /*145a0*/  MOV R113, R122 ;  /* 0x0000007a00717202 */ /* 0x000fe20000000f00 */
[----:B------:R-:W-:Y:S01]  /*145b0*/  IMAD.MOV.U32 R112, RZ, RZ, R121 ;  /* 0x000000ffff707224 */ /* 0x000fe200078e0079 */
[----:B------:R4:W2:Y:S01]  /*145c0*/  MUFU.EX2 R9, R6 ;  /* 0x0000000600097308 */ /* 0x0008a20000000800 */
[----:B------:R-:W-:-:S02]  /*145d0*/  FADD.FTZ R5, R169, R2 ;  /* 0x00000002a9057221 */ /* 0x000fc40000010000 */
[----:B------:R-:W-:Y:S02]  /*145e0*/  IMAD.MOV.U32 R114, RZ, RZ, R137 ;  /* 0x000000ffff727224 */ /* 0x000fe400078e0089 */
[----:B-1----:R-:W-:Y:S02]  /*145f0*/  FADD.FTZ R7, R218, R4 ;  /* 0x00000004da077221 */ /* 0x002fe40000010000 */
[----:B------:R-:W-:Y:S02]  /*14600*/  FADD.FTZ R4, R223, R0 ;  /* 0x00000000df047221 */ /* 0x000fe40000010000 */
[----:B----4-:R-:W-:Y:S02]  /*14610*/  FADD.FTZ R6, R170, R3 ;  /* 0x00000003aa067221 */ /* 0x010fe40000010000 */
        /* <DEDUP_REMOVED lines=67> */
[----:B------:R-:W-:Y:S01]  /*14a50*/  UIADD3 UR5, UR17, UR14, -UR20 ;  /* 0x0000000e11057290 */ /* 0x000fe2000fffe814 */
[----:B------:R-:W-:-:S02]  /*14a60*/  FADD.FTZ R5, R75, R5 ;  /* 0x000000054b057221 */ /* 0x000fc40000010000 */
[----:B------:R-:W-:Y:S01]  /*14a70*/  FADD.FTZ R0, R59, R0 ;  /* 0x000000003b007221 */ /* 0x000fe20000010000 */
[----:B------:R-:W-:Y:S01]  /*14a80*/  UMOV UR4, URZ ;  /* 0x0000003f00047c82 */ /* 0x000fe20008000000 */
[----:B------:R-:W-:Y:S02]  /*14a90*/  FADD.FTZ R3, R31, R3 ;  /* 0x000000031f037221 */ /* 0x000fe40000010000 */
[----:B------:R-:W-:Y:S01]  /*14aa0*/  FADD.FTZ R4, R91, R4 ;  /* 0x000000045b047221 */ /* 0x000fe20000010000 */
[----:B------:R-:W-:Y:S01]  /*14ab0*/  UIMAD.WIDE UR4, UR5, -0x6db6db6d, UR4 ;  /* 0x92492493050478a5 */ /* 0x000fe2000f8e0204 */
[----:B------:R-:W-:Y:S02]  /*14ac0*/  FADD.FTZ R5, R88, R5 ;  /* 0x0000000558057221 */ /* 0x000fe40000010000 */
[----:B------:R-:W-:Y:S02]  /*14ad0*/  FADD.FTZ R2, R20, R0 ;  /* 0x0000000014027221 */ /* 0x000fe40000010000 */
[----:B------:R-:W-:-:S02]  /*14ae0*/  FADD.FTZ R0, R8, R3 ;  /* 0x0000000308007221 */ /* 0x000fc40000010000 */
[----:B------:R-:W-:Y:S01]  /*14af0*/  FADD.FTZ R4, R29, R4 ;  /* 0x000000041d047221 */ /* 0x000fe20000010000 */
[----:B------:R-:W-:Y:S01]  /*14b00*/  USHF.R.U32.HI UR6, URZ, 0x1f, UR5 ;  /* 0x0000001f3f067899 */ /* 0x000fe20008011605 */
[----:B------:R-:W-:Y:S02]  /*14b10*/  FADD.FTZ R5, R24, R5 ;  /* 0x0000000518057221 */ /* 0x000fe40000010000 */
[----:B------:R-:W-:Y:S02]  /*14b20*/  FADD.FTZ R3, R15, R2 ;  /* 0x000000020f037221 */ /* 0x000fe40000010000 */
[----:B--2---:R-:W-:Y:S02]  /*14b30*/  FADD.FTZ R2, R9, R0 ;  /* 0x0000000009027221 */ /* 0x004fe40000010000 */
[----:B------:R-:W-:Y:S01]  /*14b40*/  FADD.FTZ R0, R30, R4 ;  /* 0x000000041e007221 */ /* 0x000fe20000010000 */
[----:B------:R-:W-:Y:S01]  /*14b50*/  ULEA.HI.SX32 UR6, UR5, UR6, 0x1a ;  /* 0x0000000605067291 */ /* 0x000fe2000f8fd23f */
[----:B------:R-:W-:-:S02]  /*14b60*/  FADD.FTZ R5, R23, R5 ;  /* 0x0000000517057221 */ /* 0x000fc40000010000 */
[----:B------:R-:W-:Y:S02]  /*14b70*/  FADD.FTZ R4, R14, R3 ;  /* 0x000000030e047221 */ /* 0x000fe40000010000 */
[----:B------:R-:W-:Y:S02]  /*14b80*/  FADD.FTZ R3, R10, R2 ;  /* 0x000000020a037221 */ /* 0x000fe40000010000 */
[----:B------:R-:W-:Y:S01]  /*14b90*/  FADD.FTZ R2, R28, R0 ;  /* 0x000000001c027221 */ /* 0x000fe20000010000 */
[----:B------:R-:W-:Y:S01]  /*14ba0*/  UISETP.LT.AND UP0, UPT, URZ, UR6, UPT ;  /* 0x000000063f00728c */ /* 0x000fe2000bf01270 */
[----:B------:R-:W-:Y:S02]  /*14bb0*/  FADD.FTZ R0, R22, R5 ;  /* 0x0000000516007221 */ /* 0x000fe40000010000 */
[----:B------:R-:W-:Y:S02]  /*14bc0*/  FADD.FTZ R4, R13, R4 ;  /* 0x000000040d047221 */ /* 0x000fe40000010000 */
[----:B------:R-:W-:Y:S01]  /*14bd0*/  FADD.FTZ R3, R11, R3 ;  /* 0x000000030b037221 */ /* 0x000fe20000010000 */
[----:B------:R-:W-:Y:S01]  /*14be0*/  UIADD3 UR12, UR13, -0x2, URZ ;  /* 0xfffffffe0d0c7890 */ /* 0x000fe2000fffe03f */
[----:B------:R-:W-:Y:S01]  /*14bf0*/  FADD.FTZ R0, R21, R0 ;  /* 0x0000000015007221 */ /* 0x000fe20000010000 */
[----:B------:R-:W-:Y:S01]  /*14c00*/  USEL UR6, URZ, UR6, !UP0 ;  /* 0x000000063f067287 */ /* 0x000fe2000c000000 */
[----:B------:R-:W-:Y:S01]  /*14c10*/  FADD.FTZ R2, R25, R2 ;  /* 0x0000000219027221 */ /* 0x000fe20000010000 */
[----:B------:R1:W-:Y:S02]  /*14c20*/  STL [R1+0x2c], R4 ;  /* 0x00002c0401007387 */ /* 0x0003e40000100800 */
[----:B------:R-:W-:-:S02]  /*14c30*/  UISETP.GE.AND UP0, UPT, UR12, UR6, UPT ;  /* 0x000000060c00728c */ /* 0x000fc4000bf06270 */
[----:B------:R1:W-:Y:S04]  /*14c40*/  STL [R1+0x30], R3 ;  /* 0x0000300301007387 */ /* 0x0003e80000100800 */
[----:B------:R1:W-:Y:S04]  /*14c50*/  STL [R1+0x34], R0 ;  /* 0x0000340001007387 */ /* 0x0003e80000100800 */
[----:B------:R1:W-:Y:S01]  /*14c60*/  STL [R1+0x38], R2 ;  /* 0x0000380201007387 */ /* 0x0003e20000100800 */
[----:B------:R-:W-:Y:S02]  /*14c70*/  PLOP3.LUT P0, PT, PT, PT, UP0, 0x80, 0x0 ;  /* 0x000000000000781c */ /* 0x000fe40003f0f008 */
        /* <DEDUP_REMOVED lines=17> */
[----:B---3--:R-:W-:Y:S08]  /*14d90*/  HMMA.16816.F32.BF16 R172, R176, R16, R80 ;  /* 0x00000010b0ac723c */ /* 0x008ff00000041850 */
[C---:B------:R-:W-:Y:S08]  /*14da0*/  HMMA.16816.F32.BF16 R132, R180.reuse, R134, R60 ;  /* 0x00000086b484723c */ /* 0x040ff0000004183c */
[C---:B------:R-:W-:Y:S08]  /*14db0*/  HMMA.16816.F32.BF16 R148, R180.reuse, R150, R48 ;  /* 0x00000096b494723c */ /* 0x040ff00000041830 */
[C---:B------:R-:W-:Y:S08]  /*14dc0*/  HMMA.16816.F32.BF16 R164, R180.reuse, R166, R40 ;  /* 0x000000a6b4a4723c */ /* 0x040ff00000041828 */
[----:B------:R-:W-:Y:S08]  /*14dd0*/  HMMA.16816.F32.BF16 R168, R180, R16, R44 ;  /* 0x00000010b4a8723c */ /* 0x000ff0000004182c */
[-C--:B------:R-:W-:Y:S08]  /*14de0*/  HMMA.16816.F32.BF16 R176, R176, R18.reuse, R76 ;  /* 0x00000012b0b0723c */ /* 0x080ff0000004184c */
[----:B------:R-:W-:Y:S01]  /*14df0*/  HMMA.16816.F32.BF16 R180, R180, R18, R32 ;  /* 0x00000012b4b4723c */ /* 0x000fe20000041820 */
[----:B------:R-:W-:Y:S07]  /*14e00*/  @!P0 BRA `(.L_x_784) ;  /* 0x0000659000008947 */ /* 0x000fee0003800000 */
[----:B-1----:R-:W2:Y:S01]  /*14e10*/  LDL R115, [R1+0x24] ;  /* 0x0000240001737983 */ /* 0x002ea20000100800 */
[----:B------:R-:W-:Y:S01]  /*14e20*/  PLOP3.LUT P1, PT, PT, PT, UP2, 0x80, 0x0 ;  /* 0x000000000000781c */ /* 0x000fe20003f2f028 */
[----:B------:R-:W-:Y:S01]  /*14e30*/  IMAD.MOV.U32 R116, RZ, RZ, R72 ;  /* 0x000000ffff747224 */ /* 0x000fe200078e0048 */
[----:B------:R-:W-:Y:S01]  /*14e40*/  PLOP3.LUT P0, PT, PT, PT, UP2, 0x80, 0x0 ;  /* 0x000000000000781c */ /* 0x000fe20003f0f028 */
[----:B------:R-:W-:Y:S01]  /*14e50*/  IMAD.MOV.U32 R3, RZ, RZ, R73 ;  /* 0x000000ffff037224 */ /* 0x000fe200078e0049 */
[----:B------:R-:W-:Y:S01]  /*14e60*/  MOV R118, R70 ;  /* 0x0000004600767202 */ /* 0x000fe20000000f00 */
[----:B------:R-:W-:Y:S01]  /*14e70*/  IMAD.MOV.U32 R117, RZ, RZ, R71 ;  /* 0x000000ffff757224 */ /* 0x000fe200078e0047 */
[----:B------:R-:W-:-:S02]  /*14e80*/  ULDC UR5, c[0x0][0x210] ;  /* 0x0000840000057ab9 */ /* 0x000fc40000000800 */
[----:B------:R-:W-:Y:S02]  /*14e90*/  ULDC UR4, c[0x0][0x1e8] ;  /* 0x00007a0000047ab9 */ /* 0x000fe40000000800 */
[----:B------:R-:W-:Y:S02]  /*14ea0*/  UIMAD UR5, UR16, UR5, URZ ;  /* 0x00000005100572a4 */ /* 0x000fe4000f8e023f */
[----:B------:R-:W-:Y:S01]  /*14eb0*/  UIMAD UR4, UR16, UR4, URZ ;  /* 0x00000004100472a4 */ /* 0x000fe2000f8e023f */
[----:B--2---:R-:W-:-:S05]  /*14ec0*/  @P1 IMAD.HI.U32 R0, R115, c[0x0][0x2c8], RZ ;  /* 0x0000b20073001a27 */ /* 0x004fca00078e00ff */
[----:B------:R-:W-:-:S05]  /*14ed0*/  @P0 SHF.R.U32.HI R0, RZ, c[0x0][0x2cc], R0 ;  /* 0x0000b300ff000a19 */ /* 0x000fca0000011600 */
[----:B------:R1:W-:Y:S02]  /*14ee0*/  @P0 STL [R1+0x20], R0 ;  /* 0x0000200001000387 */ /* 0x0003e40000100800 */
.L_x_787:
[----:B------:R-:W-:Y:S04]  /*14ef0*/  DEPBAR.LE SB0, 0x0 ;  /* 0x000080000000791a */ /* 0x000fe80000000000 */
[----:B------:R-:W-:Y:S01]  /*14f00*/  BAR.SYNC.DEFER_BLOCKING 0x0 ;  /* 0x0000000000007b1d */ /* 0x000fe20000010000 */
[----:B------:R-:W-:Y:S05]  /*14f10*/  ISETP.LE.AND P0, PT, RZ, UR12, PT ;  /* 0x0000000cff007c0c */ /* 0x000fea000bf03270 */
[----:B--2--5:R2:W3:Y:S04]  /*14f20*/  LDSM.16.M88.4 R112, [R230+0x7100] ;  /* 0x00710000e670783b */ /* 0x0244e80000000200 */
[----:B------:R2:W4:Y:S04]  /*14f30*/  LDSM.16.M88.4 R108, [R230+0x9100] ;  /* 0x00910000e66c783b */ /* 0x0005280000000200 */
[----:B-----5:R2:W1:Y:S04]  /*14f40*/  LDSM.16.M88.4 R16, [R119+0x3900] ;  /* 0x003900007710783b */ /* 0x0204680000000200 */
        /* <DEDUP_REMOVED lines=17> */
[----:B------:R-:W4:Y:S04]  /*15060*/  LDL R6, [R1+0x18] ;  /* 0x0000180001067983 */ /* 0x000f280000100800 */
[----:B------:R-:W5:Y:S01]  /*15070*/  LDL R13, [R1+0x8] ;  /* 0x00000800010d7983 */ /* 0x000f620000100800 */
[----:B-1-3--:R-:W-:Y:S01]  /*15080*/  SHF.R.S32.HI R0, RZ, 0x1f, R2 ;  /* 0x0000001fff007819 */ /* 0x00afe20000011402 */
[----:B------:R-:W-:Y:S04]  /*15090*/  IMAD.WIDE.U32 R4, R2, c[0x0][0x208], RZ ;  /* 0x0000820002047a25 */ /* 0x000fe800078e00ff */
[----:B------:R-:W-:Y:S04]  /*150a0*/  IMAD R0, R0, c[0x0][0x208], RZ ;  /* 0x0000820000007a24 */ /* 0x000fe800078e02ff */
[----:B------:R-:W-:Y:S01]  /*150b0*/  IMAD R0, R2, c[0x0][0x20c], R0 ;  /* 0x0000830002007a24 */ /* 0x000fe200078e0200 */
[----:B----4-:R-:W-:Y:S03]  /*150c0*/  SHF.R.S32.HI R2, RZ, 0x1f, R6 ;  /* 0x0000001fff027819 */ /* 0x010fe60000011406 */
[----:B------:R-:W-:Y:S02]  /*150d0*/  IMAD.IADD R5, R5, 0x1, R0 ;  /* 0x0000000105057824 */ /* 0x000fe400078e0200 */
[----:B------:R-:W-:Y:S02]  /*150e0*/  IMAD R2, R2, c[0x0][0x218], RZ ;  /* 0x0000860002027a24 */ /* 0x000fe400078e02ff */
[----:B------:R-:W-:Y:S05]  /*150f0*/  IMAD.WIDE.U32 R4, R6, c[0x0][0x218], R4 ;  /* 0x0000860006047a25 */ /* 0x000fea00078e0004 */
[----:B------:R-:W-:Y:S01]  /*15100*/  IADD3 R0, P1, R4, UR5, RZ ;  /* 0x0000000504007c10 */ /* 0x000fe2000ff3e0ff */
[----:B------:R-:W-:Y:S03]  /*15110*/  IMAD R4, R6, c[0x0][0x21c], R2 ;  /* 0x0000870006047a24 */ /* 0x000fe600078e0202 */
[C---:B------:R-:W-:Y:S02]  /*15120*/  LEA R2, P0, R0.reuse, c[0x0][0x1f8], 0x1 ;  /* 0x00007e0000027a11 */ /* 0x040fe400078008ff */
[----:B------:R-:W-:Y:S03]  /*15130*/  IADD3.X R4, R5, UR15, R4, P1, !PT ;  /* 0x0000000f05047c10 */ /* 0x000fe60008ffe404 */
[----:B------:R-:W1:Y:S01]  /*15140*/  SHFL.IDX PT, R6, R2, RZ, 0x181f ;  /* 0x00181fff02067589 */ /* 0x000e6200000e0000 */
[----:B------:R-:W-:Y:S03]  /*15150*/  LEA.HI.X R0, R0, c[0x0][0x1fc], R4, 0x1, P0 ;  /* 0x00007f0000007a11 */ /* 0x000fe600000f0c04 */
[----:B------:R-:W3:Y:S04]  /*15160*/  SHFL.IDX PT, R4, R2, 0x1, 0x181f ;  /* 0x00381f0002047f89 */ /* 0x000ee800000e0000 */
[----:B------:R-:W4:Y:S04]  /*15170*/  SHFL.IDX PT, R5, R0, RZ, 0x181f ;  /* 0x00181fff00057589 */ /* 0x000f2800000e0000 */
[----:B------:R-:W2:Y:S04]  /*15180*/  SHFL.IDX PT, R8, R0, 0x1, 0x181f ;  /* 0x00381f0000087f89 */ /* 0x000ea800000e0000 */
[----:B------:R-:W-:Y:S04]  /*15190*/  SHFL.IDX PT, R11, R0, 0x2, 0x181f ;  /* 0x00581f00000b7f89 */ /* 0x000fe800000e0000 */
[----:B------:R-:W-:Y:S04]  /*151a0*/  SHFL.IDX PT, R22, R0, 0x3, 0x181f ;  /* 0x00781f0000167f89 */ /* 0x000fe800000e0000 */
[----:B------:R-:W-:Y:S01]  /*151b0*/  SHFL.IDX PT, R21, R0, 0x4, 0x181f ;  /* 0x00981f0000157f89 */ /* 0x000fe200000e0000 */
[-C--:B-1----:R-:W-:Y:S03]  /*151c0*/  IADD3 R6, P1, R6, R242.reuse, RZ ;  /* 0x000000f206067210 */ /* 0x082fe60007f3e0ff */
[----:B------:R-:W-:Y:S01]  /*151d0*/  SHFL.IDX PT, R20, R0, 0x5, 0x181f ;  /* 0x00b81f0000147f89 */ /* 0x000fe200000e0000 */
[-C--:B---3--:R-:W-:Y:S03]  /*151e0*/  IADD3 R4, P0, R4, R242.reuse, RZ ;  /* 0x000000f204047210 */ /* 0x088fe60007f1e0ff */
[----:B------:R5:W-:Y:S01]  /*151f0*/  SHFL.IDX PT, R15, R0, 0x6, 0x181f ;  /* 0x00d81f00000f7f89 */ /* 0x000be200000e0000 */
[--C-:B----4-:R-:W-:Y:S03]  /*15200*/  IMAD.X R7, R5, 0x1, R241.reuse, P1 ;  /* 0x0000000105077824 */ /* 0x110fe600008e06f1 */
[----:B------:R-:W1:Y:S01]  /*15210*/  SHFL.IDX PT, R12, R2, 0x2, 0x181f ;  /* 0x00581f00020c7f89 */ /* 0x000e6200000e0000 */
[--C-:B--2---:R-:W-:Y:S03]  /*15220*/  IMAD.X R5, R8, 0x1, R241.reuse, P0 ;  /* 0x0000000108057824 */ /* 0x104fe600000e06f1 */
[----:B------:R-:W2:Y:S04]  /*15230*/  SHFL.IDX PT, R10, R2, 0x3, 0x181f ;  /* 0x00781f00020a7f89 */ /* 0x000ea800000e0000 */
[----:B------:R-:W3:Y:S04]  /*15240*/  SHFL.IDX PT, R9, R2, 0x4, 0x181f ;  /* 0x00981f0002097f89 */ /* 0x000ee800000e0000 */
[----:B------:R-:W4:Y:S04]  /*15250*/  SHFL.IDX PT, R14, R2, 0x5, 0x181f ;  /* 0x00b81f00020e7f89 */ /* 0x000f2800000e0000 */
[----:B------:R-:W4:Y:S01]  /*15260*/  SHFL.IDX PT, R2, R2, 0x6, 0x181f ;  /* 0x00d81f0002027f89 */ /* 0x000f2200000e0000 */
[----:B-----5:R-:W-:Y:S05]  /*15270*/  IADD3 R0, R13, 0x100, RZ ;  /* 0x000001000d007810 */ /* 0x020fea0007ffe0ff */
[----:B------:R4:W-:Y:S01]  /*15280*/  LDGSTS.E.BYPASS.LTC128B.128 [R0], [R6.64], !P5 ;  /* 0x0000000006007fae */ /* 0x0009e2000e901d56 */
[-C--:B-1----:R-:W-:Y:S03]  /*15290*/  IADD3 R12, P0, R12, R242.reuse, RZ ;  /* 0x000000f20c0c7210 */ /* 0x082fe60007f1e0ff */
[----:B------:R1:W-:Y:S01]  /*152a0*/  LDGSTS.E.BYPASS.LTC128B.128 [R0+0x800], [R4.64], !P5 ;  /* 0x0080000004007fae */ /* 0x0003e2000e901d56 */
[-C--:B--2---:R-:W-:Y:S01]  /*152b0*/  IADD3 R10, P3, R10, R242.reuse, RZ ;  /* 0x000000f20a0a7210 */ /* 0x084fe20007f7e0ff */
[--C-:B------:R-:W-:Y:S01]  /*152c0*/  IMAD.X R13, R11, 0x1, R241.reuse, P0 ;  /* 0x000000010b0d7824 */ /* 0x100fe200000e06f1 */
[-C--:B---3--:R-:W-:Y:S03]  /*152d0*/  IADD3 R8, P2, R9, R242.reuse, RZ ;  /* 0x000000f209087210 */ /* 0x088fe60007f5e0ff */
[--C-:B------:R-:W-:Y:S01]  /*152e0*/  IMAD.X R11, R22, 0x1, R241.reuse, P3 ;  /* 0x00000001160b7824 */ /* 0x100fe200018e06f1 */
[----:B------:R2:W-:Y:S01]  /*152f0*/  LDGSTS.E.BYPASS.LTC128B.128 [R0+0x1000], [R12.64], !P5 ;  /* 0x010000000c007fae */ /* 0x0005e2000e901d56 */
[--C-:B------:R-:W-:Y:S03]  /*15300*/  IMAD.X R9, R21, 0x1, R241.reuse, P2 ;  /* 0x0000000115097824 */ /* 0x100fe600010e06f1 */
[----:B------:R2:W-:Y:S04]  /*15310*/  LDGSTS.E.BYPASS.LTC128B.128 [R0+0x1800], [R10.64], !P5 ;  /* 0x018000000a007fae */ /* 0x0005e8000e901d56 */
[----:B------:R2:W-:Y:S01]  /*15320*/  LDGSTS.E.BYPASS.LTC128B.128 [R0+0x2000], [R8.64], !P5 ;  /* 0x0200000008007fae */ /* 0x0005e2000e901d56 */
[-C--:B----4-:R-:W-:Y:S02]  /*15330*/  IADD3 R6, P1, R14, R242.reuse, RZ ;  /* 0x000000f20e067210 */ /* 0x090fe40007f3e0ff */
[----:B-1----:R-:W-:Y:S03]  /*15340*/  IADD3 R4, P0, R2, R242, RZ ;  /* 0x000000f202047210 */ /* 0x002fe60007f1e0ff */
[--C-:B------:R-:W-:Y:S02]  /*15350*/  IMAD.X R7, R20, 0x1, R241.reuse, P1 ;  /* 0x0000000114077824 */ /* 0x100fe400008e06f1 */
[----:B------:R-:W-:Y:S03]  /*15360*/  IMAD.X R5, R15, 0x1, R241, P0 ;  /* 0x000000010f057824 */ /* 0x000fe600000e06f1 */
[----:B------:R2:W-:Y:S04]  /*15370*/  LDGSTS.E.BYPASS.LTC128B.128 [R0+0x2800], [R6.64], !P5 ;  /* 0x0280000006007fae */ /* 0x0005e8000e901d56 */
[----:B------:R2:W-:Y:S02]  /*15380*/  LDGSTS.E.BYPASS.LTC128B.128 [R0+0x3000], [R4.64], !P5 ;  /* 0x0300000004007fae */ /* 0x0005e4000e901d56 */
.L_x_785:
        /* <DEDUP_REMOVED lines=65> */
[----:B------:R-:W4:Y:S07]  /*157a0*/  LDSM.16.M88.4 R196, [R229+0x4900] ;  /* 0x00490000e5c4783b */ /* 0x000f2e0000000200 */
[----:B------:R-:W-:Y:S01]  /*157b0*/  HMMA.16816.F32.BF16 R112, R188, R222, R112 ;  /* 0x000000debc70723c */ /* 0x000fe20000041870 */
[----:B------:R-:W5:Y:S08]  /*157c0*/  LDSM.16.M88.4 R188, [R229+0x5100] ;  /* 0x00510000e5bc783b */ /* 0x000f700000000200 */
[----:B------:R-:W-:Y:S01]  /*157d0*/  LDSM.16.M88.4 R220, [R228] ;  /* 0x00000000e4dc783b */ /* 0x000fe20000000200 */
        /* <DEDUP_REMOVED lines=17> */
[----:B------:R-:W2:Y:S07]  /*158f0*/  LDSM.16.M88.4 R188, [R232+0x9100] ;  /* 0x00910000e8bc783b */ /* 0x000eae0000000200 */
        /* <DEDUP_REMOVED lines=41> */
[----:B------:R-:W-:Y:S01]  /*15b90*/  MUFU.TANH R249, R12 ;  /* 0x0000000c00f97308 */ /* 0x000fe20000002400 */
[----:B--2---:R2:W-:Y:S09]  /*15ba0*/  STL [R1+0xc], R2 ;  /* 0x00000c0201007387 */ /* 0x0045f20000100800 */
[----:B------:R-:W-:Y:S01]  /*15bb0*/  MUFU.TANH R250, R13 ;  /* 0x0000000d00fa7308 */ /* 0x000fe20000002400 */
[----:B---3--:R-:W3:Y:S01]  /*15bc0*/  LDSM.16.M88.4 R8, [R228+0x1000] ;  /* 0x00100000e408783b */ /* 0x008ee20000000200 */
[-C--:B-1----:R-:W-:Y:S08]  /*15bd0*/  HMMA.16816.F32.BF16 R20, R216, R4.reuse, R20 ;  /* 0x00000004d814723c */ /* 0x082ff00000041814 */
[----:B------:R-:W-:Y:S01]  /*15be0*/  MUFU.TANH R192, R16 ;  /* 0x0000001000c07308 */ /* 0x000fe20000002400 */
[----:B----4-:R1:W-:Y:S01]  /*15bf0*/  STL [R1+0x10], R0 ;  /* 0x0000100001007387 */ /* 0x0103e20000100800 */
[C---:B------:R-:W-:Y:S08]  /*15c00*/  HMMA.16816.F32.BF16 R24, R188.reuse, R4, R24 ;  /* 0x00000004bc18723c */ /* 0x040ff00000041818 */
[----:B--2---:R-:W2:Y:S01]  /*15c10*/  MUFU.TANH R2, R14 ;  /* 0x0000000e00027308 */ /* 0x004ea20000002400 */
[-C--:B------:R-:W-:Y:S08]  /*15c20*/  HMMA.16816.F32.BF16 R28, R188, R6.reuse, R28 ;  /* 0x00000006bc1c723c */ /* 0x080ff0000004181c */
[C---:B------:R-:W-:Y:S01]  /*15c30*/  HMMA.16816.F32.BF16 R32, R216.reuse, R6, R32 ;  /* 0x00000006d820723c */ /* 0x040fe20000041820 */
[----:B------:R-:W-:Y:S01]  /*15c40*/  MUFU.TANH R187, R17 ;  /* 0x0000001100bb7308 */ /* 0x000fe20000002400 */
[----:B------:R-:W4:Y:S02]  /*15c50*/  LDSM.16.M88.4 R4, [R228+0x1800] ;  /* 0x00180000e404783b */ /* 0x000f240000000200 */
[----:B------:R-:W-:Y:S02]  /*15c60*/  FMUL.FTZ R20, R20, c[0x0][0x320] ;  /* 0x0000c80014147a20 */ /* 0x000fe40000410000 */
[----:B------:R-:W-:Y:S02]  /*15c70*/  FMUL.FTZ R21, R21, c[0x0][0x320] ;  /* 0x0000c80015157a20 */ /* 0x000fe40000410000 */
[----:B------:R-:W-:Y:S03]  /*15c80*/  FMUL.FTZ R24, R24, c[0x0][0x320] ;  /* 0x0000c80018187a20 */ /* 0x000fe60000410000 */
[----:B-1----:R-:W1:Y:S01]  /*15c90*/  MUFU.TANH R0, R15 ;  /* 0x0000000f00007308 */ /* 0x002e620000002400 */
[----:B------:R-:W-:Y:S02]  /*15ca0*/  FMUL.FTZ R25, R25, c[0x0][0x320] ;  /* 0x0000c80019197a20 */ /* 0x000fe40000410000 */
[----:B------:R-:W-:Y:S01]  /*15cb0*/  FMUL.FTZ R27, R27, c[0x0][0x320] ;  /* 0x0000c8001b1b7a20 */ /* 0x000fe20000410000 */
[----:B--2---:R-:W-:Y:S01]  /*15cc0*/  STL [R1], R2 ;  /* 0x0000000201007387 */ /* 0x004fe20000100800 */
[-C--:B---3--:R-:W-:Y:S03]  /*15cd0*/  HMMA.16816.F32.BF16 R36, R216, R8.reuse, R36 ;  /* 0x00000008d824723c */ /* 0x088fe60000041824 */
[----:B------:R-:W-:Y:S02]  /*15ce0*/  FMUL.FTZ R28, R28, c[0x0][0x320] ;  /* 0x0000c8001c1c7a20 */ /* 0x000fe40000410000 */
[----:B------:R2:W3:Y:S01]  /*15cf0*/  MUFU.TANH R212, R18 ;  /* 0x0000001200d47308 */ /* 0x0004e20000002400 */
[----:B------:R-:W-:Y:S02]  /*15d00*/  FMUL.FTZ R30, R30, c[0x0][0x320] ;  /* 0x0000c8001e1e7a20 */ /* 0x000fe40000410000 */
[C---:B------:R-:W-:Y:S04]  /*15d10*/  HMMA.16816.F32.BF16 R40, R188.reuse, R8, R40 ;  /* 0x00000008bc28723c */ /* 0x040fe80000041828 */
[----:B------:R-:W-:Y:S02]  /*15d20*/  FMUL.FTZ R32, R32, c[0x0][0x320] ;  /* 0x0000c80020207a20 */ /* 0x000fe40000410000 */
[----:B------:R-:W-:Y:S01]  /*15d30*/  FMUL.FTZ R33, R33, c[0x0][0x320] ;  /* 0x0000c80021217a20 */ /* 0x000fe20000410000 */
[----:B------:R2:W2:Y:S01]  /*15d40*/  MUFU.TANH R211, R19 ;  /* 0x0000001300d37308 */ /* 0x0004a20000002400 */
[-C--:B------:R-:W-:Y:S01]  /*15d50*/  HMMA.16816.F32.BF16 R44, R188, R10.reuse, R44 ;  /* 0x0000000abc2c723c */ /* 0x080fe2000004182c */
[----:B-1----:R-:W-:Y:S03]  /*15d60*/  STL [R1+0x4], R0 ;  /* 0x0000040001007387 */ /* 0x002fe60000100800 */
[----:B------:R-:W-:Y:S02]  /*15d70*/  FMUL.FTZ R22, R22, c[0x0][0x320] ;  /* 0x0000c80016167a20 */ /* 0x000fe40000410000 */
[----:B------:R-:W-:Y:S02]  /*15d80*/  FMUL.FTZ R23, R23, c[0x0][0x320] ;  /* 0x0000c80017177a20 */ /* 0x000fe40000410000 */
[C---:B------:R-:W-:Y:S01]  /*15d90*/  HMMA.16816.F32.BF16 R48, R216.reuse, R10, R48 ;  /* 0x0000000ad830723c */ /* 0x040fe20000041830 */
[----:B------:R1:W1:Y:S01]  /*15da0*/  MUFU.TANH R184, R20 ;  /* 0x0000001400b87308 */ /* 0x0002620000002400 */
[----:B------:R-:W5:Y:S02]  /*15db0*/  LDSM.16.M88.4 R8, [R228+0x2000] ;  /* 0x00200000e408783b */ /* 0x000f640000000200 */
[----:B------:R-:W-:Y:S02]  /*15dc0*/  FMUL.FTZ R36, R36, c[0x0][0x320] ;  /* 0x0000c80024247a20 */ /* 0x000fe40000410000 */
[----:B------:R-:W-:Y:S02]  /*15dd0*/  FMUL.FTZ R37, R37, c[0x0][0x320] ;  /* 0x0000c80025257a20 */ /* 0x000fe40000410000 */
[-C--:B----4-:R-:W-:Y:S03]  /*15de0*/  HMMA.16816.F32.BF16 R52, R216, R4.reuse, R52 ;  /* 0x00000004d834723c */ /* 0x090fe60000041834 */
[----:B------:R-:W4:Y:S01]  /*15df0*/  MUFU.TANH R21, R21 ;  /* 0x0000001500157308 */ /* 0x000f220000002400 */
        /* <DEDUP_REMOVED lines=11> */
[----:B------:R-:W1:Y:S03]  /*15eb0*/  LDSM.16.M88.4 R4, [R228+0x2800] ;  /* 0x00280000e404783b */ /* 0x000e660000000200 */
[----:B------:R-:W-:Y:S02]  /*15ec0*/  FMUL.FTZ R52, R52, c[0x0][0x320] ;  /* 0x0000c80034347a20 */ /* 0x000fe40000410000 */
[----:B------:R-:W-:Y:S02]  /*15ed0*/  FMUL.FTZ R53, R53, c[0x0][0x320] ;  /* 0x0000c80035357a20 */ /* 0x000fe40000410000 */
[----:B------:R-:W-:Y:S01]  /*15ee0*/  FMUL.FTZ R54, R54, c[0x0][0x320] ;  /* 0x0000c80036367a20 */ /* 0x000fe20000410000 */
[----:B------:R1:W1:Y:S01]  /*15ef0*/  MUFU.TANH R223, R24 ;  /* 0x0000001800df7308 */ /* 0x0002620000002400 */
[-C--:B-----5:R-:W-:Y:S03]  /*15f00*/  HMMA.16816.F32.BF16 R68, R216, R8.reuse, R68 ;  /* 0x00000008d844723c */ /* 0x0a0fe60000041844 */
[----:B------:R-:W-:Y:S02]  /*15f10*/  FMUL.FTZ R55, R55, c[0x0][0x320] ;  /* 0x0000c80037377a20 */ /* 0x000fe40000410000 */
[----:B------:R-:W-:Y:S02]  /*15f20*/  FMUL.FTZ R57, R57, c[0x0][0x320] ;  /* 0x0000c80039397a20 */ /* 0x000fe40000410000 */
[----:B------:R-:W-:Y:S01]  /*15f30*/  FMUL.FTZ R59, R59, c[0x0][0x320] ;  /* 0x0000c8003b3b7a20 */ /* 0x000fe20000410000 */
[C---:B------:R-:W-:Y:S01]  /*15f40*/  HMMA.16816.F32.BF16 R72, R188.reuse, R8, R72 ;  /* 0x00000008bc48723c */ /* 0x040fe20000041848 */
[----:B------:R2:W2:Y:S03]  /*15f50*/  MUFU.TANH R222, R25 ;  /* 0x0000001900de7308 */ /* 0x0004a60000002400 */
[----:B------:R-:W-:Y:S02]  /*15f60*/  FMUL.FTZ R61, R61, c[0x0][0x320] ;  /* 0x0000c8003d3d7a20 */ /* 0x000fe40000410000 */
[----:B------:R-:W-:Y:S02]  /*15f70*/  FMUL.FTZ R64, R64, c[0x0][0x320] ;  /* 0x0000c80040407a20 */ /* 0x000fe40000410000 */
[-C--:B------:R-:W-:Y:S03]  /*15f80*/  HMMA.16816.F32.BF16 R76, R188, R10.reuse, R76 ;  /* 0x0000000abc4c723c */ /* 0x080fe6000004184c */
[----:B------:R2:W2:Y:S01]  /*15f90*/  MUFU.TANH R247, R26 ;  /* 0x0000001a00f77308 */ /* 0x0004a20000002400 */
[----:B------:R-:W-:Y:S02]  /*15fa0*/  FMUL.FTZ R65, R65, c[0x0][0x320] ;  /* 0x0000c80041417a20 */ /* 0x000fe40000410000 */
[----:B------:R-:W-:Y:S02]  /*15fb0*/  FMUL.FTZ R66, R66, c[0x0][0x320] ;  /* 0x0000c80042427a20 */ /* 0x000fe40000410000 */
[C---:B------:R-:W-:Y:S01]  /*15fc0*/  HMMA.16816.F32.BF16 R80, R216.reuse, R10, R80 ;  /* 0x0000000ad850723c */ /* 0x040fe20000041850 */
[----:B------:R-:W5:Y:S01]  /*15fd0*/  LDSM.16.M88.4 R8, [R228+0x3000] ;  /* 0x00300000e408783b */ /* 0x000f620000000200 */
[----:B------:R-:W-:Y:S04]  /*15fe0*/  DEPBAR.LE SB0, 0x0 ;  /* 0x000080000000791a */ /* 0x000fe80000000000 */
[----:B------:R2:W2:Y:S01]  /*15ff0*/  MUFU.TANH R248, R27 ;  /* 0x0000001b00f87308 */ /* 0x0004a20000002400 */
[----:B------:R-:W-:Y:S01]  /*16000*/  FMUL.FTZ R67, R67, c[0x0][0x320] ;  /* 0x0000c80043437a20 */ /* 0x000fe20000410000 */
[-C--:B-1----:R-:W-:Y:S01]  /*16010*/  HMMA.16816.F32.BF16 R84, R216, R4.reuse, R84 ;  /* 0x00000004d854723c */ /* 0x082fe20000041854 */
        /* <DEDUP_REMOVED lines=89> */
[----:B------:R-:W-:Y:S03]  /*165b0*/  FMUL.FTZ R111, R111, c[0x0][0x320] ;  /* 0x0000c8006f6f7a20 */ /* 0x000fe60000410000 */
        /* <DEDUP_REMOVED lines=77> */
[----:B------:R-:W3:Y:S04]  /*16a90*/  LDL R0, [R1+0x8] ;  /* 0x0000080001007983 */ /* 0x000ee80000100800 */
[----:B------:R-:W-:Y:S01]  /*16aa0*/  ISETP.NE.AND P1, PT, R2, 0x1, PT ;  /* 0x000000010200780c */ /* 0x000fe20003f25270 */
[----:B------:R-:W-:Y:S02]  /*16ab0*/  IMAD.U32 R2, RZ, RZ, UR10 ;  /* 0x0000000aff027e24 */ /* 0x000fe4000f8e00ff */
[----:B---3--:R-:W-:Y:S03]  /*16ac0*/  IMAD.MOV.U32 R22, RZ, RZ, R0 ;  /* 0x000000ffff167224 */ /* 0x008fe600078e0000 */
[----:B--2---:R-:W-:Y:S07]  /*16ad0*/  IADD3 R2, R2, -0x70, R12 ;  /* 0xffffff9002027810 */ /* 0x004fee0007ffe00c */
        /* <DEDUP_REMOVED lines=11> */
[----:B------:R2:W3:Y:S02]  /*16b90*/  @!P6 LDG.E R7, [R4.64] ;  /* 0x000000160407e981 */ /* 0x0004e4000c1e1900 */
[----:B------:R-:W-:Y:S04]  /*16ba0*/  IMAD R0, R0, c[0x0][0x1e0], RZ ;  /* 0x0000780000007a24 */ /* 0x000fe800078e02ff */
[C---:B------:R-:W-:Y:S02]  /*16bb0*/  IMAD R0, R8.reuse, c[0x0][0x1e4], R0 ;  /* 0x0000790008007a24 */ /* 0x040fe400078e0200 */
[----:B--2---:R-:W-:Y:S04]  /*16bc0*/  IMAD.WIDE.U32 R4, R8, c[0x0][0x1e0], RZ ;  /* 0x0000780008047a25 */ /* 0x004fe800078e00ff */
[----:B------:R-:W-:Y:S01]  /*16bd0*/  IMAD.IADD R5, R5, 0x1, R0 ;  /* 0x0000000105057824 */ /* 0x000fe200078e0200 */
[----:B---3--:R-:W-:Y:S01]  /*16be0*/  STL [R1+0x18], R7 ;  /* 0x0000180701007387 */ /* 0x008fe20000100800 */
[----:B------:R-:W-:Y:S02]  /*16bf0*/  SHF.R.S32.HI R2, RZ, 0x1f, R7 ;  /* 0x0000001fff027819 */ /* 0x000fe40000011407 */
        /* <DEDUP_REMOVED lines=9> */
[----:B------:R-:W3:Y:S04]  /*16c90*/  SHFL.IDX PT, R7, R0, RZ, 0x181f ;  /* 0x00181fff00077589 */ /* 0x000ee800000e0000 */
[----:B------:R-:W4:Y:S04]  /*16ca0*/  SHFL.IDX PT, R4, R2, 0x1, 0x181f ;  /* 0x00381f0002047f89 */ /* 0x000f2800000e0000 */
[----:B------:R-:W5:Y:S04]  /*16cb0*/  SHFL.IDX PT, R5, R0, 0x1, 0x181f ;  /* 0x00381f0000057f89 */ /* 0x000f6800000e0000 */
[----:B------:R-:W1:Y:S04]  /*16cc0*/  SHFL.IDX PT, R10, R2, 0x3, 0x181f ;  /* 0x00781f00020a7f89 */ /* 0x000e6800000e0000 */
[----:B------:R-:W1:Y:S01]  /*16cd0*/  SHFL.IDX PT, R9, R0, 0x2, 0x181f ;  /* 0x00581f0000097f89 */ /* 0x000e6200000e0000 */
[-C--:B--2---:R-:W-:Y:S03]  /*16ce0*/  IADD3 R6, P1, R6, R242.reuse, RZ ;  /* 0x000000f206067210 */ /* 0x084fe60007f3e0ff */
[----:B------:R-:W2:Y:S04]  /*16cf0*/  SHFL.IDX PT, R8, R2, 0x4, 0x181f ;  /* 0x00981f0002087f89 */ /* 0x000ea800000e0000 */
[----:B------:R-:W2:Y:S01]  /*16d00*/  SHFL.IDX PT, R11, R2, 0x5, 0x181f ;  /* 0x00b81f00020b7f89 */ /* 0x000ea200000e0000 */
[-C--:B---3--:R-:W-:Y:S03]  /*16d10*/  IADD3.X R7, R7, R241.reuse, RZ, P1, !PT ;  /* 0x000000f107077210 */ /* 0x088fe60000ffe4ff */
[----:B------:R-:W3:Y:S01]  /*16d20*/  SHFL.IDX PT, R16, R0, 0x3, 0x181f ;  /* 0x00781f0000107f89 */ /* 0x000ee200000e0000 */
[-C--:B----4-:R-:W-:Y:S03]  /*16d30*/  IADD3 R4, P0, R4, R242.reuse, RZ ;  /* 0x000000f204047210 */ /* 0x090fe60007f1e0ff */
[----:B------:R4:W-:Y:S02]  /*16d40*/  LDGSTS.E.BYPASS.LTC128B.128 [R22+0x3900], [R6.64], !P5 ;  /* 0x0390000006167fae */ /* 0x0009e4000e901d56 */
[--C-:B-----5:R-:W-:Y:S01]  /*16d50*/  IMAD.X R5, R5, 0x1, R241.reuse, P0 ;  /* 0x0000000105057824 */ /* 0x120fe200000e06f1 */
[-C--:B------:R-:W-:Y:S01]  /*16d60*/  IADD3 R12, P0, R12, R242.reuse, RZ ;  /* 0x000000f20c0c7210 */ /* 0x080fe20007f1e0ff */
[----:B------:R-:W5:Y:S01]  /*16d70*/  SHFL.IDX PT, R15, R0, 0x4, 0x181f ;  /* 0x00981f00000f7f89 */ /* 0x000f6200000e0000 */
[-C--:B-1----:R-:W-:Y:S03]  /*16d80*/  IADD3 R10, P3, R10, R242.reuse, RZ ;  /* 0x000000f20a0a7210 */ /* 0x082fe60007f7e0ff */
[----:B------:R1:W-:Y:S01]  /*16d90*/  LDGSTS.E.BYPASS.LTC128B.128 [R22+0x4100], [R4.64], !P5 ;  /* 0x0410000004167fae */ /* 0x0003e2000e901d56 */
[--C-:B------:R-:W-:Y:S03]  /*16da0*/  IMAD.X R13, R9, 0x1, R241.reuse, P0 ;  /* 0x00000001090d7824 */ /* 0x100fe600000e06f1 */
[----:B------:R-:W1:Y:S01]  /*16db0*/  SHFL.IDX PT, R2, R2, 0x6, 0x181f ;  /* 0x00d81f0002027f89 */ /* 0x000e6200000e0000 */
[-C--:B--2---:R-:W-:Y:S03]  /*16dc0*/  IADD3 R8, P2, R8, R242.reuse, RZ ;  /* 0x000000f208087210 */ /* 0x084fe60007f5e0ff */
[----:B------:R-:W2:Y:S04]  /*16dd0*/  SHFL.IDX PT, R14, R0, 0x5, 0x181f ;  /* 0x00b81f00000e7f89 */ /* 0x000ea800000e0000 */
[----:B------:R-:W2:Y:S04]  /*16de0*/  SHFL.IDX PT, R0, R0, 0x6, 0x181f ;  /* 0x00d81f0000007f89 */ /* 0x000ea800000e0000 */
[----:B------:R2:W-:Y:S01]  /*16df0*/  LDGSTS.E.BYPASS.LTC128B.128 [R22+0x4900], [R12.64], !P5 ;  /* 0x049000000c167fae */ /* 0x0005e2000e901d56 */
[-C--:B----4-:R-:W-:Y:S01]  /*16e00*/  IADD3 R6, P1, R11, R242.reuse, RZ ;  /* 0x000000f20b067210 */ /* 0x090fe20007f3e0ff */
[--C-:B---3--:R-:W-:Y:S01]  /*16e10*/  IMAD.X R11, R16, 0x1, R241.reuse, P3 ;  /* 0x00000001100b7824 */ /* 0x108fe200018e06f1 */
[----:B-----5:R-:W-:Y:S04]  /*16e20*/  IADD3.X R9, R15, R241, RZ, P2, !PT ;  /* 0x000000f10f097210 */ /* 0x020fe800017fe4ff */
[----:B------:R3:W-:Y:S01]  /*16e30*/  LDGSTS.E.BYPASS.LTC128B.128 [R22+0x5100], [R10.64], !P5 ;  /* 0x051000000a167fae */ /* 0x0007e2000e901d56 */
[----:B-1----:R-:W-:Y:S03]  /*16e40*/  IADD3 R4, P0, R2, R242, RZ ;  /* 0x000000f202047210 */ /* 0x002fe60007f1e0ff */
[----:B------:R3:W-:Y:S01]  /*16e50*/  LDGSTS.E.BYPASS.LTC128B.128 [R22+0x5900], [R8.64], !P5 ;  /* 0x0590000008167fae */ /* 0x0007e2000e901d56 */
[--C-:B--2---:R-:W-:Y:S02]  /*16e60*/  IMAD.X R7, R14, 0x1, R241.reuse, P1 ;  /* 0x000000010e077824 */ /* 0x104fe400008e06f1 */
[----:B------:R-:W-:Y:S03]  /*16e70*/  IMAD.X R5, R0, 0x1, R241, P0 ;  /* 0x0000000100057824 */ /* 0x000fe600000e06f1 */
[----:B------:R3:W-:Y:S04]  /*16e80*/  LDGSTS.E.BYPASS.LTC128B.128 [R22+0x6100], [R6.64], !P5 ;  /* 0x0610000006167fae */ /* 0x0007e8000e901d56 */
[----:B------:R3:W-:Y:S02]  /*16e90*/  LDGSTS.E.BYPASS.LTC128B.128 [R22+0x6900], [R4.64], !P5 ;  /* 0x0690000004167fae */ /* 0x0007e4000e901d56 */
.L_x_786:
[----:B--234-:R-:W2:Y:S01]  /*16ea0*/  LDL.LU R6, [R1] ;  /* 0x0000000001067983 */ /* 0x01cea20000300800 */
[----:B------:R-:W-:Y:S01]  /*16eb0*/  PLOP3.LUT P0, PT, PT, PT, UP2, 0x80, 0x0 ;  /* 0x000000000000781c */ /* 0x000fe20003f0f028 */
[----:B------:R-:W-:Y:S02]  /*16ec0*/  UIMAD UR10, UR12, -0x70, URZ ;  /* 0xffffff900c0a78a4 */ /* 0x000fe4000f8e023f */
[----:B------:R-:W3:Y:S01]  /*16ed0*/  LDL.LU R5, [R1+0x4] ;  /* 0x0000040001057983 */ /* 0x000ee20000300800 */
[----:B------:R-:W-:Y:S02]  /*16ee0*/  UISETP.GT.AND UP0, UPT, UR12, UR6, UPT ;  /* 0x000000060c00728c */ /* 0x000fe4000bf04270 */
[----:B------:R-:W-:Y:S01]  /*16ef0*/  UIADD3 UR12, UR12, -0x1, URZ ;  /* 0xffffffff0c0c7890 */ /* 0x000fe2000fffe03f */
[----:B------:R-:W4:Y:S04]  /*16f00*/  LDL.LU R4, [R1+0xc] ;  /* 0x00000c0001047983 */ /* 0x000f280000300800 */
[----:B------:R-:W4:Y:S04]  /*16f10*/  LDL.LU R0, [R1+0x10] ;  /* 0x0000100001007983 */ /* 0x000f280000300800 */
        /* <DEDUP_REMOVED lines=13> */
[----:B---3--:R-:W-:Y:S02]  /*16ff0*/  IMAD.MOV.U32 R8, RZ, RZ, R5 ;  /* 0x000000ffff087224 */ /* 0x008fe400078e0005 */
[----:B------:R-:W-:Y:S02]  /*17000*/  IMAD.U32 R5, RZ, RZ, UR20 ;  /* 0x00000014ff057e24 */ /* 0x000fe4000f8e00ff */
[----:B----4-:R-:W-:Y:S02]  /*17010*/  IMAD.MOV.U32 R11, RZ, RZ, R4 ;  /* 0x000000ffff0b7224 */ /* 0x010fe400078e0004 */
[----:B------:R-:W-:Y:S02]  /*17020*/  IMAD.MOV.U32 R10, RZ, RZ, R0 ;  /* 0x000000ffff0a7224 */ /* 0x000fe400078e0000 */
[----:B------:R2:W3:Y:S02]  /*17030*/  LDL R0, [R1+0x24] ;  /* 0x0000240001007983 */ /* 0x0004e40000100800 */
[----:B---3--:R-:W-:Y:S05]  /*17040*/  @P0 IMAD.MOV.U32 R0, RZ, RZ, R2 ;  /* 0x000000ffff000224 */ /* 0x008fea00078e0002 */
[----:B------:R-:W-:Y:S08]  /*17050*/  SHFL.IDX PT, R7, R0, 0x2, 0x1c1f ;  /* 0x005c1f0000077f89 */ /* 0x000ff000000e0000 */
[----:B------:R-:W3:Y:S08]  /*17060*/  SHFL.IDX PT, R4, R0, RZ, 0x1c1f ;  /* 0x001c1fff00047589 */ /* 0x000ef000000e0000 */
[----:B------:R-:W4:Y:S08]  /*17070*/  SHFL.IDX PT, R2, R0, 0x1, 0x1c1f ;  /* 0x003c1f0000027f89 */ /* 0x000f3000000e0000 */
[----:B------:R1:W2:Y:S02]  /*17080*/  SHFL.IDX PT, R6, R0, 0x3, 0x1c1f ;  /* 0x007c1f0000067f89 */ /* 0x0002a400000e0000 */
[----:B-1----:R-:W-:Y:S05]  /*17090*/  IMAD.U32 R0, RZ, RZ, UR10 ;  /* 0x0000000aff007e24 */ /* 0x002fea000f8e00ff */
[----:B------:R-:W-:Y:S01]  /*170a0*/  IADD3 R0, -R12, 0x1, R0 ;  /* 0x000000010c007810 */ /* 0x000fe20007ffe100 */
[----:B------:R-:W-:Y:S03]  /*170b0*/  IMAD.MOV.U32 R12, RZ, RZ, R10 ;  /* 0x000000ffff0c7224 */ /* 0x000fe600078e000a */
[----:B------:R-:W-:Y:S01]  /*170c0*/  IADD3 R5, -R5, UR14, R0 ;  /* 0x0000000e05057c10 */ /* 0x000fe2000fffe100 */
[----:B------:R-:W-:Y:S04]  /*170d0*/  IMAD.MOV.U32 R48, RZ, RZ, R12 ;  /* 0x000000ffff307224 */ /* 0x000fe800078e000c */
[C---:B---3--:R-:W-:Y:S02]  /*170e0*/  IMAD.IADD R4, R5.reuse, 0x1, R4 ;  /* 0x0000000105047824 */ /* 0x048fe400078e0204 */
[C---:B----4-:R-:W-:Y:S02]  /*170f0*/  IMAD.IADD R2, R5.reuse, 0x1, R2 ;  /* 0x0000000105027824 */ /* 0x050fe400078e0202 */
[C---:B------:R-:W-:Y:S01]  /*17100*/  IMAD.IADD R0, R5.reuse, 0x1, R7 ;  /* 0x0000000105007824 */ /* 0x040fe200078e0207 */
[C---:B------:R-:W-:Y:S01]  /*17110*/  ISETP.GT.AND P0, PT, R4.reuse, RZ, PT ;  /* 0x000000ff0400720c */ /* 0x040fe20003f04270 */
[----:B--2---:R-:W-:Y:S01]  /*17120*/  IMAD.IADD R5, R5, 0x1, R6 ;  /* 0x0000000105057824 */ /* 0x004fe200078e0206 */
[----:B------:R-:W-:Y:S02]  /*17130*/  ISETP.GT.AND P1, PT, R4, 0x1, PT ;  /* 0x000000010400780c */ /* 0x000fe40003f24270 */
        /* <DEDUP_REMOVED lines=8> */
[C---:B------:R-:W-:Y:S02]  /*171c0*/  ISETP.GT.AND P0, PT, R4.reuse, 0x10, PT ;  /* 0x000000100400780c */ /* 0x040fe40003f04270 */
[C---:B------:R-:W-:Y:S02]  /*171d0*/  ISETP.GT.AND P1, PT, R4.reuse, 0x11, PT ;  /* 0x000000110400780c */ /* 0x040fe40003f24270 */
[----:B------:R-:W-:Y:S02]  /*171e0*/  FSEL R29, R187, -INF , P3 ;  /* 0xff800000bb1d7808 */ /* 0x000fe40001800000 */
[C---:B------:R-:W-:Y:S02]  /*171f0*/  ISETP.GT.AND P2, PT, R4.reuse, 0x18, PT ;  /* 0x000000180400780c */ /* 0x040fe40003f44270 */
[----:B------:R-:W-:Y:S02]  /*17200*/  ISETP.GT.AND P3, PT, R4, 0x19, PT ;  /* 0x000000190400780c */ /* 0x000fe40003f64270 */
[----:B------:R-:W-:Y:S02]  /*17210*/  FSEL R38, R184, -INF , P0 ;  /* 0xff800000b8267808 */ /* 0x000fe40000000000 */
[----:B------:R-:W-:Y:S02]  /*17220*/  FSEL R40, R21, -INF , P1 ;  /* 0xff80000015287808 */ /* 0x000fe40000800000 */
[----:B------:R-:W-:Y:S02]  /*17230*/  FMNMX.FTZ R6, R29, R6, !PT ;  /* 0x000000061d067209 */ /* 0x000fe40007810000 */
        /* <DEDUP_REMOVED lines=9> */
[----:B------:R-:W-:Y:S02]  /*172d0*/  FSEL R46, R46, -INF , P2 ;  /* 0xff8000002e2e7808 */ /* 0x000fe40001000000 */
[C---:B------:R-:W-:Y:S02]  /*172e0*/  ISETP.GT.AND P2, PT, R4.reuse, 0x38, PT ;  /* 0x000000380400780c */ /* 0x040fe40003f44270 */
[----:B------:R-:W-:Y:S02]  /*172f0*/  FSEL R51, R49, -INF , P3 ;  /* 0xff80000031337808 */ /* 0x000fe40001800000 */
[C---:B------:R-:W-:Y:S02]  /*17300*/  ISETP.GT.AND P3, PT, R4.reuse, 0x39, PT ;  /* 0x000000390400780c */ /* 0x040fe40003f64270 */
[C---:B------:R-:W-:Y:S02]  /*17310*/  ISETP.GT.AND P0, PT, R4.reuse, 0x30, PT ;  /* 0x000000300400780c */ /* 0x040fe40003f04270 */
[----:B------:R-:W-:Y:S02]  /*17320*/  ISETP.GT.AND P1, PT, R4, 0x31, PT ;  /* 0x000000310400780c */ /* 0x000fe40003f24270 */
[----:B------:R-:W-:Y:S02]  /*17330*/  FSEL R93, R64, -INF , P2 ;  /* 0xff800000405d7808 */ /* 0x000fe40001000000 */
[----:B------:R-:W-:Y:S02]  /*17340*/  FSEL R94, R65, -INF , P3 ;  /* 0xff800000415e7808 */ /* 0x000fe40001800000 */
[----:B------:R-:W-:Y:S02]  /*17350*/  FSEL R63, R17, -INF , P1 ;  /* 0xff800000113f7808 */ /* 0x000fe40000800000 */
[C---:B------:R-:W-:Y:S02]  /*17360*/  ISETP.GT.AND P1, PT, R4.reuse, 0x41, PT ;  /* 0x000000410400780c */ /* 0x040fe40003f24270 */
[C---:B------:R-:W-:Y:S02]  /*17370*/  ISETP.GT.AND P2, PT, R4.reuse, 0x48, PT ;  /* 0x000000480400780c */ /* 0x040fe40003f44270 */
[----:B------:R-:W-:Y:S02]  /*17380*/  ISETP.GT.AND P3, PT, R4, 0x49, PT ;  /* 0x000000490400780c */ /* 0x000fe40003f64270 */
        /* <DEDUP_REMOVED lines=11> */
[----:B------:R-:W-:Y:S02]  /*17440*/  FMNMX.FTZ R6, R42, R6, !PT ;  /* 0x000000062a067209 */ /* 0x000fe40007810000 */
[----:B------:R-:W-:Y:S02]  /*17450*/  FSEL R84, R84, -INF , P0 ;  /* 0xff80000054547808 */ /* 0x000fe40000000000 */
[----:B------:R-:W-:Y:S02]  /*17460*/  FSEL R85, R85, -INF , P1 ;  /* 0xff80000055557808 */ /* 0x000fe40000800000 */
[----:B------:R-:W-:Y:S02]  /*17470*/  ISETP.GT.AND P1, PT, R4, 0x61, PT ;  /* 0x000000610400780c */ /* 0x000fe40003f24270 */
[----:B------:R-:W-:Y:S02]  /*17480*/  FSEL R218, R96, -INF , P2 ;  /* 0xff80000060da7808 */ /* 0x000fe40001000000 */
[C---:B------:R-:W-:Y:S02]  /*17490*/  ISETP.GT.AND P2, PT, R4.reuse, 0x68, PT ;  /* 0x000000680400780c */ /* 0x040fe40003f44270 */
[----:B------:R-:W-:Y:S02]  /*174a0*/  FSEL R65, R97, -INF , P3 ;  /* 0xff80000061417808 */ /* 0x000fe40001800000 */
[C---:B------:R-:W-:Y:S02]  /*174b0*/  ISETP.GT.AND P3, PT, R4.reuse, 0x69, PT ;  /* 0x000000690400780c */ /* 0x040fe40003f64270 */
        /* <DEDUP_REMOVED lines=16> */
[----:B------:R-:W-:Y:S02]  /*175c0*/  FSEL R15, R100, -INF , P0 ;  /* 0xff800000640f7808 */ /* 0x000fe40000000000 */
[----:B------:R-:W-:Y:S02]  /*175d0*/  FMNMX.FTZ R4, R94, R4, !PT ;  /* 0x000000045e047209 */ /* 0x000fe40007810000 */
[C---:B------:R-:W-:Y:S02]  /*175e0*/  ISETP.GT.AND P0, PT, R2.reuse, RZ, PT ;  /* 0x000000ff0200720c */ /* 0x040fe40003f04270 */
        /* <DEDUP_REMOVED lines=11> */
[----:B------:R-:W-:Y:S02]  /*176a0*/  ISETP.GT.AND P0, PT, R2, 0x10, PT ;  /* 0x000000100200780c */ /* 0x000fe40003f04270 */
[----:B------:R-:W-:Y:S02]  /*176b0*/  FMNMX.FTZ R4, R218, R4, !PT ;  /* 0x00000004da047209 */ /* 0x000fe40007810000 */
[C---:B------:R-:W-:Y:S02]  /*176c0*/  ISETP.GT.AND P1, PT, R2.reuse, 0x21, PT ;  /* 0x000000210200780c */ /* 0x040fe40003f24270 */
[----:B------:R-:W-:Y:S02]  /*176d0*/  ISETP.GT.AND P4, PT, R2, 0x29, PT ;  /* 0x000000290200780c */ /* 0x000fe40003f84270 */
[----:B------:R-:W-:Y:S01]  /*176e0*/  FSEL R92, R66, -INF , P3 ;  /* 0xff800000425c7808 */ /* 0x000fe20001800000 */
[----:B------:R-:W-:Y:S01]  /*176f0*/  IMAD.MOV.U32 R66, RZ, RZ, R15 ;  /* 0x000000ffff427224 */ /* 0x000fe200078e000f */
[----:B------:R-:W-:Y:S02]  /*17700*/  ISETP.GT.AND P3, PT, R2, 0x48, PT ;  /* 0x000000480200780c */ /* 0x000fe40003f64270 */
[----:B------:R-:W-:Y:S02]  /*17710*/  FMNMX.FTZ R4, R65, R4, !PT ;  /* 0x0000000441047209 */ /* 0x000fe40007810000 */
[----:B------:R-:W-:Y:S02]  /*17720*/  FSEL R35, R208, -INF , P0 ;  /* 0xff800000d0237808 */ /* 0x000fe40000000000 */
[C---:B------:R-:W-:Y:S02]  /*17730*/  ISETP.GT.AND P0, PT, R2.reuse, 0x20, PT ;  /* 0x000000200200780c */ /* 0x040fe40003f04270 */
[----:B------:R-:W-:Y:S02]  /*17740*/  FSEL R41, R25, -INF , P1 ;  /* 0xff80000019297808 */ /* 0x000fe40000800000 */
[----:B------:R-:W-:Y:S02]  /*17750*/  ISETP.GT.AND P1, PT, R2, 0x31, PT ;  /* 0x000000310200780c */ /* 0x000fe40003f24270 */
[----:B------:R-:W-:Y:S02]  /*17760*/  FSEL R49, R24, -INF , P4 ;  /* 0xff80000018317808 */ /* 0x000fe40002000000 */
[----:B------:R-:W-:Y:S02]  /*17770*/  ISETP.GT.AND P4, PT, R2, 0x39, PT ;  /* 0x000000390200780c */ /* 0x000fe40003f84270 */
[----:B------:R-:W-:Y:S01]  /*17780*/  FSEL R189, R82, -INF , P3 ;  /* 0xff80000052bd7808 */ /* 0x000fe20001800000 */
[----:B------:R-:W-:Y:S01]  /*17790*/  IMAD.MOV.U32 R82, RZ, RZ, R31 ;  /* 0x000000ffff527224 */ /* 0x000fe200078e001f */
[----:B------:R-:W-:Y:S02]  /*177a0*/  FMNMX.FTZ R4, R66, R4, !PT ;  /* 0x0000000442047209 */ /* 0x000fe40007810000 */
[----:B------:R-:W-:Y:S02]  /*177b0*/  FSEL R39, R27, -INF , P0 ;  /* 0xff8000001b277808 */ /* 0x000fe40000000000 */
[----:B------:R-:W-:Y:S02]  /*177c0*/  FSEL R89, R19, -INF , P1 ;  /* 0xff80000013597808 */ /* 0x000fe40000800000 */
[----:B------:R-:W-:Y:S02]  /*177d0*/  ISETP.GT.AND P0, PT, R2, 0x30, PT ;  /* 0x000000300200780c */ /* 0x000fe40003f04270 */
[----:B------:R-:W-:Y:S02]  /*177e0*/  FSEL R107, R67, -INF , P4 ;  /* 0xff800000436b7808 */ /* 0x000fe40002000000 */
[----:B------:R-:W-:Y:S02]  /*177f0*/  ISETP.GT.AND P1, PT, R0, 0x1, PT ;  /* 0x000000010000780c */ /* 0x000fe40003f24270 */
[----:B------:R-:W-:Y:S02]  /*17800*/  ISETP.GT.AND P4, PT, R2, 0x41, PT ;  /* 0x000000410200780c */ /* 0x000fe40003f84270 */
[----:B------:R-:W-:Y:S02]  /*17810*/  FSEL R81, R112, -INF , P2 ;  /* 0xff80000070517808 */ /* 0x000fe40001000000 */
[----:B------:R-:W-:Y:S02]  /*17820*/  FMNMX.FTZ R4, R82, R4, !PT ;  /* 0x0000000452047209 */ /* 0x000fe40007810000 */
[----:B------:R-:W-:Y:S02]  /*17830*/  FSEL R88, R20, -INF , P0 ;  /* 0xff80000014587808 */ /* 0x000fe40000000000 */
[C---:B------:R-:W-:Y:S02]  /*17840*/  ISETP.GT.AND P2, PT, R2.reuse, 0x8, PT ;  /* 0x000000080200780c */ /* 0x040fe40003f44270 */
[----:B------:R-:W-:Y:S02]  /*17850*/  FSEL R16, R251, -INF , P1 ;  /* 0xff800000fb107808 */ /* 0x000fe40000800000 */
[----:B------:R-:W-:Y:S02]  /*17860*/  FSEL R184, R71, -INF , P4 ;  /* 0xff80000047b87808 */ /* 0x000fe40002000000 */
[----:B------:R-:W-:Y:S02]  /*17870*/  FMNMX.FTZ R6, R13, R116, !PT ;  /* 0x000000740d067209 */ /* 0x000fe40007810000 */
[C---:B------:R-:W-:Y:S02]  /*17880*/  ISETP.GT.AND P4, PT, R2.reuse, 0x49, PT ;  /* 0x000000490200780c */ /* 0x040fe40003f84270 */
[----:B------:R-:W-:Y:S02]  /*17890*/  ISETP.GT.AND P3, PT, R2, 0x50, PT ;  /* 0x000000500200780c */ /* 0x000fe40003f64270 */
[C---:B------:R-:W-:Y:S02]  /*178a0*/  ISETP.GT.AND P0, PT, R0.reuse, RZ, PT ;  /* 0x000000ff0000720c */ /* 0x040fe40003f04270 */
[----:B------:R-:W-:Y:S02]  /*178b0*/  ISETP.GT.AND P1, PT, R0, 0x10, PT ;  /* 0x000000100000780c */ /* 0x000fe40003f24270 */
[----:B------:R-:W-:Y:S02]  /*178c0*/  FMNMX.FTZ R4, R81, R4, !PT ;  /* 0x0000000451047209 */ /* 0x000fe40007810000 */
[----:B------:R-:W-:Y:S02]  /*178d0*/  FSEL R22, R212, -INF , P2 ;  /* 0xff800000d4167808 */ /* 0x000fe40001000000 */
[----:B------:R-:W-:Y:S02]  /*178e0*/  FMNMX.FTZ R6, R21, R6, !PT ;  /* 0x0000000615067209 */ /* 0x000fe40007810000 */
[----:B------:R-:W-:Y:S02]  /*178f0*/  ISETP.GT.AND P2, PT, R2, 0x18, PT ;  /* 0x000000180200780c */ /* 0x000fe40003f44270 */
[----:B------:R-:W-:Y:S01]  /*17900*/  FSEL R190, R83, -INF , P4 ;  /* 0xff80000053be7808 */ /* 0x000fe20002000000 */
[----:B------:R-:W-:Y:S01]  /*17910*/  IMAD.MOV.U32 R83, RZ, RZ, R66 ;  /* 0x000000ffff537224 */ /* 0x000fe200078e0042 */
[----:B------:R-:W-:Y:S02]  /*17920*/  FSEL R217, R86, -INF , P3 ;  /* 0xff80000056d97808 */ /* 0x000fe40001800000 */
[----:B------:R-:W-:Y:S02]  /*17930*/  ISETP.GT.AND P4, PT, R2, 0x51, PT ;  /* 0x000000510200780c */ /* 0x000fe40003f84270 */
[----:B------:R-:W-:Y:S02]  /*17940*/  FSEL R32, R223, -INF , P1 ;  /* 0xff800000df207808 */ /* 0x000fe40000800000 */
[----:B------:R-:W-:Y:S02]  /*17950*/  ISETP.GT.AND P1, PT, R5, 0x1, PT ;  /* 0x000000010500780c */ /* 0x000fe40003f24270 */
[----:B------:R-:W-:Y:S02]  /*17960*/  FSEL R12, R252, -INF , P0 ;  /* 0xff800000fc0c7808 */ /* 0x000fe40000000000 */
[C---:B------:R-:W-:Y:S02]  /*17970*/  ISETP.GT.AND P0, PT, R0.reuse, 0x8, PT ;  /* 0x000000080000780c */ /* 0x040fe40003f04270 */
[----:B------:R-:W-:Y:S02]  /*17980*/  ISETP.GT.AND P3, PT, R0, 0x18, PT ;  /* 0x000000180000780c */ /* 0x000fe40003f64270 */
[----:B------:R-:W-:Y:S02]  /*17990*/  FMNMX.FTZ R4, R80, R4, !PT ;  /* 0x0000000450047209 */ /* 0x000fe40007810000 */
[----:B------:R-:W-:Y:S02]  /*179a0*/  FSEL R37, R30, -INF , P2 ;  /* 0xff8000001e257808 */ /* 0x000fe40001000000 */
[----:B------:R-:W-:Y:S01]  /*179b0*/  FMNMX.FTZ R6, R22, R6, !PT ;  /* 0x0000000616067209 */ /* 0x000fe20007810000 */
[----:B------:R-:W1:Y:S01]  /*179c0*/  SHFL.BFLY PT, R7, R4, 0x2, 0x1f ;  /* 0x0c401f0004077f89 */ /* 0x000e6200000e0000 */
[----:B------:R-:W-:Y:S02]  /*179d0*/  FSEL R243, R87, -INF , P4 ;  /* 0xff80000057f37808 */ /* 0x000fe40002000000 */
[C---:B------:R-:W-:Y:S02]  /*179e0*/  ISETP.GT.AND P2, PT, R2.reuse, 0x28, PT ;  /* 0x000000280200780c */ /* 0x040fe40003f44270 */
[----:B------:R-:W-:Y:S02]  /*179f0*/  ISETP.GT.AND P4, PT, R2, 0x59, PT ;  /* 0x000000590200780c */ /* 0x000fe40003f84270 */
[----:B------:R-:W-:Y:S02]  /*17a00*/  FSEL R18, R48, -INF , P1 ;  /* 0xff80000030127808 */ /* 0x000fe40000800000 */
[----:B------:R-:W-:Y:S01]  /*17a10*/  FSEL R15, R249, -INF , P0 ;  /* 0xff800000f90f7808 */ /* 0x000fe20000000000 */
[----:B------:R-:W-:Y:S01]  /*17a20*/  IMAD.MOV.U32 R249, RZ, RZ, R65 ;  /* 0x000000fffff97224 */ /* 0x000fe200078e0041 */
[----:B------:R-:W-:Y:S02]  /*17a30*/  ISETP.GT.AND P0, PT, R0, 0x11, PT ;  /* 0x000000110000780c */ /* 0x000fe40003f04270 */
[----:B------:R-:W-:Y:S02]  /*17a40*/  FSEL R31, R220, -INF , P3 ;  /* 0xff800000dc1f7808 */ /* 0x000fe40001800000 */
[----:B------:R-:W-:Y:S02]  /*17a50*/  ISETP.GT.AND P3, PT, R2, 0x60, PT ;  /* 0x000000600200780c */ /* 0x000fe40003f64270 */
[----:B------:R-:W-:Y:S02]  /*17a60*/  ISETP.GT.AND P1, PT, R0, 0x20, PT ;  /* 0x000000200000780c */ /* 0x000fe40003f24270 */
[----:B------:R-:W-:Y:S02]  /*17a70*/  FSEL R47, R47, -INF , P2 ;  /* 0xff8000002f2f7808 */ /* 0x000fe40001000000 */
[----:B------:R-:W-:Y:S02]  /*17a80*/  ISETP.GT.AND P2, PT, R2, 0x40, PT ;  /* 0x000000400200780c */ /* 0x000fe40003f44270 */
        /* <DEDUP_REMOVED lines=9> */
[----:B-1----:R-:W-:Y:S02]  /*17b20*/  FMNMX.FTZ R73, R7, R4, !PT ;  /* 0x0000000407497209 */ /* 0x002fe40007810000 */
        /* <DEDUP_REMOVED lines=8> */
[----:B------:R-:W-:Y:S02]  /*17bb0*/  FMNMX.FTZ R2, R39, R2, !PT ;  /* 0x0000000227027209 */ /* 0x000fe40007810000 */
[----:B------:R-:W-:Y:S02]  /*17bc0*/  FSEL R19, R250, -INF , P2 ;  /* 0xff800000fa137808 */ /* 0x000fe40001000000 */
[----:B------:R-:W-:Y:S02]  /*17bd0*/  FMNMX.FTZ R2, R41, R2, !PT ;  /* 0x0000000229027209 */ /* 0x000fe40007810000 */
[----:B------:R-:W-:Y:S02]  /*17be0*/  FMNMX.FTZ R4, R15, R4, !PT ;  /* 0x000000040f047209 */ /* 0x000fe40007810000 */
[----:B------:R-:W-:Y:S02]  /*17bf0*/  FMNMX.FTZ R2, R47, R2, !PT ;  /* 0x000000022f027209 */ /* 0x000fe40007810000 */
[----:B------:R-:W-:Y:S02]  /*17c00*/  ISETP.GT.AND P2, PT, R5, RZ, PT ;  /* 0x000000ff0500720c */ /* 0x000fe40003f44270 */
[----:B------:R-:W-:Y:S02]  /*17c10*/  FMNMX.FTZ R2, R49, R2, !PT ;  /* 0x0000000231027209 */ /* 0x000fe40007810000 */
[----:B------:R-:W-:Y:S02]  /*17c20*/  FMNMX.FTZ R4, R19, R4, !PT ;  /* 0x0000000413047209 */ /* 0x000fe40007810000 */
[----:B------:R-:W-:Y:S02]  /*17c30*/  FMNMX.FTZ R2, R88, R2, !PT ;  /* 0x0000000258027209 */ /* 0x000fe40007810000 */
[----:B------:R-:W-:Y:S02]  /*17c40*/  FSEL R11, R11, -INF , P2 ;  /* 0xff8000000b0b7808 */ /* 0x000fe40001000000 */
[----:B------:R-:W-:Y:S02]  /*17c50*/  FMNMX.FTZ R4, R32, R4, !PT ;  /* 0x0000000420047209 */ /* 0x000fe40007810000 */
[----:B------:R-:W-:Y:S02]  /*17c60*/  FMNMX.FTZ R2, R89, R2, !PT ;  /* 0x0000000259027209 */ /* 0x000fe40007810000 */
[----:B------:R-:W-:Y:S02]  /*17c70*/  FSEL R223, R98, -INF , P0 ;  /* 0xff80000062df7808 */ /* 0x000fe40000000000 */
[----:B------:R-:W-:Y:S02]  /*17c80*/  ISETP.GT.AND P0, PT, R5, 0x8, PT ;  /* 0x000000080500780c */ /* 0x000fe40003f04270 */
[----:B------:R-:W-:Y:S02]  /*17c90*/  FMNMX.FTZ R6, R11, R118, !PT ;  /* 0x000000760b067209 */ /* 0x000fe40007810000 */
[----:B------:R-:W-:Y:S02]  /*17ca0*/  ISETP.GT.AND P2, PT, R0, 0x19, PT ;  /* 0x000000190000780c */ /* 0x000fe40003f44270 */
[----:B------:R-:W-:Y:S02]  /*17cb0*/  FMNMX.FTZ R4, R30, R4, !PT ;  /* 0x000000041e047209 */ /* 0x000fe40007810000 */
[----:B------:R-:W-:Y:S02]  /*17cc0*/  FMNMX.FTZ R2, R92, R2, !PT ;  /* 0x000000025c027209 */ /* 0x000fe40007810000 */
[----:B------:R-:W-:Y:S02]  /*17cd0*/  FSEL R20, R9, -INF , P0 ;  /* 0xff80000009147808 */ /* 0x000fe40000000000 */
[----:B------:R-:W-:Y:S01]  /*17ce0*/  FMNMX.FTZ R6, R18, R6, !PT ;  /* 0x0000000612067209 */ /* 0x000fe20007810000 */
[----:B------:R-:W-:Y:S01]  /*17cf0*/  SHFL.BFLY PT, R9, R73, 0x1, 0x1f ;  /* 0x0c201f0049097f89 */ /* 0x000fe200000e0000 */
        /* <DEDUP_REMOVED lines=8> */
[----:B------:R-:W-:Y:S02]  /*17d80*/  ISETP.GT.AND P0, PT, R5, 0x10, PT ;  /* 0x000000100500780c */ /* 0x000fe40003f04270 */
[----:B------:R-:W-:Y:S02]  /*17d90*/  FMNMX.FTZ R4, R33, R4, !PT ;  /* 0x0000000421047209 */ /* 0x000fe40007810000 */
[----:B------:R-:W-:Y:S02]  /*17da0*/  FMNMX.FTZ R2, R113, R2, !PT ;  /* 0x0000000271027209 */ /* 0x000fe40007810000 */
[----:B------:R-:W-:Y:S02]  /*17db0*/  FSEL R212, R103, -INF , P1 ;  /* 0xff80000067d47808 */ /* 0x000fe40000800000 */
[----:B------:R-:W-:Y:S02]  /*17dc0*/  FSEL R28, R247, -INF , P0 ;  /* 0xff800000f71c7808 */ /* 0x000fe40000000000 */
[----:B------:R-:W-:Y:S02]  /*17dd0*/  ISETP.GT.AND P2, PT, R5, 0x11, PT ;  /* 0x000000110500780c */ /* 0x000fe40003f44270 */
[----:B------:R-:W-:Y:S02]  /*17de0*/  FMNMX.FTZ R4, R48, R4, !PT ;  /* 0x0000000430047209 */ /* 0x000fe40007810000 */
[----:B------:R-:W-:Y:S02]  /*17df0*/  ISETP.GT.AND P1, PT, R0, 0x28, PT ;  /* 0x000000280000780c */ /* 0x000fe40003f24270 */
[----:B------:R-:W-:Y:S02]  /*17e00*/  FMNMX.FTZ R6, R17, R6, !PT ;  /* 0x0000000611067209 */ /* 0x000fe40007810000 */
[----:B------:R-:W-:Y:S02]  /*17e10*/  FMNMX.FTZ R2, R184, R2, !PT ;  /* 0x00000002b8027209 */ /* 0x000fe40007810000 */
[----:B------:R-:W-:Y:S02]  /*17e20*/  FSEL R58, R203, -INF , P1 ;  /* 0xff800000cb3a7808 */ /* 0x000fe40000800000 */
[----:B------:R-:W-:Y:S02]  /*17e30*/  ISETP.GT.AND P1, PT, R5, 0x18, PT ;  /* 0x000000180500780c */ /* 0x000fe40003f24270 */
[----:B------:R-:W-:Y:S02]  /*17e40*/  FSEL R27, R248, -INF , P2 ;  /* 0xff800000f81b7808 */ /* 0x000fe40001000000 */
[----:B------:R-:W-:Y:S02]  /*17e50*/  ISETP.GT.AND P0, PT, R0, 0x29, PT ;  /* 0x000000290000780c */ /* 0x000fe40003f04270 */
[----:B------:R-:W-:Y:S02]  /*17e60*/  FMNMX.FTZ R4, R56, R4, !PT ;  /* 0x0000000438047209 */ /* 0x000fe40007810000 */
        /* <DEDUP_REMOVED lines=11> */
[----:B------:R-:W-:Y:S02]  /*17f20*/  ISETP.GT.AND P1, PT, R5, 0x20, PT ;  /* 0x000000200500780c */ /* 0x000fe40003f24270 */
[----:B------:R-:W-:Y:S02]  /*17f30*/  FSEL R97, R197, -INF , P2 ;  /* 0xff800000c5617808 */ /* 0x000fe40001000000 */
[----:B------:R-:W-:Y:S02]  /*17f40*/  FSEL R24, R246, -INF , P0 ;  /* 0xff800000f6187808 */ /* 0x000fe40000000000 */
[----:B------:R-:W-:Y:S02]  /*17f50*/  FMNMX.FTZ R4, R60, R4, !PT ;  /* 0x000000043c047209 */ /* 0x000fe40007810000 */
[----:B------:R-:W-:Y:S02]  /*17f60*/  FMNMX.FTZ R6, R25, R6, !PT ;  /* 0x0000000619067209 */ /* 0x000fe40007810000 */
[----:B------:R-:W-:Y:S02]  /*17f70*/  FMNMX.FTZ R2, R217, R2, !PT ;  /* 0x00000002d9027209 */ /* 0x000fe40007810000 */
[----:B------:R-:W-:Y:S02]  /*17f80*/  FSEL R98, R50, -INF , P3 ;  /* 0xff80000032627808 */ /* 0x000fe40001800000 */
[----:B------:R-:W-:Y:S02]  /*17f90*/  FMNMX.FTZ R4, R97, R4, !PT ;  /* 0x0000000461047209 */ /* 0x000fe40007810000 */
[----:B------:R-:W-:Y:S02]  /*17fa0*/  ISETP.GT.AND P0, PT, R5, 0x21, PT ;  /* 0x000000210500780c */ /* 0x000fe40003f04270 */
[----:B------:R-:W-:Y:S02]  /*17fb0*/  FSEL R50, R213, -INF , P1 ;  /* 0xff800000d5327808 */ /* 0x000fe40000800000 */
[----:B------:R-:W-:Y:S02]  /*17fc0*/  ISETP.GT.AND P2, PT, R0, 0x38, PT ;  /* 0x000000380000780c */ /* 0x000fe40003f44270 */
[----:B------:R-:W-:Y:S02]  /*17fd0*/  FMNMX.FTZ R6, R24, R6, !PT ;  /* 0x0000000618067209 */ /* 0x000fe40007810000 */
[----:B------:R-:W-:Y:S02]  /*17fe0*/  FMNMX.FTZ R2, R243, R2, !PT ;  /* 0x00000002f3027209 */ /* 0x000fe40007810000 */
[----:B------:R-:W-:Y:S02]  /*17ff0*/  FMNMX.FTZ R4, R98, R4, !PT ;  /* 0x0000000462047209 */ /* 0x000fe40007810000 */
[----:B------:R-:W-:Y:S02]  /*18000*/  ISETP.GT.AND P3, PT, R0, 0x39, PT ;  /* 0x000000390000780c */ /* 0x000fe40003f64270 */
[----:B------:R-:W-:Y:S02]  /*18010*/  ISETP.GT.AND P1, PT, R5, 0x28, PT ;  /* 0x000000280500780c */ /* 0x000fe40003f24270 */
[----:B------:R-:W-:Y:S02]  /*18020*/  FMNMX.FTZ R6, R50, R6, !PT ;  /* 0x0000000632067209 */ /* 0x000fe40007810000 */
[----:B------:R-:W-:Y:S02]  /*18030*/  FSEL R105, R57, -INF , P2 ;  /* 0xff80000039697808 */ /* 0x000fe40001000000 */
[----:B------:R-:W-:Y:S02]  /*18040*/  FSEL R57, R215, -INF , P0 ;  /* 0xff800000d7397808 */ /* 0x000fe40000000000 */
[----:B------:R-:W-:Y:S02]  /*18050*/  FMNMX.FTZ R2, R223, R2, !PT ;  /* 0x00000002df027209 */ /* 0x000fe40007810000 */
[----:B------:R-:W-:Y:S02]  /*18060*/  FSEL R106, R59, -INF , P3 ;  /* 0xff8000003b6a7808 */ /* 0x000fe40001800000 */
[----:B------:R-:W-:Y:S02]  /*18070*/  ISETP.GT.AND P2, PT, R0, 0x40, PT ;  /* 0x000000400000780c */ /* 0x000fe40003f44270 */
[----:B------:R-:W-:Y:S02]  /*18080*/  ISETP.GT.AND P0, PT, R5, 0x29, PT ;  /* 0x000000290500780c */ /* 0x000fe40003f04270 */
[----:B------:R-:W-:Y:S02]  /*18090*/  FSEL R59, R209, -INF , P1 ;  /* 0xff800000d13b7808 */ /* 0x000fe40000800000 */
[----:B------:R-:W-:Y:S02]  /*180a0*/  FMNMX.FTZ R4, R105, R4, !PT ;  /* 0x0000000469047209 */ /* 0x000fe40007810000 */
[----:B------:R-:W-:Y:S02]  /*180b0*/  FMNMX.FTZ R6, R57, R6, !PT ;  /* 0x0000000639067209 */ /* 0x000fe40007810000 */
[----:B------:R-:W-:Y:S02]  /*180c0*/  FMNMX.FTZ R2, R244, R2, !PT ;  /* 0x00000002f4027209 */ /* 0x000fe40007810000 */
[----:B------:R-:W-:Y:S02]  /*180d0*/  FSEL R211, R115, -INF , P4 ;  /* 0xff80000073d37808 */ /* 0x000fe40002000000 */
[----:B------:R-:W-:Y:S02]  /*180e0*/  ISETP.GT.AND P1, PT, R5, 0x30, PT ;  /* 0x000000300500780c */ /* 0x000fe40003f24270 */
[----:B------:R-:W-:Y:S02]  /*180f0*/  FSEL R115, R61, -INF , P2 ;  /* 0xff8000003d737808 */ /* 0x000fe40001000000 */
[----:B------:R-:W-:Y:S02]  /*18100*/  FMNMX.FTZ R4, R106, R4, !PT ;  /* 0x000000046a047209 */ /* 0x000fe40007810000 */
[----:B------:R-:W-:Y:S02]  /*18110*/  FSEL R61, R210, -INF , P0 ;  /* 0xff800000d23d7808 */ /* 0x000fe40000000000 */
[----:B------:R-:W-:Y:S02]  /*18120*/  FMNMX.FTZ R6, R59, R6, !PT ;  /* 0x000000063b067209 */ /* 0x000fe40007810000 */
[----:B------:R-:W-:Y:S02]  /*18130*/  ISETP.GT.AND P4, PT, R0, 0x41, PT ;  /* 0x000000410000780c */ /* 0x000fe40003f84270 */
[----:B------:R-:W-:Y:S02]  /*18140*/  FMNMX.FTZ R2, R222, R2, !PT ;  /* 0x00000002de027209 */ /* 0x000fe40007810000 */
[----:B------:R-:W-:Y:S02]  /*18150*/  FSEL R99, R200, -INF , P1 ;  /* 0xff800000c8637808 */ /* 0x000fe40000800000 */
[----:B------:R-:W-:Y:S02]  /*18160*/  FMNMX.FTZ R4, R115, R4, !PT ;  /* 0x0000000473047209 */ /* 0x000fe40007810000 */
[----:B------:R-:W-:Y:S02]  /*18170*/  FMNMX.FTZ R6, R61, R6, !PT ;  /* 0x000000063d067209 */ /* 0x000fe40007810000 */
[----:B------:R-:W-:Y:S02]  /*18180*/  ISETP.GT.AND P0, PT, R5, 0x31, PT ;  /* 0x000000310500780c */ /* 0x000fe40003f04270 */
[----:B------:R-:W-:Y:S02]  /*18190*/  FSEL R186, R186, -INF , P4 ;  /* 0xff800000baba7808 */ /* 0x000fe40002000000 */
[C---:B------:R-:W-:Y:S02]  /*181a0*/  ISETP.GT.AND P3, PT, R0.reuse, 0x48, PT ;  /* 0x000000480000780c */ /* 0x040fe40003f64270 */
[----:B------:R-:W-:Y:S02]  /*181b0*/  ISETP.GT.AND P4, PT, R0, 0x49, PT ;  /* 0x000000490000780c */ /* 0x000fe40003f84270 */
[----:B------:R-:W-:Y:S02]  /*181c0*/  FMNMX.FTZ R2, R212, R2, !PT ;  /* 0x00000002d4027209 */ /* 0x000fe40007810000 */
[----:B------:R-:W-:Y:S02]  /*181d0*/  FMNMX.FTZ R7, R99, R6, !PT ;  /* 0x0000000663077209 */ /* 0x000fe40007810000 */
[----:B------:R-:W-:Y:S02]  /*181e0*/  FSEL R102, R201, -INF , P0 ;  /* 0xff800000c9667808 */ /* 0x000fe40000000000 */
[----:B------:R-:W-:Y:S02]  /*181f0*/  ISETP.GT.AND P2, PT, R5, 0x38, PT ;  /* 0x000000380500780c */ /* 0x000fe40003f44270 */
[----:B------:R-:W-:Y:S02]  /*18200*/  FSEL R191, R185, -INF , P3 ;  /* 0xff800000b9bf7808 */ /* 0x000fe40001800000 */
[----:B------:R-:W-:Y:S02]  /*18210*/  FMNMX.FTZ R4, R186, R4, !PT ;  /* 0x00000004ba047209 */ /* 0x000fe40007810000 */
[C---:B------:R-:W-:Y:S02]  /*18220*/  ISETP.GT.AND P3, PT, R0.reuse, 0x50, PT ;  /* 0x000000500000780c */ /* 0x040fe40003f64270 */
[----:B------:R-:W-:Y:S02]  /*18230*/  FSEL R193, R193, -INF , P4 ;  /* 0xff800000c1c17808 */ /* 0x000fe40002000000 */
[----:B------:R-:W-:Y:S02]  /*18240*/  ISETP.GT.AND P4, PT, R0, 0x51, PT ;  /* 0x000000510000780c */ /* 0x000fe40003f84270 */
[----:B------:R-:W-:Y:S02]  /*18250*/  FMNMX.FTZ R2, R216, R2, !PT ;  /* 0x00000002d8027209 */ /* 0x000fe40007810000 */
[----:B------:R-:W-:Y:S02]  /*18260*/  ISETP.GT.AND P1, PT, R5, 0x39, PT ;  /* 0x000000390500780c */ /* 0x000fe40003f24270 */
[----:B------:R-:W-:Y:S02]  /*18270*/  FSEL R252, R72, -INF , P3 ;  /* 0xff80000048fc7808 */ /* 0x000fe40001800000 */
[----:B------:R-:W-:Y:S02]  /*18280*/  FSEL R247, R76, -INF , P4 ;  /* 0xff8000004cf77808 */ /* 0x000fe40002000000 */
[----:B------:R-:W-:Y:S02]  /*18290*/  FMNMX.FTZ R6, R191, R4, !PT ;  /* 0x00000004bf067209 */ /* 0x000fe40007810000 */
[----:B------:R-:W-:Y:S02]  /*182a0*/  FMNMX.FTZ R4, R102, R7, !PT ;  /* 0x0000000766047209 */ /* 0x000fe40007810000 */
[----:B------:R-:W-:Y:S02]  /*182b0*/  FSEL R103, R199, -INF , P2 ;  /* 0xff800000c7677808 */ /* 0x000fe40001000000 */
[----:B------:R-:W-:Y:S02]  /*182c0*/  ISETP.GT.AND P2, PT, R5, 0x41, PT ;  /* 0x000000410500780c */ /* 0x000fe40003f44270 */
[C---:B------:R-:W-:Y:S02]  /*182d0*/  ISETP.GT.AND P3, PT, R0.reuse, 0x58, PT ;  /* 0x000000580000780c */ /* 0x040fe40003f64270 */
[----:B------:R-:W-:Y:S02]  /*182e0*/  ISETP.GT.AND P4, PT, R0, 0x59, PT ;  /* 0x000000590000780c */ /* 0x000fe40003f84270 */
[----:B------:R-:W-:Y:S02]  /*182f0*/  FMNMX.FTZ R2, R211, R2, !PT ;  /* 0x00000002d3027209 */ /* 0x000fe40007810000 */
[----:B------:R-:W-:Y:S02]  /*18300*/  ISETP.GT.AND P0, PT, R5, 0x40, PT ;  /* 0x000000400500780c */ /* 0x000fe40003f04270 */
[----:B------:R-:W-:Y:S01]  /*18310*/  FSEL R104, R202, -INF , P1 ;  /* 0xff800000ca687808 */ /* 0x000fe20000800000 */
[----:B------:R-:W1:Y:S01]  /*18320*/  SHFL.BFLY PT, R8, R2, 0x2, 0x1f ;  /* 0x0c401f0002087f89 */ /* 0x000e6200000e0000 */
[----:B------:R-:W-:Y:S02]  /*18330*/  ISETP.GT.AND P1, PT, R0, 0x60, PT ;  /* 0x000000600000780c */ /* 0x000fe40003f24270 */
[----:B------:R-:W-:Y:S02]  /*18340*/  FSEL R202, R77, -INF , P3 ;  /* 0xff8000004dca7808 */ /* 0x000fe40001800000 */
[----:B------:R-:W-:Y:S02]  /*18350*/  FSEL R112, R198, -INF , P2 ;  /* 0xff800000c6707808 */ /* 0x000fe40001000000 */
[C---:B------:R-:W-:Y:S02]  /*18360*/  ISETP.GT.AND P2, PT, R0.reuse, 0x61, PT ;  /* 0x000000610000780c */ /* 0x040fe40003f44270 */
[----:B------:R-:W-:Y:S02]  /*18370*/  FSEL R199, R75, -INF , P4 ;  /* 0xff8000004bc77808 */ /* 0x000fe40002000000 */
[C---:B------:R-:W-:Y:S02]  /*18380*/  ISETP.GT.AND P3, PT, R0.reuse, 0x68, PT ;  /* 0x000000680000780c */ /* 0x040fe40003f64270 */
[----:B------:R-:W-:Y:S02]  /*18390*/  ISETP.GT.AND P4, PT, R0, 0x69, PT ;  /* 0x000000690000780c */ /* 0x000fe40003f84270 */
[----:B------:R-:W-:Y:S02]  /*183a0*/  FMNMX.FTZ R0, R193, R6, !PT ;  /* 0x00000006c1007209 */ /* 0x000fe40007810000 */
[----:B------:R-:W-:Y:S02]  /*183b0*/  FMNMX.FTZ R4, R103, R4, !PT ;  /* 0x0000000467047209 */ /* 0x000fe40007810000 */
[----:B------:R-:W-:Y:S02]  /*183c0*/  FSEL R111, R196, -INF , P0 ;  /* 0xff800000c46f7808 */ /* 0x000fe40000000000 */
[----:B------:R-:W-:Y:S02]  /*183d0*/  FMNMX.FTZ R0, R252, R0, !PT ;  /* 0x00000000fc007209 */ /* 0x000fe40007810000 */
[----:B------:R-:W-:Y:S02]  /*183e0*/  FMNMX.FTZ R6, R104, R4, !PT ;  /* 0x0000000468067209 */ /* 0x000fe40007810000 */
[----:B------:R-:W-:Y:S02]  /*183f0*/  FMNMX.FTZ R4, R247, R0, !PT ;  /* 0x00000000f7047209 */ /* 0x000fe40007810000 */
[----:B------:R-:W-:Y:S02]  /*18400*/  FMNMX.FTZ R0, R111, R6, !PT ;  /* 0x000000066f007209 */ /* 0x000fe40007810000 */
[----:B------:R-:W-:Y:S02]  /*18410*/  ISETP.GT.AND P0, PT, R5, 0x48, PT ;  /* 0x000000480500780c */ /* 0x000fe40003f04270 */
[----:B------:R-:W-:Y:S02]  /*18420*/  FMNMX.FTZ R0, R112, R0, !PT ;  /* 0x0000000070007209 */ /* 0x000fe40007810000 */
[----:B------:R-:W-:Y:S02]  /*18430*/  FSEL R185, R195, -INF , P0 ;  /* 0xff800000c3b97808 */ /* 0x000fe40000000000 */
[----:B------:R-:W-:Y:S02]  /*18440*/  ISETP.GT.AND P0, PT, R5, 0x49, PT ;  /* 0x000000490500780c */ /* 0x000fe40003f04270 */
[----:B------:R-:W-:Y:S02]  /*18450*/  FMNMX.FTZ R0, R185, R0, !PT ;  /* 0x00000000b9007209 */ /* 0x000fe40007810000 */
[----:B------:R-:W-:Y:S02]  /*18460*/  FSEL R114, R79, -INF , P0 ;  /* 0xff8000004f727808 */ /* 0x000fe40000000000 */
[C---:B------:R-:W-:Y:S02]  /*18470*/  ISETP.GT.AND P0, PT, R5.reuse, 0x50, PT ;  /* 0x000000500500780c */ /* 0x040fe40003f04270 */
[----:B------:R-:W-:Y:S02]  /*18480*/  FSEL R251, R52, -INF , P1 ;  /* 0xff80000034fb7808 */ /* 0x000fe40000800000 */
[----:B------:R-:W-:Y:S02]  /*18490*/  FMNMX.FTZ R0, R114, R0, !PT ;  /* 0x0000000072007209 */ /* 0x000fe40007810000 */
[----:B------:R-:W-:Y:S02]  /*184a0*/  FSEL R206, R90, -INF , P0 ;  /* 0xff8000005ace7808 */ /* 0x000fe40000000000 */
[----:B------:R-:W-:Y:S02]  /*184b0*/  ISETP.GT.AND P1, PT, R5, 0x51, PT ;  /* 0x000000510500780c */ /* 0x000fe40003f24270 */
[----:B------:R-:W-:Y:S02]  /*184c0*/  FSEL R215, R108, -INF , P3 ;  /* 0xff8000006cd77808 */ /* 0x000fe40001800000 */
[----:B------:R-:W-:Y:S02]  /*184d0*/  FSEL R108, R91, -INF , P1 ;  /* 0xff8000005b6c7808 */ /* 0x000fe40000800000 */
[C---:B------:R-:W-:Y:S02]  /*184e0*/  ISETP.GT.AND P0, PT, R5.reuse, 0x58, PT ;  /* 0x000000580500780c */ /* 0x040fe40003f04270 */
[----:B------:R-:W-:Y:S02]  /*184f0*/  FMNMX.FTZ R0, R206, R0, !PT ;  /* 0x00000000ce007209 */ /* 0x000fe40007810000 */
[----:B-1----:R-:W-:Y:S02]  /*18500*/  FMNMX.FTZ R2, R2, R8, !PT ;  /* 0x0000000802027209 */ /* 0x002fe40007810000 */
[----:B------:R-:W-:Y:S02]  /*18510*/  FSEL R246, R78, -INF , P0 ;  /* 0xff8000004ef67808 */ /* 0x000fe40000000000 */
[C---:B------:R-:W-:Y:S01]  /*18520*/  ISETP.GT.AND P3, PT, R5.reuse, 0x59, PT ;  /* 0x000000590500780c */ /* 0x040fe20003f64270 */
[----:B------:R-:W1:Y:S01]  /*18530*/  SHFL.BFLY PT, R72, R2, 0x1, 0x1f ;  /* 0x0c201f0002487f89 */ /* 0x000e6200000e0000 */
[----:B------:R-:W-:Y:S02]  /*18540*/  FMNMX.FTZ R0, R108, R0, !PT ;  /* 0x000000006c007209 */ /* 0x000fe40007810000 */
[----:B------:R-:W-:Y:S02]  /*18550*/  ISETP.GT.AND P0, PT, R5, 0x60, PT ;  /* 0x000000600500780c */ /* 0x000fe40003f04270 */
[----:B------:R-:W-:Y:S02]  /*18560*/  FSEL R221, R95, -INF , P3 ;  /* 0xff8000005fdd7808 */ /* 0x000fe40001800000 */
[----:B------:R-:W-:Y:S02]  /*18570*/  FMNMX.FTZ R0, R246, R0, !PT ;  /* 0x00000000f6007209 */ /* 0x000fe40007810000 */
[----:B------:R-:W-:Y:S02]  /*18580*/  FSEL R219, R55, -INF , P0 ;  /* 0xff80000037db7808 */ /* 0x000fe40000000000 */
[----:B------:R-:W-:Y:S02]  /*18590*/  ISETP.GT.AND P3, PT, R5, 0x61, PT ;  /* 0x000000610500780c */ /* 0x000fe40003f64270 */
[----:B------:R-:W-:Y:S02]  /*185a0*/  FMNMX.FTZ R0, R221, R0, !PT ;  /* 0x00000000dd007209 */ /* 0x000fe40007810000 */
[----:B------:R-:W-:Y:S02]  /*185b0*/  FSEL R214, R54, -INF , P3 ;  /* 0xff80000036d67808 */ /* 0x000fe40001800000 */
[----:B------:R-:W-:Y:S02]  /*185c0*/  ISETP.GT.AND P1, PT, R5, 0x68, PT ;  /* 0x000000680500780c */ /* 0x000fe40003f24270 */
[----:B------:R-:W-:Y:S02]  /*185d0*/  FMNMX.FTZ R4, R202, R4, !PT ;  /* 0x00000004ca047209 */ /* 0x000fe40007810000 */
[----:B------:R-:W-:Y:S02]  /*185e0*/  FMNMX.FTZ R0, R219, R0, !PT ;  /* 0x00000000db007209 */ /* 0x000fe40007810000 */
[----:B------:R-:W-:Y:S02]  /*185f0*/  FMNMX.FTZ R4, R199, R4, !PT ;  /* 0x00000004c7047209 */ /* 0x000fe40007810000 */
[----:B------:R-:W-:Y:S02]  /*18600*/  ISETP.GT.AND P0, PT, R5, 0x69, PT ;  /* 0x000000690500780c */ /* 0x000fe40003f04270 */
[----:B------:R-:W-:Y:S02]  /*18610*/  FSEL R209, R110, -INF , P1 ;  /* 0xff8000006ed17808 */ /* 0x000fe40000800000 */
[----:B------:R-:W-:Y:S02]  /*18620*/  FMNMX.FTZ R0, R214, R0, !PT ;  /* 0x00000000d6007209 */ /* 0x000fe40007810000 */
[----:B------:R-:W-:Y:S02]  /*18630*/  FSEL R245, R53, -INF , P2 ;  /* 0xff80000035f57808 */ /* 0x000fe40001000000 */
[----:B------:R-:W-:Y:S01]  /*18640*/  FSEL R74, R74, -INF , P0 ;  /* 0xff8000004a4a7808 */ /* 0x000fe20000000000 */
[----:B------:R-:W-:Y:S01]  /*18650*/  LDSM.16.MT88.4 R52, [R225+0x100] ;  /* 0x00010000e134783b */ /* 0x000fe20000004200 */
        /* <DEDUP_REMOVED lines=9> */
[----:B------:R-:W-:Y:S02]  /*186f0*/  FSETP.NEU.FTZ.AND P1, PT, R72, -INF , PT ;  /* 0xff8000004800780b */ /* 0x000fe40003f3d000 */
[----:B------:R-:W-:Y:S02]  /*18700*/  FMNMX.FTZ R4, R208, R4, !PT ;  /* 0x00000004d0047209 */ /* 0x000fe40007810000 */
[----:B------:R-:W-:Y:S02]  /*18710*/  FSEL R96, R96, RZ, P1 ;  /* 0x000000ff60607208 */ /* 0x000fe40000800000 */
[----:B------:R-:W-:Y:S01]  /*18720*/  FMNMX.FTZ R73, R73, R9, !PT ;  /* 0x0000000949497209 */ /* 0x000fe20007810000 */
[----:B------:R-:W2:Y:S03]  /*18730*/  SHFL.BFLY PT, R7, R4, 0x2, 0x1f ;  /* 0x0c401f0004077f89 */ /* 0x000ea600000e0000 */
[C---:B------:R-:W-:Y:S01]  /*18740*/  FSETP.NEU.FTZ.AND P2, PT, R73.reuse, -INF , PT ;  /* 0xff8000004900780b */ /* 0x040fe20003f5d000 */
[----:B------:R-:W-:Y:S05]  /*18750*/  FMUL.FTZ R75, R73, c[0x0][0x2d0] ;  /* 0x0000b400494b7a20 */ /* 0x000fea0000410000 */
[----:B------:R-:W-:Y:S02]  /*18760*/  FSEL R75, R75, RZ, P2 ;  /* 0x000000ff4b4b7208 */ /* 0x000fe40001000000 */
[----:B-1----:R-:W-:Y:S01]  /*18770*/  FMNMX.FTZ R0, R0, R2, !PT ;  /* 0x0000000200007209 */ /* 0x002fe20007810000 */
[--C-:B------:R-:W-:Y:S02]  /*18780*/  FFMA.FTZ R2, R22, c[0x0][0x2d0], -R96.reuse ;  /* 0x0000b40016027a23 */ /* 0x100fe40000010860 */
[--C-:B------:R-:W-:Y:S02]  /*18790*/  FFMA.FTZ R5, R14, c[0x0][0x2d0], -R75.reuse ;  /* 0x0000b4000e057a23 */ /* 0x100fe4000001084b */
[----:B------:R1:W-:Y:S01]  /*187a0*/  MUFU.EX2 R200, R2 ;  /* 0x0000000200c87308 */ /* 0x0003e20000000800 */
[--C-:B------:R-:W-:Y:S01]  /*187b0*/  FFMA.FTZ R6, R10, c[0x0][0x2d0], -R75.reuse ;  /* 0x0000b4000a067a23 */ /* 0x100fe2000001084b */
[----:B--2---:R-:W-:Y:S01]  /*187c0*/  FMNMX.FTZ R4, R4, R7, !PT ;  /* 0x0000000704047209 */ /* 0x004fe20007810000 */
[--C-:B------:R-:W-:Y:S07]  /*187d0*/  FFMA.FTZ R7, R38, c[0x0][0x2d0], -R75.reuse ;  /* 0x0000b40026077a23 */ /* 0x100fee000001084b */
[----:B------:R2:W-:Y:S01]  /*187e0*/  MUFU.EX2 R220, R6 ;  /* 0x0000000600dc7308 */ /* 0x0005e20000000800 */
[----:B------:R-:W3:Y:S09]  /*187f0*/  SHFL.BFLY PT, R71, R4, 0x1, 0x1f ;  /* 0x0c201f0004477f89 */ /* 0x000ef200000e0000 */
[----:B------:R4:W4:Y:S01]  /*18800*/  MUFU.EX2 R250, R5 ;  /* 0x0000000500fa7308 */ /* 0x0009220000000800 */
[----:B-1----:R-:W1:Y:S09]  /*18810*/  SHFL.BFLY PT, R2, R0, 0x1, 0x1f ;  /* 0x0c201f0000027f89 */ /* 0x002e7200000e0000 */
[----:B------:R-:W-:Y:S01]  /*18820*/  MUFU.EX2 R232, R7 ;  /* 0x0000000700e87308 */ /* 0x000fe20000000800 */
[--C-:B--2---:R-:W-:Y:S01]  /*18830*/  FFMA.FTZ R6, R40, c[0x0][0x2d0], -R75.reuse ;  /* 0x0000b40028067a23 */ /* 0x104fe2000001084b */
[----:B---3--:R-:W-:Y:S01]  /*18840*/  FMNMX.FTZ R71, R4, R71, !PT ;  /* 0x0000004704477209 */ /* 0x008fe20007810000 */
[--C-:B------:R-:W-:Y:S03]  /*18850*/  FFMA.FTZ R4, R26, c[0x0][0x2d0], -R96.reuse ;  /* 0x0000b4001a047a23 */ /* 0x100fe60000010860 */
[C---:B------:R-:W-:Y:S04]  /*18860*/  FSETP.NEU.FTZ.AND P0, PT, R71.reuse, -INF , PT ;  /* 0xff8000004700780b */ /* 0x040fe80003f1d000 */
[----:B------:R-:W2:Y:S01]  /*18870*/  MUFU.EX2 R235, R4 ;  /* 0x0000000400eb7308 */ /* 0x000ea20000000800 */
[----:B------:R-:W-:Y:S02]  /*18880*/  FMUL.FTZ R100, R71, c[0x0][0x2d0] ;  /* 0x0000b40047647a20 */ /* 0x000fe40000410000 */
[--C-:B----4-:R-:W-:Y:S01]  /*18890*/  FFMA.FTZ R5, R23, c[0x0][0x2d0], -R75.reuse ;  /* 0x0000b40017057a23 */ /* 0x110fe2000001084b */
[----:B------:R-:W-:Y:S02]  /*188a0*/  F2FP.BF16.PACK_AB R76, R250, R220 ;  /* 0x000000dcfa4c723e */ /* 0x000fe400000010ff */
[----:B------:R-:W-:Y:S02]  /*188b0*/  FSEL R100, R100, RZ, P0 ;  /* 0x000000ff64647208 */ /* 0x000fe40000000000 */
[----:B-1----:R-:W-:Y:S02]  /*188c0*/  FMNMX.FTZ R70, R2, R0, !PT ;  /* 0x0000000002467209 */ /* 0x002fe40007810000 */
[----:B------:R1:W-:Y:S01]  /*188d0*/  MUFU.EX2 R228, R6 ;  /* 0x0000000600e47308 */ /* 0x0003e20000000800 */
[----:B------:R-:W-:Y:S02]  /*188e0*/  FFMA.FTZ R2, R35, c[0x0][0x2d0], -R96 ;  /* 0x0000b40023027a23 */ /* 0x000fe40000010860 */
[--C-:B------:R-:W-:Y:S01]  /*188f0*/  FFMA.FTZ R0, R15, c[0x0][0x2d0], -R100.reuse ;  /* 0x0000b4000f007a23 */ /* 0x100fe20000010864 */
[C---:B------:R-:W-:Y:S01]  /*18900*/  FSETP.NEU.FTZ.AND P3, PT, R70.reuse, -INF , PT ;  /* 0xff8000004600780b */ /* 0x040fe20003f7d000 */
[----:B------:R-:W-:Y:S05]  /*18910*/  FMUL.FTZ R101, R70, c[0x0][0x2d0] ;  /* 0x0000b40046657a20 */ /* 0x000fea0000410000 */
[----:B------:R3:W-:Y:S01]  /*18920*/  MUFU.EX2 R201, R0 ;  /* 0x0000000000c97308 */ /* 0x0007e20000000800 */
[----:B------:R-:W-:Y:S02]  /*18930*/  FSEL R101, R101, RZ, P3 ;  /* 0x000000ff65657208 */ /* 0x000fe40001800000 */
[----:B--2---:R-:W-:Y:S01]  /*18940*/  F2FP.BF16.PACK_AB R79, R235, R200 ;  /* 0x000000c8eb4f723e */ /* 0x004fe200000010ff */
[--C-:B------:R-:W-:Y:S06]  /*18950*/  FFMA.FTZ R4, R12, c[0x0][0x2d0], -R100.reuse ;  /* 0x0000b4000c047a23 */ /* 0x100fec0000010864 */
[----:B------:R2:W-:Y:S01]  /*18960*/  MUFU.EX2 R231, R2 ;  /* 0x0000000200e77308 */ /* 0x0005e20000000800 */
[----:B-1----:R-:W-:Y:S09]  /*18970*/  FFMA.FTZ R6, R44, c[0x0][0x2d0], -R75 ;  /* 0x0000b4002c067a23 */ /* 0x002ff2000001084b */
[----:B------:R1:W-:Y:S01]  /*18980*/  MUFU.EX2 R205, R4 ;  /* 0x0000000400cd7308 */ /* 0x0003e20000000800 */
[----:B---3--:R-:W-:Y:S09]  /*18990*/  FFMA.FTZ R0, R19, c[0x0][0x2d0], -R100 ;  /* 0x0000b40013007a23 */ /* 0x008ff20000010864 */
[----:B------:R3:W4:Y:S01]  /*189a0*/  MUFU.EX2 R234, R0 ;  /* 0x0000000000ea7308 */ /* 0x0007220000000800 */
[----:B--2---:R-:W-:Y:S09]  /*189b0*/  FFMA.FTZ R2, R41, c[0x0][0x2d0], -R96 ;  /* 0x0000b40029027a23 */ /* 0x004ff20000010860 */
[----:B------:R2:W-:Y:S01]  /*189c0*/  MUFU.EX2 R35, R2 ;  /* 0x0000000200237308 */ /* 0x0005e20000000800 */
[----:B-1----:R-:W-:Y:S09]  /*189d0*/  FFMA.FTZ R4, R16, c[0x0][0x2d0], -R100 ;  /* 0x0000b40010047a23 */ /* 0x002ff20000010864 */
[----:B------:R1:W-:Y:S01]  /*189e0*/  MUFU.EX2 R68, R4 ;  /* 0x0000000400447308 */ /* 0x0003e20000000800 */
[----:B---3--:R-:W-:Y:S01]  /*189f0*/  FFMA.FTZ R0, R11, c[0x0][0x2d0], -R101 ;  /* 0x0000b4000b007a23 */ /* 0x008fe20000010865 */
[----:B----4-:R-:W-:Y:S08]  /*18a00*/  F2FP.BF16.PACK_AB R66, R234, R201 ;  /* 0x000000c9ea42723e */ /* 0x010ff000000010ff */
[----:B------:R3:W-:Y:S01]  /*18a10*/  MUFU.EX2 R204, R0 ;  /* 0x0000000000cc7308 */ /* 0x0007e20000000800 */
[----:B--2---:R-:W-:Y:S09]  /*18a20*/  FSEL R2, R72, RZ, P1 ;  /* 0x000000ff48027208 */ /* 0x004ff20000800000 */
[----:B------:R-:W-:Y:S01]  /*18a30*/  MUFU.EX2 R40, R6 ;  /* 0x0000000600287308 */ /* 0x000fe20000000800 */
[----:B-1----:R-:W-:Y:S09]  /*18a40*/  FFMA.FTZ R4, R43, c[0x0][0x2d0], -R75 ;  /* 0x0000b4002b047a23 */ /* 0x002ff2000001084b */
[----:B------:R1:W-:Y:S01]  /*18a50*/  MUFU.EX2 R213, R5 ;  /* 0x0000000500d57308 */ /* 0x0003e20000000800 */
[----:B---3--:R-:W-:Y:S09]  /*18a60*/  FFMA.FTZ R0, R18, c[0x0][0x2d0], -R101 ;  /* 0x0000b40012007a23 */ /* 0x008ff20000010865 */
[----:B------:R2:W3:Y:S10]  /*18a70*/  MUFU.EX2 R197, R0 ;  /* 0x0000000000c57308 */ /* 0x0004f40000000800 */
[----:B------:R4:W-:Y:S01]  /*18a80*/  MUFU.EX2 R196, R4 ;  /* 0x0000000400c47308 */ /* 0x0009e20000000800 */
[----:B-1----:R-:W-:Y:S09]  /*18a90*/  FFMA.FTZ R5, R29, c[0x0][0x2d0], -R75 ;  /* 0x0000b4001d057a23 */ /* 0x002ff2000001084b */
[----:B------:R1:W-:Y:S01]  /*18aa0*/  MUFU.EX2 R64, R5 ;  /* 0x0000000500407308 */ /* 0x0003e20000000800 */
[--C-:B--2---:R-:W-:Y:S01]  /*18ab0*/  FFMA.FTZ R0, R20, c[0x0][0x2d0], -R101.reuse ;  /* 0x0000b40014007a23 */ /* 0x104fe20000010865 */
[----:B---3--:R-:W-:Y:S08]  /*18ac0*/  F2FP.BF16.PACK_AB R65, R197, R204 ;  /* 0x000000ccc541723e */ /* 0x008ff000000010ff */
[----:B------:R2:W-:Y:S01]  /*18ad0*/  MUFU.EX2 R67, R0 ;  /* 0x0000000000437308 */ /* 0x0005e20000000800 */
[--C-:B----4-:R-:W-:Y:S09]  /*18ae0*/  FFMA.FTZ R4, R39, c[0x0][0x2d0], -R96.reuse ;  /* 0x0000b40027047a23 */ /* 0x110ff20000010860 */
[----:B------:R-:W-:Y:S01]  /*18af0*/  MUFU.EX2 R86, R4 ;  /* 0x0000000400567308 */ /* 0x000fe20000000800 */
[--C-:B-1----:R-:W-:Y:S09]  /*18b00*/  FFMA.FTZ R5, R13, c[0x0][0x2d0], -R96.reuse ;  /* 0x0000b4000d057a23 */ /* 0x102ff20000010860 */
[----:B------:R1:W-:Y:S01]  /*18b10*/  MUFU.EX2 R207, R5 ;  /* 0x0000000500cf7308 */ /* 0x0003e20000000800 */
[----:B--2---:R-:W-:Y:S09]  /*18b20*/  FFMA.FTZ R0, R17, c[0x0][0x2d0], -R101 ;  /* 0x0000b40011007a23 */ /* 0x004ff20000010865 */
[----:B------:R2:W-:Y:S01]  /*18b30*/  MUFU.EX2 R233, R0 ;  /* 0x0000000000e97308 */ /* 0x0005e20000000800 */
[--C-:B-1----:R-:W-:Y:S02]  /*18b40*/  FFMA.FTZ R5, R21, c[0x0][0x2d0], -R96.reuse ;  /* 0x0000b40015057a23 */ /* 0x102fe40000010860 */
[----:B------:R-:W1:Y:S07]  /*18b50*/  LDSM.16.MT88.4 R20, [R224+0x100] ;  /* 0x00010000e014783b */ /* 0x000e6e0000004200 */
[----:B------:R3:W4:Y:S01]  /*18b60*/  MUFU.EX2 R210, R5 ;  /* 0x0000000500d27308 */ /* 0x0007220000000800 */
[--C-:B--2---:R-:W-:Y:S09]  /*18b70*/  FFMA.FTZ R0, R34, c[0x0][0x2d0], -R96.reuse ;  /* 0x0000b40022007a23 */ /* 0x104ff20000010860 */
[----:B------:R2:W-:Y:S01]  /*18b80*/  MUFU.EX2 R119, R0 ;  /* 0x0000000000777308 */ /* 0x0005e20000000800 */
[--C-:B---3--:R-:W-:Y:S01]  /*18b90*/  FFMA.FTZ R5, R42, c[0x0][0x2d0], -R75.reuse ;  /* 0x0000b4002a057a23 */ /* 0x108fe2000001084b */
[----:B----4-:R-:W-:Y:S08]  /*18ba0*/  F2FP.BF16.PACK_AB R77, R210, R207 ;  /* 0x000000cfd24d723e */ /* 0x010ff000000010ff */
[----:B------:R3:W-:Y:S01]  /*18bb0*/  MUFU.EX2 R90, R5 ;  /* 0x00000005005a7308 */ /* 0x0007e20000000800 */
[--C-:B--2---:R-:W-:Y:S09]  /*18bc0*/  FFMA.FTZ R0, R37, c[0x0][0x2d0], -R96.reuse ;  /* 0x0000b40025007a23 */ /* 0x104ff20000010860 */
[----:B------:R2:W-:Y:S01]  /*18bd0*/  MUFU.EX2 R91, R0 ;  /* 0x00000000005b7308 */ /* 0x0005e20000000800 */
[----:B---3--:R-:W-:Y:S09]  /*18be0*/  FFMA.FTZ R5, R45, c[0x0][0x2d0], -R75 ;  /* 0x0000b4002d057a23 */ /* 0x008ff2000001084b */
[----:B------:R-:W-:Y:S01]  /*18bf0*/  MUFU.EX2 R87, R5 ;  /* 0x0000000500577308 */ /* 0x000fe20000000800 */
[----:B--2---:R-:W-:Y:S02]  /*18c00*/  FFMA.FTZ R0, R36, c[0x0][0x2d0], -R96 ;  /* 0x0000b40024007a23 */ /* 0x004fe40000010860 */
[----:B------:R-:W2:Y:S07]  /*18c10*/  LDSM.16.MT88.4 R36, [R227+0x100] ;  /* 0x00010000e324783b */ /* 0x000eae0000004200 */
[----:B------:R3:W-:Y:S02]  /*18c20*/  MUFU.EX2 R109, R0 ;  /* 0x00000000006d7308 */ /* 0x0007e40000000800 */
[--C-:B---3--:R-:W-:Y:S08]  /*18c30*/  FFMA.FTZ R0, R32, c[0x0][0x2d0], -R100.reuse ;  /* 0x0000b40020007a23 */ /* 0x108ff00000010864 */
[----:B------:R3:W-:Y:S02]  /*18c40*/  MUFU.EX2 R230, R0 ;  /* 0x0000000000e67308 */ /* 0x0007e40000000800 */
[--C-:B---3--:R-:W-:Y:S08]  /*18c50*/  FFMA.FTZ R0, R30, c[0x0][0x2d0], -R100.reuse ;  /* 0x0000b4001e007a23 */ /* 0x108ff00000010864 */
[----:B------:R3:W-:Y:S02]  /*18c60*/  MUFU.EX2 R203, R0 ;  /* 0x0000000000cb7308 */ /* 0x0007e40000000800 */
[--C-:B---3--:R-:W-:Y:S08]  /*18c70*/  FFMA.FTZ R0, R31, c[0x0][0x2d0], -R100.reuse ;  /* 0x0000b4001f007a23 */ /* 0x108ff00000010864 */
[----:B------:R3:W-:Y:S02]  /*18c80*/  MUFU.EX2 R195, R0 ;  /* 0x0000000000c37308 */ /* 0x0007e40000000800 */
[----:B---3--:R-:W-:Y:S08]  /*18c90*/  FFMA.FTZ R0, R33, c[0x0][0x2d0], -R100 ;  /* 0x0000b40021007a23 */ /* 0x008ff00000010864 */
        /* <DEDUP_REMOVED lines=9> */
[----:B---3--:R-:W-:Y:S05]  /*18d30*/  FSEL R0, R73, RZ, P2 ;  /* 0x000000ff49007208 */ /* 0x008fea0001000000 */
[----:B------:R-:W-:Y:S04]  /*18d40*/  FADD.FTZ R0, -R0, R3 ;  /* 0x0000000300007221 */ /* 0x000fe80000010100 */
[----:B------:R-:W-:Y:S04]  /*18d50*/  FMUL.FTZ R0, R0, c[0x0][0x2d0] ;  /* 0x0000b40000007a20 */ /* 0x000fe80000410000 */
[----:B------:R3:W4:Y:S02]  /*18d60*/  MUFU.EX2 R69, R0 ;  /* 0x0000000000457308 */ /* 0x0007240000000800 */
[----:B---3--:R-:W-:Y:S01]  /*18d70*/  FADD.FTZ R0, -R2, R116 ;  /* 0x0000007402007221 */ /* 0x008fe20000010100 */
[----:B------:R-:W-:Y:S01]  /*18d80*/  FSEL R2, R71, RZ, P0 ;  /* 0x000000ff47027208 */ /* 0x000fe20000000000 */
[----:B------:R-:W-:Y:S01]  /*18d90*/  IMAD.MOV.U32 R116, RZ, RZ, R68 ;  /* 0x000000ffff747224 */ /* 0x000fe200078e0044 */
[----:B------:R-:W-:Y:S01]  /*18da0*/  PLOP3.LUT P0, PT, PT, PT, UP0, 0x80, 0x0 ;  /* 0x000000000000781c */ /* 0x000fe20003f0f008 */
[----:B------:R-:W-:Y:S02]  /*18db0*/  FMUL.FTZ R0, R0, c[0x0][0x2d0] ;  /* 0x0000b40000007a20 */ /* 0x000fe40000410000 */
[C---:B----4-:R-:W-:Y:S02]  /*18dc0*/  FMUL.FTZ R4, R69.reuse, R120 ;  /* 0x0000007845047220 */ /* 0x050fe40000410000 */
[----:B------:R3:W4:Y:S01]  /*18dd0*/  MUFU.EX2 R68, R0 ;  /* 0x0000000000447308 */ /* 0x0007220000000800 */
[C---:B------:R-:W-:Y:S02]  /*18de0*/  FMUL.FTZ R5, R69.reuse, R121 ;  /* 0x0000007945057220 */ /* 0x040fe40000410000 */
[----:B------:R-:W-:Y:S02]  /*18df0*/  IMAD.MOV.U32 R120, RZ, RZ, R67 ;  /* 0x000000ffff787224 */ /* 0x000fe400078e0043 */
[C---:B------:R-:W-:Y:S02]  /*18e00*/  FMUL.FTZ R16, R69.reuse, R132 ;  /* 0x0000008445107220 */ /* 0x040fe40000410000 */
[----:B------:R-:W-:Y:S01]  /*18e10*/  FMUL.FTZ R17, R69, R133 ;  /* 0x0000008545117220 */ /* 0x000fe20000410000 */
[----:B------:R-:W-:Y:S01]  /*18e20*/  F2FP.BF16.PACK_AB R67, R233, R120 ;  /* 0x00000078e943723e */ /* 0x000fe200000010ff */
[----:B------:R-:W-:Y:S02]  /*18e30*/  FMUL.FTZ R33, R69, R149 ;  /* 0x0000009545217220 */ /* 0x000fe40000410000 */
[----:B------:R-:W-:Y:S02]  /*18e40*/  IMAD.MOV.U32 R132, RZ, RZ, R201 ;  /* 0x000000ffff847224 */ /* 0x000fe400078e00c9 */
[----:B------:R-:W-:Y:S02]  /*18e50*/  IMAD.MOV.U32 R133, RZ, RZ, R200 ;  /* 0x000000ffff857224 */ /* 0x000fe400078e00c8 */
[----:B---3--:R-:W-:Y:S01]  /*18e60*/  FADD.FTZ R0, -R2, R117 ;  /* 0x0000007502007221 */ /* 0x008fe20000010100 */
[----:B------:R-:W-:Y:S01]  /*18e70*/  FSEL R2, R70, RZ, P3 ;  /* 0x000000ff46027208 */ /* 0x000fe20001800000 */
[----:B----4-:R-:W-:Y:S02]  /*18e80*/  FMUL.FTZ R6, R68, R122 ;  /* 0x0000007a44067220 */ /* 0x010fe40000410000 */
[----:B------:R-:W-:Y:S02]  /*18e90*/  FMUL.FTZ R0, R0, c[0x0][0x2d0] ;  /* 0x0000b40000007a20 */ /* 0x000fe40000410000 */
[C---:B------:R-:W-:Y:S02]  /*18ea0*/  FMUL.FTZ R7, R68.reuse, R123 ;  /* 0x0000007b44077220 */ /* 0x040fe40000410000 */
[----:B------:R3:W4:Y:S01]  /*18eb0*/  MUFU.EX2 R3, R0 ;  /* 0x0000000000037308 */ /* 0x0007220000000800 */
[C---:B------:R-:W-:Y:S02]  /*18ec0*/  FMUL.FTZ R18, R68.reuse, R134 ;  /* 0x0000008644127220 */ /* 0x040fe40000410000 */
[C---:B------:R-:W-:Y:S02]  /*18ed0*/  FMUL.FTZ R19, R68.reuse, R135 ;  /* 0x0000008744137220 */ /* 0x040fe40000410000 */
[----:B------:R-:W-:Y:S02]  /*18ee0*/  FMUL.FTZ R34, R68, R150 ;  /* 0x0000009644227220 */ /* 0x000fe40000410000 */
[----:B------:R-:W-:Y:S02]  /*18ef0*/  IMAD.MOV.U32 R134, RZ, RZ, R213 ;  /* 0x000000ffff867224 */ /* 0x000fe400078e00d5 */
[----:B------:R-:W-:Y:S02]  /*18f00*/  IMAD.MOV.U32 R117, RZ, RZ, R199 ;  /* 0x000000ffff757224 */ /* 0x000fe400078e00c7 */
[----:B------:R-:W-:Y:S02]  /*18f10*/  IMAD.MOV.U32 R135, RZ, RZ, R197 ;  /* 0x000000ffff877224 */ /* 0x000fe400078e00c5 */
[----:B---3--:R-:W-:Y:S02]  /*18f20*/  FADD.FTZ R0, -R2, R118 ;  /* 0x0000007602007221 */ /* 0x008fe40000010100 */
[----:B------:R-:W-:Y:S02]  /*18f30*/  FFMA.FTZ R2, R46, c[0x0][0x2d0], -R75 ;  /* 0x0000b4002e027a23 */ /* 0x000fe4000001084b */
[C---:B----4-:R-:W-:Y:S02]  /*18f40*/  FMUL.FTZ R9, R3.reuse, R125 ;  /* 0x0000007d03097220 */ /* 0x050fe40000410000 */
[----:B------:R3:W4:Y:S01]  /*18f50*/  MUFU.EX2 R32, R2 ;  /* 0x0000000200207308 */ /* 0x0007220000000800 */
[----:B------:R-:W-:Y:S02]  /*18f60*/  FMUL.FTZ R0, R0, c[0x0][0x2d0] ;  /* 0x0000b40000007a20 */ /* 0x000fe40000410000 */
[C---:B------:R-:W-:Y:S02]  /*18f70*/  FMUL.FTZ R12, R3.reuse, R128 ;  /* 0x00000080030c7220 */ /* 0x040fe40000410000 */
[C---:B------:R-:W-:Y:S02]  /*18f80*/  FMUL.FTZ R29, R3.reuse, R145 ;  /* 0x00000091031d7220 */ /* 0x040fe40000410000 */
[C---:B------:R-:W-:Y:S02]  /*18f90*/  FMUL.FTZ R28, R3.reuse, R144 ;  /* 0x00000090031c7220 */ /* 0x040fe40000410000 */
[C---:B------:R-:W-:Y:S01]  /*18fa0*/  FMUL.FTZ R8, R3.reuse, R124 ;  /* 0x0000007c03087220 */ /* 0x040fe20000410000 */
[----:B------:R-:W2:Y:S01]  /*18fb0*/  MUFU.EX2 R0, R0 ;  /* 0x0000000000007308 */ /* 0x000ea20000000800 */
[----:B------:R-:W-:Y:S01]  /*18fc0*/  IMAD.MOV.U32 R118, RZ, RZ, R64 ;  /* 0x000000ffff767224 */ /* 0x000fe200078e0040 */
[----:B------:R-:W-:Y:S01]  /*18fd0*/  F2FP.BF16.PACK_AB R64, R116, R205 ;  /* 0x000000cd7440723e */ /* 0x000fe200000010ff */
[C---:B------:R-:W-:Y:S02]  /*18fe0*/  FMUL.FTZ R13, R3.reuse, R129 ;  /* 0x00000081030d7220 */ /* 0x040fe40000410000 */
[C---:B------:R-:W-:Y:S01]  /*18ff0*/  FMUL.FTZ R24, R3.reuse, R140 ;  /* 0x0000008c03187220 */ /* 0x040fe20000410000 */
[----:B------:R-:W-:Y:S01]  /*19000*/  F2FP.BF16.PACK_AB R78, R118, R213 ;  /* 0x000000d5764e723e */ /* 0x000fe200000010ff */
[----:B------:R-:W-:Y:S02]  /*19010*/  IMAD.MOV.U32 R129, RZ, RZ, R86 ;  /* 0x000000ffff817224 */ /* 0x000fe400078e0056 */
[----:B------:R-:W-:Y:S02]  /*19020*/  IMAD.MOV.U32 R86, RZ, RZ, R83 ;  /* 0x000000ffff567224 */ /* 0x000fe400078e0053 */
[----:B------:R-:W-:Y:S02]  /*19030*/  FMUL.FTZ R25, R3, R141 ;  /* 0x0000008d03197220 */ /* 0x000fe40000410000 */
[-C--:B-1----:R-:W-:Y:S01]  /*19040*/  HMMA.16816.F32.BF16 R4, R76, R20.reuse, R4 ;  /* 0x000000144c04723c */ /* 0x082fe20000041804 */
[----:B---3--:R-:W-:Y:S02]  /*19050*/  FFMA.FTZ R2, R51, c[0x0][0x2d0], -R75 ;  /* 0x0000b40033027a23 */ /* 0x008fe4000001084b */
[----:B----4-:R-:W-:Y:S02]  /*19060*/  IMAD.MOV.U32 R121, RZ, RZ, R32 ;  /* 0x000000ffff797224 */ /* 0x010fe400078e0020 */
[----:B------:R1:W-:Y:S01]  /*19070*/  MUFU.EX2 R125, R2 ;  /* 0x00000002007d7308 */ /* 0x0003e20000000800 */
[----:B------:R-:W-:Y:S02]  /*19080*/  FMUL.FTZ R32, R69, R148 ;  /* 0x0000009445207220 */ /* 0x000fe40000410000 */
[----:B------:R-:W-:Y:S04]  /*19090*/  IMAD.MOV.U32 R140, RZ, RZ, R40 ;  /* 0x000000ffff8c7224 */ /* 0x000fe800078e0028 */
[C---:B--2---:R-:W-:Y:S02]  /*190a0*/  FMUL.FTZ R11, R0.reuse, R127 ;  /* 0x0000007f000b7220 */ /* 0x044fe40000410000 */
[C---:B------:R-:W-:Y:S02]  /*190b0*/  FMUL.FTZ R14, R0.reuse, R130 ;  /* 0x00000082000e7220 */ /* 0x040fe40000410000 */
[C---:B------:R-:W-:Y:S02]  /*190c0*/  FMUL.FTZ R15, R0.reuse, R131 ;  /* 0x00000083000f7220 */ /* 0x040fe40000410000 */
[C---:B------:R-:W-:Y:S02]  /*190d0*/  FMUL.FTZ R10, R0.reuse, R126 ;  /* 0x0000007e000a7220 */ /* 0x040fe40000410000 */
[C---:B------:R-:W-:Y:S02]  /*190e0*/  FMUL.FTZ R26, R0.reuse, R142 ;  /* 0x0000008e001a7220 */ /* 0x040fe40000410000 */
[----:B------:R-:W-:Y:S02]  /*190f0*/  IMAD.MOV.U32 R142, RZ, RZ, R95 ;  /* 0x000000ffff8e7224 */ /* 0x000fe400078e005f */
[----:B------:R-:W-:Y:S01]  /*19100*/  IMAD.MOV.U32 R141, RZ, RZ, R110 ;  /* 0x000000ffff8d7224 */ /* 0x000fe200078e006e */
[C---:B------:R-:W-:Y:S01]  /*19110*/  HMMA.16816.F32.BF16 R8, R64.reuse, R20, R8 ;  /* 0x000000144008723c */ /* 0x040fe20000041808 */
[----:B------:R-:W-:Y:S02]  /*19120*/  IMAD.MOV.U32 R126, RZ, RZ, R87 ;  /* 0x000000ffff7e7224 */ /* 0x000fe400078e0057 */
[----:B------:R-:W-:Y:S02]  /*19130*/  IMAD.MOV.U32 R87, RZ, RZ, R82 ;  /* 0x000000ffff577224 */ /* 0x000fe400078e0052 */
[----:B-1----:R-:W-:Y:S02]  /*19140*/  FFMA.FTZ R2, R47, c[0x0][0x2d0], -R96 ;  /* 0x0000b4002f027a23 */ /* 0x002fe40000010860 */
[C---:B------:R-:W-:Y:S01]  /*19150*/  FMUL.FTZ R20, R69.reuse, R136 ;  /* 0x0000008845147220 */ /* 0x040fe20000410000 */
[-C--:B------:R-:W-:Y:S01]  /*19160*/  HMMA.16816.F32.BF16 R12, R64, R22.reuse, R12 ;  /* 0x00000016400c723c */ /* 0x080fe2000004180c */
[----:B------:R1:W-:Y:S03]  /*19170*/  MUFU.EX2 R122, R2 ;  /* 0x00000002007a7308 */ /* 0x0003e60000000800 */
[----:B------:R-:W-:Y:S02]  /*19180*/  IMAD.MOV.U32 R136, RZ, RZ, R91 ;  /* 0x000000ffff887224 */ /* 0x000fe400078e005b */
[----:B------:R-:W-:Y:S02]  /*19190*/  FMUL.FTZ R21, R69, R137 ;  /* 0x0000008945157220 */ /* 0x000fe40000410000 */
[C---:B------:R-:W-:Y:S01]  /*191a0*/  HMMA.16816.F32.BF16 R16, R76.reuse, R22, R16 ;  /* 0x000000164c10723c */ /* 0x040fe20000041810 */
[C---:B------:R-:W-:Y:S03]  /*191b0*/  FMUL.FTZ R27, R0.reuse, R143 ;  /* 0x0000008f001b7220 */ /* 0x040fe60000410000 */
[----:B------:R-:W-:Y:S02]  /*191c0*/  FMUL.FTZ R30, R0, R146 ;  /* 0x00000092001e7220 */ /* 0x000fe40000410000 */
[----:B------:R-:W-:Y:S02]  /*191d0*/  FMUL.FTZ R40, R3, R156 ;  /* 0x0000009c03287220 */ /* 0x000fe40000410000 */
[C---:B------:R-:W-:Y:S04]  /*191e0*/  FMUL.FTZ R22, R68.reuse, R138 ;  /* 0x0000008a44167220 */ /* 0x040fe80000410000 */
[----:B------:R-:W-:Y:S02]  /*191f0*/  FMUL.FTZ R23, R68, R139 ;  /* 0x0000008b44177220 */ /* 0x000fe40000410000 */
[----:B------:R-:W-:Y:S02]  /*19200*/  IMAD.MOV.U32 R137, RZ, RZ, R90 ;  /* 0x000000ffff897224 */ /* 0x000fe400078e005a */
[----:B------:R-:W-:Y:S02]  /*19210*/  IMAD.MOV.U32 R138, RZ, RZ, R248 ;  /* 0x000000ffff8a7224 */ /* 0x000fe400078e00f8 */
[----:B-1----:R-:W-:Y:S01]  /*19220*/  FFMA.FTZ R2, R49, c[0x0][0x2d0], -R96 ;  /* 0x0000b40031027a23 */ /* 0x002fe20000010860 */
[-C--:B------:R-:W-:Y:S01]  /*19230*/  HMMA.16816.F32.BF16 R20, R76, R36.reuse, R20 ;  /* 0x000000244c14723c */ /* 0x080fe20000041814 */
[----:B------:R-:W-:Y:S02]  /*19240*/  IMAD.MOV.U32 R248, RZ, RZ, R80 ;  /* 0x000000fffff87224 */ /* 0x000fe400078e0050 */
[----:B------:R1:W-:Y:S01]  /*19250*/  MUFU.EX2 R127, R2 ;  /* 0x00000002007f7308 */ /* 0x0003e20000000800 */
[----:B------:R-:W-:Y:S02]  /*19260*/  IMAD.MOV.U32 R139, RZ, RZ, R203 ;  /* 0x000000ffff8b7224 */ /* 0x000fe400078e00cb */
[----:B------:R-:W-:Y:S02]  /*19270*/  IMAD.MOV.U32 R203, RZ, RZ, R81 ;  /* 0x000000ffffcb7224 */ /* 0x000fe400078e0051 */
[C---:B------:R-:W-:Y:S01]  /*19280*/  HMMA.16816.F32.BF16 R24, R64.reuse, R36, R24 ;  /* 0x000000244018723c */ /* 0x040fe20000041818 */
[----:B------:R-:W-:Y:S01]  /*19290*/  FMUL.FTZ R41, R3, R157 ;  /* 0x0000009d03297220 */ /* 0x000fe20000410000 */
[----:B------:R-:W2:Y:S02]  /*192a0*/  LDSM.16.MT88.4 R80, [R226+0x100] ;  /* 0x00010000e250783b */ /* 0x000ea40000004200 */
[C---:B------:R-:W-:Y:S02]  /*192b0*/  FMUL.FTZ R42, R0.reuse, R158 ;  /* 0x0000009e002a7220 */ /* 0x040fe40000410000 */
[----:B------:R-:W-:Y:S02]  /*192c0*/  FMUL.FTZ R43, R0, R159 ;  /* 0x0000009f002b7220 */ /* 0x000fe40000410000 */
[C---:B------:R-:W-:Y:S04]  /*192d0*/  FMUL.FTZ R36, R69.reuse, R152 ;  /* 0x0000009845247220 */ /* 0x040fe80000410000 */
[----:B------:R-:W-:Y:S02]  /*192e0*/  FMUL.FTZ R37, R69, R153 ;  /* 0x0000009945257220 */ /* 0x000fe40000410000 */
[----:B------:R-:W-:Y:S02]  /*192f0*/  IMAD.MOV.U32 R150, RZ, RZ, R248 ;  /* 0x000000ffff967224 */ /* 0x000fe400078e00f8 */
[----:B------:R-:W-:Y:S02]  /*19300*/  IMAD.MOV.U32 R110, RZ, RZ, R203 ;  /* 0x000000ffff6e7224 */ /* 0x000fe400078e00cb */
[----:B------:R-:W-:Y:S02]  /*19310*/  IMAD.MOV.U32 R143, RZ, RZ, R109 ;  /* 0x000000ffff8f7224 */ /* 0x000fe400078e006d */
[----:B-1----:R-:W-:Y:S02]  /*19320*/  FFMA.FTZ R2, R48, c[0x0][0x2d0], -R100 ;  /* 0x0000b40030027a23 */ /* 0x002fe40000010864 */
[----:B------:R-:W-:Y:S02]  /*19330*/  IMAD.MOV.U32 R109, RZ, RZ, R202 ;  /* 0x000000ffff6d7224 */ /* 0x000fe400078e00ca */
[----:B------:R1:W-:Y:S01]  /*19340*/  MUFU.EX2 R128, R2 ;  /* 0x0000000200807308 */ /* 0x0003e20000000800 */
[C---:B------:R-:W-:Y:S02]  /*19350*/  FMUL.FTZ R47, R0.reuse, R163 ;  /* 0x000000a3002f7220 */ /* 0x040fe40000410000 */
[----:B------:R-:W-:Y:S02]  /*19360*/  FMUL.FTZ R46, R0, R162 ;  /* 0x000000a2002e7220 */ /* 0x000fe40000410000 */
[C---:B------:R-:W-:Y:S02]  /*19370*/  FMUL.FTZ R44, R3.reuse, R160 ;  /* 0x000000a0032c7220 */ /* 0x040fe40000410000 */
[----:B------:R-:W-:Y:S02]  /*19380*/  FMUL.FTZ R45, R3, R161 ;  /* 0x000000a1032d7220 */ /* 0x000fe40000410000 */
[C---:B------:R-:W-:Y:S02]  /*19390*/  FMUL.FTZ R48, R69.reuse, R164 ;  /* 0x000000a445307220 */ /* 0x040fe40000410000 */
[----:B------:R-:W-:Y:S02]  /*193a0*/  FMUL.FTZ R49, R69, R165 ;  /* 0x000000a545317220 */ /* 0x000fe40000410000 */
[----:B------:R-:W-:Y:S02]  /*193b0*/  FMUL.FTZ R51, R68, R167 ;  /* 0x000000a744337220 */ /* 0x000fe40000410000 */
[----:B------:R-:W-:Y:S02]  /*193c0*/  IMAD.MOV.U32 R165, RZ, RZ, R198 ;  /* 0x000000ffffa57224 */ /* 0x000fe400078e00c6 */
[----:B------:R-:W-:Y:S02]  /*193d0*/  IMAD.MOV.U32 R167, RZ, RZ, R86 ;  /* 0x000000ffffa77224 */ /* 0x000fe400078e0056 */
[----:B------:R-:W-:Y:S02]  /*193e0*/  IMAD.MOV.U32 R164, RZ, RZ, R195 ;  /* 0x000000ffffa47224 */ /* 0x000fe400078e00c3 */
[----:B------:R-:W-:Y:S02]  /*193f0*/  FFMA.FTZ R110, R110, c[0x0][0x2d0], -R75 ;  /* 0x0000b4006e6e7a23 */ /* 0x000fe4000001084b */
[----:B-1----:R-:W-:Y:S02]  /*19400*/  FFMA.FTZ R2, R56, c[0x0][0x2d0], -R100 ;  /* 0x0000b40038027a23 */ /* 0x002fe40000010864 */
[----:B------:R-:W-:Y:S02]  /*19410*/  FMUL.FTZ R56, R3, R172 ;  /* 0x000000ac03387220 */ /* 0x000fe40000410000 */
[----:B------:R-:W-:Y:S01]  /*19420*/  MUFU.EX2 R110, R110 ;  /* 0x0000006e006e7308 */ /* 0x000fe20000000800 */
[----:B------:R-:W-:Y:S09]  /*19430*/  IMAD.MOV.U32 R172, RZ, RZ, R218 ;  /* 0x000000ffffac7224 */ /* 0x000ff200078e00da */
[----:B------:R1:W3:Y:S02]  /*19440*/  MUFU.EX2 R31, R2 ;  /* 0x00000002001f7308 */ /* 0x0002e40000000800 */
[----:B-1----:R-:W-:Y:S02]  /*19450*/  FFMA.FTZ R2, R50, c[0x0][0x2d0], -R101 ;  /* 0x0000b40032027a23 */ /* 0x002fe40000010865 */
[----:B---3--:R-:W-:Y:S06]  /*19460*/  IMAD.MOV.U32 R146, RZ, RZ, R31 ;  /* 0x000000ffff927224 */ /* 0x008fec00078e001f */
[----:B------:R1:W-:Y:S01]  /*19470*/  MUFU.EX2 R145, R2 ;  /* 0x0000000200917308 */ /* 0x0003e20000000800 */
[----:B------:R-:W-:Y:S02]  /*19480*/  FMUL.FTZ R31, R0, R147 ;  /* 0x00000093001f7220 */ /* 0x000fe40000410000 */
[----:B------:R-:W-:Y:S02]  /*19490*/  IMAD.MOV.U32 R147, RZ, RZ, R35 ;  /* 0x000000ffff937224 */ /* 0x000fe400078e0023 */
[C---:B------:R-:W-:Y:S02]  /*194a0*/  FMUL.FTZ R35, R68.reuse, R151 ;  /* 0x0000009744237220 */ /* 0x040fe40000410000 */
[----:B------:R-:W-:Y:S01]  /*194b0*/  IMAD.MOV.U32 R151, RZ, RZ, R87 ;  /* 0x000000ffff977224 */ /* 0x000fe200078e0057 */
[-C--:B------:R-:W-:Y:S01]  /*194c0*/  HMMA.16816.F32.BF16 R28, R64, R38.reuse, R28 ;  /* 0x00000026401c723c */ /* 0x080fe2000004181c */
[C---:B------:R-:W-:Y:S02]  /*194d0*/  FMUL.FTZ R50, R68.reuse, R166 ;  /* 0x000000a644327220 */ /* 0x040fe40000410000 */
[----:B------:R-:W-:Y:S05]  /*194e0*/  IMAD.MOV.U32 R166, RZ, RZ, R196 ;  /* 0x000000ffffa67224 */ /* 0x000fea00078e00c4 */
[C---:B------:R-:W-:Y:S07]  /*194f0*/  HMMA.16816.F32.BF16 R32, R76.reuse, R38, R32 ;  /* 0x000000264c20723c */ /* 0x040fee0000041820 */
[C---:B------:R-:W-:Y:S02]  /*19500*/  FMUL.FTZ R39, R68.reuse, R155 ;  /* 0x0000009b44277220 */ /* 0x040fe40000410000 */
[----:B-1----:R-:W-:Y:S03]  /*19510*/  FFMA.FTZ R2, R57, c[0x0][0x2d0], -R101 ;  /* 0x0000b40039027a23 */ /* 0x002fe60000010865 */
[----:B------:R-:W-:Y:S01]  /*19520*/  FMUL.FTZ R38, R68, R154 ;  /* 0x0000009a44267220 */ /* 0x000fe20000410000 */
[----:B------:R1:W-:Y:S01]  /*19530*/  MUFU.EX2 R144, R2 ;  /* 0x0000000200907308 */ /* 0x0003e20000000800 */
[----:B------:R-:W-:Y:S02]  /*19540*/  FMUL.FTZ R57, R3, R173 ;  /* 0x000000ad03397220 */ /* 0x000fe40000410000 */
[----:B------:R-:W-:Y:S03]  /*19550*/  IMAD.MOV.U32 R173, RZ, RZ, R85 ;  /* 0x000000ffffad7224 */ /* 0x000fe600078e0055 */
[-C--:B------:R-:W-:Y:S08]  /*19560*/  HMMA.16816.F32.BF16 R36, R76, R52.reuse, R36 ;  /* 0x000000344c24723c */ /* 0x080ff00000041824 */
[C---:B------:R-:W-:Y:S07]  /*19570*/  HMMA.16816.F32.BF16 R40, R64.reuse, R52, R40 ;  /* 0x000000344028723c */ /* 0x040fee0000041828 */
[C---:B------:R-:W-:Y:S01]  /*19580*/  FMUL.FTZ R52, R69.reuse, R168 ;  /* 0x000000a845347220 */ /* 0x040fe20000410000 */
[-C--:B------:R-:W-:Y:S01]  /*19590*/  HMMA.16816.F32.BF16 R44, R64, R54.reuse, R44 ;  /* 0x00000036402c723c */ /* 0x080fe2000004182c */
[----:B------:R-:W-:Y:S03]  /*195a0*/  IMAD.MOV.U32 R168, RZ, RZ, R249 ;  /* 0x000000ffffa87224 */ /* 0x000fe600078e00f9 */
[----:B-1----:R-:W-:Y:S02]  /*195b0*/  FFMA.FTZ R2, R58, c[0x0][0x2d0], -R100 ;  /* 0x0000b4003a027a23 */ /* 0x002fe40000010864 */
[----:B------:R-:W-:Y:S02]  /*195c0*/  FMUL.FTZ R53, R69, R169 ;  /* 0x000000a945357220 */ /* 0x000fe40000410000 */
[C---:B------:R-:W-:Y:S01]  /*195d0*/  HMMA.16816.F32.BF16 R48, R76.reuse, R54, R48 ;  /* 0x000000364c30723c */ /* 0x040fe20000041830 */
[----:B------:R1:W-:Y:S03]  /*195e0*/  MUFU.EX2 R123, R2 ;  /* 0x00000002007b7308 */ /* 0x0003e60000000800 */
[----:B------:R-:W-:Y:S02]  /*195f0*/  FMUL.FTZ R58, R0, R174 ;  /* 0x000000ae003a7220 */ /* 0x000fe40000410000 */
[----:B------:R-:W-:Y:S02]  /*19600*/  IMAD.MOV.U32 R169, RZ, RZ, R84 ;  /* 0x000000ffffa97224 */ /* 0x000fe400078e0054 */
[C---:B------:R-:W-:Y:S01]  /*19610*/  FMUL.FTZ R54, R68.reuse, R170 ;  /* 0x000000aa44367220 */ /* 0x040fe20000410000 */
[----:B------:R-:W3:Y:S03]  /*19620*/  LDSM.16.MT88.4 R84, [R224+0x900] ;  /* 0x00090000e054783b */ /* 0x000ee60000004200 */
[----:B------:R-:W-:Y:S07]  /*19630*/  FMUL.FTZ R55, R68, R171 ;  /* 0x000000ab44377220 */ /* 0x000fee0000410000 */
[-C--:B--2---:R-:W-:Y:S01]  /*19640*/  HMMA.16816.F32.BF16 R52, R76, R80.reuse, R52 ;  /* 0x000000504c34723c */ /* 0x084fe20000041834 */
[----:B-1----:R-:W-:Y:S02]  /*19650*/  FFMA.FTZ R2, R60, c[0x0][0x2d0], -R100 ;  /* 0x0000b4003c027a23 */ /* 0x002fe40000010864 */
[----:B------:R-:W-:Y:S02]  /*19660*/  FMUL.FTZ R60, R3, R176 ;  /* 0x000000b0033c7220 */ /* 0x000fe40000410000 */
[----:B------:R1:W-:Y:S02]  /*19670*/  MUFU.EX2 R130, R2 ;  /* 0x0000000200827308 */ /* 0x0003e40000000800 */
[--C-:B-1----:R-:W-:Y:S02]  /*19680*/  FFMA.FTZ R2, R59, c[0x0][0x2d0], -R101.reuse ;  /* 0x0000b4003b027a23 */ /* 0x102fe40000010865 */
[----:B------:R-:W-:Y:S06]  /*19690*/  FMUL.FTZ R59, R0, R175 ;  /* 0x000000af003b7220 */ /* 0x000fec0000410000 */
[----:B------:R1:W2:Y:S01]  /*196a0*/  MUFU.EX2 R124, R2 ;  /* 0x00000002007c7308 */ /* 0x0002a20000000800 */
[C---:B------:R-:W-:Y:S07]  /*196b0*/  HMMA.16816.F32.BF16 R56, R64.reuse, R80, R56 ;  /* 0x000000504038723c */ /* 0x040fee0000041838 */
[----:B------:R-:W-:Y:S02]  /*196c0*/  F2FP.BF16.PACK_AB R80, R139, R230 ;  /* 0x000000e68b50723e */ /* 0x000fe400000010ff */
[----:B------:R-:W-:Y:S03]  /*196d0*/  F2FP.BF16.PACK_AB R81, R138, R229 ;  /* 0x000000e58a51723e */ /* 0x000fe600000010ff */
[----:B-1----:R-:W-:Y:S02]  /*196e0*/  FFMA.FTZ R2, R61, c[0x0][0x2d0], -R101 ;  /* 0x0000b4003d027a23 */ /* 0x002fe40000010865 */
[----:B------:R-:W-:Y:S02]  /*196f0*/  FMUL.FTZ R61, R3, R177 ;  /* 0x000000b1033d7220 */ /* 0x000fe40000410000 */
[----:B------:R1:W4:Y:S02]  /*19700*/  MUFU.EX2 R131, R2 ;  /* 0x0000000200837308 */ /* 0x0003240000000800 */
[--C-:B-1----:R-:W-:Y:S02]  /*19710*/  FFMA.FTZ R2, R62, c[0x0][0x2d0], -R75.reuse ;  /* 0x0000b4003e027a23 */ /* 0x102fe4000001084b */
[C---:B------:R-:W-:Y:S06]  /*19720*/  FMUL.FTZ R62, R0.reuse, R178 ;  /* 0x000000b2003e7220 */ /* 0x040fec0000410000 */
[----:B------:R1:W1:Y:S02]  /*19730*/  MUFU.EX2 R148, R2 ;  /* 0x0000000200947308 */ /* 0x0002640000000800 */
[--C-:B-1----:R-:W-:Y:S02]  /*19740*/  FFMA.FTZ R2, R63, c[0x0][0x2d0], -R75.reuse ;  /* 0x0000b4003f027a23 */ /* 0x102fe4000001084b */
[----:B------:R-:W-:Y:S06]  /*19750*/  FMUL.FTZ R63, R0, R179 ;  /* 0x000000b3003f7220 */ /* 0x000fec0000410000 */
[----:B------:R1:W-:Y:S01]  /*19760*/  MUFU.EX2 R149, R2 ;  /* 0x0000000200957308 */ /* 0x0003e20000000800 */
[-C--:B------:R-:W-:Y:S07]  /*19770*/  HMMA.16816.F32.BF16 R60, R64, R82.reuse, R60 ;  /* 0x00000052403c723c */ /* 0x080fee000004183c */
[C---:B------:R-:W-:Y:S02]  /*19780*/  FMUL.FTZ R64, R69.reuse, R180 ;  /* 0x000000b445407220 */ /* 0x040fe40000410000 */
[----:B------:R-:W-:Y:S03]  /*19790*/  FMUL.FTZ R65, R69, R181 ;  /* 0x000000b545417220 */ /* 0x000fe60000410000 */
[C---:B------:R-:W-:Y:S02]  /*197a0*/  FMUL.FTZ R66, R68.reuse, R182 ;  /* 0x000000b644427220 */ /* 0x040fe40000410000 */
[----:B------:R-:W-:Y:S02]  /*197b0*/  FMUL.FTZ R67, R68, R183 ;  /* 0x000000b744437220 */ /* 0x000fe40000410000 */
[--C-:B-1----:R-:W-:Y:S05]  /*197c0*/  FFMA.FTZ R2, R88, c[0x0][0x2d0], -R96.reuse ;  /* 0x0000b40058027a23 */ /* 0x102fea0000010860 */
        /* <DEDUP_REMOVED lines=8> */
[-C--:B---3--:R-:W-:Y:S01]  /*19850*/  HMMA.16816.F32.BF16 R4, R76, R84.reuse, R4 ;  /* 0x000000544c04723c */ /* 0x088fe20000041804 */
[--C-:B-1----:R-:W-:Y:S02]  /*19860*/  FFMA.FTZ R2, R89, c[0x0][0x2d0], -R96.reuse ;  /* 0x0000b40059027a23 */ /* 0x102fe40000010860 */
[----:B------:R-:W1:Y:S05]  /*19870*/  LDSM.16.MT88.4 R88, [R227+0x900] ;  /* 0x00090000e358783b */ /* 0x000e6a0000004200 */
[C---:B------:R-:W-:Y:S01]  /*19880*/  HMMA.16816.F32.BF16 R8, R80.reuse, R84, R8 ;  /* 0x000000545008723c */ /* 0x040fe20000041808 */
[----:B------:R3:W-:Y:S07]  /*19890*/  MUFU.EX2 R154, R2 ;  /* 0x00000002009a7308 */ /* 0x0007ee0000000800 */
[-C--:B------:R-:W-:Y:S08]  /*198a0*/  HMMA.16816.F32.BF16 R12, R80, R86.reuse, R12 ;  /* 0x00000056500c723c */ /* 0x080ff0000004180c */
[C---:B------:R-:W-:Y:S01]  /*198b0*/  HMMA.16816.F32.BF16 R16, R76.reuse, R86, R16 ;  /* 0x000000564c10723c */ /* 0x040fe20000041810 */
[----:B------:R-:W-:Y:S03]  /*198c0*/  LDSM.16.MT88.4 R84, [R226+0x900] ;  /* 0x00090000e254783b */ /* 0x000fe60000004200 */
[--C-:B---3--:R-:W-:Y:S04]  /*198d0*/  FFMA.FTZ R2, R93, c[0x0][0x2d0], -R75.reuse ;  /* 0x0000b4005d027a23 */ /* 0x108fe8000001084b */
[----:B------:R3:W-:Y:S01]  /*198e0*/  MUFU.EX2 R249, R2 ;  /* 0x0000000200f97308 */ /* 0x0007e20000000800 */
[-C--:B-1----:R-:W-:Y:S08]  /*198f0*/  HMMA.16816.F32.BF16 R20, R76, R88.reuse, R20 ;  /* 0x000000584c14723c */ /* 0x082ff00000041814 */
[C---:B------:R-:W-:Y:S01]  /*19900*/  HMMA.16816.F32.BF16 R24, R80.reuse, R88, R24 ;  /* 0x000000585018723c */ /* 0x040fe20000041818 */
[----:B---3--:R-:W-:Y:S07]  /*19910*/  FFMA.FTZ R2, R94, c[0x0][0x2d0], -R75 ;  /* 0x0000b4005e027a23 */ /* 0x008fee000001084b */
[-C--:B------:R-:W-:Y:S01]  /*19920*/  HMMA.16816.F32.BF16 R28, R80, R90.reuse, R28 ;  /* 0x0000005a501c723c */ /* 0x080fe2000004181c */
[----:B------:R-:W-:Y:S01]  /*19930*/  FFMA.FTZ R88, R99, c[0x0][0x2d0], -R101 ;  /* 0x0000b40063587a23 */ /* 0x000fe20000010865 */
[----:B------:R1:W-:Y:S06]  /*19940*/  MUFU.EX2 R248, R2 ;  /* 0x0000000200f87308 */ /* 0x0003ec0000000800 */
[C---:B------:R-:W-:Y:S04]  /*19950*/  HMMA.16816.F32.BF16 R32, R76.reuse, R90, R32 ;  /* 0x0000005a4c20723c */ /* 0x040fe80000041820 */
[----:B------:R3:W-:Y:S01]  /*19960*/  MUFU.EX2 R152, R88 ;  /* 0x0000005800987308 */ /* 0x0007e20000000800 */
[--C-:B-1----:R-:W-:Y:S02]  /*19970*/  FFMA.FTZ R2, R92, c[0x0][0x2d0], -R96.reuse ;  /* 0x0000b4005c027a23 */ /* 0x102fe40000010860 */
[----:B------:R-:W1:Y:S07]  /*19980*/  LDSM.16.MT88.4 R92, [R225+0x900] ;  /* 0x00090000e15c783b */ /* 0x000e6e0000004200 */
[----:B------:R2:W-:Y:S01]  /*19990*/  MUFU.EX2 R213, R2 ;  /* 0x0000000200d57308 */ /* 0x0005e20000000800 */
[----:B---3--:R-:W3:Y:S01]  /*199a0*/  LDSM.16.MT88.4 R88, [R224+0x1100] ;  /* 0x00110000e058783b */ /* 0x008ee20000004200 */
[----:B--2---:R-:W-:Y:S02]  /*199b0*/  FFMA.FTZ R2, R107, c[0x0][0x2d0], -R96 ;  /* 0x0000b4006b027a23 */ /* 0x004fe40000010860 */
[--C-:B------:R-:W-:Y:S06]  /*199c0*/  FFMA.FTZ R107, R151, c[0x0][0x2d0], -R75.reuse ;  /* 0x0000b400976b7a23 */ /* 0x100fec000001084b */
[----:B------:R2:W-:Y:S01]  /*199d0*/  MUFU.EX2 R218, R2 ;  /* 0x0000000200da7308 */ /* 0x0005e20000000800 */
[-C--:B-1----:R-:W-:Y:S08]  /*199e0*/  HMMA.16816.F32.BF16 R36, R76, R92.reuse, R36 ;  /* 0x0000005c4c24723c */ /* 0x082ff00000041824 */
[C---:B------:R-:W-:Y:S01]  /*199f0*/  HMMA.16816.F32.BF16 R40, R80.reuse, R92, R40 ;  /* 0x0000005c5028723c */ /* 0x040fe20000041828 */
[--C-:B--2---:R-:W-:Y:S07]  /*19a00*/  FFMA.FTZ R2, R97, c[0x0][0x2d0], -R100.reuse ;  /* 0x0000b40061027a23 */ /* 0x104fee0000010864 */
[-C--:B------:R-:W-:Y:S01]  /*19a10*/  HMMA.16816.F32.BF16 R44, R80, R94.reuse, R44 ;  /* 0x0000005e502c723c */ /* 0x080fe2000004182c */
[----:B------:R-:W-:Y:S01]  /*19a20*/  FFMA.FTZ R97, R115, c[0x0][0x2d0], -R100 ;  /* 0x0000b40073617a23 */ /* 0x000fe20000010864 */
[----:B------:R1:W-:Y:S02]  /*19a30*/  MUFU.EX2 R153, R2 ;  /* 0x0000000200997308 */ /* 0x0003e40000000800 */
[----:B------:R-:W-:Y:S02]  /*19a40*/  FFMA.FTZ R115, R216, c[0x0][0x2d0], -R96 ;  /* 0x0000b400d8737a23 */ /* 0x000fe40000010860 */
[----:B------:R-:W-:Y:S02]  /*19a50*/  IMAD.MOV.U32 R216, RZ, RZ, R124 ;  /* 0x000000ffffd87224 */ /* 0x000fe400078e007c */
[C---:B------:R-:W-:Y:S01]  /*19a60*/  HMMA.16816.F32.BF16 R48, R76.reuse, R94, R48 ;  /* 0x0000005e4c30723c */ /* 0x040fe20000041830 */
[----:B------:R-:W2:Y:S03]  /*19a70*/  LDSM.16.MT88.4 R92, [R227+0x1100] ;  /* 0x00110000e35c783b */ /* 0x000ea60000004200 */
[----:B------:R3:W-:Y:S04]  /*19a80*/  MUFU.EX2 R161, R97 ;  /* 0x0000006100a17308 */ /* 0x0007e80000000800 */
[-C--:B------:R-:W-:Y:S08]  /*19a90*/  HMMA.16816.F32.BF16 R52, R76, R84.reuse, R52 ;  /* 0x000000544c34723c */ /* 0x080ff00000041834 */
[C---:B------:R-:W-:Y:S01]  /*19aa0*/  HMMA.16816.F32.BF16 R56, R80.reuse, R84, R56 ;  /* 0x000000545038723c */ /* 0x040fe20000041838 */
[----:B-1----:R-:W-:Y:S07]  /*19ab0*/  FFMA.FTZ R2, R98, c[0x0][0x2d0], -R100 ;  /* 0x0000b40062027a23 */ /* 0x002fee0000010864 */
[-C--:B------:R-:W-:Y:S01]  /*19ac0*/  HMMA.16816.F32.BF16 R60, R80, R86.reuse, R60 ;  /* 0x00000056503c723c */ /* 0x080fe2000004183c */
[----:B------:R1:W-:Y:S03]  /*19ad0*/  MUFU.EX2 R159, R2 ;  /* 0x00000002009f7308 */ /* 0x0003e60000000800 */
[----:B---3--:R-:W-:Y:S03]  /*19ae0*/  FFMA.FTZ R97, R172, c[0x0][0x2d0], -R75 ;  /* 0x0000b400ac617a23 */ /* 0x008fe6000001084b */
[----:B------:R-:W-:Y:S01]  /*19af0*/  F2FP.BF16.PACK_AB R80, R146, R128 ;  /* 0x000000809250723e */ /* 0x000fe200000010ff */
[----:B------:R-:W-:Y:S01]  /*19b00*/  HMMA.16816.F32.BF16 R64, R76, R86, R64 ;  /* 0x000000564c40723c */ /* 0x000fe20000041840 */
[----:B------:R-:W-:Y:S01]  /*19b10*/  F2FP.BF16.PACK_AB R81, R144, R145 ;  /* 0x000000919051723e */ /* 0x000fe200000010ff */
[----:B------:R-:W3:Y:S02]  /*19b20*/  LDSM.16.MT88.4 R84, [R225+0x1100] ;  /* 0x00110000e154783b */ /* 0x000ee40000004200 */
[----:B------:R-:W-:Y:S02]  /*19b30*/  F2FP.BF16.PACK_AB R82, R130, R123 ;  /* 0x0000007b8252723e */ /* 0x000fe400000010ff */
[----:B----4-:R-:W-:Y:S02]  /*19b40*/  F2FP.BF16.PACK_AB R83, R131, R124 ;  /* 0x0000007c8353723e */ /* 0x010fe400000010ff */
[----:B------:R-:W-:Y:S04]  /*19b50*/  F2FP.BF16.PACK_AB R76, R126, R140 ;  /* 0x0000008c7e4c723e */ /* 0x000fe800000010ff */
[----:B------:R-:W-:Y:S02]  /*19b60*/  F2FP.BF16.PACK_AB R77, R147, R129 ;  /* 0x00000081934d723e */ /* 0x000fe400000010ff */
[----:B------:R-:W-:Y:S02]  /*19b70*/  F2FP.BF16.PACK_AB R78, R125, R121 ;  /* 0x000000797d4e723e */ /* 0x000fe400000010ff */
[----:B------:R-:W-:Y:S01]  /*19b80*/  F2FP.BF16.PACK_AB R79, R127, R122 ;  /* 0x0000007a7f4f723e */ /* 0x000fe200000010ff */
[----:B-1----:R-:W-:Y:S02]  /*19b90*/  FFMA.FTZ R2, R102, c[0x0][0x2d0], -R101 ;  /* 0x0000b40066027a23 */ /* 0x002fe40000010865 */
[----:B------:R-:W-:Y:S02]  /*19ba0*/  FFMA.FTZ R102, R223, c[0x0][0x2d0], -R96 ;  /* 0x0000b400df667a23 */ /* 0x000fe40000010860 */
[----:B------:R1:W4:Y:S01]  /*19bb0*/  MUFU.EX2 R158, R2 ;  /* 0x00000002009e7308 */ /* 0x0003220000000800 */
[----:B------:R-:W-:Y:S01]  /*19bc0*/  IMAD.MOV.U32 R223, RZ, RZ, R131 ;  /* 0x000000ffffdf7224 */ /* 0x000fe200078e0083 */
[-C--:B------:R-:W-:Y:S08]  /*19bd0*/  HMMA.16816.F32.BF16 R4, R76, R88.reuse, R4 ;  /* 0x000000584c04723c */ /* 0x080ff00000041804 */
[C---:B------:R-:W-:Y:S08]  /*19be0*/  HMMA.16816.F32.BF16 R8, R80.reuse, R88, R8 ;  /* 0x000000585008723c */ /* 0x040ff00000041808 */
[-C--:B------:R-:W-:Y:S01]  /*19bf0*/  HMMA.16816.F32.BF16 R12, R80, R90.reuse, R12 ;  /* 0x0000005a500c723c */ /* 0x080fe2000004180c */
[--C-:B-1----:R-:W-:Y:S07]  /*19c00*/  FFMA.FTZ R2, R105, c[0x0][0x2d0], -R100.reuse ;  /* 0x0000b40069027a23 */ /* 0x102fee0000010864 */
[C---:B------:R-:W-:Y:S01]  /*19c10*/  HMMA.16816.F32.BF16 R16, R76.reuse, R90, R16 ;  /* 0x0000005a4c10723c */ /* 0x040fe20000041810 */
[----:B------:R-:W1:Y:S01]  /*19c20*/  LDSM.16.MT88.4 R88, [R226+0x1100] ;  /* 0x00110000e258783b */ /* 0x000e620000004200 */
[----:B------:R3:W-:Y:S02]  /*19c30*/  MUFU.EX2 R157, R2 ;  /* 0x00000002009d7308 */ /* 0x0007e40000000800 */
[----:B------:R-:W-:Y:S04]  /*19c40*/  FFMA.FTZ R105, R219, c[0x0][0x2d0], -R101 ;  /* 0x0000b400db697a23 */ /* 0x000fe80000010865 */
[-C--:B--2---:R-:W-:Y:S08]  /*19c50*/  HMMA.16816.F32.BF16 R20, R76, R92.reuse, R20 ;  /* 0x0000005c4c14723c */ /* 0x084ff00000041814 */
[C---:B------:R-:W-:Y:S08]  /*19c60*/  HMMA.16816.F32.BF16 R24, R80.reuse, R92, R24 ;  /* 0x0000005c5018723c */ /* 0x040ff00000041818 */
[-C--:B------:R-:W-:Y:S01]  /*19c70*/  HMMA.16816.F32.BF16 R28, R80, R94.reuse, R28 ;  /* 0x0000005e501c723c */ /* 0x080fe2000004181c */
[----:B---3--:R-:W-:Y:S03]  /*19c80*/  FFMA.FTZ R2, R106, c[0x0][0x2d0], -R100 ;  /* 0x0000b4006a027a23 */ /* 0x008fe60000010864 */
[--C-:B------:R-:W-:Y:S04]  /*19c90*/  FFMA.FTZ R106, R222, c[0x0][0x2d0], -R96.reuse ;  /* 0x0000b400de6a7a23 */ /* 0x100fe80000010860 */
[C---:B------:R-:W-:Y:S01]  /*19ca0*/  HMMA.16816.F32.BF16 R32, R76.reuse, R94, R32 ;  /* 0x0000005e4c20723c */ /* 0x040fe20000041820 */
[----:B------:R2:W3:Y:S01]  /*19cb0*/  MUFU.EX2 R203, R2 ;  /* 0x0000000200cb7308 */ /* 0x0004e20000000800 */
[----:B------:R-:W-:Y:S02]  /*19cc0*/  LDSM.16.MT88.4 R92, [R227+0x1900] ;  /* 0x00190000e35c783b */ /* 0x000fe40000004200 */
[----:B------:R-:W-:Y:S04]  /*19cd0*/  IMAD.MOV.U32 R222, RZ, RZ, R127 ;  /* 0x000000ffffde7224 */ /* 0x000fe800078e007f */
[-C--:B------:R-:W-:Y:S08]  /*19ce0*/  HMMA.16816.F32.BF16 R36, R76, R84.reuse, R36 ;  /* 0x000000544c24723c */ /* 0x080ff00000041824 */
[C---:B------:R-:W-:Y:S08]  /*19cf0*/  HMMA.16816.F32.BF16 R40, R80.reuse, R84, R40 ;  /* 0x000000545028723c */ /* 0x040ff00000041828 */
[-C--:B------:R-:W-:Y:S01]  /*19d00*/  HMMA.16816.F32.BF16 R44, R80, R86.reuse, R44 ;  /* 0x00000056502c723c */ /* 0x080fe2000004182c */
[----:B--2---:R-:W-:Y:S03]  /*19d10*/  FFMA.FTZ R2, R103, c[0x0][0x2d0], -R101 ;  /* 0x0000b40067027a23 */ /* 0x004fe60000010865 */
[----:B------:R-:W-:Y:S01]  /*19d20*/  FFMA.FTZ R103, R168, c[0x0][0x2d0], -R75 ;  /* 0x0000b400a8677a23 */ /* 0x000fe2000001084b */
[----:B------:R2:W-:Y:S03]  /*19d30*/  MUFU.EX2 R156, R2 ;  /* 0x00000002009c7308 */ /* 0x0005e60000000800 */
[C---:B------:R-:W-:Y:S01]  /*19d40*/  HMMA.16816.F32.BF16 R48, R76.reuse, R86, R48 ;  /* 0x000000564c30723c */ /* 0x040fe20000041830 */
[----:B------:R-:W3:Y:S07]  /*19d50*/  LDSM.16.MT88.4 R84, [R224+0x1900] ;  /* 0x00190000e054783b */ /* 0x000eee0000004200 */
[-C--:B-1----:R-:W-:Y:S08]  /*19d60*/  HMMA.16816.F32.BF16 R52, R76, R88.reuse, R52 ;  /* 0x000000584c34723c */ /* 0x082ff00000041834 */
[C---:B------:R-:W-:Y:S01]  /*19d70*/  HMMA.16816.F32.BF16 R56, R80.reuse, R88, R56 ;  /* 0x000000585038723c */ /* 0x040fe20000041838 */
[----:B--2---:R-:W-:Y:S03]  /*19d80*/  FFMA.FTZ R2, R104, c[0x0][0x2d0], -R101 ;  /* 0x0000b40068027a23 */ /* 0x004fe60000010865 */
[--C-:B------:R-:W-:Y:S04]  /*19d90*/  FFMA.FTZ R104, R167, c[0x0][0x2d0], -R75.reuse ;  /* 0x0000b400a7687a23 */ /* 0x100fe8000001084b */
[-C--:B------:R-:W-:Y:S01]  /*19da0*/  HMMA.16816.F32.BF16 R60, R80, R90.reuse, R60 ;  /* 0x0000005a503c723c */ /* 0x080fe2000004183c */
[----:B------:R1:W2:Y:S06]  /*19db0*/  MUFU.EX2 R202, R2 ;  /* 0x0000000200ca7308 */ /* 0x0002ac0000000800 */
[----:B------:R-:W-:Y:S01]  /*19dc0*/  FFMA.FTZ R80, R243, c[0x0][0x2d0], -R96 ;  /* 0x0000b400f3507a23 */ /* 0x000fe20000010860 */
[----:B------:R-:W-:Y:S01]  /*19dd0*/  HMMA.16816.F32.BF16 R64, R76, R90, R64 ;  /* 0x0000005a4c40723c */ /* 0x000fe20000041840 */
[----:B------:R-:W-:Y:S01]  /*19de0*/  IMAD.MOV.U32 R243, RZ, RZ, R148 ;  /* 0x000000fffff37224 */ /* 0x000fe200078e0094 */
[----:B------:R-:W2:Y:S02]  /*19df0*/  LDSM.16.MT88.4 R88, [R225+0x1900] ;  /* 0x00190000e158783b */ /* 0x000ea40000004200 */
[----:B------:R-:W-:Y:S01]  /*19e00*/  IMAD.MOV.U32 R148, RZ, RZ, R134 ;  /* 0x000000ffff947224 */ /* 0x000fe200078e0086 */
[----:B----4-:R-:W-:Y:S01]  /*19e10*/  F2FP.BF16.PACK_AB R81, R158, R152 ;  /* 0x000000989e51723e */ /* 0x010fe200000010ff */
[----:B------:R-:W-:Y:S01]  /*19e20*/  IMAD.MOV.U32 R134, RZ, RZ, R132 ;  /* 0x000000ffff867224 */ /* 0x000fe200078e0084 */
[----:B------:R-:W-:Y:S01]  /*19e30*/  F2FP.BF16.PACK_AB R77, R154, R155 ;  /* 0x0000009b9a4d723e */ /* 0x000fe200000010ff */
[----:B------:R-:W-:Y:S01]  /*19e40*/  IMAD.MOV.U32 R132, RZ, RZ, R118 ;  /* 0x000000ffff847224 */ /* 0x000fe200078e0076 */
[----:B------:R-:W-:Y:S01]  /*19e50*/  F2FP.BF16.PACK_AB R78, R248, R249 ;  /* 0x000000f9f84e723e */ /* 0x000fe200000010ff */
[----:B------:R-:W4:Y:S02]  /*19e60*/  LDL.LU R118, [R1+0x2c] ;  /* 0x00002c0001767983 */ /* 0x000f240000300800 */
[----:B------:R-:W-:Y:S02]  /*19e70*/  F2FP.BF16.PACK_AB R79, R218, R213 ;  /* 0x000000d5da4f723e */ /* 0x000fe400000010ff */
[----:B---3--:R-:W-:Y:S01]  /*19e80*/  F2FP.BF16.PACK_AB R82, R203, R157 ;  /* 0x0000009dcb52723e */ /* 0x008fe200000010ff */
[----:B-1----:R-:W-:Y:S01]  /*19e90*/  FFMA.FTZ R2, R187, c[0x0][0x2d0], -R75 ;  /* 0x0000b400bb027a23 */ /* 0x002fe2000001084b */
[----:B--2---:R-:W-:Y:S01]  /*19ea0*/  F2FP.BF16.PACK_AB R83, R202, R156 ;  /* 0x0000009cca53723e */ /* 0x004fe200000010ff */
[----:B------:R1:W-:Y:S10]  /*19eb0*/  MUFU.EX2 R187, R102 ;  /* 0x0000006600bb7308 */ /* 0x0003f40000000800 */
[----:B------:R2:W-:Y:S01]  /*19ec0*/  MUFU.EX2 R163, R2 ;  /* 0x0000000200a37308 */ /* 0x0005e20000000800 */
[----:B-1----:R-:W-:Y:S02]  /*19ed0*/  FFMA.FTZ R102, R245, c[0x0][0x2d0], -R100 ;  /* 0x0000b400f5667a23 */ /* 0x002fe40000010864 */
[----:B------:R-:W-:Y:S07]  /*19ee0*/  IMAD.MOV.U32 R245, RZ, RZ, R129 ;  /* 0x000000fffff57224 */ /* 0x000fee00078e0081 */
[----:B------:R-:W-:Y:S01]  /*19ef0*/  MUFU.EX2 R102, R102 ;  /* 0x0000006600667308 */ /* 0x000fe20000000800 */
[--C-:B--2---:R-:W-:Y:S09]  /*19f00*/  FFMA.FTZ R2, R188, c[0x0][0x2d0], -R75.reuse ;  /* 0x0000b400bc027a23 */ /* 0x104ff2000001084b */
[----:B------:R1:W-:Y:S10]  /*19f10*/  MUFU.EX2 R201, R2 ;  /* 0x0000000200c97308 */ /* 0x0003f40000000800 */
[----:B------:R2:W-:Y:S01]  /*19f20*/  MUFU.EX2 R188, R103 ;  /* 0x0000006700bc7308 */ /* 0x0005e20000000800 */
[----:B-1----:R-:W-:Y:S09]  /*19f30*/  FFMA.FTZ R2, R113, c[0x0][0x2d0], -R96 ;  /* 0x0000b40071027a23 */ /* 0x002ff20000010860 */
[----:B------:R1:W-:Y:S01]  /*19f40*/  MUFU.EX2 R162, R2 ;  /* 0x0000000200a27308 */ /* 0x0003e20000000800 */
[----:B--2---:R-:W-:Y:S02]  /*19f50*/  FFMA.FTZ R103, R251, c[0x0][0x2d0], -R100 ;  /* 0x0000b400fb677a23 */ /* 0x004fe40000010864 */
[----:B------:R-:W-:Y:S07]  /*19f60*/  IMAD.MOV.U32 R251, RZ, RZ, R128 ;  /* 0x000000fffffb7224 */ /* 0x000fee00078e0080 */
[----:B------:R-:W2:Y:S01]  /*19f70*/  MUFU.EX2 R103, R103 ;  /* 0x0000006700677308 */ /* 0x000ea20000000800 */
[--C-:B-1----:R-:W-:Y:S09]  /*19f80*/  FFMA.FTZ R2, R184, c[0x0][0x2d0], -R96.reuse ;  /* 0x0000b400b8027a23 */ /* 0x102ff20000010860 */
[----:B------:R1:W-:Y:S01]  /*19f90*/  MUFU.EX2 R200, R2 ;  /* 0x0000000200c87308 */ /* 0x0003e20000000800 */
[----:B--2---:R-:W-:Y:S01]  /*19fa0*/  F2FP.BF16.PACK_AB R176, R102, R103 ;  /* 0x0000006766b0723e */ /* 0x004fe200000010ff */
[--C-:B-1----:R-:W-:Y:S08]  /*19fb0*/  FFMA.FTZ R2, R192, c[0x0][0x2d0], -R75.reuse ;  /* 0x0000b400c0027a23 */ /* 0x102ff0000001084b */
[----:B------:R1:W-:Y:S02]  /*19fc0*/  MUFU.EX2 R198, R2 ;  /* 0x0000000200c67308 */ /* 0x0003e40000000800 */
[----:B-1----:R-:W-:Y:S08]  /*19fd0*/  FFMA.FTZ R2, R194, c[0x0][0x2d0], -R75 ;  /* 0x0000b400c2027a23 */ /* 0x002ff0000001084b */
[----:B------:R1:W-:Y:S02]  /*19fe0*/  MUFU.EX2 R199, R2 ;  /* 0x0000000200c77308 */ /* 0x0003e40000000800 */
[--C-:B-1----:R-:W-:Y:S08]  /*19ff0*/  FFMA.FTZ R2, R189, c[0x0][0x2d0], -R96.reuse ;  /* 0x0000b400bd027a23 */ /* 0x102ff00000010860 */
[----:B------:R-:W-:Y:S10]  /*1a000*/  MUFU.EX2 R189, R97 ;  /* 0x0000006100bd7308 */ /* 0x000ff40000000800 */
[----:B------:R1:W-:Y:S02]  /*1a010*/  MUFU.EX2 R197, R2 ;  /* 0x0000000200c57308 */ /* 0x0003e40000000800 */
[----:B-1----:R-:W-:Y:S08]  /*1a020*/  FFMA.FTZ R2, R190, c[0x0][0x2d0], -R96 ;  /* 0x0000b400be027a23 */ /* 0x002ff00000010860 */
[----:B------:R1:W-:Y:S10]  /*1a030*/  MUFU.EX2 R190, R80 ;  /* 0x0000005000be7308 */ /* 0x0003f40000000800 */
[----:B------:R2:W-:Y:S01]  /*1a040*/  MUFU.EX2 R196, R2 ;  /* 0x0000000200c47308 */ /* 0x0005e20000000800 */
[----:B-1----:R-:W-:Y:S01]  /*1a050*/  F2FP.BF16.PACK_AB R80, R159, R153 ;  /* 0x000000999f50723e */ /* 0x002fe200000010ff */
[----:B--2---:R-:W-:Y:S08]  /*1a060*/  FFMA.FTZ R2, R186, c[0x0][0x2d0], -R100 ;  /* 0x0000b400ba027a23 */ /* 0x004ff00000010864 */
[----:B------:R1:W-:Y:S02]  /*1a070*/  MUFU.EX2 R195, R2 ;  /* 0x0000000200c37308 */ /* 0x0003e40000000800 */
[----:B-1----:R-:W-:Y:S08]  /*1a080*/  FFMA.FTZ R2, R111, c[0x0][0x2d0], -R101 ;  /* 0x0000b4006f027a23 */ /* 0x002ff00000010865 */
[----:B------:R1:W-:Y:S01]  /*1a090*/  MUFU.EX2 R160, R2 ;  /* 0x0000000200a07308 */ /* 0x0003e20000000800 */
[----:B----4-:R-:W-:Y:S04]  /*1a0a0*/  FFMA.FTZ R69, R69, R118, R220 ;  /* 0x0000007645457223 */ /* 0x010fe800000100dc */
[----:B------:R-:W-:Y:S02]  /*1a0b0*/  FADD.FTZ R69, R250, R69 ;  /* 0x00000045fa457221 */ /* 0x000fe40000010000 */
[--C-:B-1----:R-:W-:Y:S02]  /*1a0c0*/  FFMA.FTZ R2, R112, c[0x0][0x2d0], -R101.reuse ;  /* 0x0000b40070027a23 */ /* 0x102fe40000010865 */
[----:B------:R-:W-:Y:S02]  /*1a0d0*/  FFMA.FTZ R112, R215, c[0x0][0x2d0], -R100 ;  /* 0x0000b400d7707a23 */ /* 0x000fe40000010864 */
[----:B------:R1:W2:Y:S01]  /*1a0e0*/  MUFU.EX2 R194, R2 ;  /* 0x0000000200c27308 */ /* 0x0002a20000000800 */
[----:B------:R-:W-:Y:S02]  /*1a0f0*/  IMAD.MOV.U32 R215, RZ, RZ, R166 ;  /* 0x000000ffffd77224 */ /* 0x000fe400078e00a6 */
[--C-:B-1----:R-:W-:Y:S07]  /*1a100*/  FFMA.FTZ R2, R191, c[0x0][0x2d0], -R100.reuse ;  /* 0x0000b400bf027a23 */ /* 0x102fee0000010864 */
[----:B------:R1:W-:Y:S02]  /*1a110*/  MUFU.EX2 R192, R2 ;  /* 0x0000000200c07308 */ /* 0x0003e40000000800 */
[----:B-1----:R-:W-:Y:S08]  /*1a120*/  FFMA.FTZ R2, R193, c[0x0][0x2d0], -R100 ;  /* 0x0000b400c1027a23 */ /* 0x002ff00000010864 */
[----:B------:R1:W3:Y:S02]  /*1a130*/  MUFU.EX2 R193, R2 ;  /* 0x0000000200c17308 */ /* 0x0002e40000000800 */
[--C-:B-1----:R-:W-:Y:S08]  /*1a140*/  FFMA.FTZ R2, R185, c[0x0][0x2d0], -R101.reuse ;  /* 0x0000b400b9027a23 */ /* 0x102ff00000010865 */
[----:B------:R1:W-:Y:S02]  /*1a150*/  MUFU.EX2 R171, R2 ;  /* 0x0000000200ab7308 */ /* 0x0003e40000000800 */
[----:B-1----:R-:W-:Y:S02]  /*1a160*/  FFMA.FTZ R2, R114, c[0x0][0x2d0], -R101 ;  /* 0x0000b40072027a23 */ /* 0x002fe40000010865 */
[----:B------:R-:W4:Y:S06]  /*1a170*/  LDL.LU R114, [R1+0x30] ;  /* 0x0000300001727983 */ /* 0x000f2c0000300800 */
[----:B------:R1:W1:Y:S01]  /*1a180*/  MUFU.EX2 R170, R2 ;  /* 0x0000000200aa7308 */ /* 0x0002620000000800 */
[----:B------:R-:W4:Y:S04]  /*1a190*/  LDL.LU R113, [R1+0x38] ;  /* 0x0000380001717983 */ /* 0x000f280000300800 */
[----:B------:R-:W4:Y:S01]  /*1a1a0*/  LDL.LU R111, [R1+0x34] ;  /* 0x00003400016f7983 */ /* 0x000f220000300800 */
[--C-:B-1----:R-:W-:Y:S04]  /*1a1b0*/  FFMA.FTZ R2, R169, c[0x0][0x2d0], -R75.reuse ;  /* 0x0000b400a9027a23 */ /* 0x102fe8000001084b */
[----:B------:R1:W-:Y:S02]  /*1a1c0*/  MUFU.EX2 R169, R2 ;  /* 0x0000000200a97308 */ /* 0x0003e40000000800 */
[--C-:B-1----:R-:W-:Y:S02]  /*1a1d0*/  FFMA.FTZ R2, R173, c[0x0][0x2d0], -R75.reuse ;  /* 0x0000b400ad027a23 */ /* 0x102fe4000001084b */
[----:B------:R-:W-:Y:S06]  /*1a1e0*/  FFMA.FTZ R75, R150, c[0x0][0x2d0], -R75 ;  /* 0x0000b400964b7a23 */ /* 0x000fec000001084b */
[----:B------:R1:W-:Y:S01]  /*1a1f0*/  MUFU.EX2 R191, R2 ;  /* 0x0000000200bf7308 */ /* 0x0003e20000000800 */
[----:B------:R-:W-:Y:S02]  /*1a200*/  IMAD.MOV.U32 R150, RZ, RZ, R109 ;  /* 0x000000ffff967224 */ /* 0x000fe400078e006d */
[--C-:B------:R-:W-:Y:S02]  /*1a210*/  FFMA.FTZ R109, R212, c[0x0][0x2d0], -R96.reuse ;  /* 0x0000b400d46d7a23 */ /* 0x100fe40000010860 */
[----:B------:R-:W-:Y:S05]  /*1a220*/  IMAD.MOV.U32 R212, RZ, RZ, R125 ;  /* 0x000000ffffd47224 */ /* 0x000fea00078e007d */
[----:B------:R-:W-:Y:S01]  /*1a230*/  MUFU.EX2 R109, R109 ;  /* 0x0000006d006d7308 */ /* 0x000fe20000000800 */
[----:B-1----:R-:W-:Y:S02]  /*1a240*/  FFMA.FTZ R2, R217, c[0x0][0x2d0], -R96 ;  /* 0x0000b400d9027a23 */ /* 0x002fe40000010860 */
[----:B------:R-:W-:Y:S07]  /*1a250*/  IMAD.MOV.U32 R217, RZ, RZ, R149 ;  /* 0x000000ffffd97224 */ /* 0x000fee00078e0095 */
[----:B------:R1:W-:Y:S01]  /*1a260*/  MUFU.EX2 R168, R2 ;  /* 0x0000000200a87308 */ /* 0x0003e20000000800 */
[----:B------:R-:W-:Y:S01]  /*1a270*/  IMAD.MOV.U32 R149, RZ, RZ, R135 ;  /* 0x000000ffff957224 */ /* 0x000fe200078e0087 */
[----:B------:R-:W-:Y:S01]  /*1a280*/  F2FP.BF16.PACK_AB R76, R217, R243 ;  /* 0x000000f3d94c723e */ /* 0x000fe200000010ff */
[----:B------:R-:W-:Y:S02]  /*1a290*/  IMAD.MOV.U32 R135, RZ, RZ, R133 ;  /* 0x000000ffff877224 */ /* 0x000fe400078e0085 */
[----:B------:R-:W-:Y:S02]  /*1a2a0*/  IMAD.MOV.U32 R133, RZ, RZ, R120 ;  /* 0x000000ffff857224 */ /* 0x000fe400078e0078 */
[--C-:B------:R-:W-:Y:S02]  /*1a2b0*/  FFMA.FTZ R120, R211, c[0x0][0x2d0], -R96.reuse ;  /* 0x0000b400d3787a23 */ /* 0x100fe40000010860 */
[-C--:B------:R-:W-:Y:S01]  /*1a2c0*/  HMMA.16816.F32.BF16 R4, R76, R84.reuse, R4 ;  /* 0x000000544c04723c */ /* 0x080fe20000041804 */
[----:B------:R-:W-:Y:S07]  /*1a2d0*/  IMAD.MOV.U32 R211, RZ, RZ, R123 ;  /* 0x000000ffffd37224 */ /* 0x000fee00078e007b */
[C---:B------:R-:W-:Y:S01]  /*1a2e0*/  HMMA.16816.F32.BF16 R8, R80.reuse, R84, R8 ;  /* 0x000000545008723c */ /* 0x040fe20000041808 */
[----:B-1----:R-:W-:Y:S07]  /*1a2f0*/  FFMA.FTZ R2, R244, c[0x0][0x2d0], -R96 ;  /* 0x0000b400f4027a23 */ /* 0x002fee0000010860 */
[-C--:B------:R-:W-:Y:S01]  /*1a300*/  HMMA.16816.F32.BF16 R12, R80, R86.reuse, R12 ;  /* 0x00000056500c723c */ /* 0x080fe2000004180c */
[----:B------:R-:W1:Y:S01]  /*1a310*/  LDSM.16.MT88.4 R96, [R226+0x1900] ;  /* 0x00190000e260783b */ /* 0x000e620000004200 */
[----:B------:R2:W-:Y:S02]  /*1a320*/  MUFU.EX2 R186, R2 ;  /* 0x0000000200ba7308 */ /* 0x0005e40000000800 */
[----:B------:R-:W-:Y:S04]  /*1a330*/  IMAD.MOV.U32 R244, RZ, RZ, R130 ;  /* 0x000000fffff47224 */ /* 0x000fe800078e0082 */
[C---:B------:R-:W-:Y:S01]  /*1a340*/  HMMA.16816.F32.BF16 R16, R76.reuse, R86, R16 ;  /* 0x000000564c10723c */ /* 0x040fe20000041810 */
[----:B------:R-:W1:Y:S07]  /*1a350*/  LDSM.16.MT88.4 R84, [R224+0x2100] ;  /* 0x00210000e054783b */ /* 0x000e6e0000004200 */
[-C--:B------:R-:W-:Y:S08]  /*1a360*/  HMMA.16816.F32.BF16 R20, R76, R92.reuse, R20 ;  /* 0x0000005c4c14723c */ /* 0x080ff00000041814 */
[C---:B------:R-:W-:Y:S01]  /*1a370*/  HMMA.16816.F32.BF16 R24, R80.reuse, R92, R24 ;  /* 0x0000005c5018723c */ /* 0x040fe20000041818 */
[----:B--2---:R-:W-:Y:S03]  /*1a380*/  FFMA.FTZ R2, R252, c[0x0][0x2d0], -R100 ;  /* 0x0000b400fc027a23 */ /* 0x004fe60000010864 */
[----:B------:R-:W-:Y:S04]  /*1a390*/  IMAD.MOV.U32 R252, RZ, RZ, R122 ;  /* 0x000000fffffc7224 */ /* 0x000fe800078e007a */
[-C--:B------:R-:W-:Y:S01]  /*1a3a0*/  HMMA.16816.F32.BF16 R28, R80, R94.reuse, R28 ;  /* 0x0000005e501c723c */ /* 0x080fe2000004181c */
[----:B------:R2:W-:Y:S07]  /*1a3b0*/  MUFU.EX2 R175, R2 ;  /* 0x0000000200af7308 */ /* 0x0005ee0000000800 */
[C---:B------:R-:W-:Y:S01]  /*1a3c0*/  HMMA.16816.F32.BF16 R32, R76.reuse, R94, R32 ;  /* 0x0000005e4c20723c */ /* 0x040fe20000041820 */
[----:B------:R-:W-:Y:S07]  /*1a3d0*/  LDSM.16.MT88.4 R92, [R225+0x2100] ;  /* 0x00210000e15c783b */ /* 0x000fee0000004200 */
[-C--:B------:R-:W-:Y:S08]  /*1a3e0*/  HMMA.16816.F32.BF16 R36, R76, R88.reuse, R36 ;  /* 0x000000584c24723c */ /* 0x080ff00000041824 */
[C---:B------:R-:W-:Y:S01]  /*1a3f0*/  HMMA.16816.F32.BF16 R40, R80.reuse, R88, R40 ;  /* 0x000000585028723c */ /* 0x040fe20000041828 */
[----:B--2---:R-:W-:Y:S03]  /*1a400*/  FFMA.FTZ R2, R247, c[0x0][0x2d0], -R100 ;  /* 0x0000b400f7027a23 */ /* 0x004fe60000010864 */
[----:B------:R-:W-:Y:S01]  /*1a410*/  IMAD.MOV.U32 R247, RZ, RZ, R121 ;  /* 0x000000fffff77224 */ /* 0x000fe200078e0079 */
[----:B------:R2:W-:Y:S03]  /*1a420*/  MUFU.EX2 R174, R2 ;  /* 0x0000000200ae7308 */ /* 0x0005e60000000800 */
[-C--:B------:R-:W-:Y:S08]  /*1a430*/  HMMA.16816.F32.BF16 R44, R80, R90.reuse, R44 ;  /* 0x0000005a502c723c */ /* 0x080ff0000004182c */
[C---:B------:R-:W-:Y:S01]  /*1a440*/  HMMA.16816.F32.BF16 R48, R76.reuse, R90, R48 ;  /* 0x0000005a4c30723c */ /* 0x040fe20000041830 */
[----:B------:R-:W4:Y:S07]  /*1a450*/  LDSM.16.MT88.4 R88, [R227+0x2100] ;  /* 0x00210000e358783b */ /* 0x000f2e0000004200 */
[-C--:B-1----:R-:W-:Y:S01]  /*1a460*/  HMMA.16816.F32.BF16 R52, R76, R96.reuse, R52 ;  /* 0x000000604c34723c */ /* 0x082fe20000041834 */
[--C-:B--2---:R-:W-:Y:S03]  /*1a470*/  FFMA.FTZ R2, R206, c[0x0][0x2d0], -R101.reuse ;  /* 0x0000b400ce027a23 */ /* 0x104fe60000010865 */
[----:B------:R-:W-:Y:S04]  /*1a480*/  IMAD.MOV.U32 R206, RZ, RZ, R126 ;  /* 0x000000ffffce7224 */ /* 0x000fe800078e007e */
[C---:B------:R-:W-:Y:S01]  /*1a490*/  HMMA.16816.F32.BF16 R56, R80.reuse, R96, R56 ;  /* 0x000000605038723c */ /* 0x040fe20000041838 */
[----:B------:R1:W-:Y:S07]  /*1a4a0*/  MUFU.EX2 R173, R2 ;  /* 0x0000000200ad7308 */ /* 0x0003ee0000000800 */
[-C--:B------:R-:W-:Y:S07]  /*1a4b0*/  HMMA.16816.F32.BF16 R60, R80, R98.reuse, R60 ;  /* 0x00000062503c723c */ /* 0x080fee000004183c */
[--C-:B------:R-:W-:Y:S01]  /*1a4c0*/  FFMA.FTZ R80, R221, c[0x0][0x2d0], -R101.reuse ;  /* 0x0000b400dd507a23 */ /* 0x100fe20000010865 */
[----:B------:R-:W-:Y:S01]  /*1a4d0*/  HMMA.16816.F32.BF16 R64, R76, R98, R64 ;  /* 0x000000624c40723c */ /* 0x000fe20000041840 */
[----:B------:R-:W-:Y:S01]  /*1a4e0*/  F2FP.BF16.PACK_AB R81, R194, R160 ;  /* 0x000000a0c251723e */ /* 0x000fe200000010ff */
[----:B------:R-:W2:Y:S02]  /*1a4f0*/  LDSM.16.MT88.4 R96, [R226+0x2100] ;  /* 0x00210000e260783b */ /* 0x000ea40000004200 */
[----:B---3--:R-:W-:Y:S02]  /*1a500*/  F2FP.BF16.PACK_AB R82, R193, R192 ;  /* 0x000000c0c152723e */ /* 0x008fe400000010ff */
[----:B------:R-:W-:Y:S02]  /*1a510*/  F2FP.BF16.PACK_AB R83, R170, R171 ;  /* 0x000000abaa53723e */ /* 0x000fe400000010ff */
[----:B------:R-:W-:Y:S01]  /*1a520*/  F2FP.BF16.PACK_AB R76, R201, R163 ;  /* 0x000000a3c94c723e */ /* 0x000fe200000010ff */
[--C-:B-1----:R-:W-:Y:S03]  /*1a530*/  FFMA.FTZ R2, R108, c[0x0][0x2d0], -R101.reuse ;  /* 0x0000b4006c027a23 */ /* 0x102fe60000010865 */
[----:B------:R-:W-:Y:S01]  /*1a540*/  F2FP.BF16.PACK_AB R77, R200, R162 ;  /* 0x000000a2c84d723e */ /* 0x000fe200000010ff */
[----:B------:R1:W-:Y:S01]  /*1a550*/  MUFU.EX2 R172, R2 ;  /* 0x0000000200ac7308 */ /* 0x0003e20000000800 */
[----:B------:R-:W-:Y:S01]  /*1a560*/  F2FP.BF16.PACK_AB R78, R199, R198 ;  /* 0x000000c6c74e723e */ /* 0x000fe200000010ff */
[----:B------:R-:W-:Y:S01]  /*1a570*/  FFMA.FTZ R108, R214, c[0x0][0x2d0], -R101 ;  /* 0x0000b400d66c7a23 */ /* 0x000fe20000010865 */
[----:B------:R-:W-:Y:S07]  /*1a580*/  F2FP.BF16.PACK_AB R79, R196, R197 ;  /* 0x000000c5c44f723e */ /* 0x000fee00000010ff */
[-C--:B------:R-:W-:Y:S01]  /*1a590*/  HMMA.16816.F32.BF16 R4, R76, R84.reuse, R4 ;  /* 0x000000544c04723c */ /* 0x080fe20000041804 */
[----:B-1----:R-:W-:Y:S02]  /*1a5a0*/  FFMA.FTZ R2, R150, c[0x0][0x2d0], -R100 ;  /* 0x0000b40096027a23 */ /* 0x002fe40000010864 */
[----:B------:R-:W-:Y:S02]  /*1a5b0*/  IMAD.MOV.U32 R150, RZ, RZ, R116 ;  /* 0x000000ffff967224 */ /* 0x000fe400078e0074 */
[----:B------:R1:W-:Y:S10]  /*1a5c0*/  MUFU.EX2 R116, R80 ;  /* 0x0000005000747308 */ /* 0x0003f40000000800 */
[----:B------:R3:W-:Y:S01]  /*1a5d0*/  MUFU.EX2 R185, R2 ;  /* 0x0000000200b97308 */ /* 0x0007e20000000800 */
[----:B-1----:R-:W-:Y:S07]  /*1a5e0*/  F2FP.BF16.PACK_AB R80, R195, R161 ;  /* 0x000000a1c350723e */ /* 0x002fee00000010ff */
[C---:B------:R-:W-:Y:S01]  /*1a5f0*/  HMMA.16816.F32.BF16 R8, R80.reuse, R84, R8 ;  /* 0x000000545008723c */ /* 0x040fe20000041808 */
[--C-:B---3--:R-:W-:Y:S02]  /*1a600*/  FFMA.FTZ R2, R117, c[0x0][0x2d0], -R100.reuse ;  /* 0x0000b40075027a23 */ /* 0x108fe40000010864 */
[----:B------:R-:W-:Y:S02]  /*1a610*/  FFMA.FTZ R100, R208, c[0x0][0x2d0], -R100 ;  /* 0x0000b400d0647a23 */ /* 0x000fe40000010864 */
[----:B------:R-:W-:Y:S03]  /*1a620*/  IMAD.MOV.U32 R208, RZ, RZ, R165 ;  /* 0x000000ffffd07224 */ /* 0x000fe600078e00a5 */
[-C--:B------:R-:W-:Y:S01]  /*1a630*/  HMMA.16816.F32.BF16 R12, R80, R86.reuse, R12 ;  /* 0x00000056500c723c */ /* 0x080fe2000004180c */
[----:B------:R1:W-:Y:S03]  /*1a640*/  MUFU.EX2 R184, R2 ;  /* 0x0000000200b87308 */ /* 0x0003e60000000800 */
[----:B----4-:R-:W-:Y:S02]  /*1a650*/  FFMA.FTZ R68, R68, R114, R207 ;  /* 0x0000007244447223 */ /* 0x010fe400000100cf */
[--C-:B------:R-:W-:Y:S02]  /*1a660*/  FFMA.FTZ R117, R209, c[0x0][0x2d0], -R101.reuse ;  /* 0x0000b400d1757a23 */ /* 0x100fe40000010865 */
[C---:B------:R-:W-:Y:S01]  /*1a670*/  HMMA.16816.F32.BF16 R16, R76.reuse, R86, R16 ;  /* 0x000000564c10723c */ /* 0x040fe20000041810 */
[----:B------:R-:W3:Y:S02]  /*1a680*/  LDSM.16.MT88.4 R84, [R224+0x2900] ;  /* 0x00290000e054783b */ /* 0x000ee40000004200 */
[----:B------:R-:W-:Y:S01]  /*1a690*/  MUFU.EX2 R100, R100 ;  /* 0x0000006400647308 */ /* 0x000fe20000000800 */
[----:B------:R-:W-:Y:S04]  /*1a6a0*/  FFMA.FTZ R0, R0, R111, R204 ;  /* 0x0000006f00007223 */ /* 0x000fe800000100cc */
[-C--:B------:R-:W-:Y:S01]  /*1a6b0*/  HMMA.16816.F32.BF16 R20, R76, R88.reuse, R20 ;  /* 0x000000584c14723c */ /* 0x080fe20000041814 */
[----:B------:R-:W-:Y:S04]  /*1a6c0*/  FADD.FTZ R0, R149, R0 ;  /* 0x0000000095007221 */ /* 0x000fe80000010000 */
[----:B------:R-:W-:Y:S03]  /*1a6d0*/  MUFU.EX2 R114, R104 ;  /* 0x0000006800727308 */ /* 0x000fe60000000800 */
[C---:B------:R-:W-:Y:S01]  /*1a6e0*/  HMMA.16816.F32.BF16 R24, R80.reuse, R88, R24 ;  /* 0x000000585018723c */ /* 0x040fe20000041818 */
[--C-:B-1----:R-:W-:Y:S03]  /*1a6f0*/  FFMA.FTZ R2, R246, c[0x0][0x2d0], -R101.reuse ;  /* 0x0000b400f6027a23 */ /* 0x102fe60000010865 */
[----:B------:R-:W-:Y:S02]  /*1a700*/  IMAD.MOV.U32 R246, RZ, RZ, R164 ;  /* 0x000000fffff67224 */ /* 0x000fe400078e00a4 */
[----:B------:R-:W-:Y:S01]  /*1a710*/  LDSM.16.MT88.4 R164, [R225+0x3100] ;  /* 0x00310000e1a4783b */ /* 0x000fe20000004200 */
[----:B------:R1:W-:Y:S01]  /*1a720*/  MUFU.EX2 R118, R2 ;  /* 0x0000000200767308 */ /* 0x0003e20000000800 */
[-C--:B------:R-:W-:Y:S01]  /*1a730*/  HMMA.16816.F32.BF16 R28, R80, R90.reuse, R28 ;  /* 0x0000005a501c723c */ /* 0x080fe2000004181c */
[----:B------:R-:W-:Y:S03]  /*1a740*/  FFMA.FTZ R101, R74, c[0x0][0x2d0], -R101 ;  /* 0x0000b4004a657a23 */ /* 0x000fe60000010865 */
[----:B------:R-:W-:Y:S02]  /*1a750*/  FFMA.FTZ R74, R3, R113, R205 ;  /* 0x00000071034a7223 */ /* 0x000fe400000100cd */
[----:B------:R-:W-:Y:S02]  /*1a760*/  FADD.FTZ R3, R210, R68 ;  /* 0x00000044d2037221 */ /* 0x000fe40000010000 */
[C---:B------:R-:W-:Y:S01]  /*1a770*/  HMMA.16816.F32.BF16 R32, R76.reuse, R90, R32 ;  /* 0x0000005a4c20723c */ /* 0x040fe20000041820 */
[----:B------:R-:W4:Y:S01]  /*1a780*/  LDSM.16.MT88.4 R88, [R227+0x2900] ;  /* 0x00290000e358783b */ /* 0x000f220000004200 */
[----:B------:R-:W-:Y:S02]  /*1a790*/  MUFU.EX2 R104, R120 ;  /* 0x0000007800687308 */ /* 0x000fe40000000800 */
[----:B------:R-:W-:Y:S02]  /*1a7a0*/  FADD.FTZ R3, R135, R3 ;  /* 0x0000000387037221 */ /* 0x000fe40000010000 */
[----:B------:R-:W-:Y:S02]  /*1a7b0*/  FADD.FTZ R68, R148, R69 ;  /* 0x0000004594447221 */ /* 0x000fe40000010000 */
[-C--:B------:R-:W-:Y:S04]  /*1a7c0*/  HMMA.16816.F32.BF16 R36, R76, R92.reuse, R36 ;  /* 0x0000005c4c24723c */ /* 0x080fe80000041824 */
[----:B------:R-:W2:Y:S01]  /*1a7d0*/  MUFU.EX2 R113, R107 ;  /* 0x0000006b00717308 */ /* 0x000ea20000000800 */
[----:B------:R-:W-:Y:S02]  /*1a7e0*/  FADD.FTZ R69, R132, R68 ;  /* 0x0000004484457221 */ /* 0x000fe40000010000 */
[----:B-1----:R-:W-:Y:S01]  /*1a7f0*/  FADD.FTZ R2, R150, R74 ;  /* 0x0000004a96027221 */ /* 0x002fe20000010000 */
[C---:B------:R-:W-:Y:S01]  /*1a800*/  HMMA.16816.F32.BF16 R40, R80.reuse, R92, R40 ;  /* 0x0000005c5028723c */ /* 0x040fe20000041828 */
[----:B------:R-:W-:Y:S03]  /*1a810*/  LDSM.16.MT88.4 R148, [R227+0x3100] ;  /* 0x00310000e394783b */ /* 0x000fe60000004200 */
[----:B------:R-:W-:Y:S02]  /*1a820*/  FADD.FTZ R74, R133, R0 ;  /* 0x00000000854a7221 */ /* 0x000fe40000010000 */
[----:B------:R1:W1:Y:S02]  /*1a830*/  MUFU.EX2 R107, R75 ;  /* 0x0000004b006b7308 */ /* 0x0002640000000800 */
[-C--:B------:R-:W-:Y:S01]  /*1a840*/  HMMA.16816.F32.BF16 R44, R80, R94.reuse, R44 ;  /* 0x0000005e502c723c */ /* 0x080fe2000004182c */
[----:B------:R-:W-:Y:S07]  /*1a850*/  FADD.FTZ R68, R233, R74 ;  /* 0x0000004ae9447221 */ /* 0x000fee0000010000 */
[C---:B------:R-:W-:Y:S01]  /*1a860*/  HMMA.16816.F32.BF16 R48, R76.reuse, R94, R48 ;  /* 0x0000005e4c30723c */ /* 0x040fe20000041830 */
[----:B------:R-:W3:Y:S01]  /*1a870*/  LDSM.16.MT88.4 R92, [R225+0x2900] ;  /* 0x00290000e15c783b */ /* 0x000ee20000004200 */
[----:B------:R-:W-:Y:S02]  /*1a880*/  MUFU.EX2 R101, R101 ;  /* 0x0000006500657308 */ /* 0x000fe40000000800 */
[----:B--2---:R-:W-:Y:S04]  /*1a890*/  F2FP.BF16.PACK_AB R180, R113, R114 ;  /* 0x0000007271b4723e */ /* 0x004fe800000010ff */
[-C--:B------:R-:W-:Y:S04]  /*1a8a0*/  HMMA.16816.F32.BF16 R52, R76, R96.reuse, R52 ;  /* 0x000000604c34723c */ /* 0x080fe80000041834 */
[----:B------:R-:W2:Y:S01]  /*1a8b0*/  MUFU.EX2 R111, R106 ;  /* 0x0000006a006f7308 */ /* 0x000ea20000000800 */
[----:B-1----:R-:W-:Y:S01]  /*1a8c0*/  FADD.FTZ R75, R134, R2 ;  /* 0x00000002864b7221 */ /* 0x002fe20000010000 */
[----:B------:R-:W-:Y:S02]  /*1a8d0*/  F2FP.BF16.PACK_AB R182, R107, R110 ;  /* 0x0000006e6bb6723e */ /* 0x000fe400000010ff */
[C---:B------:R-:W-:Y:S01]  /*1a8e0*/  HMMA.16816.F32.BF16 R56, R80.reuse, R96, R56 ;  /* 0x000000605038723c */ /* 0x040fe20000041838 */
[----:B------:R-:W-:Y:S01]  /*1a8f0*/  FADD.FTZ R2, R235, R3 ;  /* 0x00000003eb027221 */ /* 0x000fe20000010000 */
[----:B------:R-:W-:Y:S02]  /*1a900*/  LDSM.16.MT88.4 R132, [R224+0x3100] ;  /* 0x00310000e084783b */ /* 0x000fe40000004200 */
[----:B------:R-:W-:Y:S02]  /*1a910*/  FADD.FTZ R0, R234, R75 ;  /* 0x0000004bea007221 */ /* 0x000fe40000010000 */
[----:B------:R-:W-:Y:S01]  /*1a920*/  FADD.FTZ R3, R232, R69 ;  /* 0x00000045e8037221 */ /* 0x000fe20000010000 */
[----:B------:R-:W1:Y:S01]  /*1a930*/  MUFU.EX2 R106, R115 ;  /* 0x00000073006a7308 */ /* 0x000e620000000800 */
[-C--:B------:R-:W-:Y:S01]  /*1a940*/  HMMA.16816.F32.BF16 R60, R80, R98.reuse, R60 ;  /* 0x00000062503c723c */ /* 0x080fe2000004183c */
[----:B------:R-:W-:Y:S01]  /*1a950*/  FADD.FTZ R2, R231, R2 ;  /* 0x00000002e7027221 */ /* 0x000fe20000010000 */
[----:B------:R1:W5:Y:S02]  /*1a960*/  LDL.LU R235, [R1+0x60] ;  /* 0x0000600001eb7983 */ /* 0x0003640000300800 */
[----:B------:R-:W-:Y:S02]  /*1a970*/  FADD.FTZ R74, R230, R0 ;  /* 0x00000000e64a7221 */ /* 0x000fe40000010000 */
[----:B------:R1:W5:Y:S01]  /*1a980*/  LDL.LU R234, [R1+0x5c] ;  /* 0x00005c0001ea7983 */ /* 0x0003620000300800 */
[----:B------:R-:W-:Y:S01]  /*1a990*/  FADD.FTZ R69, R229, R68 ;  /* 0x00000044e5457221 */ /* 0x000fe20000010000 */
[----:B------:R-:W-:Y:S01]  /*1a9a0*/  HMMA.16816.F32.BF16 R64, R76, R98, R64 ;  /* 0x000000624c40723c */ /* 0x000fe20000041840 */
[----:B------:R-:W-:Y:S01]  /*1a9b0*/  FADD.FTZ R0, R228, R3 ;  /* 0x00000003e4007221 */ /* 0x000fe20000010000 */
[----:B------:R1:W5:Y:S02]  /*1a9c0*/  LDL.LU R233, [R1+0x58] ;  /* 0x0000580001e97983 */ /* 0x0003640000300800 */
[----:B------:R-:W-:Y:S01]  /*1a9d0*/  FADD.FTZ R68, R119, R2 ;  /* 0x0000000277447221 */ /* 0x000fe20000010000 */
[----:B------:R-:W-:Y:S01]  /*1a9e0*/  F2FP.BF16.PACK_AB R80, R174, R175 ;  /* 0x000000afae50723e */ /* 0x000fe200000010ff */
[----:B------:R4:W5:Y:S01]  /*1a9f0*/  LDL.LU R232, [R1+0x54] ;  /* 0x0000540001e87983 */ /* 0x0009620000300800 */
[----:B------:R-:W-:Y:S01]  /*1aa00*/  F2FP.BF16.PACK_AB R76, R191, R169 ;  /* 0x000000a9bf4c723e */ /* 0x000fe200000010ff */
[----:B------:R-:W-:Y:S01]  /*1aa10*/  FADD.FTZ R3, R139, R74 ;  /* 0x0000004a8b037221 */ /* 0x000fe20000010000 */
[----:B------:R-:W-:Y:S01]  /*1aa20*/  F2FP.BF16.PACK_AB R77, R190, R168 ;  /* 0x000000a8be4d723e */ /* 0x000fe200000010ff */
[----:B------:R4:W5:Y:S02]  /*1aa30*/  LDL.LU R231, [R1+0x50] ;  /* 0x0000500001e77983 */ /* 0x0009640000300800 */
[----:B------:R-:W-:Y:S01]  /*1aa40*/  F2FP.BF16.PACK_AB R78, R188, R189 ;  /* 0x000000bdbc4e723e */ /* 0x000fe200000010ff */
[----:B------:R-:W-:Y:S01]  /*1aa50*/  FADD.FTZ R3, R246, R3 ;  /* 0x00000003f6037221 */ /* 0x000fe20000010000 */
[----:B------:R4:W5:Y:S01]  /*1aa60*/  LDL.LU R230, [R1+0x4c] ;  /* 0x00004c0001e67983 */ /* 0x0009620000300800 */
[----:B------:R-:W-:Y:S01]  /*1aa70*/  F2FP.BF16.PACK_AB R79, R186, R187 ;  /* 0x000000bbba4f723e */ /* 0x000fe200000010ff */
[----:B------:R-:W-:Y:S01]  /*1aa80*/  FADD.FTZ R2, R138, R69 ;  /* 0x000000458a027221 */ /* 0x000fe20000010000 */
[----:B------:R-:W-:Y:S01]  /*1aa90*/  F2FP.BF16.PACK_AB R81, R172, R173 ;  /* 0x000000adac51723e */ /* 0x000fe200000010ff */
[----:B------:R4:W5:Y:S01]  /*1aaa0*/  LDL.LU R229, [R1+0x48] ;  /* 0x0000480001e57983 */ /* 0x0009620000300800 */
[----:B------:R-:W-:Y:S01]  /*1aab0*/  F2FP.BF16.PACK_AB R82, R184, R185 ;  /* 0x000000b9b852723e */ /* 0x000fe200000010ff */
[----:B------:R-:W-:Y:S01]  /*1aac0*/  FADD.FTZ R2, R208, R2 ;  /* 0x00000002d0027221 */ /* 0x000fe20000010000 */
[----:B------:R-:W-:Y:S01]  /*1aad0*/  F2FP.BF16.PACK_AB R83, R116, R118 ;  /* 0x000000767453723e */ /* 0x000fe200000010ff */
[-C--:B---3--:R-:W-:Y:S01]  /*1aae0*/  HMMA.16816.F32.BF16 R4, R76, R84.reuse, R4 ;  /* 0x000000544c04723c */ /* 0x088fe20000041804 */
[----:B------:R3:W5:Y:S01]  /*1aaf0*/  LDL.LU R228, [R1+0x44] ;  /* 0x0000440001e47983 */ /* 0x0007620000300800 */
[----:B--2---:R-:W-:Y:S01]  /*1ab00*/  F2FP.BF16.PACK_AB R181, R109, R111 ;  /* 0x0000006f6db5723e */ /* 0x004fe200000010ff */
[----:B------:R-:W-:Y:S01]  /*1ab10*/  FADD.FTZ R0, R137, R0 ;  /* 0x0000000089007221 */ /* 0x000fe20000010000 */
[----:B-1----:R-:W-:Y:S01]  /*1ab20*/  F2FP.BF16.PACK_AB R183, R104, R106 ;  /* 0x0000006a68b7723e */ /* 0x002fe200000010ff */
[----:B------:R3:W5:Y:S02]  /*1ab30*/  LDL.LU R119, [R1+0x40] ;  /* 0x0000400001777983 */ /* 0x0007640000300800 */
[----:B------:R-:W-:Y:S01]  /*1ab40*/  FADD.FTZ R0, R215, R0 ;  /* 0x00000000d7007221 */ /* 0x000fe20000010000 */
[C---:B------:R-:W-:Y:S01]  /*1ab50*/  HMMA.16816.F32.BF16 R8, R80.reuse, R84, R8 ;  /* 0x000000545008723c */ /* 0x040fe20000041808 */
[----:B------:R-:W1:Y:S01]  /*1ab60*/  LDSM.16.MT88.4 R96, [R226+0x2900] ;  /* 0x00290000e260783b */ /* 0x000e620000004200 */
[----:B------:R-:W2:Y:S06]  /*1ab70*/  MUFU.EX2 R85, R112 ;  /* 0x0000007000557308 */ /* 0x000eac0000000800 */
[-C--:B------:R-:W-:Y:S04]  /*1ab80*/  HMMA.16816.F32.BF16 R12, R80, R86.reuse, R12 ;  /* 0x00000056500c723c */ /* 0x080fe8000004180c */
[----:B------:R-:W3:Y:S04]  /*1ab90*/  MUFU.EX2 R84, R117 ;  /* 0x0000007500547308 */ /* 0x000ee80000000800 */
[C---:B------:R-:W-:Y:S06]  /*1aba0*/  HMMA.16816.F32.BF16 R16, R76.reuse, R86, R16 ;  /* 0x000000564c10723c */ /* 0x040fec0000041810 */
[----:B------:R-:W-:Y:S02]  /*1abb0*/  MUFU.EX2 R87, R105 ;  /* 0x0000006900577308 */ /* 0x000fe40000000800 */
[-C--:B----4-:R-:W-:Y:S01]  /*1abc0*/  HMMA.16816.F32.BF16 R20, R76, R88.reuse, R20 ;  /* 0x000000584c14723c */ /* 0x090fe20000041814 */
[----:B--2---:R-:W-:Y:S07]  /*1abd0*/  F2FP.BF16.PACK_AB R178, R100, R85 ;  /* 0x0000005564b2723e */ /* 0x004fee00000010ff */
[C---:B------:R-:W-:Y:S01]  /*1abe0*/  HMMA.16816.F32.BF16 R24, R80.reuse, R88, R24 ;  /* 0x000000585018723c */ /* 0x040fe20000041818 */
[----:B------:R-:W2:Y:S03]  /*1abf0*/  MUFU.EX2 R86, R108 ;  /* 0x0000006c00567308 */ /* 0x000ea60000000800 */
[----:B---3--:R-:W-:Y:S01]  /*1ac00*/  F2FP.BF16.PACK_AB R179, R101, R84 ;  /* 0x0000005465b3723e */ /* 0x008fe200000010ff */
[----:B------:R-:W-:Y:S03]  /*1ac10*/  IMAD.MOV.U32 R117, RZ, RZ, R71 ;  /* 0x000000ffff757224 */ /* 0x000fe600078e0047 */
[-C--:B------:R-:W-:Y:S08]  /*1ac20*/  HMMA.16816.F32.BF16 R28, R80, R90.reuse, R28 ;  /* 0x0000005a501c723c */ /* 0x080ff0000004181c */
[C---:B------:R-:W-:Y:S08]  /*1ac30*/  HMMA.16816.F32.BF16 R32, R76.reuse, R90, R32 ;  /* 0x0000005a4c20723c */ /* 0x040ff00000041820 */
[-C--:B------:R-:W-:Y:S01]  /*1ac40*/  HMMA.16816.F32.BF16 R36, R76, R92.reuse, R36 ;  /* 0x0000005c4c24723c */ /* 0x080fe20000041824 */
[----:B--2---:R-:W-:Y:S07]  /*1ac50*/  F2FP.BF16.PACK_AB R177, R86, R87 ;  /* 0x0000005756b1723e */ /* 0x004fee00000010ff */
[C---:B------:R-:W-:Y:S08]  /*1ac60*/  HMMA.16816.F32.BF16 R40, R80.reuse, R92, R40 ;  /* 0x0000005c5028723c */ /* 0x040ff00000041828 */
[-C--:B------:R-:W-:Y:S08]  /*1ac70*/  HMMA.16816.F32.BF16 R44, R80, R94.reuse, R44 ;  /* 0x0000005e502c723c */ /* 0x080ff0000004182c */
[C---:B------:R-:W-:Y:S08]  /*1ac80*/  HMMA.16816.F32.BF16 R48, R76.reuse, R94, R48 ;  /* 0x0000005e4c30723c */ /* 0x040ff00000041830 */
[-C--:B-1----:R-:W-:Y:S08]  /*1ac90*/  HMMA.16816.F32.BF16 R52, R76, R96.reuse, R52 ;  /* 0x000000604c34723c */ /* 0x082ff00000041834 */
        /* <DEDUP_REMOVED lines=24> */
[----:B------:R-:W-:Y:S02]  /*1ae20*/  FADD.FTZ R11, R216, R4 ;  /* 0x00000004d80b7221 */ /* 0x000fe40000010000 */
[----:B------:R-:W1:Y:S01]  /*1ae30*/  LDSM.16.MT88.4 R4, [R226+0x3100] ;  /* 0x00310000e204783b */ /* 0x000e620000004200 */
        /* <DEDUP_REMOVED lines=86> */
.L_x_784:
[----:B-1----:R-:W-:-:S13]  /*1b3a0*/  ISETP.LE.AND P0, PT, RZ, UR12, PT ;  /* 0x0000000cff007c0c */ /* 0x002fda000bf03270 */
[----:B------:R-:W-:Y:S05]  /*1b3b0*/  @!P0 BRA `(.L_x_788) ;  /* 0x000058e000008947 */ /* 0x000fea0003800000 */
[----:B--2---:R-:W2:Y:S01]  /*1b3c0*/  LDL R0, [R1+0x8] ;  /* 0x0000080001007983 */ /* 0x004ea20000100800 */
[----:B------:R-:W-:Y:S01]  /*1b3d0*/  IMAD.MOV.U32 R3, RZ, RZ, R72 ;  /* 0x000000ffff037224 */ /* 0x000fe200078e0048 */
[----:B------:R-:W-:Y:S01]  /*1b3e0*/  MOV R117, R70 ;  /* 0x0000004600757202 */ /* 0x000fe20000000f00 */
[----:B------:R-:W-:Y:S01]  /*1b3f0*/  IMAD.MOV.U32 R2, RZ, RZ, R73 ;  /* 0x000000ffff027224 */ /* 0x000fe200078e0049 */
[----:B------:R-:W-:Y:S01]  /*1b400*/  MOV R116, R71 ;  /* 0x0000004700747202 */ /* 0x000fe20000000f00 */
[----:B------:R-:W-:Y:S02]  /*1b410*/  ULDC UR5, c[0x0][0x210] ;  /* 0x0000840000057ab9 */ /* 0x000fe40000000800 */
[----:B------:R-:W-:Y:S02]  /*1b420*/  ULDC UR4, c[0x0][0x1e8] ;  /* 0x00007a0000047ab9 */ /* 0x000fe40000000800 */
[----:B------:R-:W-:Y:S02]  /*1b430*/  UIMAD UR5, UR16, UR5, URZ ;  /* 0x00000005100572a4 */ /* 0x000fe4000f8e023f */
[----:B------:R-:W-:Y:S01]  /*1b440*/  UIMAD UR4, UR16, UR4, URZ ;  /* 0x00000004100472a4 */ /* 0x000fe2000f8e023f */
[----:B--2---:R-:W-:Y:S01]  /*1b450*/  IADD3 R252, R0, 0x100, RZ ;  /* 0x0000010000fc7810 */ /* 0x004fe20007ffe0ff */
[----:B------:R-:W-:Y:S05]  /*1b460*/  BRA `(.L_x_789) ;  /* 0x0000045000007947 */ /* 0x000fea0003800000 */
.L_x_791:
[----:B------:R-:W2:Y:S01]  /*1b470*/  LDL R5, [R1+0x3c] ;  /* 0x00003c0001057983 */ /* 0x000ea20000100800 */
[----:B------:R-:W-:Y:S01]  /*1b480*/  IMAD.MOV.U32 R4, RZ, RZ, c[0x0][0x2b8] ;  /* 0x0000ae00ff047624 */ /* 0x000fe200078e00ff */
[----:B------:R-:W-:Y:S01]  /*1b490*/  UIMAD UR6, UR12, 0x70, UR18 ;  /* 0x000000700c0678a4 */ /* 0x000fe2000f8e0212 */
[----:B------:R-:W-:Y:S01]  /*1b4a0*/  IMAD.MOV.U32 R8, RZ, RZ, RZ ;  /* 0x000000ffff087224 */ /* 0x000fe200078e00ff */
[----:B------:R-:W3:Y:S02]  /*1b4b0*/  LDL R67, [R1+0x8] ;  /* 0x0000080001437983 */ /* 0x000ee40000100800 */
        /* <DEDUP_REMOVED lines=12> */
[C---:B------:R-:W-:Y:S01]  /*1b580*/  IMAD.WIDE.U32 R4, R9.reuse, c[0x0][0x1e0], RZ ;  /* 0x0000780009047a25 */ /* 0x040fe200078e00ff */
[----:B------:R-:W-:Y:S01]  /*1b590*/  STL [R1+0x1c], R9 ;  /* 0x00001c0901007387 */ /* 0x000fe20000100800 */
[----:B------:R-:W-:Y:S03]  /*1b5a0*/  SHF.R.S32.HI R0, RZ, 0x1f, R9 ;  /* 0x0000001fff007819 */ /* 0x000fe60000011409 */
[----:B------:R-:W2:Y:S02]  /*1b5b0*/  @!P6 LDG.E R8, [R6.64] ;  /* 0x000000160608e981 */ /* 0x000ea4000c1e1900 */
[----:B------:R-:W-:Y:S04]  /*1b5c0*/  IMAD R0, R0, c[0x0][0x1e0], RZ ;  /* 0x0000780000007a24 */ /* 0x000fe800078e02ff */
[----:B------:R-:W-:Y:S04]  /*1b5d0*/  IMAD R0, R9, c[0x0][0x1e4], R0 ;  /* 0x0000790009007a24 */ /* 0x000fe800078e0200 */
[----:B------:R-:W-:Y:S01]  /*1b5e0*/  IMAD.IADD R5, R5, 0x1, R0 ;  /* 0x0000000105057824 */ /* 0x000fe200078e0200 */
[----:B--2---:R-:W-:Y:S01]  /*1b5f0*/  STL [R1+0x18], R8 ;  /* 0x0000180801007387 */ /* 0x004fe20000100800 */
[----:B------:R-:W-:Y:S02]  /*1b600*/  SHF.R.S32.HI R6, RZ, 0x1f, R8 ;  /* 0x0000001fff067819 */ /* 0x000fe40000011408 */
[----:B------:R-:W-:Y:S04]  /*1b610*/  IMAD.WIDE.U32 R4, R8, c[0x0][0x1f0], R4 ;  /* 0x00007c0008047a25 */ /* 0x000fe800078e0004 */
        /* <DEDUP_REMOVED lines=17> */
[-C--:B--2---:R-:W-:Y:S03]  /*1b730*/  IADD3.X R7, R7, R241.reuse, RZ, P1, !PT ;  /* 0x000000f107077210 */ /* 0x084fe60000ffe4ff */
        /* <DEDUP_REMOVED lines=16> */
[----:B----4-:R-:W-:Y:S01]  /*1b840*/  IADD3.X R9, R17, R241, RZ, P2, !PT ;  /* 0x000000f111097210 */ /* 0x010fe200017fe4ff */
[--C-:B-----5:R-:W-:Y:S04]  /*1b850*/  IMAD.X R7, R16, 0x1, R241.reuse, P1 ;  /* 0x0000000110077824 */ /* 0x120fe800008e06f1 */
[----:B------:R2:W-:Y:S04]  /*1b860*/  LDGSTS.E.BYPASS.LTC128B.128 [R67+0x5900], [R8.64], !P5 ;  /* 0x0590000008437fae */ /* 0x0005e8000e901d56 */
[----:B------:R2:W-:Y:S01]  /*1b870*/  LDGSTS.E.BYPASS.LTC128B.128 [R67+0x6100], [R6.64], !P5 ;  /* 0x0610000006437fae */ /* 0x0005e2000e901d56 */
[----:B-1----:R-:W-:Y:S05]  /*1b880*/  IADD3 R4, P0, R15, R242, RZ ;  /* 0x000000f20f047210 */ /* 0x002fea0007f1e0ff */
[----:B------:R-:W-:Y:S05]  /*1b890*/  IMAD.X R5, R0, 0x1, R241, P0 ;  /* 0x0000000100057824 */ /* 0x000fea00000e06f1 */
[----:B------:R2:W-:Y:S01]  /*1b8a0*/  LDGSTS.E.BYPASS.LTC128B.128 [R67+0x6900], [R4.64], !P5 ;  /* 0x0690000004437fae */ /* 0x0005e2000e901d56 */
[----:B------:R-:W-:-:S05]  /*1b8b0*/  BRA `(.L_x_790) ;  /* 0x00001b0000007947 */ /* 0x000fca0003800000 */
.L_x_789:
        /* <DEDUP_REMOVED lines=43> */
[----:B---3--:R-:W-:Y:S03]  /*1bb70*/  SHF.R.S32.HI R0, RZ, 0x1f, R70 ;  /* 0x0000001fff007819 */ /* 0x008fe60000011446 */
[----:B------:R-:W-:Y:S02]  /*1bb80*/  MOV R64, R68 ;  /* 0x0000004400407202 */ /* 0x000fe40000000f00 */
[----:B------:R-:W-:Y:S03]  /*1bb90*/  IMAD R0, R0, c[0x0][0x218], RZ ;  /* 0x0000860000007a24 */ /* 0x000fe600078e02ff */
[C---:B------:R-:W-:Y:S02]  /*1bba0*/  IMAD.WIDE.U32 R72, R70.reuse, c[0x0][0x218], R64 ;  /* 0x0000860046487a25 */ /* 0x040fe400078e0040 */
[C---:B------:R-:W-:Y:S02]  /*1bbb0*/  HMMA.16816.F32.BF16 R64, R112.reuse, R66, RZ ;  /* 0x000000427040723c */ /* 0x040fe400000418ff */
[----:B------:R-:W-:Y:S01]  /*1bbc0*/  IMAD R74, R70, c[0x0][0x21c], R0 ;  /* 0x00008700464a7a24 */ /* 0x000fe200078e0200 */
[----:B------:R-:W-:Y:S04]  /*1bbd0*/  IADD3 R0, P0, R72, UR5, RZ ;  /* 0x0000000548007c10 */ /* 0x000fe8000ff1e0ff */
[----:B------:R-:W-:Y:S01]  /*1bbe0*/  IADD3.X R72, R73, UR15, R74, P0, !PT ;  /* 0x0000000f49487c10 */ /* 0x000fe200087fe44a */
[-C--:B------:R-:W-:Y:S01]  /*1bbf0*/  HMMA.16816.F32.BF16 R68, R112, R80.reuse, RZ ;  /* 0x000000507044723c */ /* 0x080fe200000418ff */
[C---:B------:R-:W-:Y:S04]  /*1bc00*/  LEA R100, P0, R0.reuse, c[0x0][0x1f8], 0x1 ;  /* 0x00007e0000647a11 */ /* 0x040fe800078008ff */
[----:B------:R-:W-:Y:S01]  /*1bc10*/  LEA.HI.X R0, R0, c[0x0][0x1fc], R72, 0x1, P0 ;  /* 0x00007f0000007a11 */ /* 0x000fe200000f0c48 */
[----:B------:R-:W1:Y:S02]  /*1bc20*/  SHFL.IDX PT, R94, R100, RZ, 0x181f ;  /* 0x00181fff645e7589 */ /* 0x000e6400000e0000 */
[C---:B------:R-:W-:Y:S06]  /*1bc30*/  HMMA.16816.F32.BF16 R72, R108.reuse, R80, RZ ;  /* 0x000000506c48723c */ /* 0x040fec00000418ff */
[----:B------:R-:W2:Y:S02]  /*1bc40*/  SHFL.IDX PT, R88, R0, RZ, 0x181f ;  /* 0x00181fff00587589 */ /* 0x000ea400000e0000 */
[-C--:B------:R-:W-:Y:S06]  /*1bc50*/  HMMA.16816.F32.BF16 R76, R108, R82.reuse, RZ ;  /* 0x000000526c4c723c */ /* 0x080fec00000418ff */
[----:B------:R-:W3:Y:S02]  /*1bc60*/  SHFL.IDX PT, R92, R100, 0x1, 0x181f ;  /* 0x00381f00645c7f89 */ /* 0x000ee400000e0000 */
[C---:B------:R-:W-:Y:S04]  /*1bc70*/  HMMA.16816.F32.BF16 R80, R112.reuse, R82, RZ ;  /* 0x000000527050723c */ /* 0x040fe800000418ff */
[-C--:B-1----:R-:W-:Y:S02]  /*1bc80*/  IADD3 R94, P0, R94, R242.reuse, RZ ;  /* 0x000000f25e5e7210 */ /* 0x082fe40007f1e0ff */
[----:B------:R-:W1:Y:S02]  /*1bc90*/  SHFL.IDX PT, R93, R0, 0x1, 0x181f ;  /* 0x00381f00005d7f89 */ /* 0x000e6400000e0000 */
[-C--:B------:R-:W-:Y:S01]  /*1bca0*/  HMMA.16816.F32.BF16 R84, R112, R96.reuse, RZ ;  /* 0x000000607054723c */ /* 0x080fe200000418ff */
[-C--:B--2---:R-:W-:Y:S05]  /*1bcb0*/  IADD3.X R95, R88, R241.reuse, RZ, P0, !PT ;  /* 0x000000f1585f7210 */ /* 0x084fea00007fe4ff */
[----:B------:R-:W2:Y:S02]  /*1bcc0*/  SHFL.IDX PT, R102, R100, 0x2, 0x181f ;  /* 0x00581f0064667f89 */ /* 0x000ea400000e0000 */
[C---:B------:R-:W-:Y:S04]  /*1bcd0*/  HMMA.16816.F32.BF16 R88, R108.reuse, R96, RZ ;  /* 0x000000606c58723c */ /* 0x040fe800000418ff */
[-C--:B---3--:R-:W-:Y:S02]  /*1bce0*/  IADD3 R92, P1, R92, R242.reuse, RZ ;  /* 0x000000f25c5c7210 */ /* 0x088fe40007f3e0ff */
[----:B------:R3:W-:Y:S02]  /*1bcf0*/  LDGSTS.E.BYPASS.LTC128B.128 [R252], [R94.64], !P5 ;  /* 0x000000005efc7fae */ /* 0x0007e4000e901d56 */
[-C--:B-1----:R-:W-:Y:S06]  /*1bd00*/  IADD3.X R93, R93, R241.reuse, RZ, P1, !PT ;  /* 0x000000f15d5d7210 */ /* 0x082fec0000ffe4ff */
        /* <DEDUP_REMOVED lines=363> */
.L_x_790:
        /* <DEDUP_REMOVED lines=910> */
.L_x_788:
[----:B--2---:R-:W2:Y:S04]  /*20ca0*/  LDL.LU R0, [R1+0x2c] ;  /* 0x00002c0001007983 */ /* 0x004ea80000300800 */
        /* <DEDUP_REMOVED lines=119> */
.L_x_732:
        /* <DEDUP_REMOVED lines=76> */
[----:B------:R1:W-:Y:S01]  /*218e0*/  STS [R3+0x2480], R130 ;  /* 0x0024808203007388 */ /* 0x0003e20000000800 */
[----:B------:R-:W-:-:S02]  /*218f0*/  PLOP3.LUT P0, PT, PT, PT, UP1, 0x80, 0x0 ;  /* 0x000000000000781c */ /* 0x000fc40003f0f018 */
[----:B------:R-:W-:-:S05]  /*21900*/  SEL R6, R6, 0xffffffe0, !P1 ;  /* 0xffffffe006067807 */ /* 0x000fca0004800000 */
[----:B------:R-:W-:-:S05]  /*21910*/  IMAD.IADD R4, R0, 0x1, R6 ;  /* 0x0000000100047824 */ /* 0x000fca00078e0206 */
[----:B------:R-:W-:Y:S01]  /*21920*/  STS [R4+0x80], R30 ;  /* 0x0000801e04007388 */ /* 0x000fe20000000800 */
[----:B--2---:R-:W-:-:S03]  /*21930*/  IMAD.IADD R0, R6, 0x1, R3 ;  /* 0x0000000106007824 */ /* 0x004fc600078e0203 */
        /* <DEDUP_REMOVED lines=53> */
.L_x_793:
        /* <DEDUP_REMOVED lines=17> */
[----:B------:R-:W-:Y:S01]  /*21da0*/  UIMAD UR11, UR16, UR11, UR4 ;  /* 0x0000000b100b72a4 */ /* 0x000fe2000f8e0204 */
[----:B------:R-:W-:Y:S01]  /*21db0*/  SHF.R.S32.HI R2, RZ, 0x1f, R5 ;  /* 0x0000001fff027819 */ /* 0x000fe20000011405 */
[----:B------:R-:W-:Y:S01]  /*21dc0*/  USHF.R.S32.HI UR9, URZ, 0x1f, UR21 ;  /* 0x0000001f3f097899 */ /* 0x000fe20008011415 */
[----:B------:R-:W-:Y:S01]  /*21dd0*/  LEA.HI R0, R0, R34, RZ, 0x2 ;  /* 0x0000002200007211 */ /* 0x000fe200078f10ff */
[----:B------:R-:W-:Y:S01]  /*21de0*/  ULDC.64 UR4, c[0x0][0x3a0] ;  /* 0x0000e80000047ab9 */ /* 0x000fe20000000a00 */
[----:B------:R-:W-:Y:S01]  /*21df0*/  LEA.HI R2, R2, R5, RZ, 0x2 ;  /* 0x0000000502027211 */ /* 0x000fe200078f10ff */
[----:B------:R-:W-:Y:S01]  /*21e00*/  UIMAD UR13, UR7, UR4, URZ ;  /* 0x00000004070d72a4 */ /* 0x000fe2000f8e023f */
[----:B------:R-:W-:Y:S01]  /*21e10*/  LOP3.LUT R0, R0, 0xffffffc, RZ, 0xc0, !PT ;  /* 0x0ffffffc00007812 */ /* 0x000fe200078ec0ff */
[----:B------:R-:W-:Y:S01]  /*21e20*/  UMOV UR14, UR6 ;  /* 0x00000006000e7c82 */ /* 0x000fe20008000000 */
[----:B------:R-:W-:Y:S01]  /*21e30*/  SHF.R.S32.HI R2, RZ, 0x2, R2 ;  /* 0x00000002ff027819 */ /* 0x000fe20000011402 */
[----:B------:R-:W-:Y:S01]  /*21e40*/  UMOV UR15, UR7 ;  /* 0x00000007000f7c82 */ /* 0x000fe20008000000 */
[----:B------:R-:W-:Y:S01]  /*21e50*/  LEA.HI R21, R41, R40, RZ, 0x6 ;  /* 0x0000002829157211 */ /* 0x000fe200078f30ff */
[----:B------:R-:W-:Y:S01]  /*21e60*/  IMAD.IADD R0, R34, 0x1, -R0 ;  /* 0x0000000122007824 */ /* 0x000fe200078e0a00 */
[----:B------:R-:W-:-:S02]  /*21e70*/  USEL UR9, UR9, URZ, !UP1 ;  /* 0x0000003f09097287 */ /* 0x000fc4000c800000 */
[----:B------:R-:W-:Y:S01]  /*21e80*/  UIMAD.WIDE.U32 UR14, UR16, UR10, UR14 ;  /* 0x0000000a100e72a5 */ /* 0x000fe2000f8e000e */
        /* <DEDUP_REMOVED lines=50> */
[----:B------:R-:W-:-:S03]  /*221b0*/  SHF.R.S32.HI R53, RZ, 0x1f, R0 ;  /* 0x0000001fff357819 */ /* 0x000fc60000011400 */
        /* <DEDUP_REMOVED lines=9> */
[C---:B------:R-:W-:Y:S01]  /*22250*/  IMAD R5, R7.reuse, c[0x0][0x3e4], R6 ;  /* 0x0000f90007057a24 */ /* 0x040fe200078e0206 */
[----:B------:R-:W-:Y:S01]  /*22260*/  SHFL.IDX PT, R14, R9, 0x1, 0x1c1f ;  /* 0x003c1f00090e7f89 */ /* 0x000fe200000e0000 */
[----:B------:R-:W-:Y:S01]  /*22270*/  IMAD.WIDE.U32 R6, R7, c[0x0][0x3e0], R2 ;  /* 0x0000f80007067a25 */ /* 0x000fe200078e0002 */
[----:B------:R-:W-:Y:S02]  /*22280*/  LEA.HI.X R3, R4, c[0x0][0x454], R8, 0x2, P0 ;  /* 0x0001150004037a11 */ /* 0x000fe400000f1408 */
[----:B------:R-:W-:Y:S01]  /*22290*/  SHF.R.S32.HI R10, RZ, 0x1f, R18 ;  /* 0x0000001fff0a7819 */ /* 0x000fe20000011412 */
[----:B-----5:R-:W-:Y:S02]  /*222a0*/  IMAD R2, R12, c[0x0][0x4e8], RZ ;  /* 0x00013a000c027a24 */ /* 0x020fe400078e02ff */
[----:B------:R-:W1:Y:S01]  /*222b0*/  SHFL.IDX PT, R17, R3, RZ, 0x1c1f ;  /* 0x001c1fff03117589 */ /* 0x000e6200000e0000 */
[----:B------:R-:W-:Y:S02]  /*222c0*/  IMAD.MOV.U32 R4, RZ, RZ, R6 ;  /* 0x000000ffff047224 */ /* 0x000fe400078e0006 */
[----:B------:R-:W-:Y:S01]  /*222d0*/  IMAD R8, R22, 0x80, R11 ;  /* 0x0000008016087824 */ /* 0x000fe200078e020b */
[----:B------:R-:W2:Y:S01]  /*222e0*/  SHFL.IDX PT, R15, R3, 0x1, 0x1c1f ;  /* 0x003c1f00030f7f89 */ /* 0x000ea200000e0000 */
[----:B------:R-:W-:-:S02]  /*222f0*/  IMAD R6, R10, c[0x0][0x3d8], RZ ;  /* 0x0000f6000a067a24 */ /* 0x000fc400078e02ff */
[----:B------:R-:W-:Y:S01]  /*22300*/  IMAD.IADD R5, R7, 0x1, R5 ;  /* 0x0000000107057824 */ /* 0x000fe200078e0205 */
[----:B------:R-:W-:Y:S01]  /*22310*/  SHFL.IDX PT, R12, R9, 0x2, 0x1c1f ;  /* 0x005c1f00090c7f89 */ /* 0x000fe200000e0000 */
[----:B------:R-:W-:Y:S01]  /*22320*/  IADD3 R7, R8, 0x8, RZ ;  /* 0x0000000808077810 */ /* 0x000fe20007ffe0ff */
[----:B------:R-:W-:Y:S01]  /*22330*/  IMAD R6, R18, c[0x0][0x3dc], R6 ;  /* 0x0000f70012067a24 */ /* 0x000fe200078e0206 */
[-C--:B------:R-:W-:Y:S01]  /*22340*/  ISETP.GE.OR P5, PT, R8, R2.reuse, P1 ;  /* 0x000000020800720c */ /* 0x080fe20000fa6670 */
[----:B------:R-:W3:Y:S01]  /*22350*/  SHFL.IDX PT, R13, R3, 0x2, 0x1c1f ;  /* 0x005c1f00030d7f89 */ /* 0x000ee200000e0000 */
[----:B------:R-:W-:Y:S01]  /*22360*/  IMAD.WIDE.U32 R4, R18, c[0x0][0x3d8], R4 ;  /* 0x0000f60012047a25 */ /* 0x000fe200078e0004 */
[----:B------:R-:W-:Y:S02]  /*22370*/  ISETP.GE.OR P4, PT, R7, R2, P1 ;  /* 0x000000020700720c */ /* 0x000fe40000f86670 */
[----:B------:R-:W-:Y:S01]  /*22380*/  SHFL.IDX PT, R10, R9, 0x3, 0x1c1f ;  /* 0x007c1f00090a7f89 */ /* 0x000fe200000e0000 */
[----:B------:R-:W-:Y:S01]  /*22390*/  IMAD.IADD R6, R5, 0x1, R6 ;  /* 0x0000000105067824 */ /* 0x000fe200078e0206 */
[C---:B------:R-:W-:Y:S01]  /*223a0*/  LEA R5, P2, R4.reuse, c[0x0][0x380], 0x1 ;  /* 0x0000e00004057a11 */ /* 0x040fe200078408ff */
[----:B------:R-:W-:Y:S01]  /*223b0*/  IMAD.SHL.U32 R7, R21, 0x8, RZ ;  /* 0x0000000815077824 */ /* 0x000fe200078e00ff */
[----:B------:R4:W3:Y:S02]  /*223c0*/  SHFL.IDX PT, R11, R3, 0x3, 0x1c1f ;  /* 0x007c1f00030b7f89 */ /* 0x0008e400000e0000 */
[----:B------:R-:W-:-:S02]  /*223d0*/  LEA.HI.X R4, R4, c[0x0][0x384], R6, 0x1, P2 ;  /* 0x0000e10004047a11 */ /* 0x000fc400010f0c06 */
[----:B------:R-:W-:Y:S01]  /*223e0*/  LOP3.LUT R7, R20, 0x7ffffe00, R7, 0xf8, !PT ;  /* 0x7ffffe0014077812 */ /* 0x000fe200078ef807 */
[----:B-1----:R-:W-:Y:S04]  /*223f0*/  @!P5 ST.E [R16.64], R36 ;  /* 0x000000241000d985 */ /* 0x002fe8000c101916 */
[----:B--2---:R-:W-:Y:S01]  /*22400*/  @!P4 ST.E [R14.64], R37 ;  /* 0x000000250e00c985 */ /* 0x004fe2000c101916 */
[----:B------:R-:W-:-:S03]  /*22410*/  IMAD.SHL.U32 R6, R7, 0x2, RZ ;  /* 0x0000000207067824 */ /* 0x000fc600078e00ff */
[----:B------:R-:W-:Y:S04]  /*22420*/  SHFL.IDX PT, R9, R4, RZ, 0x181f ;  /* 0x00181fff04097589 */ /* 0x000fe800000e0000 */
[----:B------:R-:W-:Y:S04]  /*22430*/  SHFL.IDX PT, R14, R5, 0x2, 0x181f ;  /* 0x00581f00050e7f89 */ /* 0x000fe800000e0000 */
[----:B------:R-:W-:Y:S01]  /*22440*/  SHFL.IDX PT, R44, R4, 0x2, 0x181f ;  /* 0x00581f00042c7f89 */ /* 0x000fe200000e0000 */
[C---:B----4-:R-:W-:Y:S02]  /*22450*/  IADD3 R3, R8.reuse, 0x40, RZ ;  /* 0x0000004008037810 */ /* 0x050fe40007ffe0ff */
[----:B------:R-:W-:Y:S01]  /*22460*/  IADD3 R8, R8, 0x48, RZ ;  /* 0x0000004808087810 */ /* 0x000fe20007ffe0ff */
[----:B------:R-:W-:Y:S01]  /*22470*/  SHFL.IDX PT, R15, R5, 0x3, 0x181f ;  /* 0x00781f00050f7f89 */ /* 0x000fe200000e0000 */
        /* <DEDUP_REMOVED lines=69> */
.L_x_792:
        /* <DEDUP_REMOVED lines=31> */
.L_x_794:
        /* <DEDUP_REMOVED lines=43> */
.L_x_796:
[----:B------:R-:W-:Y:S05]  /*22d70*/  BSYNC B0 ;  /* 0x0000000000007941 */ /* 0x000fea0003800000 */
.L_x_795:
        /* <DEDUP_REMOVED lines=109> */
.L_x_797:
        /* <DEDUP_REMOVED lines=11> */
.L_x_808:


//--------------------- .nv.shared._ZN7cutlass13device_kernelIN5flash19enable_sm80_to_sm89INS1_16FlashAttnFwdSm80INS1_25CollectiveMainloopFwdSm80ILi4ELi1ELb0EN4cute5tupleIJNS5_1CILi128EEENS7_ILi112EEENS7_ILi64EEEEEELi64ENS_10bfloat16_tEfNS_4arch4Sm80ELb0ELb0ELb1ELb0ELb1ELb0ELb1ELb0EEENS1_21CollectiveEpilogueFwdINS6_IJS8_SA_S9_EEENS6_IJNS7_ILi1EEESI_SI_EEESC_SE_Li128ELb0ELb1ELb0ELb0EEENS1_19SingleTileSchedulerILb0ELb0ELb1ELi128EEEEEEEEEvNT_6ParamsE --------------------------
	.section	.nv.shared._ZN7cutlass13device_kernelIN5flash19enable_sm80_to_sm89INS1_16FlashAttnFwdSm80INS1_25CollectiveMainloopFwdSm80ILi4ELi1ELb0EN4cute5tupleIJNS5_1CILi128EEENS7_ILi112EEENS7_ILi64EEEEEELi64ENS_10bfloat16_tEfNS_4arch4Sm80ELb0ELb0ELb1ELb0ELb1ELb0ELb1ELb0EEENS1_21CollectiveEpilogueFwdINS6_IJS8_SA_S9_EEENS6_IJNS7_ILi1EEESI_SI_EEESC_SE_Li128ELb0ELb1ELb0ELb0EEENS1_19SingleTileSchedulerILb0ELb0ELb1ELi128EEEEEEEEEvNT_6ParamsE,"aw",@nobits
	.sectionflags	@""
	.align	16


//--------------------- .nv.global                --------------------------
	.section	.nv.global,"aw",@nobits
.nv.global:
	.type		_ZN79_INTERNAL_eedeaa7d_43_flash_fwd_hdim64_bf16_paged_softcap_sm80_cu_f3e6f9ee_34424cute1_E,@object
	.size		_ZN79_INTERNAL_eedeaa7d_43_flash_fwd_hdim64_bf16_paged_softcap_sm80_cu_f3e6f9ee_34424cute1_E,(_ZN79_INTERNAL_eedeaa7d_43_flash_fwd_hdim64_bf16_paged_softcap_sm80_cu_f3e6f9ee_34424cuda3std3__45__cpo6cbeginE - _ZN79_INTERNAL_eedeaa7d_43_flash_fwd_hdim64_bf16_paged_softcap_sm80_cu_f3e6f9ee_34424cute1_E)
_ZN79_INTERNAL_eedeaa7d_43_flash_fwd_hdim64_bf16_paged_softcap_sm80_cu_f3e6f9ee_34424cute1_E:
	.zero		1
	.type		_ZN79_INTERNAL_eedeaa7d_43_flash_fwd_hdim64_bf16_paged_softcap_sm80_cu_f3e6f9ee_34424cuda3std3__45__cpo6cbeginE,@object
	.size		_ZN79_INTERNAL_eedeaa7d_43_flash_fwd_hdim64_bf16_paged_softcap_sm80_cu_f3e6f9ee_34424cuda3std3__45__cpo6cbeginE,(_ZN79_INTERNAL_eedeaa7d_43_flash_fwd_hdim64_bf16_paged_softcap_sm80_cu_f3e6f9ee_34424cuda3std3__48in_placeE - _ZN79_INTERNAL_eedeaa7d_43_flash_fwd_hdim64_bf16_paged_softcap_sm80_cu_f3e6f9ee_34424cuda3std3__45__cpo6cbeginE)
_ZN79_INTERNAL_eedeaa7d_43_flash_fwd_hdim64_bf16_paged_softcap_sm80_cu_f3e6f9ee_34424cuda3std3__45__cpo6cbeginE:
	.zero		1
	.type		_ZN79_INTERNAL_eedeaa7d_43_flash_fwd_hdim64_bf16_paged_softcap_sm80_cu_f3e6f9ee_34424cuda3std3__48in_placeE,@object
	.size		_ZN79_INTERNAL_eedeaa7d_43_flash_fwd_hdim64_bf16_paged_softcap_sm80_cu_f3e6f9ee_34424cuda3std3__48in_placeE,(_ZN79_INTERNAL_eedeaa7d_43_flash_fwd_hdim64_bf16_paged_softcap_sm80_cu_f3e6f9ee_34424cuda3std6ranges3__45__cpo9iter_moveE - _ZN79_INTERNAL_eedeaa7d_43_flash_fwd_hdim64_bf16_paged_softcap_sm80_cu_f3e6f9ee_34424cuda3std3__48in_placeE)
_ZN79_INTERNAL_eedeaa7d_43_flash_fwd_hdim64_bf16_paged_softcap_sm80_cu_f3e6f9ee_34424cuda3std3__48in_placeE:
	.zero		1
	.type		_ZN79_INTERNAL_eedeaa7d_43_flash_fwd_hdim64_bf16_paged_softcap_sm80_cu_f3e6f9ee_34424cuda3std6ranges3__45__cpo9iter_moveE,@object
	.size		_ZN79_INTERNAL_eedeaa7d_43_flash_fwd_hdim64_bf16_paged_softcap_sm80_cu_f3e6f9ee_34424cuda3std6ranges3__45__cpo9iter_moveE,(_ZN79_INTERNAL_eedeaa7d_43_flash_fwd_hdim64_bf16_paged_softcap_sm80_cu_f3e6f9ee_34424cuda3std3__45__cpo5beginE - _ZN79_INTERNAL_eedeaa7d_43_flash_fwd_hdim64_bf16_paged_softcap_sm80_cu_f3e6f9ee_34424cuda3std6ranges3__45__cpo9iter_moveE)
_ZN79_INTERNAL_eedeaa7d_43_flash_fwd_hdim64_bf16_paged_softcap_sm80_cu_f3e6f9ee_34424cuda3std6ranges3__45__cpo9iter_moveE:
	.zero		1
	.type		_ZN79_INTERNAL_eedeaa7d_43_flash_fwd_hdim64_bf16_paged_softcap_sm80_cu_f3e6f9ee_34424cuda3std3__45__cpo5beginE,@object
	.size		_ZN79_INTERNAL_eedeaa7d_43_flash_fwd_hdim64_bf16_paged_softcap_sm80_cu_f3e6f9ee_34424cuda3std3__45__cpo5beginE,(_ZN79_INTERNAL_eedeaa7d_43_flash_fwd_hdim64_bf16_paged_softcap_sm80_cu_f3e6f9ee_34424cuda3std3__481_GLOBAL__N__eedeaa7d_43_flash_fwd_hdim64_bf16_paged_softcap_sm80_cu_f3e6f9ee_34426ignoreE - _ZN79_INTERNAL_eedeaa7d_43_flash_fwd_hdim64_bf16_paged_softcap_sm80_cu_f3e6f9ee_34424cuda3std3__45__cpo5beginE)
_ZN79_INTERNAL_eedeaa7d_43_flash_fwd_hdim64_bf16_paged_softcap_sm80_cu_f3e6f9ee_34424cuda3std3__45__cpo5beginE:
	.zero		1
	.type		_ZN79_INTERNAL_eedeaa7d_43_flash_fwd_hdim64_bf16_paged_softcap_sm80_cu_f3e6f9ee_34424cuda3std3__481_GLOBAL__N__eedeaa7d_43_flash_fwd_hdim64_bf16_paged_softcap_sm80_cu_f3e6f9ee_34426ignoreE,@object
	.size		_ZN79_INTERNAL_eedeaa7d_43_flash_fwd_hdim64_bf16_paged_softcap_sm80_cu_f3e6f9ee_34424cuda3std3__481_GLOBAL__N__eedeaa7d_43_flash_fwd_hdim64_bf16_paged_softcap_sm80_cu_f3e6f9ee_34426ignoreE,(_ZN79_INTERNAL_eedeaa7d_43_flash_fwd_hdim64_bf16_paged_softcap_sm80_cu_f3e6f9ee_34424cute7productE - _ZN79_INTERNAL_eedeaa7d_43_flash_fwd_hdim64_bf16_paged_softcap_sm80_cu_f3e6f9ee_34424cuda3std3__481_GLOBAL__N__eedeaa7d_43_flash_fwd_hdim64_bf16_paged_softcap_sm80_cu_f3e6f9ee_34426ignoreE)
_ZN79_INTERNAL_eedeaa7d_43_flash_fwd_hdim64_bf16_paged_softcap_sm80_cu_f3e6f9ee_34424cuda3std3__481_GLOBAL__N__eedeaa7d_43_flash_fwd_hdim64_bf16_paged_softcap_sm80_cu_f3e6f9ee_34426ignoreE:
	.zero		1
	.type		_ZN79_INTERNAL_eedeaa7d_43_flash_fwd_hdim64_bf16_paged_softcap_sm80_cu_f3e6f9ee_34424cute7productE,@object
	.size		_ZN79_INTERNAL_eedeaa7d_43_flash_fwd_hdim64_bf16_paged_softcap_sm80_cu_f3e6f9ee_34424cute7productE,(_ZN79_INTERNAL_eedeaa7d_43_flash_fwd_hdim64_bf16_paged_softcap_sm80_cu_f3e6f9ee_34424cuda3std3__45__cpo3endE - _ZN79_INTERNAL_eedeaa7d_43_flash_fwd_hdim64_bf16_paged_softcap_sm80_cu_f3e6f9ee_34424cute7productE)
_ZN79_INTERNAL_eedeaa7d_43_flash_fwd_hdim64_bf16_paged_softcap_sm80_cu_f3e6f9ee_34424cute7productE:
	.zero		1
	.type		_ZN79_INTERNAL_eedeaa7d_43_flash_fwd_hdim64_bf16_paged_softcap_sm80_cu_f3e6f9ee_34424cuda3std3__45__cpo3endE,@object
	.size		_ZN79_INTERNAL_eedeaa7d_43_flash_fwd_hdim64_bf16_paged_softcap_sm80_cu_f3e6f9ee_34424cuda3std3__45__cpo3endE,(_ZN79_INTERNAL_eedeaa7d_43_flash_fwd_hdim64_bf16_paged_softcap_sm80_cu_f3e6f9ee_34424cuda3std3__419piecewise_constructE - _ZN79_INTERNAL_eedeaa7d_43_flash_fwd_hdim64_bf16_paged_softcap_sm80_cu_f3e6f9ee_34424cuda3std3__45__cpo3endE)
_ZN79_INTERNAL_eedeaa7d_43_flash_fwd_hdim64_bf16_paged_softcap_sm80_cu_f3e6f9ee_34424cuda3std3__45__cpo3endE:
	.zero		1
	.type		_ZN79_INTERNAL_eedeaa7d_43_flash_fwd_hdim64_bf16_paged_softcap_sm80_cu_f3e6f9ee_34424cuda3std3__419piecewise_constructE,@object
	.size		_ZN79_INTERNAL_eedeaa7d_43_flash_fwd_hdim64_bf16_paged_softcap_sm80_cu_f3e6f9ee_34424cuda3std3__419piecewise_constructE,(_ZN79_INTERNAL_eedeaa7d_43_flash_fwd_hdim64_bf16_paged_softcap_sm80_cu_f3e6f9ee_34424cuda3std3__45__cpo4cendE - _ZN79_INTERNAL_eedeaa7d_43_flash_fwd_hdim64_bf16_paged_softcap_sm80_cu_f3e6f9ee_34424cuda3std3__419piecewise_constructE)
_ZN79_INTERNAL_eedeaa7d_43_flash_fwd_hdim64_bf16_paged_softcap_sm80_cu_f3e6f9ee_34424cuda3std3__419piecewise_constructE:
	.zero		1
	.type		_ZN79_INTERNAL_eedeaa7d_43_flash_fwd_hdim64_bf16_paged_softcap_sm80_cu_f3e6f9ee_34424cuda3std3__45__cpo4cendE,@object
	.size		_ZN79_INTERNAL_eedeaa7d_43_flash_fwd_hdim64_bf16_paged_softcap_sm80_cu_f3e6f9ee_34424cuda3std3__45__cpo4cendE,(_ZN79_INTERNAL_eedeaa7d_43_flash_fwd_hdim64_bf16_paged_softcap_sm80_cu_f3e6f9ee_34424cuda3std6ranges3__45__cpo4swapE - _ZN79_INTERNAL_eedeaa7d_43_flash_fwd_hdim64_bf16_paged_softcap_sm80_cu_f3e6f9ee_34424cuda3std3__45__cpo4cendE)
_ZN79_INTERNAL_eedeaa7d_43_flash_fwd_hdim64_bf16_paged_softcap_sm80_cu_f3e6f9ee_34424cuda3std3__45__cpo4cendE:
	.zero		1
	.type		_ZN79_INTERNAL_eedeaa7d_43_flash_fwd_hdim64_bf16_paged_softcap_sm80_cu_f3e6f9ee_34424cuda3std6ranges3__45__cpo4swapE,@object
	.size		_ZN79_INTERNAL_eedeaa7d_43_flash_fwd_hdim64_bf16_paged_softcap_sm80_cu_f3e6f9ee_34424cuda3std6ranges3__45__cpo4swapE,(.L_7 - _ZN79_INTERNAL_eedeaa7d_43_flash_fwd_hdim64_bf16_paged_softcap_sm80_cu_f3e6f9ee_34424cuda3std6ranges3__45__cpo4swapE)
_ZN79_INTERNAL_eedeaa7d_43_flash_fwd_hdim64_bf16_paged_softcap_sm80_cu_f3e6f9ee_34424cuda3std6ranges3__45__cpo4swapE:
	.zero		1
.L_7:


//--------------------- .nv.shared._ZN7cutlass13device_kernelIN5flash19enable_sm80_to_sm89INS1_16FlashAttnFwdSm80INS1_25CollectiveMainloopFwdSm80ILi4ELi1ELb0EN4cute5tupleIJNS5_1CILi128EEENS7_ILi112EEENS7_ILi64EEEEEELi64ENS_10bfloat16_tEfNS_4arch4Sm80ELb0ELb0ELb1ELb1ELb1ELb0ELb1ELb0EEENS1_21CollectiveEpilogueFwdINS6_IJS8_SA_S9_EEENS6_IJNS7_ILi1EEESI_SI_EEESC_SE_Li128ELb1ELb1ELb0ELb0EEENS1_19SingleTileSchedulerILb1ELb0ELb1ELi128EEEEEEEEEvNT_6ParamsE --------------------------
	.section	.nv.shared._ZN7cutlass13device_kernelIN5flash19enable_sm80_to_sm89INS1_16FlashAttnFwdSm80INS1_25CollectiveMainloopFwdSm80ILi4ELi1ELb0EN4cute5tupleIJNS5_1CILi128EEENS7_ILi112EEENS7_ILi64EEEEEELi64ENS_10bfloat16_tEfNS_4arch4Sm80ELb0ELb0ELb1ELb1ELb1ELb0ELb1ELb0EEENS1_21CollectiveEpilogueFwdINS6_IJS8_SA_S9_EEENS6_IJNS7_ILi1EEESI_SI_EEESC_SE_Li128ELb1ELb1ELb0ELb0EEENS1_19SingleTileSchedulerILb1ELb0ELb1ELi128EEEEEEEEEvNT_6ParamsE,"aw",@nobits
	.sectionflags	@""
	.align	16


//--------------------- .nv.shared._ZN7cutlass13device_kernelIN5flash19enable_sm80_to_sm89INS1_16FlashAttnFwdSm80INS1_25CollectiveMainloopFwdSm80ILi4ELi1ELb0EN4cute5tupleIJNS5_1CILi128EEENS7_ILi112EEENS7_ILi64EEEEEELi64ENS_10bfloat16_tEfNS_4arch4Sm80ELb0ELb0ELb1ELb1ELb1ELb1ELb1ELb0EEENS1_21CollectiveEpilogueFwdINS6_IJS8_SA_S9_EEENS6_IJNS7_ILi1EEESI_SI_EEESC_SE_Li128ELb1ELb1ELb0ELb0EEENS1_19SingleTileSchedulerILb1ELb0ELb1ELi128EEEEEEEEEvNT_6ParamsE --------------------------
	.section	.nv.shared._ZN7cutlass13device_kernelIN5flash19enable_sm80_to_sm89INS1_16FlashAttnFwdSm80INS1_25CollectiveMainloopFwdSm80ILi4ELi1ELb0EN4cute5tupleIJNS5_1CILi128EEENS7_ILi112EEENS7_ILi64EEEEEELi64ENS_10bfloat16_tEfNS_4arch4Sm80ELb0ELb0ELb1ELb1ELb1ELb1ELb1ELb0EEENS1_21CollectiveEpilogueFwdINS6_IJS8_SA_S9_EEENS6_IJNS7_ILi1EEESI_SI_EEESC_SE_Li128ELb1ELb1ELb0ELb0EEENS1_19SingleTileSchedulerILb1ELb0ELb1ELi128EEEEEEEEEvNT_6ParamsE,"aw",@nobits
	.sectionflags	@""
	.align	16


//--------------------- .nv.shared._ZN7cutlass13device_kernelIN5flash19enable_sm80_to_sm89INS1_16FlashAttnFwdSm80INS1_25CollectiveMainloopFwdSm80ILi4ELi1ELb0EN4cute5tupleIJNS5_1CILi128EEENS7_ILi96EEENS7_ILi64EEEEEELi64ENS_10bfloat16_tEfNS_4arch4Sm80ELb0ELb1ELb1ELb0ELb1ELb0ELb1ELb0EEENS1_21CollectiveEpilogueFwdINS6_IJS8_SA_S9_EEENS6_IJNS7_ILi1EEESI_SI_EEESC_SE_Li128ELb0ELb1ELb0ELb0EEENS1_19SingleTileSchedulerILb0ELb0ELb1ELi128EEEEEEEEEvNT_6ParamsE --------------------------
	.section	.nv.shared._ZN7cutlass13device_kernelIN5flash19enable_sm80_to_sm89INS1_16FlashAttnFwdSm80INS1_25CollectiveMainloopFwdSm80ILi4ELi1ELb0EN4cute5tupleIJNS5_1CILi128EEENS7_ILi96EEENS7_ILi64EEEEEELi64ENS_10bfloat16_tEfNS_4arch4Sm80ELb0ELb1ELb1ELb0ELb1ELb0ELb1ELb0EEENS1_21CollectiveEpilogueFwdINS6_IJS8_SA_S9_EEENS6_IJNS7_ILi1EEESI_SI_EEESC_SE_Li128ELb0ELb1ELb0ELb0EEENS1_19SingleTileSchedulerILb0ELb0ELb1ELi128EEEEEEEEEvNT_6ParamsE,"aw",@nobits
	.sectionflags	@""
	.align	16


//--------------------- .nv.shared._ZN7cutlass13device_kernelIN5flash19enable_sm80_to_sm89INS1_16FlashAttnFwdSm80INS1_25CollectiveMainloopFwdSm80ILi4ELi1ELb0EN4cute5tupleIJNS5_1CILi128EEENS7_ILi96EEENS7_ILi64EEEEEELi64ENS_10bfloat16_tEfNS_4arch4Sm80ELb0ELb1ELb1ELb1ELb1ELb0ELb1ELb0EEENS1_21CollectiveEpilogueFwdINS6_IJS8_SA_S9_EEENS6_IJNS7_ILi1EEESI_SI_EEESC_SE_Li128ELb1ELb1ELb0ELb0EEENS1_19SingleTileSchedulerILb1ELb0ELb1ELi128EEEEEEEEEvNT_6ParamsE --------------------------
	.section	.nv.shared._ZN7cutlass13device_kernelIN5flash19enable_sm80_to_sm89INS1_16FlashAttnFwdSm80INS1_25CollectiveMainloopFwdSm80ILi4ELi1ELb0EN4cute5tupleIJNS5_1CILi128EEENS7_ILi96EEENS7_ILi64EEEEEELi64ENS_10bfloat16_tEfNS_4arch4Sm80ELb0ELb1ELb1ELb1ELb1ELb0ELb1ELb0EEENS1_21CollectiveEpilogueFwdINS6_IJS8_SA_S9_EEENS6_IJNS7_ILi1EEESI_SI_EEESC_SE_Li128ELb1ELb1ELb0ELb0EEENS1_19SingleTileSchedulerILb1ELb0ELb1ELi128EEEEEEEEEvNT_6ParamsE,"aw",@nobits
	.sectionflags	@""
	.align	16


//--------------------- .nv.shared._ZN7cutlass13device_kernelIN5flash19enable_sm80_to_sm89INS1_16FlashAttnFwdSm80INS1_25CollectiveMainloopFwdSm80ILi4ELi1ELb0EN4cute5tupleIJNS5_1CILi128EEENS7_ILi96EEENS7_ILi64EEEEEELi64ENS_10bfloat16_tEfNS_4arch4Sm80ELb0ELb1ELb1ELb1ELb1ELb1ELb1ELb0EEENS1_21CollectiveEpilogueFwdINS6_IJS8_SA_S9_EEENS6_IJNS7_ILi1EEESI_SI_EEESC_SE_Li128ELb1ELb1ELb0ELb0EEENS1_19SingleTileSchedulerILb1ELb0ELb1ELi128EEEEEEEEEvNT_6ParamsE --------------------------
	.section	.nv.shared._ZN7cutlass13device_kernelIN5flash19enable_sm80_to_sm89INS1_16FlashAttnFwdSm80INS1_25CollectiveMainloopFwdSm80ILi4ELi1ELb0EN4cute5tupleIJNS5_1CILi128EEENS7_ILi96EEENS7_ILi64EEEEEELi64ENS_10bfloat16_tEfNS_4arch4Sm80ELb0ELb1ELb1ELb1ELb1ELb1ELb1ELb0EEENS1_21CollectiveEpilogueFwdINS6_IJS8_SA_S9_EEENS6_IJNS7_ILi1EEESI_SI_EEESC_SE_Li128ELb1ELb1ELb0ELb0EEENS1_19SingleTileSchedulerILb1ELb0ELb1ELi128EEEEEEEEEvNT_6ParamsE,"aw",@nobits
	.sectionflags	@""
	.align	16


//--------------------- .nv.shared._ZN7cutlass13device_kernelIN5flash19enable_sm80_to_sm89INS1_16FlashAttnFwdSm80INS1_25CollectiveMainloopFwdSm80ILi4ELi1ELb0EN4cute5tupleIJNS5_1CILi128EEENS7_ILi112EEENS7_ILi64EEEEEELi64ENS_10bfloat16_tEfNS_4arch4Sm80ELb1ELb0ELb1ELb0ELb1ELb0ELb1ELb0EEENS1_21CollectiveEpilogueFwdINS6_IJS8_SA_S9_EEENS6_IJNS7_ILi1EEESI_SI_EEESC_SE_Li128ELb0ELb1ELb0ELb0EEENS1_30DynamicPersistentTileSchedulerILi128ELi128ELb0ELb1ELb0EEEEEEEEEvNT_6ParamsE --------------------------
	.section	.nv.shared._ZN7cutlass13device_kernelIN5flash19enable_sm80_to_sm89INS1_16FlashAttnFwdSm80INS1_25CollectiveMainloopFwdSm80ILi4ELi1ELb0EN4cute5tupleIJNS5_1CILi128EEENS7_ILi112EEENS7_ILi64EEEEEELi64ENS_10bfloat16_tEfNS_4arch4Sm80ELb1ELb0ELb1ELb0ELb1ELb0ELb1ELb0EEENS1_21CollectiveEpilogueFwdINS6_IJS8_SA_S9_EEENS6_IJNS7_ILi1EEESI_SI_EEESC_SE_Li128ELb0ELb1ELb0ELb0EEENS1_30DynamicPersistentTileSchedulerILi128ELi128ELb0ELb1ELb0EEEEEEEEEvNT_6ParamsE,"aw",@nobits
	.sectionflags	@""
	.align	16


//--------------------- .nv.shared._ZN7cutlass13device_kernelIN5flash19enable_sm80_to_sm89INS1_16FlashAttnFwdSm80INS1_25CollectiveMainloopFwdSm80ILi4ELi1ELb0EN4cute5tupleIJNS5_1CILi128EEENS7_ILi112EEENS7_ILi64EEEEEELi64ENS_10bfloat16_tEfNS_4arch4Sm80ELb1ELb0ELb1ELb1ELb1ELb0ELb1ELb0EEENS1_21CollectiveEpilogueFwdINS6_IJS8_SA_S9_EEENS6_IJNS7_ILi1EEESI_SI_EEESC_SE_Li128ELb1ELb1ELb0ELb0EEENS1_19SingleTileSchedulerILb1ELb0ELb1ELi128EEEEEEEEEvNT_6ParamsE --------------------------
	.section	.nv.shared._ZN7cutlass13device_kernelIN5flash19enable_sm80_to_sm89INS1_16FlashAttnFwdSm80INS1_25CollectiveMainloopFwdSm80ILi4ELi1ELb0EN4cute5tupleIJNS5_1CILi128EEENS7_ILi112EEENS7_ILi64EEEEEELi64ENS_10bfloat16_tEfNS_4arch4Sm80ELb1ELb0ELb1ELb1ELb1ELb0ELb1ELb0EEENS1_21CollectiveEpilogueFwdINS6_IJS8_SA_S9_EEENS6_IJNS7_ILi1EEESI_SI_EEESC_SE_Li128ELb1ELb1ELb0ELb0EEENS1_19SingleTileSchedulerILb1ELb0ELb1ELi128EEEEEEEEEvNT_6ParamsE,"aw",@nobits
	.sectionflags	@""
	.align	16


//--------------------- .nv.shared._ZN7cutlass13device_kernelIN5flash19enable_sm80_to_sm89INS1_16FlashAttnFwdSm80INS1_25CollectiveMainloopFwdSm80ILi4ELi1ELb0EN4cute5tupleIJNS5_1CILi128EEENS7_ILi112EEENS7_ILi64EEEEEELi64ENS_10bfloat16_tEfNS_4arch4Sm80ELb1ELb0ELb1ELb1ELb1ELb1ELb1ELb0EEENS1_21CollectiveEpilogueFwdINS6_IJS8_SA_S9_EEENS6_IJNS7_ILi1EEESI_SI_EEESC_SE_Li128ELb1ELb1ELb0ELb0EEENS1_19SingleTileSchedulerILb1ELb0ELb1ELi128EEEEEEEEEvNT_6ParamsE --------------------------
	.section	.nv.shared._ZN7cutlass13device_kernelIN5flash19enable_sm80_to_sm89INS1_16FlashAttnFwdSm80INS1_25CollectiveMainloopFwdSm80ILi4ELi1ELb0EN4cute5tupleIJNS5_1CILi128EEENS7_ILi112EEENS7_ILi64EEEEEELi64ENS_10bfloat16_tEfNS_4arch4Sm80ELb1ELb0ELb1ELb1ELb1ELb1ELb1ELb0EEENS1_21CollectiveEpilogueFwdINS6_IJS8_SA_S9_EEENS6_IJNS7_ILi1EEESI_SI_EEESC_SE_Li128ELb1ELb1ELb0ELb0EEENS1_19SingleTileSchedulerILb1ELb0ELb1ELi128EEEEEEEEEvNT_6ParamsE,"aw",@nobits
	.sectionflags	@""
	.align	16
